//
// Generated by NVIDIA NVVM Compiler
//
// Compiler Build ID: CL-36424714
// Cuda compilation tools, release 13.0, V13.0.88
// Based on NVVM 20.0.0
//

.version 9.0
.target sm_100
.address_size 64

.const .align 8 .b8 P_CONST[32] = {47, 252, 255, 255, 254, 255, 255, 255, 255, 255, 255, 255, 255, 255, 255, 255, 255, 255, 255, 255, 255, 255, 255, 255, 255, 255, 255, 255, 255, 255, 255, 255};
.const .align 8 .b8 N_CONST[32] = {65, 65, 54, 208, 140, 94, 210, 191, 59, 160, 72, 175, 230, 220, 174, 186, 254, 255, 255, 255, 255, 255, 255, 255, 255, 255, 255, 255, 255, 255, 255, 255};
.const .align 8 .b8 GX_CONST[32] = {152, 23, 248, 22, 91, 129, 242, 89, 217, 40, 206, 45, 219, 252, 155, 2, 7, 11, 135, 206, 149, 98, 160, 85, 172, 187, 220, 249, 126, 102, 190, 121};
.const .align 8 .b8 GY_CONST[32] = {184, 212, 16, 251, 143, 208, 71, 156, 25, 84, 133, 166, 72, 180, 23, 253, 168, 8, 17, 14, 252, 251, 164, 93, 101, 196, 163, 38, 119, 218, 58, 72};
.const .align 8 .b8 R_MOD_P[32] = {209, 3, 0, 0, 1};
.const .align 8 .b8 R2_MOD_P[32] = {161, 144, 14, 0, 162, 7, 0, 0, 0, 0, 0, 0, 1};
.const .align 8 .b8 R2_MOD_N[32] = {64, 209, 215, 103, 20, 242, 108, 137, 120, 248, 124, 14, 194, 150, 20, 116, 198, 7, 205, 91, 228, 245, 151, 230, 197, 155, 198, 129, 213, 28, 103, 157};
.const .align 8 .u64 MU_P = 3525653809;
.const .align 8 .u64 MU_N = 1435021631;
.const .align 8 .b8 ZERO[32];
.const .align 8 .b8 ONE[32] = {1};
.const .align 8 .b8 TWO[32] = {2};
.const .align 8 .b8 THREE[32] = {3};
.const .align 8 .b8 SEVEN[32] = {7};
.const .align 8 .b8 ONE_MONT[32] = {209, 3, 0, 0, 1};
.const .align 8 .b8 SEVEN_MONT[32] = {151, 26, 0, 0, 7};

.func _Z18kernel_scalar_multP7ECPointPKmPKS_(
	.param .b64 _Z18kernel_scalar_multP7ECPointPKmPKS__param_0,
	.param .b64 _Z18kernel_scalar_multP7ECPointPKmPKS__param_1,
	.param .b64 _Z18kernel_scalar_multP7ECPointPKmPKS__param_2
)
{
	.local .align 16 .b8 	__local_depot0[32];
	.reg .b64 	%SP;
	.reg .b64 	%SPL;
	.reg .pred 	%p<2865>;
	.reg .b32 	%r<1021>;
	.reg .b64 	%rd<21411>;

	mov.u64 	%SPL, __local_depot0;
	ld.param.u64 	%rd2105, [_Z18kernel_scalar_multP7ECPointPKmPKS__param_1];
	ld.param.u64 	%rd2106, [_Z18kernel_scalar_multP7ECPointPKmPKS__param_2];
	cvta.to.global.u64 	%rd1, %rd2105;
	cvta.to.global.u64 	%rd2, %rd2106;
	add.u64 	%rd3, %SPL, 0;
	ld.global.u32 	%r1, [%rd2+64];
	setp.eq.s32 	%p44, %r1, 0;
	@%p44 bra 	$L__BB0_2;
	ld.const.u64 	%rd20803, [ONE_MONT];
	ld.const.u64 	%rd20802, [ONE_MONT+8];
	ld.const.u64 	%rd20801, [ONE_MONT+16];
	mov.b64 	%rd21024, 0;
	mov.b32 	%r1016, 1;
	ld.const.u64 	%rd20800, [ONE_MONT+24];
	mov.u64 	%rd21025, %rd21024;
	mov.u64 	%rd21026, %rd21024;
	mov.u64 	%rd21027, %rd21024;
	mov.u64 	%rd21028, %rd20800;
	mov.u64 	%rd21029, %rd20801;
	mov.u64 	%rd21030, %rd20802;
	mov.u64 	%rd21031, %rd20803;
	mov.u64 	%rd21032, %rd20800;
	mov.u64 	%rd21033, %rd20801;
	mov.u64 	%rd21034, %rd20802;
	mov.u64 	%rd21035, %rd20803;
	bra.uni 	$L__BB0_3;
$L__BB0_2:
	ld.global.u64 	%rd21035, [%rd2];
	ld.global.u64 	%rd21034, [%rd2+8];
	ld.global.u64 	%rd21033, [%rd2+16];
	ld.global.u64 	%rd21032, [%rd2+24];
	ld.global.u64 	%rd21031, [%rd2+32];
	ld.global.u64 	%rd21030, [%rd2+40];
	ld.global.u64 	%rd21029, [%rd2+48];
	ld.global.u64 	%rd21028, [%rd2+56];
	ld.const.u64 	%rd20803, [ONE_MONT];
	ld.const.u64 	%rd20802, [ONE_MONT+8];
	ld.const.u64 	%rd20801, [ONE_MONT+16];
	mov.b32 	%r1016, 0;
	ld.const.u64 	%rd20800, [ONE_MONT+24];
	mov.u64 	%rd21024, %rd20800;
	mov.u64 	%rd21025, %rd20801;
	mov.u64 	%rd21026, %rd20802;
	mov.u64 	%rd21027, %rd20803;
$L__BB0_3:
	ld.global.u64 	%rd36, [%rd1];
	setp.ne.s64 	%p45, %rd36, 0;
	@%p45 bra 	$L__BB0_7;
	ld.global.u64 	%rd2109, [%rd1+8];
	setp.ne.s64 	%p46, %rd2109, 0;
	@%p46 bra 	$L__BB0_7;
	ld.global.u64 	%rd2110, [%rd1+16];
	setp.ne.s64 	%p47, %rd2110, 0;
	@%p47 bra 	$L__BB0_7;
	setp.ne.s32 	%p51, %r1, 0;
	ld.global.u64 	%rd2113, [%rd1+24];
	setp.eq.s64 	%p52, %rd2113, 0;
	or.pred  	%p53, %p52, %p51;
	mov.b64 	%rd21292, 0;
	mov.pred 	%p2864, 0;
	mov.u64 	%rd21293, %rd21292;
	mov.u64 	%rd21294, %rd21292;
	mov.u64 	%rd21295, %rd21292;
	@%p53 bra 	$L__BB0_858;
	bra.uni 	$L__BB0_8;
$L__BB0_7:
	setp.ne.s32 	%p49, %r1, 0;
	mov.b64 	%rd21292, 0;
	mov.pred 	%p2864, 0;
	mov.u64 	%rd21293, %rd21292;
	mov.u64 	%rd21294, %rd21292;
	mov.u64 	%rd21295, %rd21292;
	@%p49 bra 	$L__BB0_858;
$L__BB0_8:
	or.b64  	%rd2115, %rd21027, %rd21026;
	or.b64  	%rd2116, %rd2115, %rd21025;
	or.b64  	%rd2117, %rd2116, %rd21024;
	setp.eq.s64 	%p55, %rd2117, 0;
	mov.b64 	%rd21292, 0;
	mov.pred 	%p2864, 0;
	mov.u64 	%rd21293, %rd21292;
	mov.u64 	%rd21294, %rd21292;
	mov.u64 	%rd21295, %rd21292;
	@%p55 bra 	$L__BB0_858;
	ld.global.u64 	%rd2118, [%rd1+8];
	st.local.v2.u64 	[%rd3], {%rd36, %rd2118};
	ld.global.u64 	%rd2119, [%rd1+16];
	ld.global.u64 	%rd2120, [%rd1+24];
	st.local.v2.u64 	[%rd3+16], {%rd2119, %rd2120};
	ld.const.u64 	%rd2121, [N_CONST];
	sub.s64 	%rd37, %rd36, %rd2121;
	setp.lt.u64 	%p56, %rd36, %rd2121;
	selp.u64 	%rd2122, 1, 0, %p56;
	ld.const.u64 	%rd2123, [N_CONST+8];
	add.s64 	%rd2124, %rd2123, %rd2122;
	sub.s64 	%rd38, %rd2118, %rd2124;
	setp.lt.u64 	%p57, %rd2118, %rd2124;
	selp.u64 	%rd2125, 1, 0, %p57;
	ld.const.u64 	%rd2126, [N_CONST+16];
	add.s64 	%rd2127, %rd2126, %rd2125;
	sub.s64 	%rd39, %rd2119, %rd2127;
	setp.lt.u64 	%p58, %rd2119, %rd2127;
	selp.u64 	%rd2128, 1, 0, %p58;
	ld.const.u64 	%rd2129, [N_CONST+24];
	add.s64 	%rd2130, %rd2129, %rd2128;
	sub.s64 	%rd40, %rd2120, %rd2130;
	setp.lt.u64 	%p59, %rd2120, %rd2130;
	@%p59 bra 	$L__BB0_11;
	st.local.v2.u64 	[%rd3], {%rd37, %rd38};
	st.local.v2.u64 	[%rd3+16], {%rd39, %rd40};
$L__BB0_11:
	mov.b32 	%r1011, 255;
$L__BB0_12:
	shr.u32 	%r28, %r1011, 6;
	not.b32 	%r29, %r1011;
	and.b32  	%r30, %r29, 63;
	mul.wide.u32 	%rd2131, %r28, 8;
	sub.s64 	%rd2132, %rd3, %rd2131;
	ld.local.u64 	%rd2133, [%rd2132+24];
	shr.u64 	%rd2134, %rd2133, %r30;
	and.b64  	%rd2135, %rd2134, 1;
	setp.eq.b64 	%p60, %rd2135, 1;
	mov.u32 	%r1012, %r1011;
	@%p60 bra 	$L__BB0_21;
	add.s32 	%r1012, %r1011, -1;
	not.b32 	%r31, %r1012;
	shr.u32 	%r32, %r1012, 6;
	and.b32  	%r33, %r31, 63;
	mul.wide.u32 	%rd2136, %r32, 8;
	sub.s64 	%rd2137, %rd3, %rd2136;
	ld.local.u64 	%rd2138, [%rd2137+24];
	shr.u64 	%rd2139, %rd2138, %r33;
	and.b64  	%rd2140, %rd2139, 1;
	setp.eq.b64 	%p61, %rd2140, 1;
	@%p61 bra 	$L__BB0_21;
	add.s32 	%r1012, %r1011, -2;
	not.b32 	%r34, %r1012;
	shr.u32 	%r35, %r1012, 6;
	and.b32  	%r36, %r34, 63;
	mul.wide.u32 	%rd2141, %r35, 8;
	sub.s64 	%rd2142, %rd3, %rd2141;
	ld.local.u64 	%rd2143, [%rd2142+24];
	shr.u64 	%rd2144, %rd2143, %r36;
	and.b64  	%rd2145, %rd2144, 1;
	setp.eq.b64 	%p62, %rd2145, 1;
	@%p62 bra 	$L__BB0_21;
	add.s32 	%r1012, %r1011, -3;
	not.b32 	%r37, %r1012;
	shr.u32 	%r38, %r1012, 6;
	and.b32  	%r39, %r37, 63;
	mul.wide.u32 	%rd2146, %r38, 8;
	sub.s64 	%rd2147, %rd3, %rd2146;
	ld.local.u64 	%rd2148, [%rd2147+24];
	shr.u64 	%rd2149, %rd2148, %r39;
	and.b64  	%rd2150, %rd2149, 1;
	setp.eq.b64 	%p63, %rd2150, 1;
	@%p63 bra 	$L__BB0_21;
	add.s32 	%r1012, %r1011, -4;
	not.b32 	%r40, %r1012;
	shr.u32 	%r41, %r1012, 6;
	and.b32  	%r42, %r40, 63;
	mul.wide.u32 	%rd2151, %r41, 8;
	sub.s64 	%rd2152, %rd3, %rd2151;
	ld.local.u64 	%rd2153, [%rd2152+24];
	shr.u64 	%rd2154, %rd2153, %r42;
	and.b64  	%rd2155, %rd2154, 1;
	setp.eq.b64 	%p64, %rd2155, 1;
	@%p64 bra 	$L__BB0_21;
	add.s32 	%r1012, %r1011, -5;
	not.b32 	%r43, %r1012;
	shr.u32 	%r44, %r1012, 6;
	and.b32  	%r45, %r43, 63;
	mul.wide.u32 	%rd2156, %r44, 8;
	sub.s64 	%rd2157, %rd3, %rd2156;
	ld.local.u64 	%rd2158, [%rd2157+24];
	shr.u64 	%rd2159, %rd2158, %r45;
	and.b64  	%rd2160, %rd2159, 1;
	setp.eq.b64 	%p65, %rd2160, 1;
	@%p65 bra 	$L__BB0_21;
	add.s32 	%r1012, %r1011, -6;
	not.b32 	%r46, %r1012;
	shr.u32 	%r47, %r1012, 6;
	and.b32  	%r48, %r46, 63;
	mul.wide.u32 	%rd2161, %r47, 8;
	sub.s64 	%rd2162, %rd3, %rd2161;
	ld.local.u64 	%rd2163, [%rd2162+24];
	shr.u64 	%rd2164, %rd2163, %r48;
	and.b64  	%rd2165, %rd2164, 1;
	setp.eq.b64 	%p66, %rd2165, 1;
	@%p66 bra 	$L__BB0_21;
	add.s32 	%r1012, %r1011, -7;
	not.b32 	%r49, %r1012;
	shr.u32 	%r50, %r1012, 6;
	and.b32  	%r51, %r49, 63;
	mul.wide.u32 	%rd2166, %r50, 8;
	sub.s64 	%rd2167, %rd3, %rd2166;
	ld.local.u64 	%rd2168, [%rd2167+24];
	shr.u64 	%rd2169, %rd2168, %r51;
	and.b64  	%rd2170, %rd2169, 1;
	setp.eq.b64 	%p67, %rd2170, 1;
	@%p67 bra 	$L__BB0_21;
	add.s32 	%r1011, %r1011, -8;
	setp.ne.s32 	%p68, %r1012, 0;
	mov.b32 	%r1012, -1;
	@%p68 bra 	$L__BB0_12;
$L__BB0_21:
	setp.lt.s32 	%p70, %r1012, 0;
	mov.u64 	%rd21293, %rd21292;
	mov.u64 	%rd21294, %rd21292;
	mov.u64 	%rd21295, %rd21292;
	@%p70 bra 	$L__BB0_858;
	mov.b64 	%rd21292, 0;
	mov.b32 	%r1017, 1;
	mov.u64 	%rd21293, %rd21292;
	mov.u64 	%rd21294, %rd21292;
	mov.u64 	%rd21295, %rd21292;
	mov.u64 	%rd21296, %rd20800;
	mov.u64 	%rd21297, %rd20801;
	mov.u64 	%rd21298, %rd20802;
	mov.u64 	%rd21299, %rd20803;
	mov.u64 	%rd21300, %rd20800;
	mov.u64 	%rd21301, %rd20801;
	mov.u64 	%rd21302, %rd20802;
	mov.u64 	%rd21303, %rd20803;
$L__BB0_23:
	mov.u32 	%r15, %r1012;
	mov.u64 	%rd64, %rd21035;
	mov.u64 	%rd63, %rd21034;
	mov.u64 	%rd62, %rd21033;
	mov.u64 	%rd61, %rd21032;
	mov.u64 	%rd60, %rd21031;
	mov.u64 	%rd59, %rd21030;
	mov.u64 	%rd58, %rd21029;
	mov.u64 	%rd57, %rd21028;
	mov.u64 	%rd56, %rd21027;
	mov.u64 	%rd55, %rd21026;
	mov.u64 	%rd54, %rd21025;
	mov.u64 	%rd53, %rd21024;
	mov.u64 	%rd52, %rd21303;
	mov.u64 	%rd51, %rd21302;
	mov.u64 	%rd50, %rd21301;
	mov.u64 	%rd49, %rd21300;
	mov.u64 	%rd48, %rd21299;
	mov.u64 	%rd47, %rd21298;
	mov.u64 	%rd46, %rd21297;
	mov.u64 	%rd45, %rd21296;
	mov.u64 	%rd44, %rd21295;
	mov.u64 	%rd43, %rd21294;
	mov.u64 	%rd42, %rd21293;
	mov.u64 	%rd41, %rd21292;
	shr.u32 	%r54, %r15, 6;
	not.b32 	%r55, %r15;
	and.b32  	%r56, %r55, 63;
	mul.wide.u32 	%rd2173, %r54, 8;
	sub.s64 	%rd2174, %rd3, %rd2173;
	ld.local.u64 	%rd2175, [%rd2174+24];
	shr.u64 	%rd2176, %rd2175, %r56;
	and.b64  	%rd2177, %rd2176, 1;
	setp.eq.b64 	%p71, %rd2177, 1;
	@%p71 bra 	$L__BB0_440;
	setp.ne.s32 	%p1457, %r1016, 0;
	mov.u32 	%r1016, %r1017;
	mov.u64 	%rd21024, %rd41;
	mov.u64 	%rd21025, %rd42;
	mov.u64 	%rd21026, %rd43;
	mov.u64 	%rd21027, %rd44;
	mov.u64 	%rd21028, %rd45;
	mov.u64 	%rd21029, %rd46;
	mov.u64 	%rd21030, %rd47;
	mov.u64 	%rd21031, %rd48;
	mov.u64 	%rd21032, %rd49;
	mov.u64 	%rd21033, %rd50;
	mov.u64 	%rd21034, %rd51;
	mov.u64 	%rd21035, %rd52;
	@%p1457 bra 	$L__BB0_316;
	or.b64  	%rd11432, %rd56, %rd55;
	or.b64  	%rd11433, %rd11432, %rd54;
	or.b64  	%rd11434, %rd11433, %rd53;
	setp.eq.s64 	%p1458, %rd11434, 0;
	mov.u32 	%r1016, %r1017;
	mov.u64 	%rd21024, %rd41;
	mov.u64 	%rd21025, %rd42;
	mov.u64 	%rd21026, %rd43;
	mov.u64 	%rd21027, %rd44;
	mov.u64 	%rd21028, %rd45;
	mov.u64 	%rd21029, %rd46;
	mov.u64 	%rd21030, %rd47;
	mov.u64 	%rd21031, %rd48;
	mov.u64 	%rd21032, %rd49;
	mov.u64 	%rd21033, %rd50;
	mov.u64 	%rd21034, %rd51;
	mov.u64 	%rd21035, %rd52;
	@%p1458 bra 	$L__BB0_316;
	setp.ne.s32 	%p1459, %r1017, 0;
	mov.b32 	%r532, 0;
	mov.u32 	%r1016, %r532;
	mov.u64 	%rd21024, %rd53;
	mov.u64 	%rd21025, %rd54;
	mov.u64 	%rd21026, %rd55;
	mov.u64 	%rd21027, %rd56;
	mov.u64 	%rd21028, %rd57;
	mov.u64 	%rd21029, %rd58;
	mov.u64 	%rd21030, %rd59;
	mov.u64 	%rd21031, %rd60;
	mov.u64 	%rd21032, %rd61;
	mov.u64 	%rd21033, %rd62;
	mov.u64 	%rd21034, %rd63;
	mov.u64 	%rd21035, %rd64;
	@%p1459 bra 	$L__BB0_316;
	or.b64  	%rd11435, %rd44, %rd43;
	or.b64  	%rd11436, %rd11435, %rd42;
	or.b64  	%rd11437, %rd11436, %rd41;
	setp.eq.s64 	%p1460, %rd11437, 0;
	mov.u64 	%rd21024, %rd53;
	mov.u64 	%rd21025, %rd54;
	mov.u64 	%rd21026, %rd55;
	mov.u64 	%rd21027, %rd56;
	mov.u64 	%rd21028, %rd57;
	mov.u64 	%rd21029, %rd58;
	mov.u64 	%rd21030, %rd59;
	mov.u64 	%rd21031, %rd60;
	mov.u64 	%rd21032, %rd61;
	mov.u64 	%rd21033, %rd62;
	mov.u64 	%rd21034, %rd63;
	mov.u64 	%rd21035, %rd64;
	@%p1460 bra 	$L__BB0_316;
	ld.const.u64 	%rd65, [P_CONST+24];
	ld.const.u64 	%rd66, [P_CONST+16];
	ld.const.u64 	%rd67, [P_CONST+8];
	ld.const.u64 	%rd68, [P_CONST];
	and.b64  	%rd69, %rd56, 4294967295;
	shr.u64 	%rd70, %rd56, 32;
	mul.lo.s64 	%rd11438, %rd69, %rd69;
	mul.lo.s64 	%rd11439, %rd70, %rd69;
	shr.u64 	%rd11440, %rd11438, 32;
	shl.b64 	%rd11441, %rd11439, 1;
	and.b64  	%rd11442, %rd11441, 8589934590;
	add.s64 	%rd11443, %rd11440, %rd11442;
	shr.u64 	%rd11444, %rd11439, 31;
	and.b64  	%rd11445, %rd11444, 8589934590;
	mad.lo.s64 	%rd11446, %rd70, %rd70, %rd11445;
	shr.u64 	%rd11447, %rd11443, 32;
	shl.b64 	%rd11448, %rd11443, 32;
	and.b64  	%rd11449, %rd11438, 4294967293;
	or.b64  	%rd11450, %rd11448, %rd11449;
	add.s64 	%rd11451, %rd11446, %rd11447;
	shr.u64 	%rd71, %rd55, 32;
	and.b64  	%rd72, %rd55, 4294967295;
	mul.lo.s64 	%rd11452, %rd72, %rd69;
	mul.lo.s64 	%rd11453, %rd71, %rd69;
	mul.lo.s64 	%rd11454, %rd72, %rd70;
	shr.u64 	%rd11455, %rd11452, 32;
	and.b64  	%rd11456, %rd11453, 4294967295;
	add.s64 	%rd11457, %rd11455, %rd11456;
	and.b64  	%rd11458, %rd11454, 4294967295;
	add.s64 	%rd11459, %rd11457, %rd11458;
	shr.u64 	%rd11460, %rd11453, 32;
	mad.lo.s64 	%rd11461, %rd71, %rd70, %rd11460;
	shr.u64 	%rd11462, %rd11454, 32;
	add.s64 	%rd11463, %rd11461, %rd11462;
	shr.u64 	%rd11464, %rd11459, 32;
	shl.b64 	%rd11465, %rd11459, 32;
	and.b64  	%rd11466, %rd11452, 4294967295;
	or.b64  	%rd11467, %rd11465, %rd11466;
	add.s64 	%rd11468, %rd11463, %rd11464;
	shr.u64 	%rd73, %rd54, 32;
	and.b64  	%rd74, %rd54, 4294967295;
	mul.lo.s64 	%rd11469, %rd74, %rd69;
	mul.lo.s64 	%rd11470, %rd73, %rd69;
	mul.lo.s64 	%rd11471, %rd74, %rd70;
	shr.u64 	%rd11472, %rd11469, 32;
	and.b64  	%rd11473, %rd11470, 4294967295;
	add.s64 	%rd11474, %rd11472, %rd11473;
	and.b64  	%rd11475, %rd11471, 4294967295;
	add.s64 	%rd11476, %rd11474, %rd11475;
	shr.u64 	%rd11477, %rd11470, 32;
	mad.lo.s64 	%rd11478, %rd73, %rd70, %rd11477;
	shr.u64 	%rd11479, %rd11471, 32;
	add.s64 	%rd11480, %rd11478, %rd11479;
	shr.u64 	%rd11481, %rd11476, 32;
	shl.b64 	%rd11482, %rd11476, 32;
	and.b64  	%rd11483, %rd11469, 4294967295;
	or.b64  	%rd11484, %rd11482, %rd11483;
	add.s64 	%rd11485, %rd11480, %rd11481;
	shr.u64 	%rd75, %rd53, 32;
	and.b64  	%rd76, %rd53, 4294967295;
	mul.lo.s64 	%rd11486, %rd76, %rd69;
	mul.lo.s64 	%rd11487, %rd75, %rd69;
	mul.lo.s64 	%rd11488, %rd76, %rd70;
	shr.u64 	%rd11489, %rd11486, 32;
	and.b64  	%rd11490, %rd11487, 4294967295;
	add.s64 	%rd11491, %rd11489, %rd11490;
	and.b64  	%rd11492, %rd11488, 4294967295;
	add.s64 	%rd11493, %rd11491, %rd11492;
	shr.u64 	%rd11494, %rd11487, 32;
	mad.lo.s64 	%rd11495, %rd75, %rd70, %rd11494;
	shr.u64 	%rd11496, %rd11488, 32;
	add.s64 	%rd11497, %rd11495, %rd11496;
	shr.u64 	%rd11498, %rd11493, 32;
	shl.b64 	%rd11499, %rd11493, 32;
	and.b64  	%rd11500, %rd11486, 4294967295;
	or.b64  	%rd11501, %rd11499, %rd11500;
	add.s64 	%rd11502, %rd11497, %rd11498;
	shl.b64 	%rd11503, %rd11467, 1;
	shr.u64 	%rd11504, %rd11465, 63;
	add.s64 	%rd11505, %rd11468, %rd11468;
	add.s64 	%rd11506, %rd11505, %rd11504;
	mul.lo.s64 	%rd11507, %rd72, %rd72;
	mul.lo.s64 	%rd11508, %rd71, %rd72;
	shr.u64 	%rd11509, %rd11507, 32;
	shl.b64 	%rd11510, %rd11508, 1;
	and.b64  	%rd11511, %rd11510, 8589934590;
	add.s64 	%rd11512, %rd11509, %rd11511;
	shr.u64 	%rd11513, %rd11508, 31;
	and.b64  	%rd11514, %rd11513, 8589934590;
	mad.lo.s64 	%rd11515, %rd71, %rd71, %rd11514;
	shr.u64 	%rd11516, %rd11512, 32;
	shl.b64 	%rd11517, %rd11512, 32;
	and.b64  	%rd11518, %rd11507, 4294967293;
	or.b64  	%rd11519, %rd11517, %rd11518;
	add.s64 	%rd11520, %rd11484, %rd11504;
	add.s64 	%rd11521, %rd11520, %rd11519;
	max.u64 	%rd11522, %rd11484, %rd11520;
	setp.gt.u64 	%p1461, %rd11522, %rd11521;
	selp.u64 	%rd11523, 1, 0, %p1461;
	add.s64 	%rd11524, %rd11515, %rd11485;
	add.s64 	%rd11525, %rd11524, %rd11516;
	add.s64 	%rd11526, %rd11525, %rd11523;
	mul.lo.s64 	%rd11527, %rd74, %rd72;
	mul.lo.s64 	%rd11528, %rd73, %rd72;
	mul.lo.s64 	%rd11529, %rd74, %rd71;
	shr.u64 	%rd11530, %rd11527, 32;
	and.b64  	%rd11531, %rd11528, 4294967295;
	add.s64 	%rd11532, %rd11530, %rd11531;
	and.b64  	%rd11533, %rd11529, 4294967295;
	add.s64 	%rd11534, %rd11532, %rd11533;
	shr.u64 	%rd11535, %rd11528, 32;
	mad.lo.s64 	%rd11536, %rd73, %rd71, %rd11535;
	shr.u64 	%rd11537, %rd11529, 32;
	add.s64 	%rd11538, %rd11536, %rd11537;
	shr.u64 	%rd11539, %rd11534, 32;
	shl.b64 	%rd11540, %rd11534, 32;
	and.b64  	%rd11541, %rd11527, 4294967295;
	or.b64  	%rd11542, %rd11540, %rd11541;
	add.s64 	%rd11543, %rd11501, %rd11523;
	add.s64 	%rd11544, %rd11543, %rd11542;
	max.u64 	%rd11545, %rd11501, %rd11543;
	setp.gt.u64 	%p1462, %rd11545, %rd11544;
	selp.u64 	%rd11546, 1, 0, %p1462;
	add.s64 	%rd11547, %rd11538, %rd11502;
	add.s64 	%rd11548, %rd11547, %rd11539;
	add.s64 	%rd11549, %rd11548, %rd11546;
	add.s64 	%rd11550, %rd11521, %rd11484;
	setp.lt.u64 	%p1463, %rd11550, %rd11521;
	selp.u64 	%rd11551, 1, 0, %p1463;
	add.s64 	%rd11552, %rd11485, %rd11526;
	add.s64 	%rd11553, %rd11552, %rd11551;
	add.s64 	%rd11554, %rd11544, %rd11551;
	add.s64 	%rd11555, %rd11554, %rd11542;
	max.u64 	%rd11556, %rd11544, %rd11554;
	setp.gt.u64 	%p1464, %rd11556, %rd11555;
	selp.u64 	%rd11557, 1, 0, %p1464;
	add.s64 	%rd11558, %rd11538, %rd11549;
	add.s64 	%rd11559, %rd11558, %rd11539;
	add.s64 	%rd11560, %rd11559, %rd11557;
	add.s64 	%rd11561, %rd11555, %rd11501;
	setp.lt.u64 	%p1465, %rd11561, %rd11555;
	selp.u64 	%rd11562, 1, 0, %p1465;
	add.s64 	%rd11563, %rd11502, %rd11560;
	add.s64 	%rd11564, %rd11563, %rd11562;
	ld.const.u64 	%rd11565, [MU_P];
	mul.lo.s64 	%rd11566, %rd11565, %rd11450;
	mul.lo.s64 	%rd11567, %rd68, %rd11566;
	mul.hi.u64 	%rd11568, %rd68, %rd11566;
	add.cc.s64 	%rd11569, %rd11567, %rd11450;
	addc.cc.s64 	%rd11570, %rd11568, 0;
	mul.lo.s64 	%rd11571, %rd67, %rd11566;
	mul.hi.u64 	%rd11572, %rd67, %rd11566;
	mov.b64 	%rd11573, 0;
	add.cc.s64 	%rd11574, %rd11570, %rd11503;
	addc.cc.s64 	%rd11575, %rd11573, 0;
	add.cc.s64 	%rd11576, %rd11574, %rd11571;
	addc.cc.s64 	%rd11577, %rd11575, %rd11572;
	mul.lo.s64 	%rd11578, %rd66, %rd11566;
	mul.hi.u64 	%rd11579, %rd66, %rd11566;
	add.cc.s64 	%rd11580, %rd11577, %rd11550;
	addc.cc.s64 	%rd11581, %rd11573, 0;
	add.cc.s64 	%rd11582, %rd11580, %rd11578;
	addc.cc.s64 	%rd11583, %rd11581, %rd11579;
	mul.lo.s64 	%rd11584, %rd65, %rd11566;
	mul.hi.u64 	%rd11585, %rd65, %rd11566;
	add.cc.s64 	%rd11586, %rd11583, %rd11561;
	addc.cc.s64 	%rd11587, %rd11573, 0;
	add.cc.s64 	%rd11588, %rd11586, %rd11584;
	addc.cc.s64 	%rd11589, %rd11587, %rd11585;
	add.s64 	%rd11590, %rd11451, %rd11589;
	setp.lt.u64 	%p1466, %rd11590, %rd11451;
	selp.u64 	%rd11591, 1, 0, %p1466;
	add.s64 	%rd11592, %rd11506, %rd11591;
	setp.lt.u64 	%p1467, %rd11592, %rd11506;
	selp.u64 	%rd11593, 1, 0, %p1467;
	add.s64 	%rd11594, %rd11553, %rd11593;
	setp.lt.u64 	%p1468, %rd11594, %rd11553;
	selp.u64 	%rd11595, 1, 0, %p1468;
	add.s64 	%rd11596, %rd11564, %rd11595;
	mul.lo.s64 	%rd11597, %rd11565, %rd11576;
	mul.lo.s64 	%rd11598, %rd68, %rd11597;
	mul.hi.u64 	%rd11599, %rd68, %rd11597;
	add.cc.s64 	%rd11600, %rd11598, %rd11576;
	addc.cc.s64 	%rd11601, %rd11599, 0;
	mul.lo.s64 	%rd11602, %rd67, %rd11597;
	mul.hi.u64 	%rd11603, %rd67, %rd11597;
	add.cc.s64 	%rd11604, %rd11601, %rd11582;
	addc.cc.s64 	%rd11605, %rd11573, 0;
	add.cc.s64 	%rd11606, %rd11604, %rd11602;
	addc.cc.s64 	%rd11607, %rd11605, %rd11603;
	mul.lo.s64 	%rd11608, %rd66, %rd11597;
	mul.hi.u64 	%rd11609, %rd66, %rd11597;
	add.cc.s64 	%rd11610, %rd11607, %rd11588;
	addc.cc.s64 	%rd11611, %rd11573, 0;
	add.cc.s64 	%rd11612, %rd11610, %rd11608;
	addc.cc.s64 	%rd11613, %rd11611, %rd11609;
	mul.lo.s64 	%rd11614, %rd65, %rd11597;
	mul.hi.u64 	%rd11615, %rd65, %rd11597;
	add.cc.s64 	%rd11616, %rd11613, %rd11590;
	addc.cc.s64 	%rd11617, %rd11573, 0;
	add.cc.s64 	%rd11618, %rd11616, %rd11614;
	addc.cc.s64 	%rd11619, %rd11617, %rd11615;
	add.s64 	%rd11620, %rd11592, %rd11619;
	setp.lt.u64 	%p1469, %rd11620, %rd11592;
	selp.u64 	%rd11621, 1, 0, %p1469;
	add.s64 	%rd11622, %rd11594, %rd11621;
	setp.lt.u64 	%p1470, %rd11622, %rd11594;
	selp.u64 	%rd11623, 1, 0, %p1470;
	add.s64 	%rd11624, %rd11596, %rd11623;
	mul.lo.s64 	%rd11625, %rd11565, %rd11606;
	mul.lo.s64 	%rd11626, %rd68, %rd11625;
	mul.hi.u64 	%rd11627, %rd68, %rd11625;
	add.cc.s64 	%rd11628, %rd11626, %rd11606;
	addc.cc.s64 	%rd11629, %rd11627, 0;
	mul.lo.s64 	%rd11630, %rd67, %rd11625;
	mul.hi.u64 	%rd11631, %rd67, %rd11625;
	add.cc.s64 	%rd11632, %rd11629, %rd11612;
	addc.cc.s64 	%rd11633, %rd11573, 0;
	add.cc.s64 	%rd11634, %rd11632, %rd11630;
	addc.cc.s64 	%rd11635, %rd11633, %rd11631;
	mul.lo.s64 	%rd11636, %rd66, %rd11625;
	mul.hi.u64 	%rd11637, %rd66, %rd11625;
	add.cc.s64 	%rd11638, %rd11635, %rd11618;
	addc.cc.s64 	%rd11639, %rd11573, 0;
	add.cc.s64 	%rd11640, %rd11638, %rd11636;
	addc.cc.s64 	%rd11641, %rd11639, %rd11637;
	mul.lo.s64 	%rd11642, %rd65, %rd11625;
	mul.hi.u64 	%rd11643, %rd65, %rd11625;
	add.cc.s64 	%rd11644, %rd11641, %rd11620;
	addc.cc.s64 	%rd11645, %rd11573, 0;
	add.cc.s64 	%rd11646, %rd11644, %rd11642;
	addc.cc.s64 	%rd11647, %rd11645, %rd11643;
	add.s64 	%rd11648, %rd11622, %rd11647;
	setp.lt.u64 	%p1471, %rd11648, %rd11622;
	selp.u64 	%rd11649, 1, 0, %p1471;
	add.s64 	%rd11650, %rd11624, %rd11649;
	mul.lo.s64 	%rd11651, %rd11565, %rd11634;
	mul.lo.s64 	%rd11652, %rd68, %rd11651;
	mul.hi.u64 	%rd11653, %rd68, %rd11651;
	add.cc.s64 	%rd11654, %rd11652, %rd11634;
	addc.cc.s64 	%rd11655, %rd11653, 0;
	mul.lo.s64 	%rd11656, %rd67, %rd11651;
	mul.hi.u64 	%rd11657, %rd67, %rd11651;
	add.cc.s64 	%rd11658, %rd11655, %rd11640;
	addc.cc.s64 	%rd11659, %rd11573, 0;
	add.cc.s64 	%rd77, %rd11658, %rd11656;
	addc.cc.s64 	%rd11660, %rd11659, %rd11657;
	mul.lo.s64 	%rd11661, %rd66, %rd11651;
	mul.hi.u64 	%rd11662, %rd66, %rd11651;
	add.cc.s64 	%rd11663, %rd11660, %rd11646;
	addc.cc.s64 	%rd11664, %rd11573, 0;
	add.cc.s64 	%rd78, %rd11663, %rd11661;
	addc.cc.s64 	%rd11665, %rd11664, %rd11662;
	mul.lo.s64 	%rd11666, %rd65, %rd11651;
	mul.hi.u64 	%rd11667, %rd65, %rd11651;
	add.cc.s64 	%rd11668, %rd11665, %rd11648;
	addc.cc.s64 	%rd11669, %rd11573, 0;
	add.cc.s64 	%rd79, %rd11668, %rd11666;
	addc.cc.s64 	%rd11670, %rd11669, %rd11667;
	add.s64 	%rd20840, %rd11650, %rd11670;
	setp.gt.u64 	%p1472, %rd20840, %rd65;
	@%p1472 bra 	$L__BB0_34;
	setp.lt.u64 	%p1473, %rd20840, %rd65;
	mov.u64 	%rd20841, %rd79;
	mov.u64 	%rd20842, %rd78;
	mov.u64 	%rd20843, %rd77;
	@%p1473 bra 	$L__BB0_35;
	setp.lt.u64 	%p1474, %rd66, %rd79;
	@%p1474 bra 	$L__BB0_34;
	setp.gt.u64 	%p1475, %rd66, %rd79;
	mov.u64 	%rd20841, %rd79;
	mov.u64 	%rd20842, %rd78;
	mov.u64 	%rd20843, %rd77;
	@%p1475 bra 	$L__BB0_35;
	setp.lt.u64 	%p1476, %rd67, %rd78;
	@%p1476 bra 	$L__BB0_34;
	setp.gt.u64 	%p1477, %rd67, %rd78;
	setp.gt.u64 	%p1478, %rd68, %rd77;
	or.pred  	%p1479, %p1477, %p1478;
	mov.u64 	%rd20841, %rd79;
	mov.u64 	%rd20842, %rd78;
	mov.u64 	%rd20843, %rd77;
	@%p1479 bra 	$L__BB0_35;
$L__BB0_34:
	sub.s64 	%rd20843, %rd77, %rd68;
	setp.lt.u64 	%p1480, %rd77, %rd68;
	selp.u64 	%rd11671, 1, 0, %p1480;
	add.s64 	%rd11672, %rd67, %rd11671;
	sub.s64 	%rd20842, %rd78, %rd11672;
	setp.lt.u64 	%p1481, %rd78, %rd11672;
	selp.u64 	%rd11673, 1, 0, %p1481;
	add.s64 	%rd11674, %rd66, %rd11673;
	sub.s64 	%rd20841, %rd79, %rd11674;
	setp.lt.u64 	%p1482, %rd79, %rd11674;
	selp.u64 	%rd11675, 1, 0, %p1482;
	add.s64 	%rd11676, %rd65, %rd11675;
	sub.s64 	%rd20840, %rd20840, %rd11676;
$L__BB0_35:
	ld.const.u64 	%rd89, [P_CONST+24];
	ld.const.u64 	%rd90, [P_CONST+16];
	ld.const.u64 	%rd91, [P_CONST+8];
	ld.const.u64 	%rd92, [P_CONST];
	and.b64  	%rd11677, %rd44, 4294967295;
	shr.u64 	%rd11678, %rd44, 32;
	mul.lo.s64 	%rd11679, %rd11677, %rd11677;
	mul.lo.s64 	%rd11680, %rd11678, %rd11677;
	shr.u64 	%rd11681, %rd11679, 32;
	shl.b64 	%rd11682, %rd11680, 1;
	and.b64  	%rd11683, %rd11682, 8589934590;
	add.s64 	%rd11684, %rd11681, %rd11683;
	shr.u64 	%rd11685, %rd11680, 31;
	and.b64  	%rd11686, %rd11685, 8589934590;
	mad.lo.s64 	%rd11687, %rd11678, %rd11678, %rd11686;
	shr.u64 	%rd11688, %rd11684, 32;
	shl.b64 	%rd11689, %rd11684, 32;
	and.b64  	%rd11690, %rd11679, 4294967293;
	or.b64  	%rd11691, %rd11689, %rd11690;
	add.s64 	%rd11692, %rd11687, %rd11688;
	shr.u64 	%rd11693, %rd43, 32;
	and.b64  	%rd11694, %rd43, 4294967295;
	mul.lo.s64 	%rd11695, %rd11694, %rd11677;
	mul.lo.s64 	%rd11696, %rd11693, %rd11677;
	mul.lo.s64 	%rd11697, %rd11694, %rd11678;
	shr.u64 	%rd11698, %rd11695, 32;
	and.b64  	%rd11699, %rd11696, 4294967295;
	add.s64 	%rd11700, %rd11698, %rd11699;
	and.b64  	%rd11701, %rd11697, 4294967295;
	add.s64 	%rd11702, %rd11700, %rd11701;
	shr.u64 	%rd11703, %rd11696, 32;
	mad.lo.s64 	%rd11704, %rd11693, %rd11678, %rd11703;
	shr.u64 	%rd11705, %rd11697, 32;
	add.s64 	%rd11706, %rd11704, %rd11705;
	shr.u64 	%rd11707, %rd11702, 32;
	shl.b64 	%rd11708, %rd11702, 32;
	and.b64  	%rd11709, %rd11695, 4294967295;
	or.b64  	%rd11710, %rd11708, %rd11709;
	add.s64 	%rd11711, %rd11706, %rd11707;
	shr.u64 	%rd11712, %rd42, 32;
	and.b64  	%rd11713, %rd42, 4294967295;
	mul.lo.s64 	%rd11714, %rd11713, %rd11677;
	mul.lo.s64 	%rd11715, %rd11712, %rd11677;
	mul.lo.s64 	%rd11716, %rd11713, %rd11678;
	shr.u64 	%rd11717, %rd11714, 32;
	and.b64  	%rd11718, %rd11715, 4294967295;
	add.s64 	%rd11719, %rd11717, %rd11718;
	and.b64  	%rd11720, %rd11716, 4294967295;
	add.s64 	%rd11721, %rd11719, %rd11720;
	shr.u64 	%rd11722, %rd11715, 32;
	mad.lo.s64 	%rd11723, %rd11712, %rd11678, %rd11722;
	shr.u64 	%rd11724, %rd11716, 32;
	add.s64 	%rd11725, %rd11723, %rd11724;
	shr.u64 	%rd11726, %rd11721, 32;
	shl.b64 	%rd11727, %rd11721, 32;
	and.b64  	%rd11728, %rd11714, 4294967295;
	or.b64  	%rd11729, %rd11727, %rd11728;
	add.s64 	%rd11730, %rd11725, %rd11726;
	shr.u64 	%rd11731, %rd41, 32;
	and.b64  	%rd11732, %rd41, 4294967295;
	mul.lo.s64 	%rd11733, %rd11732, %rd11677;
	mul.lo.s64 	%rd11734, %rd11731, %rd11677;
	mul.lo.s64 	%rd11735, %rd11732, %rd11678;
	shr.u64 	%rd11736, %rd11733, 32;
	and.b64  	%rd11737, %rd11734, 4294967295;
	add.s64 	%rd11738, %rd11736, %rd11737;
	and.b64  	%rd11739, %rd11735, 4294967295;
	add.s64 	%rd11740, %rd11738, %rd11739;
	shr.u64 	%rd11741, %rd11734, 32;
	mad.lo.s64 	%rd11742, %rd11731, %rd11678, %rd11741;
	shr.u64 	%rd11743, %rd11735, 32;
	add.s64 	%rd11744, %rd11742, %rd11743;
	shr.u64 	%rd11745, %rd11740, 32;
	shl.b64 	%rd11746, %rd11740, 32;
	and.b64  	%rd11747, %rd11733, 4294967295;
	or.b64  	%rd11748, %rd11746, %rd11747;
	add.s64 	%rd11749, %rd11744, %rd11745;
	shl.b64 	%rd11750, %rd11710, 1;
	shr.u64 	%rd11751, %rd11708, 63;
	add.s64 	%rd11752, %rd11711, %rd11711;
	add.s64 	%rd11753, %rd11752, %rd11751;
	mul.lo.s64 	%rd11754, %rd11694, %rd11694;
	mul.lo.s64 	%rd11755, %rd11693, %rd11694;
	shr.u64 	%rd11756, %rd11754, 32;
	shl.b64 	%rd11757, %rd11755, 1;
	and.b64  	%rd11758, %rd11757, 8589934590;
	add.s64 	%rd11759, %rd11756, %rd11758;
	shr.u64 	%rd11760, %rd11755, 31;
	and.b64  	%rd11761, %rd11760, 8589934590;
	mad.lo.s64 	%rd11762, %rd11693, %rd11693, %rd11761;
	shr.u64 	%rd11763, %rd11759, 32;
	shl.b64 	%rd11764, %rd11759, 32;
	and.b64  	%rd11765, %rd11754, 4294967293;
	or.b64  	%rd11766, %rd11764, %rd11765;
	add.s64 	%rd11767, %rd11729, %rd11751;
	add.s64 	%rd11768, %rd11767, %rd11766;
	max.u64 	%rd11769, %rd11729, %rd11767;
	setp.gt.u64 	%p1483, %rd11769, %rd11768;
	selp.u64 	%rd11770, 1, 0, %p1483;
	add.s64 	%rd11771, %rd11762, %rd11730;
	add.s64 	%rd11772, %rd11771, %rd11763;
	add.s64 	%rd11773, %rd11772, %rd11770;
	mul.lo.s64 	%rd11774, %rd11713, %rd11694;
	mul.lo.s64 	%rd11775, %rd11712, %rd11694;
	mul.lo.s64 	%rd11776, %rd11713, %rd11693;
	shr.u64 	%rd11777, %rd11774, 32;
	and.b64  	%rd11778, %rd11775, 4294967295;
	add.s64 	%rd11779, %rd11777, %rd11778;
	and.b64  	%rd11780, %rd11776, 4294967295;
	add.s64 	%rd11781, %rd11779, %rd11780;
	shr.u64 	%rd11782, %rd11775, 32;
	mad.lo.s64 	%rd11783, %rd11712, %rd11693, %rd11782;
	shr.u64 	%rd11784, %rd11776, 32;
	add.s64 	%rd11785, %rd11783, %rd11784;
	shr.u64 	%rd11786, %rd11781, 32;
	shl.b64 	%rd11787, %rd11781, 32;
	and.b64  	%rd11788, %rd11774, 4294967295;
	or.b64  	%rd11789, %rd11787, %rd11788;
	add.s64 	%rd11790, %rd11748, %rd11770;
	add.s64 	%rd11791, %rd11790, %rd11789;
	max.u64 	%rd11792, %rd11748, %rd11790;
	setp.gt.u64 	%p1484, %rd11792, %rd11791;
	selp.u64 	%rd11793, 1, 0, %p1484;
	add.s64 	%rd11794, %rd11785, %rd11749;
	add.s64 	%rd11795, %rd11794, %rd11786;
	add.s64 	%rd11796, %rd11795, %rd11793;
	add.s64 	%rd11797, %rd11768, %rd11729;
	setp.lt.u64 	%p1485, %rd11797, %rd11768;
	selp.u64 	%rd11798, 1, 0, %p1485;
	add.s64 	%rd11799, %rd11730, %rd11773;
	add.s64 	%rd11800, %rd11799, %rd11798;
	add.s64 	%rd11801, %rd11791, %rd11798;
	add.s64 	%rd11802, %rd11801, %rd11789;
	max.u64 	%rd11803, %rd11791, %rd11801;
	setp.gt.u64 	%p1486, %rd11803, %rd11802;
	selp.u64 	%rd11804, 1, 0, %p1486;
	add.s64 	%rd11805, %rd11785, %rd11796;
	add.s64 	%rd11806, %rd11805, %rd11786;
	add.s64 	%rd11807, %rd11806, %rd11804;
	add.s64 	%rd11808, %rd11802, %rd11748;
	setp.lt.u64 	%p1487, %rd11808, %rd11802;
	selp.u64 	%rd11809, 1, 0, %p1487;
	add.s64 	%rd11810, %rd11749, %rd11807;
	add.s64 	%rd11811, %rd11810, %rd11809;
	ld.const.u64 	%rd11812, [MU_P];
	mul.lo.s64 	%rd11813, %rd11812, %rd11691;
	mul.lo.s64 	%rd11814, %rd92, %rd11813;
	mul.hi.u64 	%rd11815, %rd92, %rd11813;
	add.cc.s64 	%rd11816, %rd11814, %rd11691;
	addc.cc.s64 	%rd11817, %rd11815, 0;
	mul.lo.s64 	%rd11818, %rd91, %rd11813;
	mul.hi.u64 	%rd11819, %rd91, %rd11813;
	mov.b64 	%rd11820, 0;
	add.cc.s64 	%rd11821, %rd11817, %rd11750;
	addc.cc.s64 	%rd11822, %rd11820, 0;
	add.cc.s64 	%rd11823, %rd11821, %rd11818;
	addc.cc.s64 	%rd11824, %rd11822, %rd11819;
	mul.lo.s64 	%rd11825, %rd90, %rd11813;
	mul.hi.u64 	%rd11826, %rd90, %rd11813;
	add.cc.s64 	%rd11827, %rd11824, %rd11797;
	addc.cc.s64 	%rd11828, %rd11820, 0;
	add.cc.s64 	%rd11829, %rd11827, %rd11825;
	addc.cc.s64 	%rd11830, %rd11828, %rd11826;
	mul.lo.s64 	%rd11831, %rd89, %rd11813;
	mul.hi.u64 	%rd11832, %rd89, %rd11813;
	add.cc.s64 	%rd11833, %rd11830, %rd11808;
	addc.cc.s64 	%rd11834, %rd11820, 0;
	add.cc.s64 	%rd11835, %rd11833, %rd11831;
	addc.cc.s64 	%rd11836, %rd11834, %rd11832;
	add.s64 	%rd11837, %rd11692, %rd11836;
	setp.lt.u64 	%p1488, %rd11837, %rd11692;
	selp.u64 	%rd11838, 1, 0, %p1488;
	add.s64 	%rd11839, %rd11753, %rd11838;
	setp.lt.u64 	%p1489, %rd11839, %rd11753;
	selp.u64 	%rd11840, 1, 0, %p1489;
	add.s64 	%rd11841, %rd11800, %rd11840;
	setp.lt.u64 	%p1490, %rd11841, %rd11800;
	selp.u64 	%rd11842, 1, 0, %p1490;
	add.s64 	%rd11843, %rd11811, %rd11842;
	mul.lo.s64 	%rd11844, %rd11812, %rd11823;
	mul.lo.s64 	%rd11845, %rd92, %rd11844;
	mul.hi.u64 	%rd11846, %rd92, %rd11844;
	add.cc.s64 	%rd11847, %rd11845, %rd11823;
	addc.cc.s64 	%rd11848, %rd11846, 0;
	mul.lo.s64 	%rd11849, %rd91, %rd11844;
	mul.hi.u64 	%rd11850, %rd91, %rd11844;
	add.cc.s64 	%rd11851, %rd11848, %rd11829;
	addc.cc.s64 	%rd11852, %rd11820, 0;
	add.cc.s64 	%rd11853, %rd11851, %rd11849;
	addc.cc.s64 	%rd11854, %rd11852, %rd11850;
	mul.lo.s64 	%rd11855, %rd90, %rd11844;
	mul.hi.u64 	%rd11856, %rd90, %rd11844;
	add.cc.s64 	%rd11857, %rd11854, %rd11835;
	addc.cc.s64 	%rd11858, %rd11820, 0;
	add.cc.s64 	%rd11859, %rd11857, %rd11855;
	addc.cc.s64 	%rd11860, %rd11858, %rd11856;
	mul.lo.s64 	%rd11861, %rd89, %rd11844;
	mul.hi.u64 	%rd11862, %rd89, %rd11844;
	add.cc.s64 	%rd11863, %rd11860, %rd11837;
	addc.cc.s64 	%rd11864, %rd11820, 0;
	add.cc.s64 	%rd11865, %rd11863, %rd11861;
	addc.cc.s64 	%rd11866, %rd11864, %rd11862;
	add.s64 	%rd11867, %rd11839, %rd11866;
	setp.lt.u64 	%p1491, %rd11867, %rd11839;
	selp.u64 	%rd11868, 1, 0, %p1491;
	add.s64 	%rd11869, %rd11841, %rd11868;
	setp.lt.u64 	%p1492, %rd11869, %rd11841;
	selp.u64 	%rd11870, 1, 0, %p1492;
	add.s64 	%rd11871, %rd11843, %rd11870;
	mul.lo.s64 	%rd11872, %rd11812, %rd11853;
	mul.lo.s64 	%rd11873, %rd92, %rd11872;
	mul.hi.u64 	%rd11874, %rd92, %rd11872;
	add.cc.s64 	%rd11875, %rd11873, %rd11853;
	addc.cc.s64 	%rd11876, %rd11874, 0;
	mul.lo.s64 	%rd11877, %rd91, %rd11872;
	mul.hi.u64 	%rd11878, %rd91, %rd11872;
	add.cc.s64 	%rd11879, %rd11876, %rd11859;
	addc.cc.s64 	%rd11880, %rd11820, 0;
	add.cc.s64 	%rd11881, %rd11879, %rd11877;
	addc.cc.s64 	%rd11882, %rd11880, %rd11878;
	mul.lo.s64 	%rd11883, %rd90, %rd11872;
	mul.hi.u64 	%rd11884, %rd90, %rd11872;
	add.cc.s64 	%rd11885, %rd11882, %rd11865;
	addc.cc.s64 	%rd11886, %rd11820, 0;
	add.cc.s64 	%rd11887, %rd11885, %rd11883;
	addc.cc.s64 	%rd11888, %rd11886, %rd11884;
	mul.lo.s64 	%rd11889, %rd89, %rd11872;
	mul.hi.u64 	%rd11890, %rd89, %rd11872;
	add.cc.s64 	%rd11891, %rd11888, %rd11867;
	addc.cc.s64 	%rd11892, %rd11820, 0;
	add.cc.s64 	%rd11893, %rd11891, %rd11889;
	addc.cc.s64 	%rd11894, %rd11892, %rd11890;
	add.s64 	%rd11895, %rd11869, %rd11894;
	setp.lt.u64 	%p1493, %rd11895, %rd11869;
	selp.u64 	%rd11896, 1, 0, %p1493;
	add.s64 	%rd11897, %rd11871, %rd11896;
	mul.lo.s64 	%rd11898, %rd11812, %rd11881;
	mul.lo.s64 	%rd11899, %rd92, %rd11898;
	mul.hi.u64 	%rd11900, %rd92, %rd11898;
	add.cc.s64 	%rd11901, %rd11899, %rd11881;
	addc.cc.s64 	%rd11902, %rd11900, 0;
	mul.lo.s64 	%rd11903, %rd91, %rd11898;
	mul.hi.u64 	%rd11904, %rd91, %rd11898;
	add.cc.s64 	%rd11905, %rd11902, %rd11887;
	addc.cc.s64 	%rd11906, %rd11820, 0;
	add.cc.s64 	%rd93, %rd11905, %rd11903;
	addc.cc.s64 	%rd11907, %rd11906, %rd11904;
	mul.lo.s64 	%rd11908, %rd90, %rd11898;
	mul.hi.u64 	%rd11909, %rd90, %rd11898;
	add.cc.s64 	%rd11910, %rd11907, %rd11893;
	addc.cc.s64 	%rd11911, %rd11820, 0;
	add.cc.s64 	%rd94, %rd11910, %rd11908;
	addc.cc.s64 	%rd11912, %rd11911, %rd11909;
	mul.lo.s64 	%rd11913, %rd89, %rd11898;
	mul.hi.u64 	%rd11914, %rd89, %rd11898;
	add.cc.s64 	%rd11915, %rd11912, %rd11895;
	addc.cc.s64 	%rd11916, %rd11820, 0;
	add.cc.s64 	%rd95, %rd11915, %rd11913;
	addc.cc.s64 	%rd11917, %rd11916, %rd11914;
	add.s64 	%rd20844, %rd11897, %rd11917;
	setp.gt.u64 	%p1494, %rd20844, %rd89;
	@%p1494 bra 	$L__BB0_41;
	setp.lt.u64 	%p1495, %rd20844, %rd89;
	mov.u64 	%rd20845, %rd95;
	mov.u64 	%rd20846, %rd94;
	mov.u64 	%rd20847, %rd93;
	@%p1495 bra 	$L__BB0_42;
	setp.lt.u64 	%p1496, %rd90, %rd95;
	@%p1496 bra 	$L__BB0_41;
	setp.gt.u64 	%p1497, %rd90, %rd95;
	mov.u64 	%rd20845, %rd95;
	mov.u64 	%rd20846, %rd94;
	mov.u64 	%rd20847, %rd93;
	@%p1497 bra 	$L__BB0_42;
	setp.lt.u64 	%p1498, %rd91, %rd94;
	@%p1498 bra 	$L__BB0_41;
	setp.gt.u64 	%p1499, %rd91, %rd94;
	setp.gt.u64 	%p1500, %rd92, %rd93;
	or.pred  	%p1501, %p1499, %p1500;
	mov.u64 	%rd20845, %rd95;
	mov.u64 	%rd20846, %rd94;
	mov.u64 	%rd20847, %rd93;
	@%p1501 bra 	$L__BB0_42;
$L__BB0_41:
	sub.s64 	%rd20847, %rd93, %rd92;
	setp.lt.u64 	%p1502, %rd93, %rd92;
	selp.u64 	%rd11918, 1, 0, %p1502;
	add.s64 	%rd11919, %rd91, %rd11918;
	sub.s64 	%rd20846, %rd94, %rd11919;
	setp.lt.u64 	%p1503, %rd94, %rd11919;
	selp.u64 	%rd11920, 1, 0, %p1503;
	add.s64 	%rd11921, %rd90, %rd11920;
	sub.s64 	%rd20845, %rd95, %rd11921;
	setp.lt.u64 	%p1504, %rd95, %rd11921;
	selp.u64 	%rd11922, 1, 0, %p1504;
	add.s64 	%rd11923, %rd89, %rd11922;
	sub.s64 	%rd20844, %rd20844, %rd11923;
$L__BB0_42:
	ld.const.u64 	%rd105, [P_CONST+24];
	ld.const.u64 	%rd106, [P_CONST+16];
	ld.const.u64 	%rd107, [P_CONST+8];
	ld.const.u64 	%rd11924, [P_CONST];
	and.b64  	%rd108, %rd64, 4294967295;
	shr.u64 	%rd109, %rd64, 32;
	shr.u64 	%rd11925, %rd20847, 32;
	and.b64  	%rd11926, %rd20847, 4294967295;
	mul.lo.s64 	%rd11927, %rd11926, %rd108;
	mul.lo.s64 	%rd11928, %rd11925, %rd108;
	mul.lo.s64 	%rd11929, %rd11926, %rd109;
	shr.u64 	%rd11930, %rd11927, 32;
	and.b64  	%rd11931, %rd11928, 4294967295;
	add.s64 	%rd11932, %rd11930, %rd11931;
	and.b64  	%rd11933, %rd11929, 4294967295;
	add.s64 	%rd11934, %rd11932, %rd11933;
	shr.u64 	%rd11935, %rd11928, 32;
	mad.lo.s64 	%rd11936, %rd11925, %rd109, %rd11935;
	shr.u64 	%rd11937, %rd11929, 32;
	add.s64 	%rd11938, %rd11936, %rd11937;
	shr.u64 	%rd11939, %rd11934, 32;
	shl.b64 	%rd11940, %rd11934, 32;
	and.b64  	%rd11941, %rd11927, 4294967295;
	or.b64  	%rd11942, %rd11940, %rd11941;
	add.s64 	%rd11943, %rd11938, %rd11939;
	shr.u64 	%rd11944, %rd20846, 32;
	and.b64  	%rd11945, %rd20846, 4294967295;
	mul.lo.s64 	%rd11946, %rd11945, %rd108;
	mul.lo.s64 	%rd11947, %rd11944, %rd108;
	mul.lo.s64 	%rd11948, %rd11945, %rd109;
	shr.u64 	%rd11949, %rd11946, 32;
	and.b64  	%rd11950, %rd11947, 4294967295;
	add.s64 	%rd11951, %rd11949, %rd11950;
	and.b64  	%rd11952, %rd11948, 4294967295;
	add.s64 	%rd11953, %rd11951, %rd11952;
	shr.u64 	%rd11954, %rd11947, 32;
	mad.lo.s64 	%rd11955, %rd11944, %rd109, %rd11954;
	shr.u64 	%rd11956, %rd11948, 32;
	add.s64 	%rd11957, %rd11955, %rd11956;
	shr.u64 	%rd11958, %rd11953, 32;
	shl.b64 	%rd11959, %rd11953, 32;
	and.b64  	%rd11960, %rd11946, 4294967295;
	or.b64  	%rd11961, %rd11959, %rd11960;
	add.s64 	%rd11962, %rd11957, %rd11958;
	shr.u64 	%rd11963, %rd20845, 32;
	and.b64  	%rd11964, %rd20845, 4294967295;
	mul.lo.s64 	%rd11965, %rd11964, %rd108;
	mul.lo.s64 	%rd11966, %rd11963, %rd108;
	mul.lo.s64 	%rd11967, %rd11964, %rd109;
	shr.u64 	%rd11968, %rd11965, 32;
	and.b64  	%rd11969, %rd11966, 4294967295;
	add.s64 	%rd11970, %rd11968, %rd11969;
	and.b64  	%rd11971, %rd11967, 4294967295;
	add.s64 	%rd11972, %rd11970, %rd11971;
	shr.u64 	%rd11973, %rd11966, 32;
	mad.lo.s64 	%rd11974, %rd11963, %rd109, %rd11973;
	shr.u64 	%rd11975, %rd11967, 32;
	add.s64 	%rd11976, %rd11974, %rd11975;
	shr.u64 	%rd11977, %rd11972, 32;
	shl.b64 	%rd11978, %rd11972, 32;
	and.b64  	%rd11979, %rd11965, 4294967295;
	or.b64  	%rd11980, %rd11978, %rd11979;
	add.s64 	%rd11981, %rd11976, %rd11977;
	shr.u64 	%rd11982, %rd20844, 32;
	and.b64  	%rd11983, %rd20844, 4294967295;
	mul.lo.s64 	%rd11984, %rd11983, %rd108;
	mul.lo.s64 	%rd11985, %rd11982, %rd108;
	mul.lo.s64 	%rd11986, %rd11983, %rd109;
	shr.u64 	%rd11987, %rd11984, 32;
	and.b64  	%rd11988, %rd11985, 4294967295;
	add.s64 	%rd11989, %rd11987, %rd11988;
	and.b64  	%rd11990, %rd11986, 4294967295;
	add.s64 	%rd11991, %rd11989, %rd11990;
	shr.u64 	%rd11992, %rd11985, 32;
	mad.lo.s64 	%rd11993, %rd11982, %rd109, %rd11992;
	shr.u64 	%rd11994, %rd11986, 32;
	add.s64 	%rd11995, %rd11993, %rd11994;
	shr.u64 	%rd11996, %rd11991, 32;
	shl.b64 	%rd11997, %rd11991, 32;
	and.b64  	%rd11998, %rd11984, 4294967295;
	or.b64  	%rd11999, %rd11997, %rd11998;
	add.s64 	%rd12000, %rd11995, %rd11996;
	and.b64  	%rd110, %rd63, 4294967295;
	shr.u64 	%rd111, %rd63, 32;
	mul.lo.s64 	%rd12001, %rd11926, %rd110;
	mul.lo.s64 	%rd12002, %rd11925, %rd110;
	mul.lo.s64 	%rd12003, %rd11926, %rd111;
	shr.u64 	%rd12004, %rd12001, 32;
	and.b64  	%rd12005, %rd12002, 4294967295;
	add.s64 	%rd12006, %rd12004, %rd12005;
	and.b64  	%rd12007, %rd12003, 4294967295;
	add.s64 	%rd12008, %rd12006, %rd12007;
	shr.u64 	%rd12009, %rd12002, 32;
	mad.lo.s64 	%rd12010, %rd11925, %rd111, %rd12009;
	shr.u64 	%rd12011, %rd12003, 32;
	add.s64 	%rd12012, %rd12010, %rd12011;
	shr.u64 	%rd12013, %rd12008, 32;
	shl.b64 	%rd12014, %rd12008, 32;
	and.b64  	%rd12015, %rd12001, 4294967295;
	or.b64  	%rd12016, %rd12014, %rd12015;
	add.s64 	%rd12017, %rd11961, %rd12016;
	setp.lt.u64 	%p1505, %rd12017, %rd11961;
	selp.u64 	%rd12018, 1, 0, %p1505;
	add.s64 	%rd12019, %rd12012, %rd11962;
	add.s64 	%rd12020, %rd12019, %rd12013;
	add.s64 	%rd12021, %rd12020, %rd12018;
	mul.lo.s64 	%rd12022, %rd11945, %rd110;
	mul.lo.s64 	%rd12023, %rd11944, %rd110;
	mul.lo.s64 	%rd12024, %rd11945, %rd111;
	shr.u64 	%rd12025, %rd12022, 32;
	and.b64  	%rd12026, %rd12023, 4294967295;
	add.s64 	%rd12027, %rd12025, %rd12026;
	and.b64  	%rd12028, %rd12024, 4294967295;
	add.s64 	%rd12029, %rd12027, %rd12028;
	shr.u64 	%rd12030, %rd12023, 32;
	mad.lo.s64 	%rd12031, %rd11944, %rd111, %rd12030;
	shr.u64 	%rd12032, %rd12024, 32;
	add.s64 	%rd12033, %rd12031, %rd12032;
	shr.u64 	%rd12034, %rd12029, 32;
	shl.b64 	%rd12035, %rd12029, 32;
	and.b64  	%rd12036, %rd12022, 4294967295;
	or.b64  	%rd12037, %rd12035, %rd12036;
	add.s64 	%rd12038, %rd11980, %rd12018;
	add.s64 	%rd12039, %rd12038, %rd12037;
	max.u64 	%rd12040, %rd11980, %rd12038;
	setp.gt.u64 	%p1506, %rd12040, %rd12039;
	selp.u64 	%rd12041, 1, 0, %p1506;
	add.s64 	%rd12042, %rd12033, %rd11981;
	add.s64 	%rd12043, %rd12042, %rd12034;
	add.s64 	%rd12044, %rd12043, %rd12041;
	mul.lo.s64 	%rd12045, %rd11964, %rd110;
	mul.lo.s64 	%rd12046, %rd11963, %rd110;
	mul.lo.s64 	%rd12047, %rd11964, %rd111;
	shr.u64 	%rd12048, %rd12045, 32;
	and.b64  	%rd12049, %rd12046, 4294967295;
	add.s64 	%rd12050, %rd12048, %rd12049;
	and.b64  	%rd12051, %rd12047, 4294967295;
	add.s64 	%rd12052, %rd12050, %rd12051;
	shr.u64 	%rd12053, %rd12046, 32;
	mad.lo.s64 	%rd12054, %rd11963, %rd111, %rd12053;
	shr.u64 	%rd12055, %rd12047, 32;
	add.s64 	%rd12056, %rd12054, %rd12055;
	shr.u64 	%rd12057, %rd12052, 32;
	shl.b64 	%rd12058, %rd12052, 32;
	and.b64  	%rd12059, %rd12045, 4294967295;
	or.b64  	%rd12060, %rd12058, %rd12059;
	add.s64 	%rd12061, %rd11999, %rd12041;
	add.s64 	%rd12062, %rd12061, %rd12060;
	max.u64 	%rd12063, %rd11999, %rd12061;
	setp.gt.u64 	%p1507, %rd12063, %rd12062;
	selp.u64 	%rd12064, 1, 0, %p1507;
	add.s64 	%rd12065, %rd12056, %rd12000;
	add.s64 	%rd12066, %rd12065, %rd12057;
	add.s64 	%rd12067, %rd12066, %rd12064;
	and.b64  	%rd112, %rd62, 4294967295;
	shr.u64 	%rd113, %rd62, 32;
	mul.lo.s64 	%rd12068, %rd11926, %rd112;
	mul.lo.s64 	%rd12069, %rd11925, %rd112;
	mul.lo.s64 	%rd12070, %rd11926, %rd113;
	shr.u64 	%rd12071, %rd12068, 32;
	and.b64  	%rd12072, %rd12069, 4294967295;
	add.s64 	%rd12073, %rd12071, %rd12072;
	and.b64  	%rd12074, %rd12070, 4294967295;
	add.s64 	%rd12075, %rd12073, %rd12074;
	shr.u64 	%rd12076, %rd12069, 32;
	mad.lo.s64 	%rd12077, %rd11925, %rd113, %rd12076;
	shr.u64 	%rd12078, %rd12070, 32;
	add.s64 	%rd12079, %rd12077, %rd12078;
	shr.u64 	%rd12080, %rd12075, 32;
	shl.b64 	%rd12081, %rd12075, 32;
	and.b64  	%rd12082, %rd12068, 4294967295;
	or.b64  	%rd12083, %rd12081, %rd12082;
	add.s64 	%rd12084, %rd12039, %rd12083;
	setp.lt.u64 	%p1508, %rd12084, %rd12039;
	selp.u64 	%rd12085, 1, 0, %p1508;
	add.s64 	%rd12086, %rd12079, %rd12044;
	add.s64 	%rd12087, %rd12086, %rd12080;
	add.s64 	%rd12088, %rd12087, %rd12085;
	mul.lo.s64 	%rd12089, %rd11945, %rd112;
	mul.lo.s64 	%rd12090, %rd11944, %rd112;
	mul.lo.s64 	%rd12091, %rd11945, %rd113;
	shr.u64 	%rd12092, %rd12089, 32;
	and.b64  	%rd12093, %rd12090, 4294967295;
	add.s64 	%rd12094, %rd12092, %rd12093;
	and.b64  	%rd12095, %rd12091, 4294967295;
	add.s64 	%rd12096, %rd12094, %rd12095;
	shr.u64 	%rd12097, %rd12090, 32;
	mad.lo.s64 	%rd12098, %rd11944, %rd113, %rd12097;
	shr.u64 	%rd12099, %rd12091, 32;
	add.s64 	%rd12100, %rd12098, %rd12099;
	shr.u64 	%rd12101, %rd12096, 32;
	shl.b64 	%rd12102, %rd12096, 32;
	and.b64  	%rd12103, %rd12089, 4294967295;
	or.b64  	%rd12104, %rd12102, %rd12103;
	add.s64 	%rd12105, %rd12062, %rd12085;
	add.s64 	%rd12106, %rd12105, %rd12104;
	max.u64 	%rd12107, %rd12062, %rd12105;
	setp.gt.u64 	%p1509, %rd12107, %rd12106;
	selp.u64 	%rd12108, 1, 0, %p1509;
	add.s64 	%rd12109, %rd12100, %rd12067;
	add.s64 	%rd12110, %rd12109, %rd12101;
	add.s64 	%rd12111, %rd12110, %rd12108;
	and.b64  	%rd114, %rd61, 4294967295;
	shr.u64 	%rd115, %rd61, 32;
	mul.lo.s64 	%rd12112, %rd11926, %rd114;
	mul.lo.s64 	%rd12113, %rd11925, %rd114;
	mul.lo.s64 	%rd12114, %rd11926, %rd115;
	shr.u64 	%rd12115, %rd12112, 32;
	and.b64  	%rd12116, %rd12113, 4294967295;
	add.s64 	%rd12117, %rd12115, %rd12116;
	and.b64  	%rd12118, %rd12114, 4294967295;
	add.s64 	%rd12119, %rd12117, %rd12118;
	shr.u64 	%rd12120, %rd12113, 32;
	mad.lo.s64 	%rd12121, %rd11925, %rd115, %rd12120;
	shr.u64 	%rd12122, %rd12114, 32;
	add.s64 	%rd12123, %rd12121, %rd12122;
	shr.u64 	%rd12124, %rd12119, 32;
	shl.b64 	%rd12125, %rd12119, 32;
	and.b64  	%rd12126, %rd12112, 4294967295;
	or.b64  	%rd12127, %rd12125, %rd12126;
	add.s64 	%rd12128, %rd12106, %rd12127;
	setp.lt.u64 	%p1510, %rd12128, %rd12106;
	selp.u64 	%rd12129, 1, 0, %p1510;
	add.s64 	%rd12130, %rd12123, %rd12111;
	add.s64 	%rd12131, %rd12130, %rd12124;
	add.s64 	%rd12132, %rd12131, %rd12129;
	ld.const.u64 	%rd12133, [MU_P];
	mul.lo.s64 	%rd12134, %rd12133, %rd11942;
	mul.lo.s64 	%rd12135, %rd11924, %rd12134;
	mul.hi.u64 	%rd12136, %rd11924, %rd12134;
	add.cc.s64 	%rd12137, %rd12135, %rd11942;
	addc.cc.s64 	%rd12138, %rd12136, 0;
	mul.lo.s64 	%rd12139, %rd107, %rd12134;
	mul.hi.u64 	%rd12140, %rd107, %rd12134;
	mov.b64 	%rd12141, 0;
	add.cc.s64 	%rd12142, %rd12138, %rd12017;
	addc.cc.s64 	%rd12143, %rd12141, 0;
	add.cc.s64 	%rd12144, %rd12142, %rd12139;
	addc.cc.s64 	%rd12145, %rd12143, %rd12140;
	mul.lo.s64 	%rd12146, %rd106, %rd12134;
	mul.hi.u64 	%rd12147, %rd106, %rd12134;
	add.cc.s64 	%rd12148, %rd12145, %rd12084;
	addc.cc.s64 	%rd12149, %rd12141, 0;
	add.cc.s64 	%rd12150, %rd12148, %rd12146;
	addc.cc.s64 	%rd12151, %rd12149, %rd12147;
	mul.lo.s64 	%rd12152, %rd105, %rd12134;
	mul.hi.u64 	%rd12153, %rd105, %rd12134;
	add.cc.s64 	%rd12154, %rd12151, %rd12128;
	addc.cc.s64 	%rd12155, %rd12141, 0;
	add.cc.s64 	%rd12156, %rd12154, %rd12152;
	addc.cc.s64 	%rd12157, %rd12155, %rd12153;
	add.s64 	%rd12158, %rd11943, %rd12157;
	setp.lt.u64 	%p1511, %rd12158, %rd11943;
	selp.u64 	%rd12159, 1, 0, %p1511;
	add.s64 	%rd12160, %rd12021, %rd12159;
	setp.lt.u64 	%p1512, %rd12160, %rd12021;
	selp.u64 	%rd12161, 1, 0, %p1512;
	add.s64 	%rd12162, %rd12088, %rd12161;
	setp.lt.u64 	%p1513, %rd12162, %rd12088;
	selp.u64 	%rd12163, 1, 0, %p1513;
	add.s64 	%rd12164, %rd12132, %rd12163;
	mul.lo.s64 	%rd12165, %rd12133, %rd12144;
	mul.lo.s64 	%rd12166, %rd11924, %rd12165;
	mul.hi.u64 	%rd12167, %rd11924, %rd12165;
	add.cc.s64 	%rd12168, %rd12166, %rd12144;
	addc.cc.s64 	%rd12169, %rd12167, 0;
	mul.lo.s64 	%rd12170, %rd107, %rd12165;
	mul.hi.u64 	%rd12171, %rd107, %rd12165;
	add.cc.s64 	%rd12172, %rd12169, %rd12150;
	addc.cc.s64 	%rd12173, %rd12141, 0;
	add.cc.s64 	%rd12174, %rd12172, %rd12170;
	addc.cc.s64 	%rd12175, %rd12173, %rd12171;
	mul.lo.s64 	%rd12176, %rd106, %rd12165;
	mul.hi.u64 	%rd12177, %rd106, %rd12165;
	add.cc.s64 	%rd12178, %rd12175, %rd12156;
	addc.cc.s64 	%rd12179, %rd12141, 0;
	add.cc.s64 	%rd12180, %rd12178, %rd12176;
	addc.cc.s64 	%rd12181, %rd12179, %rd12177;
	mul.lo.s64 	%rd12182, %rd105, %rd12165;
	mul.hi.u64 	%rd12183, %rd105, %rd12165;
	add.cc.s64 	%rd12184, %rd12181, %rd12158;
	addc.cc.s64 	%rd12185, %rd12141, 0;
	add.cc.s64 	%rd12186, %rd12184, %rd12182;
	addc.cc.s64 	%rd12187, %rd12185, %rd12183;
	add.s64 	%rd12188, %rd12160, %rd12187;
	setp.lt.u64 	%p1514, %rd12188, %rd12160;
	selp.u64 	%rd12189, 1, 0, %p1514;
	add.s64 	%rd12190, %rd12162, %rd12189;
	setp.lt.u64 	%p1515, %rd12190, %rd12162;
	selp.u64 	%rd12191, 1, 0, %p1515;
	add.s64 	%rd12192, %rd12164, %rd12191;
	mul.lo.s64 	%rd12193, %rd12133, %rd12174;
	mul.lo.s64 	%rd12194, %rd11924, %rd12193;
	mul.hi.u64 	%rd12195, %rd11924, %rd12193;
	add.cc.s64 	%rd12196, %rd12194, %rd12174;
	addc.cc.s64 	%rd12197, %rd12195, 0;
	mul.lo.s64 	%rd12198, %rd107, %rd12193;
	mul.hi.u64 	%rd12199, %rd107, %rd12193;
	add.cc.s64 	%rd12200, %rd12197, %rd12180;
	addc.cc.s64 	%rd12201, %rd12141, 0;
	add.cc.s64 	%rd12202, %rd12200, %rd12198;
	addc.cc.s64 	%rd12203, %rd12201, %rd12199;
	mul.lo.s64 	%rd12204, %rd106, %rd12193;
	mul.hi.u64 	%rd12205, %rd106, %rd12193;
	add.cc.s64 	%rd12206, %rd12203, %rd12186;
	addc.cc.s64 	%rd12207, %rd12141, 0;
	add.cc.s64 	%rd12208, %rd12206, %rd12204;
	addc.cc.s64 	%rd12209, %rd12207, %rd12205;
	mul.lo.s64 	%rd12210, %rd105, %rd12193;
	mul.hi.u64 	%rd12211, %rd105, %rd12193;
	add.cc.s64 	%rd12212, %rd12209, %rd12188;
	addc.cc.s64 	%rd12213, %rd12141, 0;
	add.cc.s64 	%rd12214, %rd12212, %rd12210;
	addc.cc.s64 	%rd12215, %rd12213, %rd12211;
	add.s64 	%rd12216, %rd12190, %rd12215;
	setp.lt.u64 	%p1516, %rd12216, %rd12190;
	selp.u64 	%rd12217, 1, 0, %p1516;
	add.s64 	%rd12218, %rd12192, %rd12217;
	mul.lo.s64 	%rd12219, %rd12133, %rd12202;
	mul.lo.s64 	%rd12220, %rd11924, %rd12219;
	mul.hi.u64 	%rd12221, %rd11924, %rd12219;
	add.cc.s64 	%rd12222, %rd12220, %rd12202;
	addc.cc.s64 	%rd12223, %rd12221, 0;
	mul.lo.s64 	%rd12224, %rd107, %rd12219;
	mul.hi.u64 	%rd12225, %rd107, %rd12219;
	add.cc.s64 	%rd12226, %rd12223, %rd12208;
	addc.cc.s64 	%rd12227, %rd12141, 0;
	add.cc.s64 	%rd116, %rd12226, %rd12224;
	addc.cc.s64 	%rd12228, %rd12227, %rd12225;
	mul.lo.s64 	%rd12229, %rd106, %rd12219;
	mul.hi.u64 	%rd12230, %rd106, %rd12219;
	add.cc.s64 	%rd12231, %rd12228, %rd12214;
	addc.cc.s64 	%rd12232, %rd12141, 0;
	add.cc.s64 	%rd117, %rd12231, %rd12229;
	addc.cc.s64 	%rd12233, %rd12232, %rd12230;
	mul.lo.s64 	%rd12234, %rd105, %rd12219;
	mul.hi.u64 	%rd12235, %rd105, %rd12219;
	add.cc.s64 	%rd12236, %rd12233, %rd12216;
	addc.cc.s64 	%rd12237, %rd12141, 0;
	add.cc.s64 	%rd118, %rd12236, %rd12234;
	addc.cc.s64 	%rd12238, %rd12237, %rd12235;
	add.s64 	%rd20848, %rd12218, %rd12238;
	setp.gt.u64 	%p1517, %rd20848, %rd105;
	@%p1517 bra 	$L__BB0_48;
	setp.lt.u64 	%p1518, %rd20848, %rd105;
	mov.u64 	%rd20849, %rd118;
	mov.u64 	%rd20850, %rd117;
	mov.u64 	%rd20851, %rd116;
	@%p1518 bra 	$L__BB0_49;
	setp.lt.u64 	%p1519, %rd106, %rd118;
	@%p1519 bra 	$L__BB0_48;
	setp.gt.u64 	%p1520, %rd106, %rd118;
	mov.u64 	%rd20849, %rd118;
	mov.u64 	%rd20850, %rd117;
	mov.u64 	%rd20851, %rd116;
	@%p1520 bra 	$L__BB0_49;
	setp.lt.u64 	%p1521, %rd107, %rd117;
	@%p1521 bra 	$L__BB0_48;
	setp.gt.u64 	%p1522, %rd107, %rd117;
	setp.gt.u64 	%p1523, %rd11924, %rd116;
	or.pred  	%p1524, %p1522, %p1523;
	mov.u64 	%rd20849, %rd118;
	mov.u64 	%rd20850, %rd117;
	mov.u64 	%rd20851, %rd116;
	@%p1524 bra 	$L__BB0_49;
$L__BB0_48:
	sub.s64 	%rd20851, %rd116, %rd11924;
	setp.lt.u64 	%p1525, %rd116, %rd11924;
	selp.u64 	%rd12242, 1, 0, %p1525;
	add.s64 	%rd12243, %rd107, %rd12242;
	sub.s64 	%rd20850, %rd117, %rd12243;
	setp.lt.u64 	%p1526, %rd117, %rd12243;
	selp.u64 	%rd12244, 1, 0, %p1526;
	add.s64 	%rd12246, %rd106, %rd12244;
	sub.s64 	%rd20849, %rd118, %rd12246;
	setp.lt.u64 	%p1527, %rd118, %rd12246;
	selp.u64 	%rd12247, 1, 0, %p1527;
	add.s64 	%rd12249, %rd105, %rd12247;
	sub.s64 	%rd20848, %rd20848, %rd12249;
$L__BB0_49:
	ld.const.u64 	%rd12250, [P_CONST+24];
	ld.const.u64 	%rd12251, [P_CONST+16];
	ld.const.u64 	%rd12252, [P_CONST+8];
	ld.const.u64 	%rd12253, [P_CONST];
	and.b64  	%rd12254, %rd52, 4294967295;
	shr.u64 	%rd12255, %rd52, 32;
	shr.u64 	%rd12256, %rd20843, 32;
	and.b64  	%rd12257, %rd20843, 4294967295;
	mul.lo.s64 	%rd12258, %rd12257, %rd12254;
	mul.lo.s64 	%rd12259, %rd12256, %rd12254;
	mul.lo.s64 	%rd12260, %rd12257, %rd12255;
	shr.u64 	%rd12261, %rd12258, 32;
	and.b64  	%rd12262, %rd12259, 4294967295;
	add.s64 	%rd12263, %rd12261, %rd12262;
	and.b64  	%rd12264, %rd12260, 4294967295;
	add.s64 	%rd12265, %rd12263, %rd12264;
	shr.u64 	%rd12266, %rd12259, 32;
	mad.lo.s64 	%rd12267, %rd12256, %rd12255, %rd12266;
	shr.u64 	%rd12268, %rd12260, 32;
	add.s64 	%rd12269, %rd12267, %rd12268;
	shr.u64 	%rd12270, %rd12265, 32;
	shl.b64 	%rd12271, %rd12265, 32;
	and.b64  	%rd12272, %rd12258, 4294967295;
	or.b64  	%rd12273, %rd12271, %rd12272;
	add.s64 	%rd12274, %rd12269, %rd12270;
	shr.u64 	%rd12275, %rd20842, 32;
	and.b64  	%rd12276, %rd20842, 4294967295;
	mul.lo.s64 	%rd12277, %rd12276, %rd12254;
	mul.lo.s64 	%rd12278, %rd12275, %rd12254;
	mul.lo.s64 	%rd12279, %rd12276, %rd12255;
	shr.u64 	%rd12280, %rd12277, 32;
	and.b64  	%rd12281, %rd12278, 4294967295;
	add.s64 	%rd12282, %rd12280, %rd12281;
	and.b64  	%rd12283, %rd12279, 4294967295;
	add.s64 	%rd12284, %rd12282, %rd12283;
	shr.u64 	%rd12285, %rd12278, 32;
	mad.lo.s64 	%rd12286, %rd12275, %rd12255, %rd12285;
	shr.u64 	%rd12287, %rd12279, 32;
	add.s64 	%rd12288, %rd12286, %rd12287;
	shr.u64 	%rd12289, %rd12284, 32;
	shl.b64 	%rd12290, %rd12284, 32;
	and.b64  	%rd12291, %rd12277, 4294967295;
	or.b64  	%rd12292, %rd12290, %rd12291;
	add.s64 	%rd12293, %rd12288, %rd12289;
	shr.u64 	%rd12294, %rd20841, 32;
	and.b64  	%rd12295, %rd20841, 4294967295;
	mul.lo.s64 	%rd12296, %rd12295, %rd12254;
	mul.lo.s64 	%rd12297, %rd12294, %rd12254;
	mul.lo.s64 	%rd12298, %rd12295, %rd12255;
	shr.u64 	%rd12299, %rd12296, 32;
	and.b64  	%rd12300, %rd12297, 4294967295;
	add.s64 	%rd12301, %rd12299, %rd12300;
	and.b64  	%rd12302, %rd12298, 4294967295;
	add.s64 	%rd12303, %rd12301, %rd12302;
	shr.u64 	%rd12304, %rd12297, 32;
	mad.lo.s64 	%rd12305, %rd12294, %rd12255, %rd12304;
	shr.u64 	%rd12306, %rd12298, 32;
	add.s64 	%rd12307, %rd12305, %rd12306;
	shr.u64 	%rd12308, %rd12303, 32;
	shl.b64 	%rd12309, %rd12303, 32;
	and.b64  	%rd12310, %rd12296, 4294967295;
	or.b64  	%rd12311, %rd12309, %rd12310;
	add.s64 	%rd12312, %rd12307, %rd12308;
	shr.u64 	%rd12313, %rd20840, 32;
	and.b64  	%rd12314, %rd20840, 4294967295;
	mul.lo.s64 	%rd12315, %rd12314, %rd12254;
	mul.lo.s64 	%rd12316, %rd12313, %rd12254;
	mul.lo.s64 	%rd12317, %rd12314, %rd12255;
	shr.u64 	%rd12318, %rd12315, 32;
	and.b64  	%rd12319, %rd12316, 4294967295;
	add.s64 	%rd12320, %rd12318, %rd12319;
	and.b64  	%rd12321, %rd12317, 4294967295;
	add.s64 	%rd12322, %rd12320, %rd12321;
	shr.u64 	%rd12323, %rd12316, 32;
	mad.lo.s64 	%rd12324, %rd12313, %rd12255, %rd12323;
	shr.u64 	%rd12325, %rd12317, 32;
	add.s64 	%rd12326, %rd12324, %rd12325;
	shr.u64 	%rd12327, %rd12322, 32;
	shl.b64 	%rd12328, %rd12322, 32;
	and.b64  	%rd12329, %rd12315, 4294967295;
	or.b64  	%rd12330, %rd12328, %rd12329;
	add.s64 	%rd12331, %rd12326, %rd12327;
	and.b64  	%rd12332, %rd51, 4294967295;
	shr.u64 	%rd12333, %rd51, 32;
	mul.lo.s64 	%rd12334, %rd12257, %rd12332;
	mul.lo.s64 	%rd12335, %rd12256, %rd12332;
	mul.lo.s64 	%rd12336, %rd12257, %rd12333;
	shr.u64 	%rd12337, %rd12334, 32;
	and.b64  	%rd12338, %rd12335, 4294967295;
	add.s64 	%rd12339, %rd12337, %rd12338;
	and.b64  	%rd12340, %rd12336, 4294967295;
	add.s64 	%rd12341, %rd12339, %rd12340;
	shr.u64 	%rd12342, %rd12335, 32;
	mad.lo.s64 	%rd12343, %rd12256, %rd12333, %rd12342;
	shr.u64 	%rd12344, %rd12336, 32;
	add.s64 	%rd12345, %rd12343, %rd12344;
	shr.u64 	%rd12346, %rd12341, 32;
	shl.b64 	%rd12347, %rd12341, 32;
	and.b64  	%rd12348, %rd12334, 4294967295;
	or.b64  	%rd12349, %rd12347, %rd12348;
	add.s64 	%rd12350, %rd12292, %rd12349;
	setp.lt.u64 	%p1528, %rd12350, %rd12292;
	selp.u64 	%rd12351, 1, 0, %p1528;
	add.s64 	%rd12352, %rd12345, %rd12293;
	add.s64 	%rd12353, %rd12352, %rd12346;
	add.s64 	%rd12354, %rd12353, %rd12351;
	mul.lo.s64 	%rd12355, %rd12276, %rd12332;
	mul.lo.s64 	%rd12356, %rd12275, %rd12332;
	mul.lo.s64 	%rd12357, %rd12276, %rd12333;
	shr.u64 	%rd12358, %rd12355, 32;
	and.b64  	%rd12359, %rd12356, 4294967295;
	add.s64 	%rd12360, %rd12358, %rd12359;
	and.b64  	%rd12361, %rd12357, 4294967295;
	add.s64 	%rd12362, %rd12360, %rd12361;
	shr.u64 	%rd12363, %rd12356, 32;
	mad.lo.s64 	%rd12364, %rd12275, %rd12333, %rd12363;
	shr.u64 	%rd12365, %rd12357, 32;
	add.s64 	%rd12366, %rd12364, %rd12365;
	shr.u64 	%rd12367, %rd12362, 32;
	shl.b64 	%rd12368, %rd12362, 32;
	and.b64  	%rd12369, %rd12355, 4294967295;
	or.b64  	%rd12370, %rd12368, %rd12369;
	add.s64 	%rd12371, %rd12311, %rd12351;
	add.s64 	%rd12372, %rd12371, %rd12370;
	max.u64 	%rd12373, %rd12311, %rd12371;
	setp.gt.u64 	%p1529, %rd12373, %rd12372;
	selp.u64 	%rd12374, 1, 0, %p1529;
	add.s64 	%rd12375, %rd12366, %rd12312;
	add.s64 	%rd12376, %rd12375, %rd12367;
	add.s64 	%rd12377, %rd12376, %rd12374;
	mul.lo.s64 	%rd12378, %rd12295, %rd12332;
	mul.lo.s64 	%rd12379, %rd12294, %rd12332;
	mul.lo.s64 	%rd12380, %rd12295, %rd12333;
	shr.u64 	%rd12381, %rd12378, 32;
	and.b64  	%rd12382, %rd12379, 4294967295;
	add.s64 	%rd12383, %rd12381, %rd12382;
	and.b64  	%rd12384, %rd12380, 4294967295;
	add.s64 	%rd12385, %rd12383, %rd12384;
	shr.u64 	%rd12386, %rd12379, 32;
	mad.lo.s64 	%rd12387, %rd12294, %rd12333, %rd12386;
	shr.u64 	%rd12388, %rd12380, 32;
	add.s64 	%rd12389, %rd12387, %rd12388;
	shr.u64 	%rd12390, %rd12385, 32;
	shl.b64 	%rd12391, %rd12385, 32;
	and.b64  	%rd12392, %rd12378, 4294967295;
	or.b64  	%rd12393, %rd12391, %rd12392;
	add.s64 	%rd12394, %rd12330, %rd12374;
	add.s64 	%rd12395, %rd12394, %rd12393;
	max.u64 	%rd12396, %rd12330, %rd12394;
	setp.gt.u64 	%p1530, %rd12396, %rd12395;
	selp.u64 	%rd12397, 1, 0, %p1530;
	add.s64 	%rd12398, %rd12389, %rd12331;
	add.s64 	%rd12399, %rd12398, %rd12390;
	add.s64 	%rd12400, %rd12399, %rd12397;
	and.b64  	%rd12401, %rd50, 4294967295;
	shr.u64 	%rd12402, %rd50, 32;
	mul.lo.s64 	%rd12403, %rd12257, %rd12401;
	mul.lo.s64 	%rd12404, %rd12256, %rd12401;
	mul.lo.s64 	%rd12405, %rd12257, %rd12402;
	shr.u64 	%rd12406, %rd12403, 32;
	and.b64  	%rd12407, %rd12404, 4294967295;
	add.s64 	%rd12408, %rd12406, %rd12407;
	and.b64  	%rd12409, %rd12405, 4294967295;
	add.s64 	%rd12410, %rd12408, %rd12409;
	shr.u64 	%rd12411, %rd12404, 32;
	mad.lo.s64 	%rd12412, %rd12256, %rd12402, %rd12411;
	shr.u64 	%rd12413, %rd12405, 32;
	add.s64 	%rd12414, %rd12412, %rd12413;
	shr.u64 	%rd12415, %rd12410, 32;
	shl.b64 	%rd12416, %rd12410, 32;
	and.b64  	%rd12417, %rd12403, 4294967295;
	or.b64  	%rd12418, %rd12416, %rd12417;
	add.s64 	%rd12419, %rd12372, %rd12418;
	setp.lt.u64 	%p1531, %rd12419, %rd12372;
	selp.u64 	%rd12420, 1, 0, %p1531;
	add.s64 	%rd12421, %rd12414, %rd12377;
	add.s64 	%rd12422, %rd12421, %rd12415;
	add.s64 	%rd12423, %rd12422, %rd12420;
	mul.lo.s64 	%rd12424, %rd12276, %rd12401;
	mul.lo.s64 	%rd12425, %rd12275, %rd12401;
	mul.lo.s64 	%rd12426, %rd12276, %rd12402;
	shr.u64 	%rd12427, %rd12424, 32;
	and.b64  	%rd12428, %rd12425, 4294967295;
	add.s64 	%rd12429, %rd12427, %rd12428;
	and.b64  	%rd12430, %rd12426, 4294967295;
	add.s64 	%rd12431, %rd12429, %rd12430;
	shr.u64 	%rd12432, %rd12425, 32;
	mad.lo.s64 	%rd12433, %rd12275, %rd12402, %rd12432;
	shr.u64 	%rd12434, %rd12426, 32;
	add.s64 	%rd12435, %rd12433, %rd12434;
	shr.u64 	%rd12436, %rd12431, 32;
	shl.b64 	%rd12437, %rd12431, 32;
	and.b64  	%rd12438, %rd12424, 4294967295;
	or.b64  	%rd12439, %rd12437, %rd12438;
	add.s64 	%rd12440, %rd12395, %rd12420;
	add.s64 	%rd12441, %rd12440, %rd12439;
	max.u64 	%rd12442, %rd12395, %rd12440;
	setp.gt.u64 	%p1532, %rd12442, %rd12441;
	selp.u64 	%rd12443, 1, 0, %p1532;
	add.s64 	%rd12444, %rd12435, %rd12400;
	add.s64 	%rd12445, %rd12444, %rd12436;
	add.s64 	%rd12446, %rd12445, %rd12443;
	and.b64  	%rd12447, %rd49, 4294967295;
	shr.u64 	%rd12448, %rd49, 32;
	mul.lo.s64 	%rd12449, %rd12257, %rd12447;
	mul.lo.s64 	%rd12450, %rd12256, %rd12447;
	mul.lo.s64 	%rd12451, %rd12257, %rd12448;
	shr.u64 	%rd12452, %rd12449, 32;
	and.b64  	%rd12453, %rd12450, 4294967295;
	add.s64 	%rd12454, %rd12452, %rd12453;
	and.b64  	%rd12455, %rd12451, 4294967295;
	add.s64 	%rd12456, %rd12454, %rd12455;
	shr.u64 	%rd12457, %rd12450, 32;
	mad.lo.s64 	%rd12458, %rd12256, %rd12448, %rd12457;
	shr.u64 	%rd12459, %rd12451, 32;
	add.s64 	%rd12460, %rd12458, %rd12459;
	shr.u64 	%rd12461, %rd12456, 32;
	shl.b64 	%rd12462, %rd12456, 32;
	and.b64  	%rd12463, %rd12449, 4294967295;
	or.b64  	%rd12464, %rd12462, %rd12463;
	add.s64 	%rd12465, %rd12441, %rd12464;
	setp.lt.u64 	%p1533, %rd12465, %rd12441;
	selp.u64 	%rd12466, 1, 0, %p1533;
	add.s64 	%rd12467, %rd12460, %rd12446;
	add.s64 	%rd12468, %rd12467, %rd12461;
	add.s64 	%rd12469, %rd12468, %rd12466;
	ld.const.u64 	%rd12470, [MU_P];
	mul.lo.s64 	%rd12471, %rd12470, %rd12273;
	mul.lo.s64 	%rd12472, %rd12253, %rd12471;
	mul.hi.u64 	%rd12473, %rd12253, %rd12471;
	add.cc.s64 	%rd12474, %rd12472, %rd12273;
	addc.cc.s64 	%rd12475, %rd12473, 0;
	mul.lo.s64 	%rd12476, %rd12252, %rd12471;
	mul.hi.u64 	%rd12477, %rd12252, %rd12471;
	mov.b64 	%rd12478, 0;
	add.cc.s64 	%rd12479, %rd12475, %rd12350;
	addc.cc.s64 	%rd12480, %rd12478, 0;
	add.cc.s64 	%rd12481, %rd12479, %rd12476;
	addc.cc.s64 	%rd12482, %rd12480, %rd12477;
	mul.lo.s64 	%rd12483, %rd12251, %rd12471;
	mul.hi.u64 	%rd12484, %rd12251, %rd12471;
	add.cc.s64 	%rd12485, %rd12482, %rd12419;
	addc.cc.s64 	%rd12486, %rd12478, 0;
	add.cc.s64 	%rd12487, %rd12485, %rd12483;
	addc.cc.s64 	%rd12488, %rd12486, %rd12484;
	mul.lo.s64 	%rd12489, %rd12250, %rd12471;
	mul.hi.u64 	%rd12490, %rd12250, %rd12471;
	add.cc.s64 	%rd12491, %rd12488, %rd12465;
	addc.cc.s64 	%rd12492, %rd12478, 0;
	add.cc.s64 	%rd12493, %rd12491, %rd12489;
	addc.cc.s64 	%rd12494, %rd12492, %rd12490;
	add.s64 	%rd12495, %rd12274, %rd12494;
	setp.lt.u64 	%p1534, %rd12495, %rd12274;
	selp.u64 	%rd12496, 1, 0, %p1534;
	add.s64 	%rd12497, %rd12354, %rd12496;
	setp.lt.u64 	%p1535, %rd12497, %rd12354;
	selp.u64 	%rd12498, 1, 0, %p1535;
	add.s64 	%rd12499, %rd12423, %rd12498;
	setp.lt.u64 	%p1536, %rd12499, %rd12423;
	selp.u64 	%rd12500, 1, 0, %p1536;
	add.s64 	%rd12501, %rd12469, %rd12500;
	mul.lo.s64 	%rd12502, %rd12470, %rd12481;
	mul.lo.s64 	%rd12503, %rd12253, %rd12502;
	mul.hi.u64 	%rd12504, %rd12253, %rd12502;
	add.cc.s64 	%rd12505, %rd12503, %rd12481;
	addc.cc.s64 	%rd12506, %rd12504, 0;
	mul.lo.s64 	%rd12507, %rd12252, %rd12502;
	mul.hi.u64 	%rd12508, %rd12252, %rd12502;
	add.cc.s64 	%rd12509, %rd12506, %rd12487;
	addc.cc.s64 	%rd12510, %rd12478, 0;
	add.cc.s64 	%rd12511, %rd12509, %rd12507;
	addc.cc.s64 	%rd12512, %rd12510, %rd12508;
	mul.lo.s64 	%rd12513, %rd12251, %rd12502;
	mul.hi.u64 	%rd12514, %rd12251, %rd12502;
	add.cc.s64 	%rd12515, %rd12512, %rd12493;
	addc.cc.s64 	%rd12516, %rd12478, 0;
	add.cc.s64 	%rd12517, %rd12515, %rd12513;
	addc.cc.s64 	%rd12518, %rd12516, %rd12514;
	mul.lo.s64 	%rd12519, %rd12250, %rd12502;
	mul.hi.u64 	%rd12520, %rd12250, %rd12502;
	add.cc.s64 	%rd12521, %rd12518, %rd12495;
	addc.cc.s64 	%rd12522, %rd12478, 0;
	add.cc.s64 	%rd12523, %rd12521, %rd12519;
	addc.cc.s64 	%rd12524, %rd12522, %rd12520;
	add.s64 	%rd12525, %rd12497, %rd12524;
	setp.lt.u64 	%p1537, %rd12525, %rd12497;
	selp.u64 	%rd12526, 1, 0, %p1537;
	add.s64 	%rd12527, %rd12499, %rd12526;
	setp.lt.u64 	%p1538, %rd12527, %rd12499;
	selp.u64 	%rd12528, 1, 0, %p1538;
	add.s64 	%rd12529, %rd12501, %rd12528;
	mul.lo.s64 	%rd12530, %rd12470, %rd12511;
	mul.lo.s64 	%rd12531, %rd12253, %rd12530;
	mul.hi.u64 	%rd12532, %rd12253, %rd12530;
	add.cc.s64 	%rd12533, %rd12531, %rd12511;
	addc.cc.s64 	%rd12534, %rd12532, 0;
	mul.lo.s64 	%rd12535, %rd12252, %rd12530;
	mul.hi.u64 	%rd12536, %rd12252, %rd12530;
	add.cc.s64 	%rd12537, %rd12534, %rd12517;
	addc.cc.s64 	%rd12538, %rd12478, 0;
	add.cc.s64 	%rd12539, %rd12537, %rd12535;
	addc.cc.s64 	%rd12540, %rd12538, %rd12536;
	mul.lo.s64 	%rd12541, %rd12251, %rd12530;
	mul.hi.u64 	%rd12542, %rd12251, %rd12530;
	add.cc.s64 	%rd12543, %rd12540, %rd12523;
	addc.cc.s64 	%rd12544, %rd12478, 0;
	add.cc.s64 	%rd12545, %rd12543, %rd12541;
	addc.cc.s64 	%rd12546, %rd12544, %rd12542;
	mul.lo.s64 	%rd12547, %rd12250, %rd12530;
	mul.hi.u64 	%rd12548, %rd12250, %rd12530;
	add.cc.s64 	%rd12549, %rd12546, %rd12525;
	addc.cc.s64 	%rd12550, %rd12478, 0;
	add.cc.s64 	%rd12551, %rd12549, %rd12547;
	addc.cc.s64 	%rd12552, %rd12550, %rd12548;
	add.s64 	%rd12553, %rd12527, %rd12552;
	setp.lt.u64 	%p1539, %rd12553, %rd12527;
	selp.u64 	%rd12554, 1, 0, %p1539;
	add.s64 	%rd12555, %rd12529, %rd12554;
	mul.lo.s64 	%rd12556, %rd12470, %rd12539;
	mul.lo.s64 	%rd12557, %rd12253, %rd12556;
	mul.hi.u64 	%rd12558, %rd12253, %rd12556;
	add.cc.s64 	%rd12559, %rd12557, %rd12539;
	addc.cc.s64 	%rd12560, %rd12558, 0;
	mul.lo.s64 	%rd12561, %rd12252, %rd12556;
	mul.hi.u64 	%rd12562, %rd12252, %rd12556;
	add.cc.s64 	%rd12563, %rd12560, %rd12545;
	addc.cc.s64 	%rd12564, %rd12478, 0;
	add.cc.s64 	%rd128, %rd12563, %rd12561;
	addc.cc.s64 	%rd12565, %rd12564, %rd12562;
	mul.lo.s64 	%rd12566, %rd12251, %rd12556;
	mul.hi.u64 	%rd12567, %rd12251, %rd12556;
	add.cc.s64 	%rd12568, %rd12565, %rd12551;
	addc.cc.s64 	%rd12569, %rd12478, 0;
	add.cc.s64 	%rd129, %rd12568, %rd12566;
	addc.cc.s64 	%rd12570, %rd12569, %rd12567;
	mul.lo.s64 	%rd12571, %rd12250, %rd12556;
	mul.hi.u64 	%rd12572, %rd12250, %rd12556;
	add.cc.s64 	%rd12573, %rd12570, %rd12553;
	addc.cc.s64 	%rd12574, %rd12478, 0;
	add.cc.s64 	%rd130, %rd12573, %rd12571;
	addc.cc.s64 	%rd12575, %rd12574, %rd12572;
	add.s64 	%rd20852, %rd12555, %rd12575;
	setp.gt.u64 	%p1540, %rd20852, %rd12250;
	@%p1540 bra 	$L__BB0_55;
	setp.lt.u64 	%p1541, %rd20852, %rd12250;
	mov.u64 	%rd20853, %rd130;
	mov.u64 	%rd20854, %rd129;
	mov.u64 	%rd20855, %rd128;
	@%p1541 bra 	$L__BB0_56;
	setp.lt.u64 	%p1542, %rd12251, %rd130;
	@%p1542 bra 	$L__BB0_55;
	setp.gt.u64 	%p1543, %rd12251, %rd130;
	mov.u64 	%rd20853, %rd130;
	mov.u64 	%rd20854, %rd129;
	mov.u64 	%rd20855, %rd128;
	@%p1543 bra 	$L__BB0_56;
	setp.lt.u64 	%p1544, %rd12252, %rd129;
	@%p1544 bra 	$L__BB0_55;
	setp.gt.u64 	%p1545, %rd12252, %rd129;
	setp.gt.u64 	%p1546, %rd12253, %rd128;
	or.pred  	%p1547, %p1545, %p1546;
	mov.u64 	%rd20853, %rd130;
	mov.u64 	%rd20854, %rd129;
	mov.u64 	%rd20855, %rd128;
	@%p1547 bra 	$L__BB0_56;
$L__BB0_55:
	sub.s64 	%rd20855, %rd128, %rd12253;
	setp.lt.u64 	%p1548, %rd128, %rd12253;
	selp.u64 	%rd12584, 1, 0, %p1548;
	ld.const.u64 	%rd12585, [P_CONST+8];
	add.s64 	%rd12586, %rd12585, %rd12584;
	sub.s64 	%rd20854, %rd129, %rd12586;
	setp.lt.u64 	%p1549, %rd129, %rd12586;
	selp.u64 	%rd12587, 1, 0, %p1549;
	ld.const.u64 	%rd12588, [P_CONST+16];
	add.s64 	%rd12589, %rd12588, %rd12587;
	sub.s64 	%rd20853, %rd130, %rd12589;
	setp.lt.u64 	%p1550, %rd130, %rd12589;
	selp.u64 	%rd12590, 1, 0, %p1550;
	ld.const.u64 	%rd12591, [P_CONST+24];
	add.s64 	%rd12592, %rd12591, %rd12590;
	sub.s64 	%rd20852, %rd20852, %rd12592;
$L__BB0_56:
	ld.const.u64 	%rd12593, [P_CONST+24];
	ld.const.u64 	%rd12594, [P_CONST+16];
	ld.const.u64 	%rd12595, [P_CONST+8];
	ld.const.u64 	%rd12596, [P_CONST];
	and.b64  	%rd12597, %rd44, 4294967295;
	and.b64  	%rd12598, %rd20847, 4294967295;
	mul.lo.s64 	%rd12599, %rd12598, %rd12597;
	shr.u64 	%rd12600, %rd20847, 32;
	mul.lo.s64 	%rd12601, %rd12600, %rd12597;
	shr.u64 	%rd12602, %rd44, 32;
	mul.lo.s64 	%rd12603, %rd12598, %rd12602;
	shr.u64 	%rd12604, %rd12599, 32;
	and.b64  	%rd12605, %rd12601, 4294967295;
	add.s64 	%rd12606, %rd12604, %rd12605;
	and.b64  	%rd12607, %rd12603, 4294967295;
	add.s64 	%rd12608, %rd12606, %rd12607;
	shr.u64 	%rd12609, %rd12601, 32;
	mad.lo.s64 	%rd12610, %rd12600, %rd12602, %rd12609;
	shr.u64 	%rd12611, %rd12603, 32;
	add.s64 	%rd12612, %rd12610, %rd12611;
	shr.u64 	%rd12613, %rd12608, 32;
	shl.b64 	%rd12614, %rd12608, 32;
	and.b64  	%rd12615, %rd12599, 4294967295;
	or.b64  	%rd12616, %rd12614, %rd12615;
	add.s64 	%rd12617, %rd12612, %rd12613;
	and.b64  	%rd12618, %rd20846, 4294967295;
	mul.lo.s64 	%rd12619, %rd12618, %rd12597;
	shr.u64 	%rd12620, %rd20846, 32;
	mul.lo.s64 	%rd12621, %rd12620, %rd12597;
	mul.lo.s64 	%rd12622, %rd12618, %rd12602;
	shr.u64 	%rd12623, %rd12619, 32;
	and.b64  	%rd12624, %rd12621, 4294967295;
	add.s64 	%rd12625, %rd12623, %rd12624;
	and.b64  	%rd12626, %rd12622, 4294967295;
	add.s64 	%rd12627, %rd12625, %rd12626;
	shr.u64 	%rd12628, %rd12621, 32;
	mad.lo.s64 	%rd12629, %rd12620, %rd12602, %rd12628;
	shr.u64 	%rd12630, %rd12622, 32;
	add.s64 	%rd12631, %rd12629, %rd12630;
	shr.u64 	%rd12632, %rd12627, 32;
	shl.b64 	%rd12633, %rd12627, 32;
	and.b64  	%rd12634, %rd12619, 4294967295;
	or.b64  	%rd12635, %rd12633, %rd12634;
	add.s64 	%rd12636, %rd12631, %rd12632;
	and.b64  	%rd12637, %rd20845, 4294967295;
	mul.lo.s64 	%rd12638, %rd12637, %rd12597;
	shr.u64 	%rd12639, %rd20845, 32;
	mul.lo.s64 	%rd12640, %rd12639, %rd12597;
	mul.lo.s64 	%rd12641, %rd12637, %rd12602;
	shr.u64 	%rd12642, %rd12638, 32;
	and.b64  	%rd12643, %rd12640, 4294967295;
	add.s64 	%rd12644, %rd12642, %rd12643;
	and.b64  	%rd12645, %rd12641, 4294967295;
	add.s64 	%rd12646, %rd12644, %rd12645;
	shr.u64 	%rd12647, %rd12640, 32;
	mad.lo.s64 	%rd12648, %rd12639, %rd12602, %rd12647;
	shr.u64 	%rd12649, %rd12641, 32;
	add.s64 	%rd12650, %rd12648, %rd12649;
	shr.u64 	%rd12651, %rd12646, 32;
	shl.b64 	%rd12652, %rd12646, 32;
	and.b64  	%rd12653, %rd12638, 4294967295;
	or.b64  	%rd12654, %rd12652, %rd12653;
	add.s64 	%rd12655, %rd12650, %rd12651;
	and.b64  	%rd12656, %rd20844, 4294967295;
	mul.lo.s64 	%rd12657, %rd12656, %rd12597;
	shr.u64 	%rd12658, %rd20844, 32;
	mul.lo.s64 	%rd12659, %rd12658, %rd12597;
	mul.lo.s64 	%rd12660, %rd12656, %rd12602;
	shr.u64 	%rd12661, %rd12657, 32;
	and.b64  	%rd12662, %rd12659, 4294967295;
	add.s64 	%rd12663, %rd12661, %rd12662;
	and.b64  	%rd12664, %rd12660, 4294967295;
	add.s64 	%rd12665, %rd12663, %rd12664;
	shr.u64 	%rd12666, %rd12659, 32;
	mad.lo.s64 	%rd12667, %rd12658, %rd12602, %rd12666;
	shr.u64 	%rd12668, %rd12660, 32;
	add.s64 	%rd12669, %rd12667, %rd12668;
	shr.u64 	%rd12670, %rd12665, 32;
	shl.b64 	%rd12671, %rd12665, 32;
	and.b64  	%rd12672, %rd12657, 4294967295;
	or.b64  	%rd12673, %rd12671, %rd12672;
	add.s64 	%rd12674, %rd12669, %rd12670;
	and.b64  	%rd12675, %rd43, 4294967295;
	mul.lo.s64 	%rd12676, %rd12598, %rd12675;
	mul.lo.s64 	%rd12677, %rd12600, %rd12675;
	shr.u64 	%rd12678, %rd43, 32;
	mul.lo.s64 	%rd12679, %rd12598, %rd12678;
	shr.u64 	%rd12680, %rd12676, 32;
	and.b64  	%rd12681, %rd12677, 4294967295;
	add.s64 	%rd12682, %rd12680, %rd12681;
	and.b64  	%rd12683, %rd12679, 4294967295;
	add.s64 	%rd12684, %rd12682, %rd12683;
	shr.u64 	%rd12685, %rd12677, 32;
	mad.lo.s64 	%rd12686, %rd12600, %rd12678, %rd12685;
	shr.u64 	%rd12687, %rd12679, 32;
	add.s64 	%rd12688, %rd12686, %rd12687;
	shr.u64 	%rd12689, %rd12684, 32;
	shl.b64 	%rd12690, %rd12684, 32;
	and.b64  	%rd12691, %rd12676, 4294967295;
	or.b64  	%rd12692, %rd12690, %rd12691;
	add.s64 	%rd12693, %rd12635, %rd12692;
	setp.lt.u64 	%p1551, %rd12693, %rd12635;
	selp.u64 	%rd12694, 1, 0, %p1551;
	add.s64 	%rd12695, %rd12688, %rd12636;
	add.s64 	%rd12696, %rd12695, %rd12689;
	add.s64 	%rd12697, %rd12696, %rd12694;
	mul.lo.s64 	%rd12698, %rd12618, %rd12675;
	mul.lo.s64 	%rd12699, %rd12620, %rd12675;
	mul.lo.s64 	%rd12700, %rd12618, %rd12678;
	shr.u64 	%rd12701, %rd12698, 32;
	and.b64  	%rd12702, %rd12699, 4294967295;
	add.s64 	%rd12703, %rd12701, %rd12702;
	and.b64  	%rd12704, %rd12700, 4294967295;
	add.s64 	%rd12705, %rd12703, %rd12704;
	shr.u64 	%rd12706, %rd12699, 32;
	mad.lo.s64 	%rd12707, %rd12620, %rd12678, %rd12706;
	shr.u64 	%rd12708, %rd12700, 32;
	add.s64 	%rd12709, %rd12707, %rd12708;
	shr.u64 	%rd12710, %rd12705, 32;
	shl.b64 	%rd12711, %rd12705, 32;
	and.b64  	%rd12712, %rd12698, 4294967295;
	or.b64  	%rd12713, %rd12711, %rd12712;
	add.s64 	%rd12714, %rd12654, %rd12694;
	add.s64 	%rd12715, %rd12714, %rd12713;
	max.u64 	%rd12716, %rd12654, %rd12714;
	setp.gt.u64 	%p1552, %rd12716, %rd12715;
	selp.u64 	%rd12717, 1, 0, %p1552;
	add.s64 	%rd12718, %rd12709, %rd12655;
	add.s64 	%rd12719, %rd12718, %rd12710;
	add.s64 	%rd12720, %rd12719, %rd12717;
	mul.lo.s64 	%rd12721, %rd12637, %rd12675;
	mul.lo.s64 	%rd12722, %rd12639, %rd12675;
	mul.lo.s64 	%rd12723, %rd12637, %rd12678;
	shr.u64 	%rd12724, %rd12721, 32;
	and.b64  	%rd12725, %rd12722, 4294967295;
	add.s64 	%rd12726, %rd12724, %rd12725;
	and.b64  	%rd12727, %rd12723, 4294967295;
	add.s64 	%rd12728, %rd12726, %rd12727;
	shr.u64 	%rd12729, %rd12722, 32;
	mad.lo.s64 	%rd12730, %rd12639, %rd12678, %rd12729;
	shr.u64 	%rd12731, %rd12723, 32;
	add.s64 	%rd12732, %rd12730, %rd12731;
	shr.u64 	%rd12733, %rd12728, 32;
	shl.b64 	%rd12734, %rd12728, 32;
	and.b64  	%rd12735, %rd12721, 4294967295;
	or.b64  	%rd12736, %rd12734, %rd12735;
	add.s64 	%rd12737, %rd12673, %rd12717;
	add.s64 	%rd12738, %rd12737, %rd12736;
	max.u64 	%rd12739, %rd12673, %rd12737;
	setp.gt.u64 	%p1553, %rd12739, %rd12738;
	selp.u64 	%rd12740, 1, 0, %p1553;
	add.s64 	%rd12741, %rd12732, %rd12674;
	add.s64 	%rd12742, %rd12741, %rd12733;
	add.s64 	%rd12743, %rd12742, %rd12740;
	and.b64  	%rd12744, %rd42, 4294967295;
	mul.lo.s64 	%rd12745, %rd12598, %rd12744;
	mul.lo.s64 	%rd12746, %rd12600, %rd12744;
	shr.u64 	%rd12747, %rd42, 32;
	mul.lo.s64 	%rd12748, %rd12598, %rd12747;
	shr.u64 	%rd12749, %rd12745, 32;
	and.b64  	%rd12750, %rd12746, 4294967295;
	add.s64 	%rd12751, %rd12749, %rd12750;
	and.b64  	%rd12752, %rd12748, 4294967295;
	add.s64 	%rd12753, %rd12751, %rd12752;
	shr.u64 	%rd12754, %rd12746, 32;
	mad.lo.s64 	%rd12755, %rd12600, %rd12747, %rd12754;
	shr.u64 	%rd12756, %rd12748, 32;
	add.s64 	%rd12757, %rd12755, %rd12756;
	shr.u64 	%rd12758, %rd12753, 32;
	shl.b64 	%rd12759, %rd12753, 32;
	and.b64  	%rd12760, %rd12745, 4294967295;
	or.b64  	%rd12761, %rd12759, %rd12760;
	add.s64 	%rd12762, %rd12715, %rd12761;
	setp.lt.u64 	%p1554, %rd12762, %rd12715;
	selp.u64 	%rd12763, 1, 0, %p1554;
	add.s64 	%rd12764, %rd12757, %rd12720;
	add.s64 	%rd12765, %rd12764, %rd12758;
	add.s64 	%rd12766, %rd12765, %rd12763;
	mul.lo.s64 	%rd12767, %rd12618, %rd12744;
	mul.lo.s64 	%rd12768, %rd12620, %rd12744;
	mul.lo.s64 	%rd12769, %rd12618, %rd12747;
	shr.u64 	%rd12770, %rd12767, 32;
	and.b64  	%rd12771, %rd12768, 4294967295;
	add.s64 	%rd12772, %rd12770, %rd12771;
	and.b64  	%rd12773, %rd12769, 4294967295;
	add.s64 	%rd12774, %rd12772, %rd12773;
	shr.u64 	%rd12775, %rd12768, 32;
	mad.lo.s64 	%rd12776, %rd12620, %rd12747, %rd12775;
	shr.u64 	%rd12777, %rd12769, 32;
	add.s64 	%rd12778, %rd12776, %rd12777;
	shr.u64 	%rd12779, %rd12774, 32;
	shl.b64 	%rd12780, %rd12774, 32;
	and.b64  	%rd12781, %rd12767, 4294967295;
	or.b64  	%rd12782, %rd12780, %rd12781;
	add.s64 	%rd12783, %rd12738, %rd12763;
	add.s64 	%rd12784, %rd12783, %rd12782;
	max.u64 	%rd12785, %rd12738, %rd12783;
	setp.gt.u64 	%p1555, %rd12785, %rd12784;
	selp.u64 	%rd12786, 1, 0, %p1555;
	add.s64 	%rd12787, %rd12778, %rd12743;
	add.s64 	%rd12788, %rd12787, %rd12779;
	add.s64 	%rd12789, %rd12788, %rd12786;
	and.b64  	%rd12790, %rd41, 4294967295;
	mul.lo.s64 	%rd12791, %rd12598, %rd12790;
	mul.lo.s64 	%rd12792, %rd12600, %rd12790;
	shr.u64 	%rd12793, %rd41, 32;
	mul.lo.s64 	%rd12794, %rd12598, %rd12793;
	shr.u64 	%rd12795, %rd12791, 32;
	and.b64  	%rd12796, %rd12792, 4294967295;
	add.s64 	%rd12797, %rd12795, %rd12796;
	and.b64  	%rd12798, %rd12794, 4294967295;
	add.s64 	%rd12799, %rd12797, %rd12798;
	shr.u64 	%rd12800, %rd12792, 32;
	mad.lo.s64 	%rd12801, %rd12600, %rd12793, %rd12800;
	shr.u64 	%rd12802, %rd12794, 32;
	add.s64 	%rd12803, %rd12801, %rd12802;
	shr.u64 	%rd12804, %rd12799, 32;
	shl.b64 	%rd12805, %rd12799, 32;
	and.b64  	%rd12806, %rd12791, 4294967295;
	or.b64  	%rd12807, %rd12805, %rd12806;
	add.s64 	%rd12808, %rd12784, %rd12807;
	setp.lt.u64 	%p1556, %rd12808, %rd12784;
	selp.u64 	%rd12809, 1, 0, %p1556;
	add.s64 	%rd12810, %rd12803, %rd12789;
	add.s64 	%rd12811, %rd12810, %rd12804;
	add.s64 	%rd12812, %rd12811, %rd12809;
	ld.const.u64 	%rd12813, [MU_P];
	mul.lo.s64 	%rd12814, %rd12813, %rd12616;
	mul.lo.s64 	%rd12815, %rd12596, %rd12814;
	mul.hi.u64 	%rd12816, %rd12596, %rd12814;
	add.cc.s64 	%rd12817, %rd12815, %rd12616;
	addc.cc.s64 	%rd12818, %rd12816, 0;
	mul.lo.s64 	%rd12819, %rd12595, %rd12814;
	mul.hi.u64 	%rd12820, %rd12595, %rd12814;
	mov.b64 	%rd12821, 0;
	add.cc.s64 	%rd12822, %rd12818, %rd12693;
	addc.cc.s64 	%rd12823, %rd12821, 0;
	add.cc.s64 	%rd12824, %rd12822, %rd12819;
	addc.cc.s64 	%rd12825, %rd12823, %rd12820;
	mul.lo.s64 	%rd12826, %rd12594, %rd12814;
	mul.hi.u64 	%rd12827, %rd12594, %rd12814;
	add.cc.s64 	%rd12828, %rd12825, %rd12762;
	addc.cc.s64 	%rd12829, %rd12821, 0;
	add.cc.s64 	%rd12830, %rd12828, %rd12826;
	addc.cc.s64 	%rd12831, %rd12829, %rd12827;
	mul.lo.s64 	%rd12832, %rd12593, %rd12814;
	mul.hi.u64 	%rd12833, %rd12593, %rd12814;
	add.cc.s64 	%rd12834, %rd12831, %rd12808;
	addc.cc.s64 	%rd12835, %rd12821, 0;
	add.cc.s64 	%rd12836, %rd12834, %rd12832;
	addc.cc.s64 	%rd12837, %rd12835, %rd12833;
	add.s64 	%rd12838, %rd12617, %rd12837;
	setp.lt.u64 	%p1557, %rd12838, %rd12617;
	selp.u64 	%rd12839, 1, 0, %p1557;
	add.s64 	%rd12840, %rd12697, %rd12839;
	setp.lt.u64 	%p1558, %rd12840, %rd12697;
	selp.u64 	%rd12841, 1, 0, %p1558;
	add.s64 	%rd12842, %rd12766, %rd12841;
	setp.lt.u64 	%p1559, %rd12842, %rd12766;
	selp.u64 	%rd12843, 1, 0, %p1559;
	add.s64 	%rd12844, %rd12812, %rd12843;
	mul.lo.s64 	%rd12845, %rd12813, %rd12824;
	mul.lo.s64 	%rd12846, %rd12596, %rd12845;
	mul.hi.u64 	%rd12847, %rd12596, %rd12845;
	add.cc.s64 	%rd12848, %rd12846, %rd12824;
	addc.cc.s64 	%rd12849, %rd12847, 0;
	mul.lo.s64 	%rd12850, %rd12595, %rd12845;
	mul.hi.u64 	%rd12851, %rd12595, %rd12845;
	add.cc.s64 	%rd12852, %rd12849, %rd12830;
	addc.cc.s64 	%rd12853, %rd12821, 0;
	add.cc.s64 	%rd12854, %rd12852, %rd12850;
	addc.cc.s64 	%rd12855, %rd12853, %rd12851;
	mul.lo.s64 	%rd12856, %rd12594, %rd12845;
	mul.hi.u64 	%rd12857, %rd12594, %rd12845;
	add.cc.s64 	%rd12858, %rd12855, %rd12836;
	addc.cc.s64 	%rd12859, %rd12821, 0;
	add.cc.s64 	%rd12860, %rd12858, %rd12856;
	addc.cc.s64 	%rd12861, %rd12859, %rd12857;
	mul.lo.s64 	%rd12862, %rd12593, %rd12845;
	mul.hi.u64 	%rd12863, %rd12593, %rd12845;
	add.cc.s64 	%rd12864, %rd12861, %rd12838;
	addc.cc.s64 	%rd12865, %rd12821, 0;
	add.cc.s64 	%rd12866, %rd12864, %rd12862;
	addc.cc.s64 	%rd12867, %rd12865, %rd12863;
	add.s64 	%rd12868, %rd12840, %rd12867;
	setp.lt.u64 	%p1560, %rd12868, %rd12840;
	selp.u64 	%rd12869, 1, 0, %p1560;
	add.s64 	%rd12870, %rd12842, %rd12869;
	setp.lt.u64 	%p1561, %rd12870, %rd12842;
	selp.u64 	%rd12871, 1, 0, %p1561;
	add.s64 	%rd12872, %rd12844, %rd12871;
	mul.lo.s64 	%rd12873, %rd12813, %rd12854;
	mul.lo.s64 	%rd12874, %rd12596, %rd12873;
	mul.hi.u64 	%rd12875, %rd12596, %rd12873;
	add.cc.s64 	%rd12876, %rd12874, %rd12854;
	addc.cc.s64 	%rd12877, %rd12875, 0;
	mul.lo.s64 	%rd12878, %rd12595, %rd12873;
	mul.hi.u64 	%rd12879, %rd12595, %rd12873;
	add.cc.s64 	%rd12880, %rd12877, %rd12860;
	addc.cc.s64 	%rd12881, %rd12821, 0;
	add.cc.s64 	%rd12882, %rd12880, %rd12878;
	addc.cc.s64 	%rd12883, %rd12881, %rd12879;
	mul.lo.s64 	%rd12884, %rd12594, %rd12873;
	mul.hi.u64 	%rd12885, %rd12594, %rd12873;
	add.cc.s64 	%rd12886, %rd12883, %rd12866;
	addc.cc.s64 	%rd12887, %rd12821, 0;
	add.cc.s64 	%rd12888, %rd12886, %rd12884;
	addc.cc.s64 	%rd12889, %rd12887, %rd12885;
	mul.lo.s64 	%rd12890, %rd12593, %rd12873;
	mul.hi.u64 	%rd12891, %rd12593, %rd12873;
	add.cc.s64 	%rd12892, %rd12889, %rd12868;
	addc.cc.s64 	%rd12893, %rd12821, 0;
	add.cc.s64 	%rd12894, %rd12892, %rd12890;
	addc.cc.s64 	%rd12895, %rd12893, %rd12891;
	add.s64 	%rd12896, %rd12870, %rd12895;
	setp.lt.u64 	%p1562, %rd12896, %rd12870;
	selp.u64 	%rd12897, 1, 0, %p1562;
	add.s64 	%rd12898, %rd12872, %rd12897;
	mul.lo.s64 	%rd12899, %rd12813, %rd12882;
	mul.lo.s64 	%rd12900, %rd12596, %rd12899;
	mul.hi.u64 	%rd12901, %rd12596, %rd12899;
	add.cc.s64 	%rd12902, %rd12900, %rd12882;
	addc.cc.s64 	%rd12903, %rd12901, 0;
	mul.lo.s64 	%rd12904, %rd12595, %rd12899;
	mul.hi.u64 	%rd12905, %rd12595, %rd12899;
	add.cc.s64 	%rd12906, %rd12903, %rd12888;
	addc.cc.s64 	%rd12907, %rd12821, 0;
	add.cc.s64 	%rd140, %rd12906, %rd12904;
	addc.cc.s64 	%rd12908, %rd12907, %rd12905;
	mul.lo.s64 	%rd12909, %rd12594, %rd12899;
	mul.hi.u64 	%rd12910, %rd12594, %rd12899;
	add.cc.s64 	%rd12911, %rd12908, %rd12894;
	addc.cc.s64 	%rd12912, %rd12821, 0;
	add.cc.s64 	%rd141, %rd12911, %rd12909;
	addc.cc.s64 	%rd12913, %rd12912, %rd12910;
	mul.lo.s64 	%rd12914, %rd12593, %rd12899;
	mul.hi.u64 	%rd12915, %rd12593, %rd12899;
	add.cc.s64 	%rd12916, %rd12913, %rd12896;
	addc.cc.s64 	%rd12917, %rd12821, 0;
	add.cc.s64 	%rd142, %rd12916, %rd12914;
	addc.cc.s64 	%rd12918, %rd12917, %rd12915;
	add.s64 	%rd20856, %rd12898, %rd12918;
	setp.gt.u64 	%p1563, %rd20856, %rd12593;
	@%p1563 bra 	$L__BB0_62;
	setp.lt.u64 	%p1564, %rd20856, %rd12593;
	mov.u64 	%rd20857, %rd142;
	mov.u64 	%rd20858, %rd141;
	mov.u64 	%rd20859, %rd140;
	@%p1564 bra 	$L__BB0_63;
	ld.const.u64 	%rd12920, [P_CONST+16];
	setp.lt.u64 	%p1565, %rd12920, %rd142;
	@%p1565 bra 	$L__BB0_62;
	setp.gt.u64 	%p1566, %rd12920, %rd142;
	mov.u64 	%rd20857, %rd142;
	mov.u64 	%rd20858, %rd141;
	mov.u64 	%rd20859, %rd140;
	@%p1566 bra 	$L__BB0_63;
	ld.const.u64 	%rd12922, [P_CONST+8];
	setp.lt.u64 	%p1567, %rd12922, %rd141;
	@%p1567 bra 	$L__BB0_62;
	setp.gt.u64 	%p1568, %rd12922, %rd141;
	ld.const.u64 	%rd12924, [P_CONST];
	setp.gt.u64 	%p1569, %rd12924, %rd140;
	or.pred  	%p1570, %p1568, %p1569;
	mov.u64 	%rd20857, %rd142;
	mov.u64 	%rd20858, %rd141;
	mov.u64 	%rd20859, %rd140;
	@%p1570 bra 	$L__BB0_63;
$L__BB0_62:
	ld.const.u64 	%rd12926, [P_CONST];
	sub.s64 	%rd20859, %rd140, %rd12926;
	setp.lt.u64 	%p1571, %rd140, %rd12926;
	selp.u64 	%rd12927, 1, 0, %p1571;
	ld.const.u64 	%rd12928, [P_CONST+8];
	add.s64 	%rd12929, %rd12928, %rd12927;
	sub.s64 	%rd20858, %rd141, %rd12929;
	setp.lt.u64 	%p1572, %rd141, %rd12929;
	selp.u64 	%rd12930, 1, 0, %p1572;
	ld.const.u64 	%rd12931, [P_CONST+16];
	add.s64 	%rd12932, %rd12931, %rd12930;
	sub.s64 	%rd20857, %rd142, %rd12932;
	setp.lt.u64 	%p1573, %rd142, %rd12932;
	selp.u64 	%rd12933, 1, 0, %p1573;
	ld.const.u64 	%rd12934, [P_CONST+24];
	add.s64 	%rd12935, %rd12934, %rd12933;
	sub.s64 	%rd20856, %rd20856, %rd12935;
$L__BB0_63:
	ld.const.u64 	%rd12936, [P_CONST+24];
	ld.const.u64 	%rd12937, [P_CONST+16];
	ld.const.u64 	%rd12938, [P_CONST+8];
	ld.const.u64 	%rd12939, [P_CONST];
	and.b64  	%rd152, %rd60, 4294967295;
	shr.u64 	%rd153, %rd60, 32;
	shr.u64 	%rd12940, %rd20859, 32;
	and.b64  	%rd12941, %rd20859, 4294967295;
	mul.lo.s64 	%rd12942, %rd12941, %rd152;
	mul.lo.s64 	%rd12943, %rd12940, %rd152;
	mul.lo.s64 	%rd12944, %rd12941, %rd153;
	shr.u64 	%rd12945, %rd12942, 32;
	and.b64  	%rd12946, %rd12943, 4294967295;
	add.s64 	%rd12947, %rd12945, %rd12946;
	and.b64  	%rd12948, %rd12944, 4294967295;
	add.s64 	%rd12949, %rd12947, %rd12948;
	shr.u64 	%rd12950, %rd12943, 32;
	mad.lo.s64 	%rd12951, %rd12940, %rd153, %rd12950;
	shr.u64 	%rd12952, %rd12944, 32;
	add.s64 	%rd12953, %rd12951, %rd12952;
	shr.u64 	%rd12954, %rd12949, 32;
	shl.b64 	%rd12955, %rd12949, 32;
	and.b64  	%rd12956, %rd12942, 4294967295;
	or.b64  	%rd12957, %rd12955, %rd12956;
	add.s64 	%rd12958, %rd12953, %rd12954;
	shr.u64 	%rd12959, %rd20858, 32;
	and.b64  	%rd12960, %rd20858, 4294967295;
	mul.lo.s64 	%rd12961, %rd12960, %rd152;
	mul.lo.s64 	%rd12962, %rd12959, %rd152;
	mul.lo.s64 	%rd12963, %rd12960, %rd153;
	shr.u64 	%rd12964, %rd12961, 32;
	and.b64  	%rd12965, %rd12962, 4294967295;
	add.s64 	%rd12966, %rd12964, %rd12965;
	and.b64  	%rd12967, %rd12963, 4294967295;
	add.s64 	%rd12968, %rd12966, %rd12967;
	shr.u64 	%rd12969, %rd12962, 32;
	mad.lo.s64 	%rd12970, %rd12959, %rd153, %rd12969;
	shr.u64 	%rd12971, %rd12963, 32;
	add.s64 	%rd12972, %rd12970, %rd12971;
	shr.u64 	%rd12973, %rd12968, 32;
	shl.b64 	%rd12974, %rd12968, 32;
	and.b64  	%rd12975, %rd12961, 4294967295;
	or.b64  	%rd12976, %rd12974, %rd12975;
	add.s64 	%rd12977, %rd12972, %rd12973;
	shr.u64 	%rd12978, %rd20857, 32;
	and.b64  	%rd12979, %rd20857, 4294967295;
	mul.lo.s64 	%rd12980, %rd12979, %rd152;
	mul.lo.s64 	%rd12981, %rd12978, %rd152;
	mul.lo.s64 	%rd12982, %rd12979, %rd153;
	shr.u64 	%rd12983, %rd12980, 32;
	and.b64  	%rd12984, %rd12981, 4294967295;
	add.s64 	%rd12985, %rd12983, %rd12984;
	and.b64  	%rd12986, %rd12982, 4294967295;
	add.s64 	%rd12987, %rd12985, %rd12986;
	shr.u64 	%rd12988, %rd12981, 32;
	mad.lo.s64 	%rd12989, %rd12978, %rd153, %rd12988;
	shr.u64 	%rd12990, %rd12982, 32;
	add.s64 	%rd12991, %rd12989, %rd12990;
	shr.u64 	%rd12992, %rd12987, 32;
	shl.b64 	%rd12993, %rd12987, 32;
	and.b64  	%rd12994, %rd12980, 4294967295;
	or.b64  	%rd12995, %rd12993, %rd12994;
	add.s64 	%rd12996, %rd12991, %rd12992;
	shr.u64 	%rd12997, %rd20856, 32;
	and.b64  	%rd12998, %rd20856, 4294967295;
	mul.lo.s64 	%rd12999, %rd12998, %rd152;
	mul.lo.s64 	%rd13000, %rd12997, %rd152;
	mul.lo.s64 	%rd13001, %rd12998, %rd153;
	shr.u64 	%rd13002, %rd12999, 32;
	and.b64  	%rd13003, %rd13000, 4294967295;
	add.s64 	%rd13004, %rd13002, %rd13003;
	and.b64  	%rd13005, %rd13001, 4294967295;
	add.s64 	%rd13006, %rd13004, %rd13005;
	shr.u64 	%rd13007, %rd13000, 32;
	mad.lo.s64 	%rd13008, %rd12997, %rd153, %rd13007;
	shr.u64 	%rd13009, %rd13001, 32;
	add.s64 	%rd13010, %rd13008, %rd13009;
	shr.u64 	%rd13011, %rd13006, 32;
	shl.b64 	%rd13012, %rd13006, 32;
	and.b64  	%rd13013, %rd12999, 4294967295;
	or.b64  	%rd13014, %rd13012, %rd13013;
	add.s64 	%rd13015, %rd13010, %rd13011;
	and.b64  	%rd154, %rd59, 4294967295;
	shr.u64 	%rd155, %rd59, 32;
	mul.lo.s64 	%rd13016, %rd12941, %rd154;
	mul.lo.s64 	%rd13017, %rd12940, %rd154;
	mul.lo.s64 	%rd13018, %rd12941, %rd155;
	shr.u64 	%rd13019, %rd13016, 32;
	and.b64  	%rd13020, %rd13017, 4294967295;
	add.s64 	%rd13021, %rd13019, %rd13020;
	and.b64  	%rd13022, %rd13018, 4294967295;
	add.s64 	%rd13023, %rd13021, %rd13022;
	shr.u64 	%rd13024, %rd13017, 32;
	mad.lo.s64 	%rd13025, %rd12940, %rd155, %rd13024;
	shr.u64 	%rd13026, %rd13018, 32;
	add.s64 	%rd13027, %rd13025, %rd13026;
	shr.u64 	%rd13028, %rd13023, 32;
	shl.b64 	%rd13029, %rd13023, 32;
	and.b64  	%rd13030, %rd13016, 4294967295;
	or.b64  	%rd13031, %rd13029, %rd13030;
	add.s64 	%rd13032, %rd12976, %rd13031;
	setp.lt.u64 	%p1574, %rd13032, %rd12976;
	selp.u64 	%rd13033, 1, 0, %p1574;
	add.s64 	%rd13034, %rd13027, %rd12977;
	add.s64 	%rd13035, %rd13034, %rd13028;
	add.s64 	%rd13036, %rd13035, %rd13033;
	mul.lo.s64 	%rd13037, %rd12960, %rd154;
	mul.lo.s64 	%rd13038, %rd12959, %rd154;
	mul.lo.s64 	%rd13039, %rd12960, %rd155;
	shr.u64 	%rd13040, %rd13037, 32;
	and.b64  	%rd13041, %rd13038, 4294967295;
	add.s64 	%rd13042, %rd13040, %rd13041;
	and.b64  	%rd13043, %rd13039, 4294967295;
	add.s64 	%rd13044, %rd13042, %rd13043;
	shr.u64 	%rd13045, %rd13038, 32;
	mad.lo.s64 	%rd13046, %rd12959, %rd155, %rd13045;
	shr.u64 	%rd13047, %rd13039, 32;
	add.s64 	%rd13048, %rd13046, %rd13047;
	shr.u64 	%rd13049, %rd13044, 32;
	shl.b64 	%rd13050, %rd13044, 32;
	and.b64  	%rd13051, %rd13037, 4294967295;
	or.b64  	%rd13052, %rd13050, %rd13051;
	add.s64 	%rd13053, %rd12995, %rd13033;
	add.s64 	%rd13054, %rd13053, %rd13052;
	max.u64 	%rd13055, %rd12995, %rd13053;
	setp.gt.u64 	%p1575, %rd13055, %rd13054;
	selp.u64 	%rd13056, 1, 0, %p1575;
	add.s64 	%rd13057, %rd13048, %rd12996;
	add.s64 	%rd13058, %rd13057, %rd13049;
	add.s64 	%rd13059, %rd13058, %rd13056;
	mul.lo.s64 	%rd13060, %rd12979, %rd154;
	mul.lo.s64 	%rd13061, %rd12978, %rd154;
	mul.lo.s64 	%rd13062, %rd12979, %rd155;
	shr.u64 	%rd13063, %rd13060, 32;
	and.b64  	%rd13064, %rd13061, 4294967295;
	add.s64 	%rd13065, %rd13063, %rd13064;
	and.b64  	%rd13066, %rd13062, 4294967295;
	add.s64 	%rd13067, %rd13065, %rd13066;
	shr.u64 	%rd13068, %rd13061, 32;
	mad.lo.s64 	%rd13069, %rd12978, %rd155, %rd13068;
	shr.u64 	%rd13070, %rd13062, 32;
	add.s64 	%rd13071, %rd13069, %rd13070;
	shr.u64 	%rd13072, %rd13067, 32;
	shl.b64 	%rd13073, %rd13067, 32;
	and.b64  	%rd13074, %rd13060, 4294967295;
	or.b64  	%rd13075, %rd13073, %rd13074;
	add.s64 	%rd13076, %rd13014, %rd13056;
	add.s64 	%rd13077, %rd13076, %rd13075;
	max.u64 	%rd13078, %rd13014, %rd13076;
	setp.gt.u64 	%p1576, %rd13078, %rd13077;
	selp.u64 	%rd13079, 1, 0, %p1576;
	add.s64 	%rd13080, %rd13071, %rd13015;
	add.s64 	%rd13081, %rd13080, %rd13072;
	add.s64 	%rd13082, %rd13081, %rd13079;
	and.b64  	%rd156, %rd58, 4294967295;
	shr.u64 	%rd157, %rd58, 32;
	mul.lo.s64 	%rd13083, %rd12941, %rd156;
	mul.lo.s64 	%rd13084, %rd12940, %rd156;
	mul.lo.s64 	%rd13085, %rd12941, %rd157;
	shr.u64 	%rd13086, %rd13083, 32;
	and.b64  	%rd13087, %rd13084, 4294967295;
	add.s64 	%rd13088, %rd13086, %rd13087;
	and.b64  	%rd13089, %rd13085, 4294967295;
	add.s64 	%rd13090, %rd13088, %rd13089;
	shr.u64 	%rd13091, %rd13084, 32;
	mad.lo.s64 	%rd13092, %rd12940, %rd157, %rd13091;
	shr.u64 	%rd13093, %rd13085, 32;
	add.s64 	%rd13094, %rd13092, %rd13093;
	shr.u64 	%rd13095, %rd13090, 32;
	shl.b64 	%rd13096, %rd13090, 32;
	and.b64  	%rd13097, %rd13083, 4294967295;
	or.b64  	%rd13098, %rd13096, %rd13097;
	add.s64 	%rd13099, %rd13054, %rd13098;
	setp.lt.u64 	%p1577, %rd13099, %rd13054;
	selp.u64 	%rd13100, 1, 0, %p1577;
	add.s64 	%rd13101, %rd13094, %rd13059;
	add.s64 	%rd13102, %rd13101, %rd13095;
	add.s64 	%rd13103, %rd13102, %rd13100;
	mul.lo.s64 	%rd13104, %rd12960, %rd156;
	mul.lo.s64 	%rd13105, %rd12959, %rd156;
	mul.lo.s64 	%rd13106, %rd12960, %rd157;
	shr.u64 	%rd13107, %rd13104, 32;
	and.b64  	%rd13108, %rd13105, 4294967295;
	add.s64 	%rd13109, %rd13107, %rd13108;
	and.b64  	%rd13110, %rd13106, 4294967295;
	add.s64 	%rd13111, %rd13109, %rd13110;
	shr.u64 	%rd13112, %rd13105, 32;
	mad.lo.s64 	%rd13113, %rd12959, %rd157, %rd13112;
	shr.u64 	%rd13114, %rd13106, 32;
	add.s64 	%rd13115, %rd13113, %rd13114;
	shr.u64 	%rd13116, %rd13111, 32;
	shl.b64 	%rd13117, %rd13111, 32;
	and.b64  	%rd13118, %rd13104, 4294967295;
	or.b64  	%rd13119, %rd13117, %rd13118;
	add.s64 	%rd13120, %rd13077, %rd13100;
	add.s64 	%rd13121, %rd13120, %rd13119;
	max.u64 	%rd13122, %rd13077, %rd13120;
	setp.gt.u64 	%p1578, %rd13122, %rd13121;
	selp.u64 	%rd13123, 1, 0, %p1578;
	add.s64 	%rd13124, %rd13115, %rd13082;
	add.s64 	%rd13125, %rd13124, %rd13116;
	add.s64 	%rd13126, %rd13125, %rd13123;
	and.b64  	%rd158, %rd57, 4294967295;
	shr.u64 	%rd159, %rd57, 32;
	mul.lo.s64 	%rd13127, %rd12941, %rd158;
	mul.lo.s64 	%rd13128, %rd12940, %rd158;
	mul.lo.s64 	%rd13129, %rd12941, %rd159;
	shr.u64 	%rd13130, %rd13127, 32;
	and.b64  	%rd13131, %rd13128, 4294967295;
	add.s64 	%rd13132, %rd13130, %rd13131;
	and.b64  	%rd13133, %rd13129, 4294967295;
	add.s64 	%rd13134, %rd13132, %rd13133;
	shr.u64 	%rd13135, %rd13128, 32;
	mad.lo.s64 	%rd13136, %rd12940, %rd159, %rd13135;
	shr.u64 	%rd13137, %rd13129, 32;
	add.s64 	%rd13138, %rd13136, %rd13137;
	shr.u64 	%rd13139, %rd13134, 32;
	shl.b64 	%rd13140, %rd13134, 32;
	and.b64  	%rd13141, %rd13127, 4294967295;
	or.b64  	%rd13142, %rd13140, %rd13141;
	add.s64 	%rd13143, %rd13121, %rd13142;
	setp.lt.u64 	%p1579, %rd13143, %rd13121;
	selp.u64 	%rd13144, 1, 0, %p1579;
	add.s64 	%rd13145, %rd13138, %rd13126;
	add.s64 	%rd13146, %rd13145, %rd13139;
	add.s64 	%rd13147, %rd13146, %rd13144;
	ld.const.u64 	%rd13148, [MU_P];
	mul.lo.s64 	%rd13149, %rd13148, %rd12957;
	mul.lo.s64 	%rd13150, %rd12939, %rd13149;
	mul.hi.u64 	%rd13151, %rd12939, %rd13149;
	add.cc.s64 	%rd13152, %rd13150, %rd12957;
	addc.cc.s64 	%rd13153, %rd13151, 0;
	mul.lo.s64 	%rd13154, %rd12938, %rd13149;
	mul.hi.u64 	%rd13155, %rd12938, %rd13149;
	mov.b64 	%rd13156, 0;
	add.cc.s64 	%rd13157, %rd13153, %rd13032;
	addc.cc.s64 	%rd13158, %rd13156, 0;
	add.cc.s64 	%rd13159, %rd13157, %rd13154;
	addc.cc.s64 	%rd13160, %rd13158, %rd13155;
	mul.lo.s64 	%rd13161, %rd12937, %rd13149;
	mul.hi.u64 	%rd13162, %rd12937, %rd13149;
	add.cc.s64 	%rd13163, %rd13160, %rd13099;
	addc.cc.s64 	%rd13164, %rd13156, 0;
	add.cc.s64 	%rd13165, %rd13163, %rd13161;
	addc.cc.s64 	%rd13166, %rd13164, %rd13162;
	mul.lo.s64 	%rd13167, %rd12936, %rd13149;
	mul.hi.u64 	%rd13168, %rd12936, %rd13149;
	add.cc.s64 	%rd13169, %rd13166, %rd13143;
	addc.cc.s64 	%rd13170, %rd13156, 0;
	add.cc.s64 	%rd13171, %rd13169, %rd13167;
	addc.cc.s64 	%rd13172, %rd13170, %rd13168;
	add.s64 	%rd13173, %rd12958, %rd13172;
	setp.lt.u64 	%p1580, %rd13173, %rd12958;
	selp.u64 	%rd13174, 1, 0, %p1580;
	add.s64 	%rd13175, %rd13036, %rd13174;
	setp.lt.u64 	%p1581, %rd13175, %rd13036;
	selp.u64 	%rd13176, 1, 0, %p1581;
	add.s64 	%rd13177, %rd13103, %rd13176;
	setp.lt.u64 	%p1582, %rd13177, %rd13103;
	selp.u64 	%rd13178, 1, 0, %p1582;
	add.s64 	%rd13179, %rd13147, %rd13178;
	mul.lo.s64 	%rd13180, %rd13148, %rd13159;
	mul.lo.s64 	%rd13181, %rd12939, %rd13180;
	mul.hi.u64 	%rd13182, %rd12939, %rd13180;
	add.cc.s64 	%rd13183, %rd13181, %rd13159;
	addc.cc.s64 	%rd13184, %rd13182, 0;
	mul.lo.s64 	%rd13185, %rd12938, %rd13180;
	mul.hi.u64 	%rd13186, %rd12938, %rd13180;
	add.cc.s64 	%rd13187, %rd13184, %rd13165;
	addc.cc.s64 	%rd13188, %rd13156, 0;
	add.cc.s64 	%rd13189, %rd13187, %rd13185;
	addc.cc.s64 	%rd13190, %rd13188, %rd13186;
	mul.lo.s64 	%rd13191, %rd12937, %rd13180;
	mul.hi.u64 	%rd13192, %rd12937, %rd13180;
	add.cc.s64 	%rd13193, %rd13190, %rd13171;
	addc.cc.s64 	%rd13194, %rd13156, 0;
	add.cc.s64 	%rd13195, %rd13193, %rd13191;
	addc.cc.s64 	%rd13196, %rd13194, %rd13192;
	mul.lo.s64 	%rd13197, %rd12936, %rd13180;
	mul.hi.u64 	%rd13198, %rd12936, %rd13180;
	add.cc.s64 	%rd13199, %rd13196, %rd13173;
	addc.cc.s64 	%rd13200, %rd13156, 0;
	add.cc.s64 	%rd13201, %rd13199, %rd13197;
	addc.cc.s64 	%rd13202, %rd13200, %rd13198;
	add.s64 	%rd13203, %rd13175, %rd13202;
	setp.lt.u64 	%p1583, %rd13203, %rd13175;
	selp.u64 	%rd13204, 1, 0, %p1583;
	add.s64 	%rd13205, %rd13177, %rd13204;
	setp.lt.u64 	%p1584, %rd13205, %rd13177;
	selp.u64 	%rd13206, 1, 0, %p1584;
	add.s64 	%rd13207, %rd13179, %rd13206;
	mul.lo.s64 	%rd13208, %rd13148, %rd13189;
	mul.lo.s64 	%rd13209, %rd12939, %rd13208;
	mul.hi.u64 	%rd13210, %rd12939, %rd13208;
	add.cc.s64 	%rd13211, %rd13209, %rd13189;
	addc.cc.s64 	%rd13212, %rd13210, 0;
	mul.lo.s64 	%rd13213, %rd12938, %rd13208;
	mul.hi.u64 	%rd13214, %rd12938, %rd13208;
	add.cc.s64 	%rd13215, %rd13212, %rd13195;
	addc.cc.s64 	%rd13216, %rd13156, 0;
	add.cc.s64 	%rd13217, %rd13215, %rd13213;
	addc.cc.s64 	%rd13218, %rd13216, %rd13214;
	mul.lo.s64 	%rd13219, %rd12937, %rd13208;
	mul.hi.u64 	%rd13220, %rd12937, %rd13208;
	add.cc.s64 	%rd13221, %rd13218, %rd13201;
	addc.cc.s64 	%rd13222, %rd13156, 0;
	add.cc.s64 	%rd13223, %rd13221, %rd13219;
	addc.cc.s64 	%rd13224, %rd13222, %rd13220;
	mul.lo.s64 	%rd13225, %rd12936, %rd13208;
	mul.hi.u64 	%rd13226, %rd12936, %rd13208;
	add.cc.s64 	%rd13227, %rd13224, %rd13203;
	addc.cc.s64 	%rd13228, %rd13156, 0;
	add.cc.s64 	%rd13229, %rd13227, %rd13225;
	addc.cc.s64 	%rd13230, %rd13228, %rd13226;
	add.s64 	%rd13231, %rd13205, %rd13230;
	setp.lt.u64 	%p1585, %rd13231, %rd13205;
	selp.u64 	%rd13232, 1, 0, %p1585;
	add.s64 	%rd13233, %rd13207, %rd13232;
	mul.lo.s64 	%rd13234, %rd13148, %rd13217;
	mul.lo.s64 	%rd13235, %rd12939, %rd13234;
	mul.hi.u64 	%rd13236, %rd12939, %rd13234;
	add.cc.s64 	%rd13237, %rd13235, %rd13217;
	addc.cc.s64 	%rd13238, %rd13236, 0;
	mul.lo.s64 	%rd13239, %rd12938, %rd13234;
	mul.hi.u64 	%rd13240, %rd12938, %rd13234;
	add.cc.s64 	%rd13241, %rd13238, %rd13223;
	addc.cc.s64 	%rd13242, %rd13156, 0;
	add.cc.s64 	%rd160, %rd13241, %rd13239;
	addc.cc.s64 	%rd13243, %rd13242, %rd13240;
	mul.lo.s64 	%rd13244, %rd12937, %rd13234;
	mul.hi.u64 	%rd13245, %rd12937, %rd13234;
	add.cc.s64 	%rd13246, %rd13243, %rd13229;
	addc.cc.s64 	%rd13247, %rd13156, 0;
	add.cc.s64 	%rd161, %rd13246, %rd13244;
	addc.cc.s64 	%rd13248, %rd13247, %rd13245;
	mul.lo.s64 	%rd13249, %rd12936, %rd13234;
	mul.hi.u64 	%rd13250, %rd12936, %rd13234;
	add.cc.s64 	%rd13251, %rd13248, %rd13231;
	addc.cc.s64 	%rd13252, %rd13156, 0;
	add.cc.s64 	%rd162, %rd13251, %rd13249;
	addc.cc.s64 	%rd13253, %rd13252, %rd13250;
	add.s64 	%rd20860, %rd13233, %rd13253;
	setp.gt.u64 	%p1586, %rd20860, %rd12936;
	@%p1586 bra 	$L__BB0_69;
	ld.const.u64 	%rd13254, [P_CONST+24];
	setp.lt.u64 	%p1587, %rd20860, %rd13254;
	mov.u64 	%rd20861, %rd162;
	mov.u64 	%rd20862, %rd161;
	mov.u64 	%rd20863, %rd160;
	@%p1587 bra 	$L__BB0_70;
	ld.const.u64 	%rd13255, [P_CONST+16];
	setp.lt.u64 	%p1588, %rd13255, %rd162;
	@%p1588 bra 	$L__BB0_69;
	ld.const.u64 	%rd13256, [P_CONST+16];
	setp.gt.u64 	%p1589, %rd13256, %rd162;
	mov.u64 	%rd20861, %rd162;
	mov.u64 	%rd20862, %rd161;
	mov.u64 	%rd20863, %rd160;
	@%p1589 bra 	$L__BB0_70;
	ld.const.u64 	%rd13257, [P_CONST+8];
	setp.lt.u64 	%p1590, %rd13257, %rd161;
	@%p1590 bra 	$L__BB0_69;
	ld.const.u64 	%rd13258, [P_CONST+8];
	setp.gt.u64 	%p1591, %rd13258, %rd161;
	ld.const.u64 	%rd13259, [P_CONST];
	setp.gt.u64 	%p1592, %rd13259, %rd160;
	or.pred  	%p1593, %p1591, %p1592;
	mov.u64 	%rd20861, %rd162;
	mov.u64 	%rd20862, %rd161;
	mov.u64 	%rd20863, %rd160;
	@%p1593 bra 	$L__BB0_70;
$L__BB0_69:
	ld.const.u64 	%rd13261, [P_CONST];
	sub.s64 	%rd20863, %rd160, %rd13261;
	setp.lt.u64 	%p1594, %rd160, %rd13261;
	selp.u64 	%rd13262, 1, 0, %p1594;
	ld.const.u64 	%rd13263, [P_CONST+8];
	add.s64 	%rd13264, %rd13263, %rd13262;
	sub.s64 	%rd20862, %rd161, %rd13264;
	setp.lt.u64 	%p1595, %rd161, %rd13264;
	selp.u64 	%rd13265, 1, 0, %p1595;
	ld.const.u64 	%rd13266, [P_CONST+16];
	add.s64 	%rd13267, %rd13266, %rd13265;
	sub.s64 	%rd20861, %rd162, %rd13267;
	setp.lt.u64 	%p1596, %rd162, %rd13267;
	selp.u64 	%rd13268, 1, 0, %p1596;
	ld.const.u64 	%rd13269, [P_CONST+24];
	add.s64 	%rd13270, %rd13269, %rd13268;
	sub.s64 	%rd20860, %rd20860, %rd13270;
$L__BB0_70:
	ld.const.u64 	%rd13271, [P_CONST+24];
	ld.const.u64 	%rd13272, [P_CONST+16];
	ld.const.u64 	%rd13273, [P_CONST+8];
	ld.const.u64 	%rd13274, [P_CONST];
	and.b64  	%rd13275, %rd20843, 4294967295;
	mul.lo.s64 	%rd13276, %rd13275, %rd69;
	shr.u64 	%rd13277, %rd20843, 32;
	mul.lo.s64 	%rd13278, %rd13277, %rd69;
	mul.lo.s64 	%rd13279, %rd13275, %rd70;
	shr.u64 	%rd13280, %rd13276, 32;
	and.b64  	%rd13281, %rd13278, 4294967295;
	add.s64 	%rd13282, %rd13280, %rd13281;
	and.b64  	%rd13283, %rd13279, 4294967295;
	add.s64 	%rd13284, %rd13282, %rd13283;
	shr.u64 	%rd13285, %rd13278, 32;
	mad.lo.s64 	%rd13286, %rd13277, %rd70, %rd13285;
	shr.u64 	%rd13287, %rd13279, 32;
	add.s64 	%rd13288, %rd13286, %rd13287;
	shr.u64 	%rd13289, %rd13284, 32;
	shl.b64 	%rd13290, %rd13284, 32;
	and.b64  	%rd13291, %rd13276, 4294967295;
	or.b64  	%rd13292, %rd13290, %rd13291;
	add.s64 	%rd13293, %rd13288, %rd13289;
	and.b64  	%rd13294, %rd20842, 4294967295;
	mul.lo.s64 	%rd13295, %rd13294, %rd69;
	shr.u64 	%rd13296, %rd20842, 32;
	mul.lo.s64 	%rd13297, %rd13296, %rd69;
	mul.lo.s64 	%rd13298, %rd13294, %rd70;
	shr.u64 	%rd13299, %rd13295, 32;
	and.b64  	%rd13300, %rd13297, 4294967295;
	add.s64 	%rd13301, %rd13299, %rd13300;
	and.b64  	%rd13302, %rd13298, 4294967295;
	add.s64 	%rd13303, %rd13301, %rd13302;
	shr.u64 	%rd13304, %rd13297, 32;
	mad.lo.s64 	%rd13305, %rd13296, %rd70, %rd13304;
	shr.u64 	%rd13306, %rd13298, 32;
	add.s64 	%rd13307, %rd13305, %rd13306;
	shr.u64 	%rd13308, %rd13303, 32;
	shl.b64 	%rd13309, %rd13303, 32;
	and.b64  	%rd13310, %rd13295, 4294967295;
	or.b64  	%rd13311, %rd13309, %rd13310;
	add.s64 	%rd13312, %rd13307, %rd13308;
	and.b64  	%rd13313, %rd20841, 4294967295;
	mul.lo.s64 	%rd13314, %rd13313, %rd69;
	shr.u64 	%rd13315, %rd20841, 32;
	mul.lo.s64 	%rd13316, %rd13315, %rd69;
	mul.lo.s64 	%rd13317, %rd13313, %rd70;
	shr.u64 	%rd13318, %rd13314, 32;
	and.b64  	%rd13319, %rd13316, 4294967295;
	add.s64 	%rd13320, %rd13318, %rd13319;
	and.b64  	%rd13321, %rd13317, 4294967295;
	add.s64 	%rd13322, %rd13320, %rd13321;
	shr.u64 	%rd13323, %rd13316, 32;
	mad.lo.s64 	%rd13324, %rd13315, %rd70, %rd13323;
	shr.u64 	%rd13325, %rd13317, 32;
	add.s64 	%rd13326, %rd13324, %rd13325;
	shr.u64 	%rd13327, %rd13322, 32;
	shl.b64 	%rd13328, %rd13322, 32;
	and.b64  	%rd13329, %rd13314, 4294967295;
	or.b64  	%rd13330, %rd13328, %rd13329;
	add.s64 	%rd13331, %rd13326, %rd13327;
	and.b64  	%rd13332, %rd20840, 4294967295;
	mul.lo.s64 	%rd13333, %rd13332, %rd69;
	shr.u64 	%rd13334, %rd20840, 32;
	mul.lo.s64 	%rd13335, %rd13334, %rd69;
	mul.lo.s64 	%rd13336, %rd13332, %rd70;
	shr.u64 	%rd13337, %rd13333, 32;
	and.b64  	%rd13338, %rd13335, 4294967295;
	add.s64 	%rd13339, %rd13337, %rd13338;
	and.b64  	%rd13340, %rd13336, 4294967295;
	add.s64 	%rd13341, %rd13339, %rd13340;
	shr.u64 	%rd13342, %rd13335, 32;
	mad.lo.s64 	%rd13343, %rd13334, %rd70, %rd13342;
	shr.u64 	%rd13344, %rd13336, 32;
	add.s64 	%rd13345, %rd13343, %rd13344;
	shr.u64 	%rd13346, %rd13341, 32;
	shl.b64 	%rd13347, %rd13341, 32;
	and.b64  	%rd13348, %rd13333, 4294967295;
	or.b64  	%rd13349, %rd13347, %rd13348;
	add.s64 	%rd13350, %rd13345, %rd13346;
	mul.lo.s64 	%rd13351, %rd13275, %rd72;
	mul.lo.s64 	%rd13352, %rd13277, %rd72;
	mul.lo.s64 	%rd13353, %rd13275, %rd71;
	shr.u64 	%rd13354, %rd13351, 32;
	and.b64  	%rd13355, %rd13352, 4294967295;
	add.s64 	%rd13356, %rd13354, %rd13355;
	and.b64  	%rd13357, %rd13353, 4294967295;
	add.s64 	%rd13358, %rd13356, %rd13357;
	shr.u64 	%rd13359, %rd13352, 32;
	mad.lo.s64 	%rd13360, %rd13277, %rd71, %rd13359;
	shr.u64 	%rd13361, %rd13353, 32;
	add.s64 	%rd13362, %rd13360, %rd13361;
	shr.u64 	%rd13363, %rd13358, 32;
	shl.b64 	%rd13364, %rd13358, 32;
	and.b64  	%rd13365, %rd13351, 4294967295;
	or.b64  	%rd13366, %rd13364, %rd13365;
	add.s64 	%rd13367, %rd13311, %rd13366;
	setp.lt.u64 	%p1597, %rd13367, %rd13311;
	selp.u64 	%rd13368, 1, 0, %p1597;
	add.s64 	%rd13369, %rd13362, %rd13312;
	add.s64 	%rd13370, %rd13369, %rd13363;
	add.s64 	%rd13371, %rd13370, %rd13368;
	mul.lo.s64 	%rd13372, %rd13294, %rd72;
	mul.lo.s64 	%rd13373, %rd13296, %rd72;
	mul.lo.s64 	%rd13374, %rd13294, %rd71;
	shr.u64 	%rd13375, %rd13372, 32;
	and.b64  	%rd13376, %rd13373, 4294967295;
	add.s64 	%rd13377, %rd13375, %rd13376;
	and.b64  	%rd13378, %rd13374, 4294967295;
	add.s64 	%rd13379, %rd13377, %rd13378;
	shr.u64 	%rd13380, %rd13373, 32;
	mad.lo.s64 	%rd13381, %rd13296, %rd71, %rd13380;
	shr.u64 	%rd13382, %rd13374, 32;
	add.s64 	%rd13383, %rd13381, %rd13382;
	shr.u64 	%rd13384, %rd13379, 32;
	shl.b64 	%rd13385, %rd13379, 32;
	and.b64  	%rd13386, %rd13372, 4294967295;
	or.b64  	%rd13387, %rd13385, %rd13386;
	add.s64 	%rd13388, %rd13330, %rd13368;
	add.s64 	%rd13389, %rd13388, %rd13387;
	max.u64 	%rd13390, %rd13330, %rd13388;
	setp.gt.u64 	%p1598, %rd13390, %rd13389;
	selp.u64 	%rd13391, 1, 0, %p1598;
	add.s64 	%rd13392, %rd13383, %rd13331;
	add.s64 	%rd13393, %rd13392, %rd13384;
	add.s64 	%rd13394, %rd13393, %rd13391;
	mul.lo.s64 	%rd13395, %rd13313, %rd72;
	mul.lo.s64 	%rd13396, %rd13315, %rd72;
	mul.lo.s64 	%rd13397, %rd13313, %rd71;
	shr.u64 	%rd13398, %rd13395, 32;
	and.b64  	%rd13399, %rd13396, 4294967295;
	add.s64 	%rd13400, %rd13398, %rd13399;
	and.b64  	%rd13401, %rd13397, 4294967295;
	add.s64 	%rd13402, %rd13400, %rd13401;
	shr.u64 	%rd13403, %rd13396, 32;
	mad.lo.s64 	%rd13404, %rd13315, %rd71, %rd13403;
	shr.u64 	%rd13405, %rd13397, 32;
	add.s64 	%rd13406, %rd13404, %rd13405;
	shr.u64 	%rd13407, %rd13402, 32;
	shl.b64 	%rd13408, %rd13402, 32;
	and.b64  	%rd13409, %rd13395, 4294967295;
	or.b64  	%rd13410, %rd13408, %rd13409;
	add.s64 	%rd13411, %rd13349, %rd13391;
	add.s64 	%rd13412, %rd13411, %rd13410;
	max.u64 	%rd13413, %rd13349, %rd13411;
	setp.gt.u64 	%p1599, %rd13413, %rd13412;
	selp.u64 	%rd13414, 1, 0, %p1599;
	add.s64 	%rd13415, %rd13406, %rd13350;
	add.s64 	%rd13416, %rd13415, %rd13407;
	add.s64 	%rd13417, %rd13416, %rd13414;
	mul.lo.s64 	%rd13418, %rd13275, %rd74;
	mul.lo.s64 	%rd13419, %rd13277, %rd74;
	mul.lo.s64 	%rd13420, %rd13275, %rd73;
	shr.u64 	%rd13421, %rd13418, 32;
	and.b64  	%rd13422, %rd13419, 4294967295;
	add.s64 	%rd13423, %rd13421, %rd13422;
	and.b64  	%rd13424, %rd13420, 4294967295;
	add.s64 	%rd13425, %rd13423, %rd13424;
	shr.u64 	%rd13426, %rd13419, 32;
	mad.lo.s64 	%rd13427, %rd13277, %rd73, %rd13426;
	shr.u64 	%rd13428, %rd13420, 32;
	add.s64 	%rd13429, %rd13427, %rd13428;
	shr.u64 	%rd13430, %rd13425, 32;
	shl.b64 	%rd13431, %rd13425, 32;
	and.b64  	%rd13432, %rd13418, 4294967295;
	or.b64  	%rd13433, %rd13431, %rd13432;
	add.s64 	%rd13434, %rd13389, %rd13433;
	setp.lt.u64 	%p1600, %rd13434, %rd13389;
	selp.u64 	%rd13435, 1, 0, %p1600;
	add.s64 	%rd13436, %rd13429, %rd13394;
	add.s64 	%rd13437, %rd13436, %rd13430;
	add.s64 	%rd13438, %rd13437, %rd13435;
	mul.lo.s64 	%rd13439, %rd13294, %rd74;
	mul.lo.s64 	%rd13440, %rd13296, %rd74;
	mul.lo.s64 	%rd13441, %rd13294, %rd73;
	shr.u64 	%rd13442, %rd13439, 32;
	and.b64  	%rd13443, %rd13440, 4294967295;
	add.s64 	%rd13444, %rd13442, %rd13443;
	and.b64  	%rd13445, %rd13441, 4294967295;
	add.s64 	%rd13446, %rd13444, %rd13445;
	shr.u64 	%rd13447, %rd13440, 32;
	mad.lo.s64 	%rd13448, %rd13296, %rd73, %rd13447;
	shr.u64 	%rd13449, %rd13441, 32;
	add.s64 	%rd13450, %rd13448, %rd13449;
	shr.u64 	%rd13451, %rd13446, 32;
	shl.b64 	%rd13452, %rd13446, 32;
	and.b64  	%rd13453, %rd13439, 4294967295;
	or.b64  	%rd13454, %rd13452, %rd13453;
	add.s64 	%rd13455, %rd13412, %rd13435;
	add.s64 	%rd13456, %rd13455, %rd13454;
	max.u64 	%rd13457, %rd13412, %rd13455;
	setp.gt.u64 	%p1601, %rd13457, %rd13456;
	selp.u64 	%rd13458, 1, 0, %p1601;
	add.s64 	%rd13459, %rd13450, %rd13417;
	add.s64 	%rd13460, %rd13459, %rd13451;
	add.s64 	%rd13461, %rd13460, %rd13458;
	mul.lo.s64 	%rd13462, %rd13275, %rd76;
	mul.lo.s64 	%rd13463, %rd13277, %rd76;
	mul.lo.s64 	%rd13464, %rd13275, %rd75;
	shr.u64 	%rd13465, %rd13462, 32;
	and.b64  	%rd13466, %rd13463, 4294967295;
	add.s64 	%rd13467, %rd13465, %rd13466;
	and.b64  	%rd13468, %rd13464, 4294967295;
	add.s64 	%rd13469, %rd13467, %rd13468;
	shr.u64 	%rd13470, %rd13463, 32;
	mad.lo.s64 	%rd13471, %rd13277, %rd75, %rd13470;
	shr.u64 	%rd13472, %rd13464, 32;
	add.s64 	%rd13473, %rd13471, %rd13472;
	shr.u64 	%rd13474, %rd13469, 32;
	shl.b64 	%rd13475, %rd13469, 32;
	and.b64  	%rd13476, %rd13462, 4294967295;
	or.b64  	%rd13477, %rd13475, %rd13476;
	add.s64 	%rd13478, %rd13456, %rd13477;
	setp.lt.u64 	%p1602, %rd13478, %rd13456;
	selp.u64 	%rd13479, 1, 0, %p1602;
	add.s64 	%rd13480, %rd13473, %rd13461;
	add.s64 	%rd13481, %rd13480, %rd13474;
	add.s64 	%rd13482, %rd13481, %rd13479;
	ld.const.u64 	%rd13483, [MU_P];
	mul.lo.s64 	%rd13484, %rd13483, %rd13292;
	mul.lo.s64 	%rd13485, %rd13274, %rd13484;
	mul.hi.u64 	%rd13486, %rd13274, %rd13484;
	add.cc.s64 	%rd13487, %rd13485, %rd13292;
	addc.cc.s64 	%rd13488, %rd13486, 0;
	mul.lo.s64 	%rd13489, %rd13273, %rd13484;
	mul.hi.u64 	%rd13490, %rd13273, %rd13484;
	mov.b64 	%rd13491, 0;
	add.cc.s64 	%rd13492, %rd13488, %rd13367;
	addc.cc.s64 	%rd13493, %rd13491, 0;
	add.cc.s64 	%rd13494, %rd13492, %rd13489;
	addc.cc.s64 	%rd13495, %rd13493, %rd13490;
	mul.lo.s64 	%rd13496, %rd13272, %rd13484;
	mul.hi.u64 	%rd13497, %rd13272, %rd13484;
	add.cc.s64 	%rd13498, %rd13495, %rd13434;
	addc.cc.s64 	%rd13499, %rd13491, 0;
	add.cc.s64 	%rd13500, %rd13498, %rd13496;
	addc.cc.s64 	%rd13501, %rd13499, %rd13497;
	mul.lo.s64 	%rd13502, %rd13271, %rd13484;
	mul.hi.u64 	%rd13503, %rd13271, %rd13484;
	add.cc.s64 	%rd13504, %rd13501, %rd13478;
	addc.cc.s64 	%rd13505, %rd13491, 0;
	add.cc.s64 	%rd13506, %rd13504, %rd13502;
	addc.cc.s64 	%rd13507, %rd13505, %rd13503;
	add.s64 	%rd13508, %rd13293, %rd13507;
	setp.lt.u64 	%p1603, %rd13508, %rd13293;
	selp.u64 	%rd13509, 1, 0, %p1603;
	add.s64 	%rd13510, %rd13371, %rd13509;
	setp.lt.u64 	%p1604, %rd13510, %rd13371;
	selp.u64 	%rd13511, 1, 0, %p1604;
	add.s64 	%rd13512, %rd13438, %rd13511;
	setp.lt.u64 	%p1605, %rd13512, %rd13438;
	selp.u64 	%rd13513, 1, 0, %p1605;
	add.s64 	%rd13514, %rd13482, %rd13513;
	mul.lo.s64 	%rd13515, %rd13483, %rd13494;
	mul.lo.s64 	%rd13516, %rd13274, %rd13515;
	mul.hi.u64 	%rd13517, %rd13274, %rd13515;
	add.cc.s64 	%rd13518, %rd13516, %rd13494;
	addc.cc.s64 	%rd13519, %rd13517, 0;
	mul.lo.s64 	%rd13520, %rd13273, %rd13515;
	mul.hi.u64 	%rd13521, %rd13273, %rd13515;
	add.cc.s64 	%rd13522, %rd13519, %rd13500;
	addc.cc.s64 	%rd13523, %rd13491, 0;
	add.cc.s64 	%rd13524, %rd13522, %rd13520;
	addc.cc.s64 	%rd13525, %rd13523, %rd13521;
	mul.lo.s64 	%rd13526, %rd13272, %rd13515;
	mul.hi.u64 	%rd13527, %rd13272, %rd13515;
	add.cc.s64 	%rd13528, %rd13525, %rd13506;
	addc.cc.s64 	%rd13529, %rd13491, 0;
	add.cc.s64 	%rd13530, %rd13528, %rd13526;
	addc.cc.s64 	%rd13531, %rd13529, %rd13527;
	mul.lo.s64 	%rd13532, %rd13271, %rd13515;
	mul.hi.u64 	%rd13533, %rd13271, %rd13515;
	add.cc.s64 	%rd13534, %rd13531, %rd13508;
	addc.cc.s64 	%rd13535, %rd13491, 0;
	add.cc.s64 	%rd13536, %rd13534, %rd13532;
	addc.cc.s64 	%rd13537, %rd13535, %rd13533;
	add.s64 	%rd13538, %rd13510, %rd13537;
	setp.lt.u64 	%p1606, %rd13538, %rd13510;
	selp.u64 	%rd13539, 1, 0, %p1606;
	add.s64 	%rd13540, %rd13512, %rd13539;
	setp.lt.u64 	%p1607, %rd13540, %rd13512;
	selp.u64 	%rd13541, 1, 0, %p1607;
	add.s64 	%rd13542, %rd13514, %rd13541;
	mul.lo.s64 	%rd13543, %rd13483, %rd13524;
	mul.lo.s64 	%rd13544, %rd13274, %rd13543;
	mul.hi.u64 	%rd13545, %rd13274, %rd13543;
	add.cc.s64 	%rd13546, %rd13544, %rd13524;
	addc.cc.s64 	%rd13547, %rd13545, 0;
	mul.lo.s64 	%rd13548, %rd13273, %rd13543;
	mul.hi.u64 	%rd13549, %rd13273, %rd13543;
	add.cc.s64 	%rd13550, %rd13547, %rd13530;
	addc.cc.s64 	%rd13551, %rd13491, 0;
	add.cc.s64 	%rd13552, %rd13550, %rd13548;
	addc.cc.s64 	%rd13553, %rd13551, %rd13549;
	mul.lo.s64 	%rd13554, %rd13272, %rd13543;
	mul.hi.u64 	%rd13555, %rd13272, %rd13543;
	add.cc.s64 	%rd13556, %rd13553, %rd13536;
	addc.cc.s64 	%rd13557, %rd13491, 0;
	add.cc.s64 	%rd13558, %rd13556, %rd13554;
	addc.cc.s64 	%rd13559, %rd13557, %rd13555;
	mul.lo.s64 	%rd13560, %rd13271, %rd13543;
	mul.hi.u64 	%rd13561, %rd13271, %rd13543;
	add.cc.s64 	%rd13562, %rd13559, %rd13538;
	addc.cc.s64 	%rd13563, %rd13491, 0;
	add.cc.s64 	%rd13564, %rd13562, %rd13560;
	addc.cc.s64 	%rd13565, %rd13563, %rd13561;
	add.s64 	%rd13566, %rd13540, %rd13565;
	setp.lt.u64 	%p1608, %rd13566, %rd13540;
	selp.u64 	%rd13567, 1, 0, %p1608;
	add.s64 	%rd13568, %rd13542, %rd13567;
	mul.lo.s64 	%rd13569, %rd13483, %rd13552;
	mul.lo.s64 	%rd13570, %rd13274, %rd13569;
	mul.hi.u64 	%rd13571, %rd13274, %rd13569;
	add.cc.s64 	%rd13572, %rd13570, %rd13552;
	addc.cc.s64 	%rd13573, %rd13571, 0;
	mul.lo.s64 	%rd13574, %rd13273, %rd13569;
	mul.hi.u64 	%rd13575, %rd13273, %rd13569;
	add.cc.s64 	%rd13576, %rd13573, %rd13558;
	addc.cc.s64 	%rd13577, %rd13491, 0;
	add.cc.s64 	%rd172, %rd13576, %rd13574;
	addc.cc.s64 	%rd13578, %rd13577, %rd13575;
	mul.lo.s64 	%rd13579, %rd13272, %rd13569;
	mul.hi.u64 	%rd13580, %rd13272, %rd13569;
	add.cc.s64 	%rd13581, %rd13578, %rd13564;
	addc.cc.s64 	%rd13582, %rd13491, 0;
	add.cc.s64 	%rd173, %rd13581, %rd13579;
	addc.cc.s64 	%rd13583, %rd13582, %rd13580;
	mul.lo.s64 	%rd13584, %rd13271, %rd13569;
	mul.hi.u64 	%rd13585, %rd13271, %rd13569;
	add.cc.s64 	%rd13586, %rd13583, %rd13566;
	addc.cc.s64 	%rd13587, %rd13491, 0;
	add.cc.s64 	%rd174, %rd13586, %rd13584;
	addc.cc.s64 	%rd13588, %rd13587, %rd13585;
	add.s64 	%rd20864, %rd13568, %rd13588;
	setp.gt.u64 	%p1609, %rd20864, %rd13271;
	@%p1609 bra 	$L__BB0_76;
	ld.const.u64 	%rd13589, [P_CONST+24];
	setp.lt.u64 	%p1610, %rd20864, %rd13589;
	mov.u64 	%rd20865, %rd174;
	mov.u64 	%rd20866, %rd173;
	mov.u64 	%rd20867, %rd172;
	@%p1610 bra 	$L__BB0_77;
	ld.const.u64 	%rd13590, [P_CONST+16];
	setp.lt.u64 	%p1611, %rd13590, %rd174;
	@%p1611 bra 	$L__BB0_76;
	ld.const.u64 	%rd13591, [P_CONST+16];
	setp.gt.u64 	%p1612, %rd13591, %rd174;
	mov.u64 	%rd20865, %rd174;
	mov.u64 	%rd20866, %rd173;
	mov.u64 	%rd20867, %rd172;
	@%p1612 bra 	$L__BB0_77;
	ld.const.u64 	%rd13592, [P_CONST+8];
	setp.lt.u64 	%p1613, %rd13592, %rd173;
	@%p1613 bra 	$L__BB0_76;
	ld.const.u64 	%rd13593, [P_CONST+8];
	setp.gt.u64 	%p1614, %rd13593, %rd173;
	ld.const.u64 	%rd13594, [P_CONST];
	setp.gt.u64 	%p1615, %rd13594, %rd172;
	or.pred  	%p1616, %p1614, %p1615;
	mov.u64 	%rd20865, %rd174;
	mov.u64 	%rd20866, %rd173;
	mov.u64 	%rd20867, %rd172;
	@%p1616 bra 	$L__BB0_77;
$L__BB0_76:
	ld.const.u64 	%rd13596, [P_CONST];
	sub.s64 	%rd20867, %rd172, %rd13596;
	setp.lt.u64 	%p1617, %rd172, %rd13596;
	selp.u64 	%rd13597, 1, 0, %p1617;
	ld.const.u64 	%rd13598, [P_CONST+8];
	add.s64 	%rd13599, %rd13598, %rd13597;
	sub.s64 	%rd20866, %rd173, %rd13599;
	setp.lt.u64 	%p1618, %rd173, %rd13599;
	selp.u64 	%rd13600, 1, 0, %p1618;
	ld.const.u64 	%rd13601, [P_CONST+16];
	add.s64 	%rd13602, %rd13601, %rd13600;
	sub.s64 	%rd20865, %rd174, %rd13602;
	setp.lt.u64 	%p1619, %rd174, %rd13602;
	selp.u64 	%rd13603, 1, 0, %p1619;
	ld.const.u64 	%rd13604, [P_CONST+24];
	add.s64 	%rd13605, %rd13604, %rd13603;
	sub.s64 	%rd20864, %rd20864, %rd13605;
$L__BB0_77:
	ld.const.u64 	%rd13606, [P_CONST+24];
	ld.const.u64 	%rd13607, [P_CONST+16];
	ld.const.u64 	%rd13608, [P_CONST+8];
	ld.const.u64 	%rd13609, [P_CONST];
	and.b64  	%rd13610, %rd48, 4294967295;
	shr.u64 	%rd13611, %rd48, 32;
	shr.u64 	%rd13612, %rd20867, 32;
	and.b64  	%rd13613, %rd20867, 4294967295;
	mul.lo.s64 	%rd13614, %rd13613, %rd13610;
	mul.lo.s64 	%rd13615, %rd13612, %rd13610;
	mul.lo.s64 	%rd13616, %rd13613, %rd13611;
	shr.u64 	%rd13617, %rd13614, 32;
	and.b64  	%rd13618, %rd13615, 4294967295;
	add.s64 	%rd13619, %rd13617, %rd13618;
	and.b64  	%rd13620, %rd13616, 4294967295;
	add.s64 	%rd13621, %rd13619, %rd13620;
	shr.u64 	%rd13622, %rd13615, 32;
	mad.lo.s64 	%rd13623, %rd13612, %rd13611, %rd13622;
	shr.u64 	%rd13624, %rd13616, 32;
	add.s64 	%rd13625, %rd13623, %rd13624;
	shr.u64 	%rd13626, %rd13621, 32;
	shl.b64 	%rd13627, %rd13621, 32;
	and.b64  	%rd13628, %rd13614, 4294967295;
	or.b64  	%rd13629, %rd13627, %rd13628;
	add.s64 	%rd13630, %rd13625, %rd13626;
	shr.u64 	%rd13631, %rd20866, 32;
	and.b64  	%rd13632, %rd20866, 4294967295;
	mul.lo.s64 	%rd13633, %rd13632, %rd13610;
	mul.lo.s64 	%rd13634, %rd13631, %rd13610;
	mul.lo.s64 	%rd13635, %rd13632, %rd13611;
	shr.u64 	%rd13636, %rd13633, 32;
	and.b64  	%rd13637, %rd13634, 4294967295;
	add.s64 	%rd13638, %rd13636, %rd13637;
	and.b64  	%rd13639, %rd13635, 4294967295;
	add.s64 	%rd13640, %rd13638, %rd13639;
	shr.u64 	%rd13641, %rd13634, 32;
	mad.lo.s64 	%rd13642, %rd13631, %rd13611, %rd13641;
	shr.u64 	%rd13643, %rd13635, 32;
	add.s64 	%rd13644, %rd13642, %rd13643;
	shr.u64 	%rd13645, %rd13640, 32;
	shl.b64 	%rd13646, %rd13640, 32;
	and.b64  	%rd13647, %rd13633, 4294967295;
	or.b64  	%rd13648, %rd13646, %rd13647;
	add.s64 	%rd13649, %rd13644, %rd13645;
	shr.u64 	%rd13650, %rd20865, 32;
	and.b64  	%rd13651, %rd20865, 4294967295;
	mul.lo.s64 	%rd13652, %rd13651, %rd13610;
	mul.lo.s64 	%rd13653, %rd13650, %rd13610;
	mul.lo.s64 	%rd13654, %rd13651, %rd13611;
	shr.u64 	%rd13655, %rd13652, 32;
	and.b64  	%rd13656, %rd13653, 4294967295;
	add.s64 	%rd13657, %rd13655, %rd13656;
	and.b64  	%rd13658, %rd13654, 4294967295;
	add.s64 	%rd13659, %rd13657, %rd13658;
	shr.u64 	%rd13660, %rd13653, 32;
	mad.lo.s64 	%rd13661, %rd13650, %rd13611, %rd13660;
	shr.u64 	%rd13662, %rd13654, 32;
	add.s64 	%rd13663, %rd13661, %rd13662;
	shr.u64 	%rd13664, %rd13659, 32;
	shl.b64 	%rd13665, %rd13659, 32;
	and.b64  	%rd13666, %rd13652, 4294967295;
	or.b64  	%rd13667, %rd13665, %rd13666;
	add.s64 	%rd13668, %rd13663, %rd13664;
	shr.u64 	%rd13669, %rd20864, 32;
	and.b64  	%rd13670, %rd20864, 4294967295;
	mul.lo.s64 	%rd13671, %rd13670, %rd13610;
	mul.lo.s64 	%rd13672, %rd13669, %rd13610;
	mul.lo.s64 	%rd13673, %rd13670, %rd13611;
	shr.u64 	%rd13674, %rd13671, 32;
	and.b64  	%rd13675, %rd13672, 4294967295;
	add.s64 	%rd13676, %rd13674, %rd13675;
	and.b64  	%rd13677, %rd13673, 4294967295;
	add.s64 	%rd13678, %rd13676, %rd13677;
	shr.u64 	%rd13679, %rd13672, 32;
	mad.lo.s64 	%rd13680, %rd13669, %rd13611, %rd13679;
	shr.u64 	%rd13681, %rd13673, 32;
	add.s64 	%rd13682, %rd13680, %rd13681;
	shr.u64 	%rd13683, %rd13678, 32;
	shl.b64 	%rd13684, %rd13678, 32;
	and.b64  	%rd13685, %rd13671, 4294967295;
	or.b64  	%rd13686, %rd13684, %rd13685;
	add.s64 	%rd13687, %rd13682, %rd13683;
	and.b64  	%rd13688, %rd47, 4294967295;
	shr.u64 	%rd13689, %rd47, 32;
	mul.lo.s64 	%rd13690, %rd13613, %rd13688;
	mul.lo.s64 	%rd13691, %rd13612, %rd13688;
	mul.lo.s64 	%rd13692, %rd13613, %rd13689;
	shr.u64 	%rd13693, %rd13690, 32;
	and.b64  	%rd13694, %rd13691, 4294967295;
	add.s64 	%rd13695, %rd13693, %rd13694;
	and.b64  	%rd13696, %rd13692, 4294967295;
	add.s64 	%rd13697, %rd13695, %rd13696;
	shr.u64 	%rd13698, %rd13691, 32;
	mad.lo.s64 	%rd13699, %rd13612, %rd13689, %rd13698;
	shr.u64 	%rd13700, %rd13692, 32;
	add.s64 	%rd13701, %rd13699, %rd13700;
	shr.u64 	%rd13702, %rd13697, 32;
	shl.b64 	%rd13703, %rd13697, 32;
	and.b64  	%rd13704, %rd13690, 4294967295;
	or.b64  	%rd13705, %rd13703, %rd13704;
	add.s64 	%rd13706, %rd13648, %rd13705;
	setp.lt.u64 	%p1620, %rd13706, %rd13648;
	selp.u64 	%rd13707, 1, 0, %p1620;
	add.s64 	%rd13708, %rd13701, %rd13649;
	add.s64 	%rd13709, %rd13708, %rd13702;
	add.s64 	%rd13710, %rd13709, %rd13707;
	mul.lo.s64 	%rd13711, %rd13632, %rd13688;
	mul.lo.s64 	%rd13712, %rd13631, %rd13688;
	mul.lo.s64 	%rd13713, %rd13632, %rd13689;
	shr.u64 	%rd13714, %rd13711, 32;
	and.b64  	%rd13715, %rd13712, 4294967295;
	add.s64 	%rd13716, %rd13714, %rd13715;
	and.b64  	%rd13717, %rd13713, 4294967295;
	add.s64 	%rd13718, %rd13716, %rd13717;
	shr.u64 	%rd13719, %rd13712, 32;
	mad.lo.s64 	%rd13720, %rd13631, %rd13689, %rd13719;
	shr.u64 	%rd13721, %rd13713, 32;
	add.s64 	%rd13722, %rd13720, %rd13721;
	shr.u64 	%rd13723, %rd13718, 32;
	shl.b64 	%rd13724, %rd13718, 32;
	and.b64  	%rd13725, %rd13711, 4294967295;
	or.b64  	%rd13726, %rd13724, %rd13725;
	add.s64 	%rd13727, %rd13667, %rd13707;
	add.s64 	%rd13728, %rd13727, %rd13726;
	max.u64 	%rd13729, %rd13667, %rd13727;
	setp.gt.u64 	%p1621, %rd13729, %rd13728;
	selp.u64 	%rd13730, 1, 0, %p1621;
	add.s64 	%rd13731, %rd13722, %rd13668;
	add.s64 	%rd13732, %rd13731, %rd13723;
	add.s64 	%rd13733, %rd13732, %rd13730;
	mul.lo.s64 	%rd13734, %rd13651, %rd13688;
	mul.lo.s64 	%rd13735, %rd13650, %rd13688;
	mul.lo.s64 	%rd13736, %rd13651, %rd13689;
	shr.u64 	%rd13737, %rd13734, 32;
	and.b64  	%rd13738, %rd13735, 4294967295;
	add.s64 	%rd13739, %rd13737, %rd13738;
	and.b64  	%rd13740, %rd13736, 4294967295;
	add.s64 	%rd13741, %rd13739, %rd13740;
	shr.u64 	%rd13742, %rd13735, 32;
	mad.lo.s64 	%rd13743, %rd13650, %rd13689, %rd13742;
	shr.u64 	%rd13744, %rd13736, 32;
	add.s64 	%rd13745, %rd13743, %rd13744;
	shr.u64 	%rd13746, %rd13741, 32;
	shl.b64 	%rd13747, %rd13741, 32;
	and.b64  	%rd13748, %rd13734, 4294967295;
	or.b64  	%rd13749, %rd13747, %rd13748;
	add.s64 	%rd13750, %rd13686, %rd13730;
	add.s64 	%rd13751, %rd13750, %rd13749;
	max.u64 	%rd13752, %rd13686, %rd13750;
	setp.gt.u64 	%p1622, %rd13752, %rd13751;
	selp.u64 	%rd13753, 1, 0, %p1622;
	add.s64 	%rd13754, %rd13745, %rd13687;
	add.s64 	%rd13755, %rd13754, %rd13746;
	add.s64 	%rd13756, %rd13755, %rd13753;
	and.b64  	%rd13757, %rd46, 4294967295;
	shr.u64 	%rd13758, %rd46, 32;
	mul.lo.s64 	%rd13759, %rd13613, %rd13757;
	mul.lo.s64 	%rd13760, %rd13612, %rd13757;
	mul.lo.s64 	%rd13761, %rd13613, %rd13758;
	shr.u64 	%rd13762, %rd13759, 32;
	and.b64  	%rd13763, %rd13760, 4294967295;
	add.s64 	%rd13764, %rd13762, %rd13763;
	and.b64  	%rd13765, %rd13761, 4294967295;
	add.s64 	%rd13766, %rd13764, %rd13765;
	shr.u64 	%rd13767, %rd13760, 32;
	mad.lo.s64 	%rd13768, %rd13612, %rd13758, %rd13767;
	shr.u64 	%rd13769, %rd13761, 32;
	add.s64 	%rd13770, %rd13768, %rd13769;
	shr.u64 	%rd13771, %rd13766, 32;
	shl.b64 	%rd13772, %rd13766, 32;
	and.b64  	%rd13773, %rd13759, 4294967295;
	or.b64  	%rd13774, %rd13772, %rd13773;
	add.s64 	%rd13775, %rd13728, %rd13774;
	setp.lt.u64 	%p1623, %rd13775, %rd13728;
	selp.u64 	%rd13776, 1, 0, %p1623;
	add.s64 	%rd13777, %rd13770, %rd13733;
	add.s64 	%rd13778, %rd13777, %rd13771;
	add.s64 	%rd13779, %rd13778, %rd13776;
	mul.lo.s64 	%rd13780, %rd13632, %rd13757;
	mul.lo.s64 	%rd13781, %rd13631, %rd13757;
	mul.lo.s64 	%rd13782, %rd13632, %rd13758;
	shr.u64 	%rd13783, %rd13780, 32;
	and.b64  	%rd13784, %rd13781, 4294967295;
	add.s64 	%rd13785, %rd13783, %rd13784;
	and.b64  	%rd13786, %rd13782, 4294967295;
	add.s64 	%rd13787, %rd13785, %rd13786;
	shr.u64 	%rd13788, %rd13781, 32;
	mad.lo.s64 	%rd13789, %rd13631, %rd13758, %rd13788;
	shr.u64 	%rd13790, %rd13782, 32;
	add.s64 	%rd13791, %rd13789, %rd13790;
	shr.u64 	%rd13792, %rd13787, 32;
	shl.b64 	%rd13793, %rd13787, 32;
	and.b64  	%rd13794, %rd13780, 4294967295;
	or.b64  	%rd13795, %rd13793, %rd13794;
	add.s64 	%rd13796, %rd13751, %rd13776;
	add.s64 	%rd13797, %rd13796, %rd13795;
	max.u64 	%rd13798, %rd13751, %rd13796;
	setp.gt.u64 	%p1624, %rd13798, %rd13797;
	selp.u64 	%rd13799, 1, 0, %p1624;
	add.s64 	%rd13800, %rd13791, %rd13756;
	add.s64 	%rd13801, %rd13800, %rd13792;
	add.s64 	%rd13802, %rd13801, %rd13799;
	and.b64  	%rd13803, %rd45, 4294967295;
	shr.u64 	%rd13804, %rd45, 32;
	mul.lo.s64 	%rd13805, %rd13613, %rd13803;
	mul.lo.s64 	%rd13806, %rd13612, %rd13803;
	mul.lo.s64 	%rd13807, %rd13613, %rd13804;
	shr.u64 	%rd13808, %rd13805, 32;
	and.b64  	%rd13809, %rd13806, 4294967295;
	add.s64 	%rd13810, %rd13808, %rd13809;
	and.b64  	%rd13811, %rd13807, 4294967295;
	add.s64 	%rd13812, %rd13810, %rd13811;
	shr.u64 	%rd13813, %rd13806, 32;
	mad.lo.s64 	%rd13814, %rd13612, %rd13804, %rd13813;
	shr.u64 	%rd13815, %rd13807, 32;
	add.s64 	%rd13816, %rd13814, %rd13815;
	shr.u64 	%rd13817, %rd13812, 32;
	shl.b64 	%rd13818, %rd13812, 32;
	and.b64  	%rd13819, %rd13805, 4294967295;
	or.b64  	%rd13820, %rd13818, %rd13819;
	add.s64 	%rd13821, %rd13797, %rd13820;
	setp.lt.u64 	%p1625, %rd13821, %rd13797;
	selp.u64 	%rd13822, 1, 0, %p1625;
	add.s64 	%rd13823, %rd13816, %rd13802;
	add.s64 	%rd13824, %rd13823, %rd13817;
	add.s64 	%rd13825, %rd13824, %rd13822;
	ld.const.u64 	%rd13826, [MU_P];
	mul.lo.s64 	%rd13827, %rd13826, %rd13629;
	mul.lo.s64 	%rd13828, %rd13609, %rd13827;
	mul.hi.u64 	%rd13829, %rd13609, %rd13827;
	add.cc.s64 	%rd13830, %rd13828, %rd13629;
	addc.cc.s64 	%rd13831, %rd13829, 0;
	mul.lo.s64 	%rd13832, %rd13608, %rd13827;
	mul.hi.u64 	%rd13833, %rd13608, %rd13827;
	mov.b64 	%rd13834, 0;
	add.cc.s64 	%rd13835, %rd13831, %rd13706;
	addc.cc.s64 	%rd13836, %rd13834, 0;
	add.cc.s64 	%rd13837, %rd13835, %rd13832;
	addc.cc.s64 	%rd13838, %rd13836, %rd13833;
	mul.lo.s64 	%rd13839, %rd13607, %rd13827;
	mul.hi.u64 	%rd13840, %rd13607, %rd13827;
	add.cc.s64 	%rd13841, %rd13838, %rd13775;
	addc.cc.s64 	%rd13842, %rd13834, 0;
	add.cc.s64 	%rd13843, %rd13841, %rd13839;
	addc.cc.s64 	%rd13844, %rd13842, %rd13840;
	mul.lo.s64 	%rd13845, %rd13606, %rd13827;
	mul.hi.u64 	%rd13846, %rd13606, %rd13827;
	add.cc.s64 	%rd13847, %rd13844, %rd13821;
	addc.cc.s64 	%rd13848, %rd13834, 0;
	add.cc.s64 	%rd13849, %rd13847, %rd13845;
	addc.cc.s64 	%rd13850, %rd13848, %rd13846;
	add.s64 	%rd13851, %rd13630, %rd13850;
	setp.lt.u64 	%p1626, %rd13851, %rd13630;
	selp.u64 	%rd13852, 1, 0, %p1626;
	add.s64 	%rd13853, %rd13710, %rd13852;
	setp.lt.u64 	%p1627, %rd13853, %rd13710;
	selp.u64 	%rd13854, 1, 0, %p1627;
	add.s64 	%rd13855, %rd13779, %rd13854;
	setp.lt.u64 	%p1628, %rd13855, %rd13779;
	selp.u64 	%rd13856, 1, 0, %p1628;
	add.s64 	%rd13857, %rd13825, %rd13856;
	mul.lo.s64 	%rd13858, %rd13826, %rd13837;
	mul.lo.s64 	%rd13859, %rd13609, %rd13858;
	mul.hi.u64 	%rd13860, %rd13609, %rd13858;
	add.cc.s64 	%rd13861, %rd13859, %rd13837;
	addc.cc.s64 	%rd13862, %rd13860, 0;
	mul.lo.s64 	%rd13863, %rd13608, %rd13858;
	mul.hi.u64 	%rd13864, %rd13608, %rd13858;
	add.cc.s64 	%rd13865, %rd13862, %rd13843;
	addc.cc.s64 	%rd13866, %rd13834, 0;
	add.cc.s64 	%rd13867, %rd13865, %rd13863;
	addc.cc.s64 	%rd13868, %rd13866, %rd13864;
	mul.lo.s64 	%rd13869, %rd13607, %rd13858;
	mul.hi.u64 	%rd13870, %rd13607, %rd13858;
	add.cc.s64 	%rd13871, %rd13868, %rd13849;
	addc.cc.s64 	%rd13872, %rd13834, 0;
	add.cc.s64 	%rd13873, %rd13871, %rd13869;
	addc.cc.s64 	%rd13874, %rd13872, %rd13870;
	mul.lo.s64 	%rd13875, %rd13606, %rd13858;
	mul.hi.u64 	%rd13876, %rd13606, %rd13858;
	add.cc.s64 	%rd13877, %rd13874, %rd13851;
	addc.cc.s64 	%rd13878, %rd13834, 0;
	add.cc.s64 	%rd13879, %rd13877, %rd13875;
	addc.cc.s64 	%rd13880, %rd13878, %rd13876;
	add.s64 	%rd13881, %rd13853, %rd13880;
	setp.lt.u64 	%p1629, %rd13881, %rd13853;
	selp.u64 	%rd13882, 1, 0, %p1629;
	add.s64 	%rd13883, %rd13855, %rd13882;
	setp.lt.u64 	%p1630, %rd13883, %rd13855;
	selp.u64 	%rd13884, 1, 0, %p1630;
	add.s64 	%rd13885, %rd13857, %rd13884;
	mul.lo.s64 	%rd13886, %rd13826, %rd13867;
	mul.lo.s64 	%rd13887, %rd13609, %rd13886;
	mul.hi.u64 	%rd13888, %rd13609, %rd13886;
	add.cc.s64 	%rd13889, %rd13887, %rd13867;
	addc.cc.s64 	%rd13890, %rd13888, 0;
	mul.lo.s64 	%rd13891, %rd13608, %rd13886;
	mul.hi.u64 	%rd13892, %rd13608, %rd13886;
	add.cc.s64 	%rd13893, %rd13890, %rd13873;
	addc.cc.s64 	%rd13894, %rd13834, 0;
	add.cc.s64 	%rd13895, %rd13893, %rd13891;
	addc.cc.s64 	%rd13896, %rd13894, %rd13892;
	mul.lo.s64 	%rd13897, %rd13607, %rd13886;
	mul.hi.u64 	%rd13898, %rd13607, %rd13886;
	add.cc.s64 	%rd13899, %rd13896, %rd13879;
	addc.cc.s64 	%rd13900, %rd13834, 0;
	add.cc.s64 	%rd13901, %rd13899, %rd13897;
	addc.cc.s64 	%rd13902, %rd13900, %rd13898;
	mul.lo.s64 	%rd13903, %rd13606, %rd13886;
	mul.hi.u64 	%rd13904, %rd13606, %rd13886;
	add.cc.s64 	%rd13905, %rd13902, %rd13881;
	addc.cc.s64 	%rd13906, %rd13834, 0;
	add.cc.s64 	%rd13907, %rd13905, %rd13903;
	addc.cc.s64 	%rd13908, %rd13906, %rd13904;
	add.s64 	%rd13909, %rd13883, %rd13908;
	setp.lt.u64 	%p1631, %rd13909, %rd13883;
	selp.u64 	%rd13910, 1, 0, %p1631;
	add.s64 	%rd13911, %rd13885, %rd13910;
	mul.lo.s64 	%rd13912, %rd13826, %rd13895;
	mul.lo.s64 	%rd13913, %rd13609, %rd13912;
	mul.hi.u64 	%rd13914, %rd13609, %rd13912;
	add.cc.s64 	%rd13915, %rd13913, %rd13895;
	addc.cc.s64 	%rd13916, %rd13914, 0;
	mul.lo.s64 	%rd13917, %rd13608, %rd13912;
	mul.hi.u64 	%rd13918, %rd13608, %rd13912;
	add.cc.s64 	%rd13919, %rd13916, %rd13901;
	addc.cc.s64 	%rd13920, %rd13834, 0;
	add.cc.s64 	%rd184, %rd13919, %rd13917;
	addc.cc.s64 	%rd13921, %rd13920, %rd13918;
	mul.lo.s64 	%rd13922, %rd13607, %rd13912;
	mul.hi.u64 	%rd13923, %rd13607, %rd13912;
	add.cc.s64 	%rd13924, %rd13921, %rd13907;
	addc.cc.s64 	%rd13925, %rd13834, 0;
	add.cc.s64 	%rd185, %rd13924, %rd13922;
	addc.cc.s64 	%rd13926, %rd13925, %rd13923;
	mul.lo.s64 	%rd13927, %rd13606, %rd13912;
	mul.hi.u64 	%rd13928, %rd13606, %rd13912;
	add.cc.s64 	%rd13929, %rd13926, %rd13909;
	addc.cc.s64 	%rd13930, %rd13834, 0;
	add.cc.s64 	%rd186, %rd13929, %rd13927;
	addc.cc.s64 	%rd13931, %rd13930, %rd13928;
	add.s64 	%rd20868, %rd13911, %rd13931;
	setp.gt.u64 	%p1632, %rd20868, %rd13606;
	@%p1632 bra 	$L__BB0_83;
	ld.const.u64 	%rd13932, [P_CONST+24];
	setp.lt.u64 	%p1633, %rd20868, %rd13932;
	mov.u64 	%rd20869, %rd186;
	mov.u64 	%rd20870, %rd185;
	mov.u64 	%rd20871, %rd184;
	@%p1633 bra 	$L__BB0_84;
	ld.const.u64 	%rd13933, [P_CONST+16];
	setp.lt.u64 	%p1634, %rd13933, %rd186;
	@%p1634 bra 	$L__BB0_83;
	ld.const.u64 	%rd13934, [P_CONST+16];
	setp.gt.u64 	%p1635, %rd13934, %rd186;
	mov.u64 	%rd20869, %rd186;
	mov.u64 	%rd20870, %rd185;
	mov.u64 	%rd20871, %rd184;
	@%p1635 bra 	$L__BB0_84;
	ld.const.u64 	%rd13935, [P_CONST+8];
	setp.lt.u64 	%p1636, %rd13935, %rd185;
	@%p1636 bra 	$L__BB0_83;
	ld.const.u64 	%rd13936, [P_CONST+8];
	setp.gt.u64 	%p1637, %rd13936, %rd185;
	ld.const.u64 	%rd13937, [P_CONST];
	setp.gt.u64 	%p1638, %rd13937, %rd184;
	or.pred  	%p1639, %p1637, %p1638;
	mov.u64 	%rd20869, %rd186;
	mov.u64 	%rd20870, %rd185;
	mov.u64 	%rd20871, %rd184;
	@%p1639 bra 	$L__BB0_84;
$L__BB0_83:
	ld.const.u64 	%rd13939, [P_CONST];
	sub.s64 	%rd20871, %rd184, %rd13939;
	setp.lt.u64 	%p1640, %rd184, %rd13939;
	selp.u64 	%rd13940, 1, 0, %p1640;
	ld.const.u64 	%rd13941, [P_CONST+8];
	add.s64 	%rd13942, %rd13941, %rd13940;
	sub.s64 	%rd20870, %rd185, %rd13942;
	setp.lt.u64 	%p1641, %rd185, %rd13942;
	selp.u64 	%rd13943, 1, 0, %p1641;
	ld.const.u64 	%rd13944, [P_CONST+16];
	add.s64 	%rd13945, %rd13944, %rd13943;
	sub.s64 	%rd20869, %rd186, %rd13945;
	setp.lt.u64 	%p1642, %rd186, %rd13945;
	selp.u64 	%rd13946, 1, 0, %p1642;
	ld.const.u64 	%rd13947, [P_CONST+24];
	add.s64 	%rd13948, %rd13947, %rd13946;
	sub.s64 	%rd20868, %rd20868, %rd13948;
$L__BB0_84:
	sub.s64 	%rd20875, %rd20855, %rd20851;
	setp.lt.u64 	%p1643, %rd20855, %rd20851;
	selp.u64 	%rd13949, 1, 0, %p1643;
	add.s64 	%rd13950, %rd20850, %rd13949;
	sub.s64 	%rd20874, %rd20854, %rd13950;
	setp.lt.u64 	%p1644, %rd20854, %rd13950;
	selp.u64 	%rd13951, 1, 0, %p1644;
	add.s64 	%rd13952, %rd20849, %rd13951;
	sub.s64 	%rd20873, %rd20853, %rd13952;
	setp.lt.u64 	%p1645, %rd20853, %rd13952;
	selp.u64 	%rd13953, 1, 0, %p1645;
	add.s64 	%rd13954, %rd20848, %rd13953;
	sub.s64 	%rd20872, %rd20852, %rd13954;
	setp.ge.u64 	%p1646, %rd20852, %rd13954;
	@%p1646 bra 	$L__BB0_86;
	ld.const.u64 	%rd13955, [P_CONST];
	add.s64 	%rd200, %rd20875, %rd13955;
	setp.ge.u64 	%p1647, %rd200, %rd20875;
	setp.lt.u64 	%p1648, %rd200, %rd20875;
	selp.u64 	%rd13956, 1, 0, %p1648;
	add.s64 	%rd13957, %rd20874, %rd13956;
	ld.const.u64 	%rd13958, [P_CONST+8];
	add.s64 	%rd201, %rd13957, %rd13958;
	setp.lt.u64 	%p1649, %rd201, %rd20874;
	setp.eq.s64 	%p1650, %rd201, %rd20874;
	selp.u32 	%r534, -1, 0, %p1650;
	selp.u32 	%r535, -1, 0, %p1649;
	selp.b32 	%r536, %r535, %r534, %p1647;
	and.b32  	%r538, %r536, 1;
	setp.eq.b32 	%p1651, %r538, 1;
	or.pred  	%p1652, %p1649, %p1651;
	selp.u64 	%rd13959, 1, 0, %p1652;
	add.s64 	%rd13960, %rd20873, %rd13959;
	ld.const.u64 	%rd13961, [P_CONST+16];
	add.s64 	%rd202, %rd13960, %rd13961;
	setp.ge.u64 	%p1653, %rd202, %rd20873;
	setp.lt.u64 	%p1654, %rd202, %rd20873;
	setp.eq.s64 	%p1655, %rd202, %rd20873;
	selp.u32 	%r539, -1, 0, %p1654;
	selp.u32 	%r540, -1, 0, %p1655;
	selp.b32 	%r541, %r540, %r539, %p1652;
	selp.b32 	%r542, %r541, %r539, %p1653;
	cvt.u64.u32 	%rd13962, %r542;
	and.b64  	%rd13963, %rd13962, 1;
	add.s64 	%rd13964, %rd20872, %rd13963;
	ld.const.u64 	%rd13965, [P_CONST+24];
	add.s64 	%rd20872, %rd13964, %rd13965;
	mov.u64 	%rd20873, %rd202;
	mov.u64 	%rd20874, %rd201;
	mov.u64 	%rd20875, %rd200;
$L__BB0_86:
	sub.s64 	%rd20879, %rd20871, %rd20863;
	setp.lt.u64 	%p1656, %rd20871, %rd20863;
	selp.u64 	%rd13966, 1, 0, %p1656;
	add.s64 	%rd13967, %rd20862, %rd13966;
	sub.s64 	%rd20878, %rd20870, %rd13967;
	setp.lt.u64 	%p1657, %rd20870, %rd13967;
	selp.u64 	%rd13968, 1, 0, %p1657;
	add.s64 	%rd13969, %rd20861, %rd13968;
	sub.s64 	%rd20877, %rd20869, %rd13969;
	setp.lt.u64 	%p1658, %rd20869, %rd13969;
	selp.u64 	%rd13970, 1, 0, %p1658;
	add.s64 	%rd13971, %rd20860, %rd13970;
	sub.s64 	%rd20876, %rd20868, %rd13971;
	setp.ge.u64 	%p1659, %rd20868, %rd13971;
	@%p1659 bra 	$L__BB0_88;
	ld.const.u64 	%rd13972, [P_CONST];
	add.s64 	%rd212, %rd20879, %rd13972;
	setp.ge.u64 	%p1660, %rd212, %rd20879;
	setp.lt.u64 	%p1661, %rd212, %rd20879;
	selp.u64 	%rd13973, 1, 0, %p1661;
	add.s64 	%rd13974, %rd20878, %rd13973;
	ld.const.u64 	%rd13975, [P_CONST+8];
	add.s64 	%rd213, %rd13974, %rd13975;
	setp.lt.u64 	%p1662, %rd213, %rd20878;
	setp.eq.s64 	%p1663, %rd213, %rd20878;
	selp.u32 	%r543, -1, 0, %p1663;
	selp.u32 	%r544, -1, 0, %p1662;
	selp.b32 	%r545, %r544, %r543, %p1660;
	and.b32  	%r547, %r545, 1;
	setp.eq.b32 	%p1664, %r547, 1;
	or.pred  	%p1665, %p1662, %p1664;
	selp.u64 	%rd13976, 1, 0, %p1665;
	add.s64 	%rd13977, %rd20877, %rd13976;
	ld.const.u64 	%rd13978, [P_CONST+16];
	add.s64 	%rd214, %rd13977, %rd13978;
	setp.ge.u64 	%p1666, %rd214, %rd20877;
	setp.lt.u64 	%p1667, %rd214, %rd20877;
	setp.eq.s64 	%p1668, %rd214, %rd20877;
	selp.u32 	%r548, -1, 0, %p1667;
	selp.u32 	%r549, -1, 0, %p1668;
	selp.b32 	%r550, %r549, %r548, %p1665;
	selp.b32 	%r551, %r550, %r548, %p1666;
	cvt.u64.u32 	%rd13979, %r551;
	and.b64  	%rd13980, %rd13979, 1;
	add.s64 	%rd13981, %rd20876, %rd13980;
	ld.const.u64 	%rd13982, [P_CONST+24];
	add.s64 	%rd20876, %rd13981, %rd13982;
	mov.u64 	%rd20877, %rd214;
	mov.u64 	%rd20878, %rd213;
	mov.u64 	%rd20879, %rd212;
$L__BB0_88:
	ld.const.u64 	%rd13983, [ZERO+24];
	setp.gt.u64 	%p1669, %rd20872, %rd13983;
	@%p1669 bra 	$L__BB0_214;
	ld.const.u64 	%rd220, [ZERO+24];
	setp.lt.u64 	%p1670, %rd20872, %rd220;
	ld.const.u64 	%rd13984, [ZERO+16];
	setp.ne.s64 	%p1671, %rd20873, %rd13984;
	ld.const.u64 	%rd13986, [ZERO+8];
	setp.ne.s64 	%p1672, %rd20874, %rd13986;
	or.pred  	%p1673, %p1671, %p1672;
	or.pred  	%p1674, %p1673, %p1670;
	ld.const.u64 	%rd13988, [ZERO];
	setp.ne.s64 	%p1675, %rd20875, %rd13988;
	or.pred  	%p1676, %p1674, %p1675;
	@%p1676 bra 	$L__BB0_214;
	setp.gt.u64 	%p1677, %rd20876, %rd220;
	mov.b64 	%rd21024, 0;
	mov.b32 	%r1016, 1;
	mov.u64 	%rd21025, %rd21024;
	mov.u64 	%rd21026, %rd21024;
	mov.u64 	%rd21027, %rd21024;
	mov.u64 	%rd21028, %rd20800;
	mov.u64 	%rd21029, %rd20801;
	mov.u64 	%rd21030, %rd20802;
	mov.u64 	%rd21031, %rd20803;
	mov.u64 	%rd21032, %rd20800;
	mov.u64 	%rd21033, %rd20801;
	mov.u64 	%rd21034, %rd20802;
	mov.u64 	%rd21035, %rd20803;
	@%p1677 bra 	$L__BB0_316;
	setp.lt.u64 	%p1678, %rd20876, %rd220;
	setp.ne.s64 	%p1679, %rd20877, %rd13984;
	setp.ne.s64 	%p1680, %rd20878, %rd13986;
	or.pred  	%p1681, %p1679, %p1680;
	or.pred  	%p1682, %p1681, %p1678;
	setp.ne.s64 	%p1683, %rd20879, %rd13988;
	or.pred  	%p1684, %p1682, %p1683;
	mov.u64 	%rd21028, %rd20800;
	mov.u64 	%rd21029, %rd20801;
	mov.u64 	%rd21030, %rd20802;
	mov.u64 	%rd21031, %rd20803;
	mov.u64 	%rd21032, %rd20800;
	mov.u64 	%rd21033, %rd20801;
	mov.u64 	%rd21034, %rd20802;
	mov.u64 	%rd21035, %rd20803;
	@%p1684 bra 	$L__BB0_316;
	or.b64  	%rd13999, %rd60, %rd59;
	or.b64  	%rd14000, %rd13999, %rd58;
	or.b64  	%rd14001, %rd14000, %rd57;
	setp.eq.s64 	%p1685, %rd14001, 0;
	mov.u64 	%rd21025, %rd21024;
	mov.u64 	%rd21026, %rd21024;
	mov.u64 	%rd21027, %rd21024;
	mov.u64 	%rd21028, %rd20800;
	mov.u64 	%rd21029, %rd20801;
	mov.u64 	%rd21030, %rd20802;
	mov.u64 	%rd21031, %rd20803;
	mov.u64 	%rd21032, %rd20800;
	mov.u64 	%rd21033, %rd20801;
	mov.u64 	%rd21034, %rd20802;
	mov.u64 	%rd21035, %rd20803;
	@%p1685 bra 	$L__BB0_316;
	ld.const.u64 	%rd221, [P_CONST+24];
	ld.const.u64 	%rd222, [P_CONST+16];
	ld.const.u64 	%rd223, [P_CONST+8];
	ld.const.u64 	%rd224, [P_CONST];
	mul.lo.s64 	%rd14002, %rd152, %rd152;
	mul.lo.s64 	%rd14003, %rd153, %rd152;
	shr.u64 	%rd14004, %rd14002, 32;
	shl.b64 	%rd14005, %rd14003, 1;
	and.b64  	%rd14006, %rd14005, 8589934590;
	add.s64 	%rd14007, %rd14004, %rd14006;
	shr.u64 	%rd14008, %rd14003, 31;
	and.b64  	%rd14009, %rd14008, 8589934590;
	mad.lo.s64 	%rd14010, %rd153, %rd153, %rd14009;
	shr.u64 	%rd14011, %rd14007, 32;
	shl.b64 	%rd14012, %rd14007, 32;
	and.b64  	%rd14013, %rd14002, 4294967295;
	or.b64  	%rd14014, %rd14012, %rd14013;
	add.s64 	%rd14015, %rd14010, %rd14011;
	mul.lo.s64 	%rd14016, %rd154, %rd152;
	mul.lo.s64 	%rd14017, %rd155, %rd152;
	mul.lo.s64 	%rd14018, %rd154, %rd153;
	shr.u64 	%rd14019, %rd14016, 32;
	and.b64  	%rd14020, %rd14017, 4294967295;
	add.s64 	%rd14021, %rd14019, %rd14020;
	and.b64  	%rd14022, %rd14018, 4294967295;
	add.s64 	%rd14023, %rd14021, %rd14022;
	shr.u64 	%rd14024, %rd14017, 32;
	mad.lo.s64 	%rd14025, %rd155, %rd153, %rd14024;
	shr.u64 	%rd14026, %rd14018, 32;
	add.s64 	%rd14027, %rd14025, %rd14026;
	shr.u64 	%rd14028, %rd14023, 32;
	shl.b64 	%rd14029, %rd14023, 32;
	and.b64  	%rd14030, %rd14016, 4294967295;
	or.b64  	%rd14031, %rd14029, %rd14030;
	add.s64 	%rd14032, %rd14027, %rd14028;
	mul.lo.s64 	%rd14033, %rd156, %rd152;
	mul.lo.s64 	%rd14034, %rd157, %rd152;
	mul.lo.s64 	%rd14035, %rd156, %rd153;
	shr.u64 	%rd14036, %rd14033, 32;
	and.b64  	%rd14037, %rd14034, 4294967295;
	add.s64 	%rd14038, %rd14036, %rd14037;
	and.b64  	%rd14039, %rd14035, 4294967295;
	add.s64 	%rd14040, %rd14038, %rd14039;
	shr.u64 	%rd14041, %rd14034, 32;
	mad.lo.s64 	%rd14042, %rd157, %rd153, %rd14041;
	shr.u64 	%rd14043, %rd14035, 32;
	add.s64 	%rd14044, %rd14042, %rd14043;
	shr.u64 	%rd14045, %rd14040, 32;
	shl.b64 	%rd14046, %rd14040, 32;
	and.b64  	%rd14047, %rd14033, 4294967295;
	or.b64  	%rd14048, %rd14046, %rd14047;
	add.s64 	%rd14049, %rd14044, %rd14045;
	mul.lo.s64 	%rd14050, %rd158, %rd152;
	mul.lo.s64 	%rd14051, %rd159, %rd152;
	mul.lo.s64 	%rd14052, %rd158, %rd153;
	shr.u64 	%rd14053, %rd14050, 32;
	and.b64  	%rd14054, %rd14051, 4294967295;
	add.s64 	%rd14055, %rd14053, %rd14054;
	and.b64  	%rd14056, %rd14052, 4294967295;
	add.s64 	%rd14057, %rd14055, %rd14056;
	shr.u64 	%rd14058, %rd14051, 32;
	mad.lo.s64 	%rd14059, %rd159, %rd153, %rd14058;
	shr.u64 	%rd14060, %rd14052, 32;
	add.s64 	%rd14061, %rd14059, %rd14060;
	shr.u64 	%rd14062, %rd14057, 32;
	shl.b64 	%rd14063, %rd14057, 32;
	and.b64  	%rd14064, %rd14050, 4294967295;
	or.b64  	%rd14065, %rd14063, %rd14064;
	add.s64 	%rd14066, %rd14061, %rd14062;
	shl.b64 	%rd14067, %rd14031, 1;
	shr.u64 	%rd14068, %rd14029, 63;
	add.s64 	%rd14069, %rd14032, %rd14032;
	add.s64 	%rd14070, %rd14069, %rd14068;
	mul.lo.s64 	%rd14071, %rd154, %rd154;
	mul.lo.s64 	%rd14072, %rd155, %rd154;
	shr.u64 	%rd14073, %rd14071, 32;
	shl.b64 	%rd14074, %rd14072, 1;
	and.b64  	%rd14075, %rd14074, 8589934590;
	add.s64 	%rd14076, %rd14073, %rd14075;
	shr.u64 	%rd14077, %rd14072, 31;
	and.b64  	%rd14078, %rd14077, 8589934590;
	mad.lo.s64 	%rd14079, %rd155, %rd155, %rd14078;
	shr.u64 	%rd14080, %rd14076, 32;
	shl.b64 	%rd14081, %rd14076, 32;
	and.b64  	%rd14082, %rd14071, 4294967295;
	or.b64  	%rd14083, %rd14081, %rd14082;
	add.s64 	%rd14084, %rd14048, %rd14068;
	add.s64 	%rd14085, %rd14084, %rd14083;
	max.u64 	%rd14086, %rd14048, %rd14084;
	setp.gt.u64 	%p1686, %rd14086, %rd14085;
	selp.u64 	%rd14087, 1, 0, %p1686;
	add.s64 	%rd14088, %rd14079, %rd14049;
	add.s64 	%rd14089, %rd14088, %rd14080;
	add.s64 	%rd14090, %rd14089, %rd14087;
	mul.lo.s64 	%rd14091, %rd156, %rd154;
	mul.lo.s64 	%rd14092, %rd157, %rd154;
	mul.lo.s64 	%rd14093, %rd156, %rd155;
	shr.u64 	%rd14094, %rd14091, 32;
	and.b64  	%rd14095, %rd14092, 4294967295;
	add.s64 	%rd14096, %rd14094, %rd14095;
	and.b64  	%rd14097, %rd14093, 4294967295;
	add.s64 	%rd14098, %rd14096, %rd14097;
	shr.u64 	%rd14099, %rd14092, 32;
	mad.lo.s64 	%rd14100, %rd157, %rd155, %rd14099;
	shr.u64 	%rd14101, %rd14093, 32;
	add.s64 	%rd14102, %rd14100, %rd14101;
	shr.u64 	%rd14103, %rd14098, 32;
	shl.b64 	%rd14104, %rd14098, 32;
	and.b64  	%rd14105, %rd14091, 4294967295;
	or.b64  	%rd14106, %rd14104, %rd14105;
	add.s64 	%rd14107, %rd14065, %rd14087;
	add.s64 	%rd14108, %rd14107, %rd14106;
	max.u64 	%rd14109, %rd14065, %rd14107;
	setp.gt.u64 	%p1687, %rd14109, %rd14108;
	selp.u64 	%rd14110, 1, 0, %p1687;
	add.s64 	%rd14111, %rd14102, %rd14066;
	add.s64 	%rd14112, %rd14111, %rd14103;
	add.s64 	%rd14113, %rd14112, %rd14110;
	add.s64 	%rd14114, %rd14085, %rd14048;
	setp.lt.u64 	%p1688, %rd14114, %rd14085;
	selp.u64 	%rd14115, 1, 0, %p1688;
	add.s64 	%rd14116, %rd14049, %rd14090;
	add.s64 	%rd14117, %rd14116, %rd14115;
	add.s64 	%rd14118, %rd14108, %rd14115;
	add.s64 	%rd14119, %rd14118, %rd14106;
	max.u64 	%rd14120, %rd14108, %rd14118;
	setp.gt.u64 	%p1689, %rd14120, %rd14119;
	selp.u64 	%rd14121, 1, 0, %p1689;
	add.s64 	%rd14122, %rd14102, %rd14113;
	add.s64 	%rd14123, %rd14122, %rd14103;
	add.s64 	%rd14124, %rd14123, %rd14121;
	add.s64 	%rd14125, %rd14119, %rd14065;
	setp.lt.u64 	%p1690, %rd14125, %rd14119;
	selp.u64 	%rd14126, 1, 0, %p1690;
	add.s64 	%rd14127, %rd14066, %rd14124;
	add.s64 	%rd14128, %rd14127, %rd14126;
	ld.const.u64 	%rd14129, [MU_P];
	mul.lo.s64 	%rd14130, %rd14129, %rd14014;
	mul.lo.s64 	%rd14131, %rd224, %rd14130;
	mul.hi.u64 	%rd14132, %rd224, %rd14130;
	add.cc.s64 	%rd14133, %rd14131, %rd14014;
	addc.cc.s64 	%rd14134, %rd14132, 0;
	mul.lo.s64 	%rd14135, %rd223, %rd14130;
	mul.hi.u64 	%rd14136, %rd223, %rd14130;
	mov.b64 	%rd14137, 0;
	add.cc.s64 	%rd14138, %rd14134, %rd14067;
	addc.cc.s64 	%rd14139, %rd14137, 0;
	add.cc.s64 	%rd14140, %rd14138, %rd14135;
	addc.cc.s64 	%rd14141, %rd14139, %rd14136;
	mul.lo.s64 	%rd14142, %rd222, %rd14130;
	mul.hi.u64 	%rd14143, %rd222, %rd14130;
	add.cc.s64 	%rd14144, %rd14141, %rd14114;
	addc.cc.s64 	%rd14145, %rd14137, 0;
	add.cc.s64 	%rd14146, %rd14144, %rd14142;
	addc.cc.s64 	%rd14147, %rd14145, %rd14143;
	mul.lo.s64 	%rd14148, %rd221, %rd14130;
	mul.hi.u64 	%rd14149, %rd221, %rd14130;
	add.cc.s64 	%rd14150, %rd14147, %rd14125;
	addc.cc.s64 	%rd14151, %rd14137, 0;
	add.cc.s64 	%rd14152, %rd14150, %rd14148;
	addc.cc.s64 	%rd14153, %rd14151, %rd14149;
	add.s64 	%rd14154, %rd14015, %rd14153;
	setp.lt.u64 	%p1691, %rd14154, %rd14015;
	selp.u64 	%rd14155, 1, 0, %p1691;
	add.s64 	%rd14156, %rd14070, %rd14155;
	setp.lt.u64 	%p1692, %rd14156, %rd14070;
	selp.u64 	%rd14157, 1, 0, %p1692;
	add.s64 	%rd14158, %rd14117, %rd14157;
	setp.lt.u64 	%p1693, %rd14158, %rd14117;
	selp.u64 	%rd14159, 1, 0, %p1693;
	add.s64 	%rd14160, %rd14128, %rd14159;
	mul.lo.s64 	%rd14161, %rd14129, %rd14140;
	mul.lo.s64 	%rd14162, %rd224, %rd14161;
	mul.hi.u64 	%rd14163, %rd224, %rd14161;
	add.cc.s64 	%rd14164, %rd14162, %rd14140;
	addc.cc.s64 	%rd14165, %rd14163, 0;
	mul.lo.s64 	%rd14166, %rd223, %rd14161;
	mul.hi.u64 	%rd14167, %rd223, %rd14161;
	add.cc.s64 	%rd14168, %rd14165, %rd14146;
	addc.cc.s64 	%rd14169, %rd14137, 0;
	add.cc.s64 	%rd14170, %rd14168, %rd14166;
	addc.cc.s64 	%rd14171, %rd14169, %rd14167;
	mul.lo.s64 	%rd14172, %rd222, %rd14161;
	mul.hi.u64 	%rd14173, %rd222, %rd14161;
	add.cc.s64 	%rd14174, %rd14171, %rd14152;
	addc.cc.s64 	%rd14175, %rd14137, 0;
	add.cc.s64 	%rd14176, %rd14174, %rd14172;
	addc.cc.s64 	%rd14177, %rd14175, %rd14173;
	mul.lo.s64 	%rd14178, %rd221, %rd14161;
	mul.hi.u64 	%rd14179, %rd221, %rd14161;
	add.cc.s64 	%rd14180, %rd14177, %rd14154;
	addc.cc.s64 	%rd14181, %rd14137, 0;
	add.cc.s64 	%rd14182, %rd14180, %rd14178;
	addc.cc.s64 	%rd14183, %rd14181, %rd14179;
	add.s64 	%rd14184, %rd14156, %rd14183;
	setp.lt.u64 	%p1694, %rd14184, %rd14156;
	selp.u64 	%rd14185, 1, 0, %p1694;
	add.s64 	%rd14186, %rd14158, %rd14185;
	setp.lt.u64 	%p1695, %rd14186, %rd14158;
	selp.u64 	%rd14187, 1, 0, %p1695;
	add.s64 	%rd14188, %rd14160, %rd14187;
	mul.lo.s64 	%rd14189, %rd14129, %rd14170;
	mul.lo.s64 	%rd14190, %rd224, %rd14189;
	mul.hi.u64 	%rd14191, %rd224, %rd14189;
	add.cc.s64 	%rd14192, %rd14190, %rd14170;
	addc.cc.s64 	%rd14193, %rd14191, 0;
	mul.lo.s64 	%rd14194, %rd223, %rd14189;
	mul.hi.u64 	%rd14195, %rd223, %rd14189;
	add.cc.s64 	%rd14196, %rd14193, %rd14176;
	addc.cc.s64 	%rd14197, %rd14137, 0;
	add.cc.s64 	%rd14198, %rd14196, %rd14194;
	addc.cc.s64 	%rd14199, %rd14197, %rd14195;
	mul.lo.s64 	%rd14200, %rd222, %rd14189;
	mul.hi.u64 	%rd14201, %rd222, %rd14189;
	add.cc.s64 	%rd14202, %rd14199, %rd14182;
	addc.cc.s64 	%rd14203, %rd14137, 0;
	add.cc.s64 	%rd14204, %rd14202, %rd14200;
	addc.cc.s64 	%rd14205, %rd14203, %rd14201;
	mul.lo.s64 	%rd14206, %rd221, %rd14189;
	mul.hi.u64 	%rd14207, %rd221, %rd14189;
	add.cc.s64 	%rd14208, %rd14205, %rd14184;
	addc.cc.s64 	%rd14209, %rd14137, 0;
	add.cc.s64 	%rd14210, %rd14208, %rd14206;
	addc.cc.s64 	%rd14211, %rd14209, %rd14207;
	add.s64 	%rd14212, %rd14186, %rd14211;
	setp.lt.u64 	%p1696, %rd14212, %rd14186;
	selp.u64 	%rd14213, 1, 0, %p1696;
	add.s64 	%rd14214, %rd14188, %rd14213;
	mul.lo.s64 	%rd14215, %rd14129, %rd14198;
	mul.lo.s64 	%rd14216, %rd224, %rd14215;
	mul.hi.u64 	%rd14217, %rd224, %rd14215;
	add.cc.s64 	%rd14218, %rd14216, %rd14198;
	addc.cc.s64 	%rd14219, %rd14217, 0;
	mul.lo.s64 	%rd14220, %rd223, %rd14215;
	mul.hi.u64 	%rd14221, %rd223, %rd14215;
	add.cc.s64 	%rd14222, %rd14219, %rd14204;
	addc.cc.s64 	%rd14223, %rd14137, 0;
	add.cc.s64 	%rd225, %rd14222, %rd14220;
	addc.cc.s64 	%rd14224, %rd14223, %rd14221;
	mul.lo.s64 	%rd14225, %rd222, %rd14215;
	mul.hi.u64 	%rd14226, %rd222, %rd14215;
	add.cc.s64 	%rd14227, %rd14224, %rd14210;
	addc.cc.s64 	%rd14228, %rd14137, 0;
	add.cc.s64 	%rd226, %rd14227, %rd14225;
	addc.cc.s64 	%rd14229, %rd14228, %rd14226;
	mul.lo.s64 	%rd14230, %rd221, %rd14215;
	mul.hi.u64 	%rd14231, %rd221, %rd14215;
	add.cc.s64 	%rd14232, %rd14229, %rd14212;
	addc.cc.s64 	%rd14233, %rd14137, 0;
	add.cc.s64 	%rd227, %rd14232, %rd14230;
	addc.cc.s64 	%rd14234, %rd14233, %rd14231;
	add.s64 	%rd20883, %rd14214, %rd14234;
	setp.gt.u64 	%p1697, %rd20883, %rd221;
	@%p1697 bra 	$L__BB0_99;
	setp.lt.u64 	%p1698, %rd20883, %rd221;
	mov.u64 	%rd20880, %rd225;
	mov.u64 	%rd20881, %rd226;
	mov.u64 	%rd20882, %rd227;
	@%p1698 bra 	$L__BB0_100;
	setp.lt.u64 	%p1699, %rd222, %rd227;
	@%p1699 bra 	$L__BB0_99;
	setp.gt.u64 	%p1700, %rd222, %rd227;
	mov.u64 	%rd20880, %rd225;
	mov.u64 	%rd20881, %rd226;
	mov.u64 	%rd20882, %rd227;
	@%p1700 bra 	$L__BB0_100;
	setp.lt.u64 	%p1701, %rd223, %rd226;
	@%p1701 bra 	$L__BB0_99;
	setp.gt.u64 	%p1702, %rd223, %rd226;
	setp.gt.u64 	%p1703, %rd224, %rd225;
	or.pred  	%p1704, %p1702, %p1703;
	mov.u64 	%rd20880, %rd225;
	mov.u64 	%rd20881, %rd226;
	mov.u64 	%rd20882, %rd227;
	@%p1704 bra 	$L__BB0_100;
$L__BB0_99:
	sub.s64 	%rd20880, %rd225, %rd224;
	setp.lt.u64 	%p1705, %rd225, %rd224;
	selp.u64 	%rd14235, 1, 0, %p1705;
	add.s64 	%rd14236, %rd223, %rd14235;
	sub.s64 	%rd20881, %rd226, %rd14236;
	setp.lt.u64 	%p1706, %rd226, %rd14236;
	selp.u64 	%rd14237, 1, 0, %p1706;
	add.s64 	%rd14238, %rd222, %rd14237;
	sub.s64 	%rd20882, %rd227, %rd14238;
	setp.lt.u64 	%p1707, %rd227, %rd14238;
	selp.u64 	%rd14239, 1, 0, %p1707;
	add.s64 	%rd14240, %rd221, %rd14239;
	sub.s64 	%rd20883, %rd20883, %rd14240;
$L__BB0_100:
	ld.const.u64 	%rd237, [P_CONST+24];
	ld.const.u64 	%rd238, [P_CONST+16];
	ld.const.u64 	%rd239, [P_CONST+8];
	ld.const.u64 	%rd14241, [P_CONST];
	shr.u64 	%rd240, %rd20880, 32;
	and.b64  	%rd241, %rd20880, 4294967295;
	mul.lo.s64 	%rd14242, %rd241, %rd108;
	mul.lo.s64 	%rd14243, %rd240, %rd108;
	mul.lo.s64 	%rd14244, %rd241, %rd109;
	shr.u64 	%rd14245, %rd14242, 32;
	and.b64  	%rd14246, %rd14243, 4294967295;
	add.s64 	%rd14247, %rd14245, %rd14246;
	and.b64  	%rd14248, %rd14244, 4294967295;
	add.s64 	%rd14249, %rd14247, %rd14248;
	shr.u64 	%rd14250, %rd14243, 32;
	mad.lo.s64 	%rd14251, %rd240, %rd109, %rd14250;
	shr.u64 	%rd14252, %rd14244, 32;
	add.s64 	%rd14253, %rd14251, %rd14252;
	shr.u64 	%rd14254, %rd14249, 32;
	shl.b64 	%rd14255, %rd14249, 32;
	and.b64  	%rd14256, %rd14242, 4294967295;
	or.b64  	%rd14257, %rd14255, %rd14256;
	add.s64 	%rd14258, %rd14253, %rd14254;
	shr.u64 	%rd242, %rd20881, 32;
	and.b64  	%rd243, %rd20881, 4294967295;
	mul.lo.s64 	%rd14259, %rd243, %rd108;
	mul.lo.s64 	%rd14260, %rd242, %rd108;
	mul.lo.s64 	%rd14261, %rd243, %rd109;
	shr.u64 	%rd14262, %rd14259, 32;
	and.b64  	%rd14263, %rd14260, 4294967295;
	add.s64 	%rd14264, %rd14262, %rd14263;
	and.b64  	%rd14265, %rd14261, 4294967295;
	add.s64 	%rd14266, %rd14264, %rd14265;
	shr.u64 	%rd14267, %rd14260, 32;
	mad.lo.s64 	%rd14268, %rd242, %rd109, %rd14267;
	shr.u64 	%rd14269, %rd14261, 32;
	add.s64 	%rd14270, %rd14268, %rd14269;
	shr.u64 	%rd14271, %rd14266, 32;
	shl.b64 	%rd14272, %rd14266, 32;
	and.b64  	%rd14273, %rd14259, 4294967295;
	or.b64  	%rd14274, %rd14272, %rd14273;
	add.s64 	%rd14275, %rd14270, %rd14271;
	shr.u64 	%rd244, %rd20882, 32;
	and.b64  	%rd245, %rd20882, 4294967295;
	mul.lo.s64 	%rd14276, %rd245, %rd108;
	mul.lo.s64 	%rd14277, %rd244, %rd108;
	mul.lo.s64 	%rd14278, %rd245, %rd109;
	shr.u64 	%rd14279, %rd14276, 32;
	and.b64  	%rd14280, %rd14277, 4294967295;
	add.s64 	%rd14281, %rd14279, %rd14280;
	and.b64  	%rd14282, %rd14278, 4294967295;
	add.s64 	%rd14283, %rd14281, %rd14282;
	shr.u64 	%rd14284, %rd14277, 32;
	mad.lo.s64 	%rd14285, %rd244, %rd109, %rd14284;
	shr.u64 	%rd14286, %rd14278, 32;
	add.s64 	%rd14287, %rd14285, %rd14286;
	shr.u64 	%rd14288, %rd14283, 32;
	shl.b64 	%rd14289, %rd14283, 32;
	and.b64  	%rd14290, %rd14276, 4294967295;
	or.b64  	%rd14291, %rd14289, %rd14290;
	add.s64 	%rd14292, %rd14287, %rd14288;
	shr.u64 	%rd246, %rd20883, 32;
	and.b64  	%rd247, %rd20883, 4294967295;
	mul.lo.s64 	%rd14293, %rd247, %rd108;
	mul.lo.s64 	%rd14294, %rd246, %rd108;
	mul.lo.s64 	%rd14295, %rd247, %rd109;
	shr.u64 	%rd14296, %rd14293, 32;
	and.b64  	%rd14297, %rd14294, 4294967295;
	add.s64 	%rd14298, %rd14296, %rd14297;
	and.b64  	%rd14299, %rd14295, 4294967295;
	add.s64 	%rd14300, %rd14298, %rd14299;
	shr.u64 	%rd14301, %rd14294, 32;
	mad.lo.s64 	%rd14302, %rd246, %rd109, %rd14301;
	shr.u64 	%rd14303, %rd14295, 32;
	add.s64 	%rd14304, %rd14302, %rd14303;
	shr.u64 	%rd14305, %rd14300, 32;
	shl.b64 	%rd14306, %rd14300, 32;
	and.b64  	%rd14307, %rd14293, 4294967295;
	or.b64  	%rd14308, %rd14306, %rd14307;
	add.s64 	%rd14309, %rd14304, %rd14305;
	mul.lo.s64 	%rd14310, %rd241, %rd110;
	mul.lo.s64 	%rd14311, %rd240, %rd110;
	mul.lo.s64 	%rd14312, %rd241, %rd111;
	shr.u64 	%rd14313, %rd14310, 32;
	and.b64  	%rd14314, %rd14311, 4294967295;
	add.s64 	%rd14315, %rd14313, %rd14314;
	and.b64  	%rd14316, %rd14312, 4294967295;
	add.s64 	%rd14317, %rd14315, %rd14316;
	shr.u64 	%rd14318, %rd14311, 32;
	mad.lo.s64 	%rd14319, %rd240, %rd111, %rd14318;
	shr.u64 	%rd14320, %rd14312, 32;
	add.s64 	%rd14321, %rd14319, %rd14320;
	shr.u64 	%rd14322, %rd14317, 32;
	shl.b64 	%rd14323, %rd14317, 32;
	and.b64  	%rd14324, %rd14310, 4294967295;
	or.b64  	%rd14325, %rd14323, %rd14324;
	add.s64 	%rd14326, %rd14274, %rd14325;
	setp.lt.u64 	%p1708, %rd14326, %rd14274;
	selp.u64 	%rd14327, 1, 0, %p1708;
	add.s64 	%rd14328, %rd14321, %rd14275;
	add.s64 	%rd14329, %rd14328, %rd14322;
	add.s64 	%rd14330, %rd14329, %rd14327;
	mul.lo.s64 	%rd14331, %rd243, %rd110;
	mul.lo.s64 	%rd14332, %rd242, %rd110;
	mul.lo.s64 	%rd14333, %rd243, %rd111;
	shr.u64 	%rd14334, %rd14331, 32;
	and.b64  	%rd14335, %rd14332, 4294967295;
	add.s64 	%rd14336, %rd14334, %rd14335;
	and.b64  	%rd14337, %rd14333, 4294967295;
	add.s64 	%rd14338, %rd14336, %rd14337;
	shr.u64 	%rd14339, %rd14332, 32;
	mad.lo.s64 	%rd14340, %rd242, %rd111, %rd14339;
	shr.u64 	%rd14341, %rd14333, 32;
	add.s64 	%rd14342, %rd14340, %rd14341;
	shr.u64 	%rd14343, %rd14338, 32;
	shl.b64 	%rd14344, %rd14338, 32;
	and.b64  	%rd14345, %rd14331, 4294967295;
	or.b64  	%rd14346, %rd14344, %rd14345;
	add.s64 	%rd14347, %rd14291, %rd14327;
	add.s64 	%rd14348, %rd14347, %rd14346;
	max.u64 	%rd14349, %rd14291, %rd14347;
	setp.gt.u64 	%p1709, %rd14349, %rd14348;
	selp.u64 	%rd14350, 1, 0, %p1709;
	add.s64 	%rd14351, %rd14342, %rd14292;
	add.s64 	%rd14352, %rd14351, %rd14343;
	add.s64 	%rd14353, %rd14352, %rd14350;
	mul.lo.s64 	%rd14354, %rd245, %rd110;
	mul.lo.s64 	%rd14355, %rd244, %rd110;
	mul.lo.s64 	%rd14356, %rd245, %rd111;
	shr.u64 	%rd14357, %rd14354, 32;
	and.b64  	%rd14358, %rd14355, 4294967295;
	add.s64 	%rd14359, %rd14357, %rd14358;
	and.b64  	%rd14360, %rd14356, 4294967295;
	add.s64 	%rd14361, %rd14359, %rd14360;
	shr.u64 	%rd14362, %rd14355, 32;
	mad.lo.s64 	%rd14363, %rd244, %rd111, %rd14362;
	shr.u64 	%rd14364, %rd14356, 32;
	add.s64 	%rd14365, %rd14363, %rd14364;
	shr.u64 	%rd14366, %rd14361, 32;
	shl.b64 	%rd14367, %rd14361, 32;
	and.b64  	%rd14368, %rd14354, 4294967295;
	or.b64  	%rd14369, %rd14367, %rd14368;
	add.s64 	%rd14370, %rd14308, %rd14350;
	add.s64 	%rd14371, %rd14370, %rd14369;
	max.u64 	%rd14372, %rd14308, %rd14370;
	setp.gt.u64 	%p1710, %rd14372, %rd14371;
	selp.u64 	%rd14373, 1, 0, %p1710;
	add.s64 	%rd14374, %rd14365, %rd14309;
	add.s64 	%rd14375, %rd14374, %rd14366;
	add.s64 	%rd14376, %rd14375, %rd14373;
	mul.lo.s64 	%rd14377, %rd241, %rd112;
	mul.lo.s64 	%rd14378, %rd240, %rd112;
	mul.lo.s64 	%rd14379, %rd241, %rd113;
	shr.u64 	%rd14380, %rd14377, 32;
	and.b64  	%rd14381, %rd14378, 4294967295;
	add.s64 	%rd14382, %rd14380, %rd14381;
	and.b64  	%rd14383, %rd14379, 4294967295;
	add.s64 	%rd14384, %rd14382, %rd14383;
	shr.u64 	%rd14385, %rd14378, 32;
	mad.lo.s64 	%rd14386, %rd240, %rd113, %rd14385;
	shr.u64 	%rd14387, %rd14379, 32;
	add.s64 	%rd14388, %rd14386, %rd14387;
	shr.u64 	%rd14389, %rd14384, 32;
	shl.b64 	%rd14390, %rd14384, 32;
	and.b64  	%rd14391, %rd14377, 4294967295;
	or.b64  	%rd14392, %rd14390, %rd14391;
	add.s64 	%rd14393, %rd14348, %rd14392;
	setp.lt.u64 	%p1711, %rd14393, %rd14348;
	selp.u64 	%rd14394, 1, 0, %p1711;
	add.s64 	%rd14395, %rd14388, %rd14353;
	add.s64 	%rd14396, %rd14395, %rd14389;
	add.s64 	%rd14397, %rd14396, %rd14394;
	mul.lo.s64 	%rd14398, %rd243, %rd112;
	mul.lo.s64 	%rd14399, %rd242, %rd112;
	mul.lo.s64 	%rd14400, %rd243, %rd113;
	shr.u64 	%rd14401, %rd14398, 32;
	and.b64  	%rd14402, %rd14399, 4294967295;
	add.s64 	%rd14403, %rd14401, %rd14402;
	and.b64  	%rd14404, %rd14400, 4294967295;
	add.s64 	%rd14405, %rd14403, %rd14404;
	shr.u64 	%rd14406, %rd14399, 32;
	mad.lo.s64 	%rd14407, %rd242, %rd113, %rd14406;
	shr.u64 	%rd14408, %rd14400, 32;
	add.s64 	%rd14409, %rd14407, %rd14408;
	shr.u64 	%rd14410, %rd14405, 32;
	shl.b64 	%rd14411, %rd14405, 32;
	and.b64  	%rd14412, %rd14398, 4294967295;
	or.b64  	%rd14413, %rd14411, %rd14412;
	add.s64 	%rd14414, %rd14371, %rd14394;
	add.s64 	%rd14415, %rd14414, %rd14413;
	max.u64 	%rd14416, %rd14371, %rd14414;
	setp.gt.u64 	%p1712, %rd14416, %rd14415;
	selp.u64 	%rd14417, 1, 0, %p1712;
	add.s64 	%rd14418, %rd14409, %rd14376;
	add.s64 	%rd14419, %rd14418, %rd14410;
	add.s64 	%rd14420, %rd14419, %rd14417;
	mul.lo.s64 	%rd14421, %rd241, %rd114;
	mul.lo.s64 	%rd14422, %rd240, %rd114;
	mul.lo.s64 	%rd14423, %rd241, %rd115;
	shr.u64 	%rd14424, %rd14421, 32;
	and.b64  	%rd14425, %rd14422, 4294967295;
	add.s64 	%rd14426, %rd14424, %rd14425;
	and.b64  	%rd14427, %rd14423, 4294967295;
	add.s64 	%rd14428, %rd14426, %rd14427;
	shr.u64 	%rd14429, %rd14422, 32;
	mad.lo.s64 	%rd14430, %rd240, %rd115, %rd14429;
	shr.u64 	%rd14431, %rd14423, 32;
	add.s64 	%rd14432, %rd14430, %rd14431;
	shr.u64 	%rd14433, %rd14428, 32;
	shl.b64 	%rd14434, %rd14428, 32;
	and.b64  	%rd14435, %rd14421, 4294967295;
	or.b64  	%rd14436, %rd14434, %rd14435;
	add.s64 	%rd14437, %rd14415, %rd14436;
	setp.lt.u64 	%p1713, %rd14437, %rd14415;
	selp.u64 	%rd14438, 1, 0, %p1713;
	add.s64 	%rd14439, %rd14432, %rd14420;
	add.s64 	%rd14440, %rd14439, %rd14433;
	add.s64 	%rd14441, %rd14440, %rd14438;
	ld.const.u64 	%rd14442, [MU_P];
	mul.lo.s64 	%rd14443, %rd14442, %rd14257;
	mul.lo.s64 	%rd14444, %rd14241, %rd14443;
	mul.hi.u64 	%rd14445, %rd14241, %rd14443;
	add.cc.s64 	%rd14446, %rd14444, %rd14257;
	addc.cc.s64 	%rd14447, %rd14445, 0;
	mul.lo.s64 	%rd14448, %rd239, %rd14443;
	mul.hi.u64 	%rd14449, %rd239, %rd14443;
	mov.b64 	%rd14450, 0;
	add.cc.s64 	%rd14451, %rd14447, %rd14326;
	addc.cc.s64 	%rd14452, %rd14450, 0;
	add.cc.s64 	%rd14453, %rd14451, %rd14448;
	addc.cc.s64 	%rd14454, %rd14452, %rd14449;
	mul.lo.s64 	%rd14455, %rd238, %rd14443;
	mul.hi.u64 	%rd14456, %rd238, %rd14443;
	add.cc.s64 	%rd14457, %rd14454, %rd14393;
	addc.cc.s64 	%rd14458, %rd14450, 0;
	add.cc.s64 	%rd14459, %rd14457, %rd14455;
	addc.cc.s64 	%rd14460, %rd14458, %rd14456;
	mul.lo.s64 	%rd14461, %rd237, %rd14443;
	mul.hi.u64 	%rd14462, %rd237, %rd14443;
	add.cc.s64 	%rd14463, %rd14460, %rd14437;
	addc.cc.s64 	%rd14464, %rd14450, 0;
	add.cc.s64 	%rd14465, %rd14463, %rd14461;
	addc.cc.s64 	%rd14466, %rd14464, %rd14462;
	add.s64 	%rd14467, %rd14258, %rd14466;
	setp.lt.u64 	%p1714, %rd14467, %rd14258;
	selp.u64 	%rd14468, 1, 0, %p1714;
	add.s64 	%rd14469, %rd14330, %rd14468;
	setp.lt.u64 	%p1715, %rd14469, %rd14330;
	selp.u64 	%rd14470, 1, 0, %p1715;
	add.s64 	%rd14471, %rd14397, %rd14470;
	setp.lt.u64 	%p1716, %rd14471, %rd14397;
	selp.u64 	%rd14472, 1, 0, %p1716;
	add.s64 	%rd14473, %rd14441, %rd14472;
	mul.lo.s64 	%rd14474, %rd14442, %rd14453;
	mul.lo.s64 	%rd14475, %rd14241, %rd14474;
	mul.hi.u64 	%rd14476, %rd14241, %rd14474;
	add.cc.s64 	%rd14477, %rd14475, %rd14453;
	addc.cc.s64 	%rd14478, %rd14476, 0;
	mul.lo.s64 	%rd14479, %rd239, %rd14474;
	mul.hi.u64 	%rd14480, %rd239, %rd14474;
	add.cc.s64 	%rd14481, %rd14478, %rd14459;
	addc.cc.s64 	%rd14482, %rd14450, 0;
	add.cc.s64 	%rd14483, %rd14481, %rd14479;
	addc.cc.s64 	%rd14484, %rd14482, %rd14480;
	mul.lo.s64 	%rd14485, %rd238, %rd14474;
	mul.hi.u64 	%rd14486, %rd238, %rd14474;
	add.cc.s64 	%rd14487, %rd14484, %rd14465;
	addc.cc.s64 	%rd14488, %rd14450, 0;
	add.cc.s64 	%rd14489, %rd14487, %rd14485;
	addc.cc.s64 	%rd14490, %rd14488, %rd14486;
	mul.lo.s64 	%rd14491, %rd237, %rd14474;
	mul.hi.u64 	%rd14492, %rd237, %rd14474;
	add.cc.s64 	%rd14493, %rd14490, %rd14467;
	addc.cc.s64 	%rd14494, %rd14450, 0;
	add.cc.s64 	%rd14495, %rd14493, %rd14491;
	addc.cc.s64 	%rd14496, %rd14494, %rd14492;
	add.s64 	%rd14497, %rd14469, %rd14496;
	setp.lt.u64 	%p1717, %rd14497, %rd14469;
	selp.u64 	%rd14498, 1, 0, %p1717;
	add.s64 	%rd14499, %rd14471, %rd14498;
	setp.lt.u64 	%p1718, %rd14499, %rd14471;
	selp.u64 	%rd14500, 1, 0, %p1718;
	add.s64 	%rd14501, %rd14473, %rd14500;
	mul.lo.s64 	%rd14502, %rd14442, %rd14483;
	mul.lo.s64 	%rd14503, %rd14241, %rd14502;
	mul.hi.u64 	%rd14504, %rd14241, %rd14502;
	add.cc.s64 	%rd14505, %rd14503, %rd14483;
	addc.cc.s64 	%rd14506, %rd14504, 0;
	mul.lo.s64 	%rd14507, %rd239, %rd14502;
	mul.hi.u64 	%rd14508, %rd239, %rd14502;
	add.cc.s64 	%rd14509, %rd14506, %rd14489;
	addc.cc.s64 	%rd14510, %rd14450, 0;
	add.cc.s64 	%rd14511, %rd14509, %rd14507;
	addc.cc.s64 	%rd14512, %rd14510, %rd14508;
	mul.lo.s64 	%rd14513, %rd238, %rd14502;
	mul.hi.u64 	%rd14514, %rd238, %rd14502;
	add.cc.s64 	%rd14515, %rd14512, %rd14495;
	addc.cc.s64 	%rd14516, %rd14450, 0;
	add.cc.s64 	%rd14517, %rd14515, %rd14513;
	addc.cc.s64 	%rd14518, %rd14516, %rd14514;
	mul.lo.s64 	%rd14519, %rd237, %rd14502;
	mul.hi.u64 	%rd14520, %rd237, %rd14502;
	add.cc.s64 	%rd14521, %rd14518, %rd14497;
	addc.cc.s64 	%rd14522, %rd14450, 0;
	add.cc.s64 	%rd14523, %rd14521, %rd14519;
	addc.cc.s64 	%rd14524, %rd14522, %rd14520;
	add.s64 	%rd14525, %rd14499, %rd14524;
	setp.lt.u64 	%p1719, %rd14525, %rd14499;
	selp.u64 	%rd14526, 1, 0, %p1719;
	add.s64 	%rd14527, %rd14501, %rd14526;
	mul.lo.s64 	%rd14528, %rd14442, %rd14511;
	mul.lo.s64 	%rd14529, %rd14241, %rd14528;
	mul.hi.u64 	%rd14530, %rd14241, %rd14528;
	add.cc.s64 	%rd14531, %rd14529, %rd14511;
	addc.cc.s64 	%rd14532, %rd14530, 0;
	mul.lo.s64 	%rd14533, %rd239, %rd14528;
	mul.hi.u64 	%rd14534, %rd239, %rd14528;
	add.cc.s64 	%rd14535, %rd14532, %rd14517;
	addc.cc.s64 	%rd14536, %rd14450, 0;
	add.cc.s64 	%rd248, %rd14535, %rd14533;
	addc.cc.s64 	%rd14537, %rd14536, %rd14534;
	mul.lo.s64 	%rd14538, %rd238, %rd14528;
	mul.hi.u64 	%rd14539, %rd238, %rd14528;
	add.cc.s64 	%rd14540, %rd14537, %rd14523;
	addc.cc.s64 	%rd14541, %rd14450, 0;
	add.cc.s64 	%rd249, %rd14540, %rd14538;
	addc.cc.s64 	%rd14542, %rd14541, %rd14539;
	mul.lo.s64 	%rd14543, %rd237, %rd14528;
	mul.hi.u64 	%rd14544, %rd237, %rd14528;
	add.cc.s64 	%rd14545, %rd14542, %rd14525;
	addc.cc.s64 	%rd14546, %rd14450, 0;
	add.cc.s64 	%rd250, %rd14545, %rd14543;
	addc.cc.s64 	%rd14547, %rd14546, %rd14544;
	add.s64 	%rd20887, %rd14527, %rd14547;
	setp.gt.u64 	%p1720, %rd20887, %rd237;
	@%p1720 bra 	$L__BB0_106;
	setp.lt.u64 	%p1721, %rd20887, %rd237;
	mov.u64 	%rd20884, %rd248;
	mov.u64 	%rd20885, %rd249;
	mov.u64 	%rd20886, %rd250;
	@%p1721 bra 	$L__BB0_107;
	setp.lt.u64 	%p1722, %rd238, %rd250;
	@%p1722 bra 	$L__BB0_106;
	setp.gt.u64 	%p1723, %rd238, %rd250;
	mov.u64 	%rd20884, %rd248;
	mov.u64 	%rd20885, %rd249;
	mov.u64 	%rd20886, %rd250;
	@%p1723 bra 	$L__BB0_107;
	setp.lt.u64 	%p1724, %rd239, %rd249;
	@%p1724 bra 	$L__BB0_106;
	setp.gt.u64 	%p1725, %rd239, %rd249;
	setp.gt.u64 	%p1726, %rd14241, %rd248;
	or.pred  	%p1727, %p1725, %p1726;
	mov.u64 	%rd20884, %rd248;
	mov.u64 	%rd20885, %rd249;
	mov.u64 	%rd20886, %rd250;
	@%p1727 bra 	$L__BB0_107;
$L__BB0_106:
	sub.s64 	%rd20884, %rd248, %rd14241;
	setp.lt.u64 	%p1728, %rd248, %rd14241;
	selp.u64 	%rd14551, 1, 0, %p1728;
	add.s64 	%rd14552, %rd239, %rd14551;
	sub.s64 	%rd20885, %rd249, %rd14552;
	setp.lt.u64 	%p1729, %rd249, %rd14552;
	selp.u64 	%rd14553, 1, 0, %p1729;
	add.s64 	%rd14555, %rd238, %rd14553;
	sub.s64 	%rd20886, %rd250, %rd14555;
	setp.lt.u64 	%p1730, %rd250, %rd14555;
	selp.u64 	%rd14556, 1, 0, %p1730;
	add.s64 	%rd14558, %rd237, %rd14556;
	sub.s64 	%rd20887, %rd20887, %rd14558;
$L__BB0_107:
	shl.b64 	%rd261, %rd20884, 1;
	setp.gt.s64 	%p1731, %rd20884, -1;
	mov.b64 	{%r555, %r556}, %rd20885;
	mov.b64 	{%r557, %r558}, %rd20884;
	shf.l.wrap.b32 	%r559, %r558, %r555, 1;
	shf.l.wrap.b32 	%r560, %r555, %r556, 1;
	mov.b64 	%rd262, {%r559, %r560};
	setp.lt.u64 	%p1732, %rd262, %rd20885;
	setp.eq.s64 	%p1733, %rd262, %rd20885;
	selp.u32 	%r561, -1, 0, %p1733;
	selp.u32 	%r562, -1, 0, %p1732;
	selp.b32 	%r563, %r562, %r561, %p1731;
	and.b32  	%r565, %r563, 1;
	setp.eq.b32 	%p1734, %r565, 1;
	or.pred  	%p1735, %p1732, %p1734;
	selp.u64 	%rd14559, 1, 0, %p1735;
	shl.b64 	%rd14560, %rd20886, 1;
	or.b64  	%rd263, %rd14560, %rd14559;
	setp.ge.u64 	%p1736, %rd263, %rd20886;
	setp.lt.u64 	%p1737, %rd263, %rd20886;
	setp.eq.s64 	%p1738, %rd263, %rd20886;
	selp.u32 	%r566, -1, 0, %p1737;
	selp.u32 	%r567, -1, 0, %p1738;
	selp.b32 	%r568, %r567, %r566, %p1735;
	selp.b32 	%r569, %r568, %r566, %p1736;
	and.b32  	%r570, %r569, 1;
	setp.eq.b32 	%p1, %r570, 1;
	cvt.u64.u32 	%rd14561, %r569;
	and.b64  	%rd14562, %rd14561, 1;
	shl.b64 	%rd14563, %rd20887, 1;
	or.b64  	%rd20891, %rd14563, %rd14562;
	setp.lt.u64 	%p1739, %rd20891, %rd20887;
	@%p1739 bra 	$L__BB0_114;
	setp.eq.s64 	%p1740, %rd20891, %rd20887;
	and.pred  	%p1741, %p1740, %p1;
	setp.gt.u64 	%p1742, %rd20891, %rd237;
	or.pred  	%p1743, %p1741, %p1742;
	@%p1743 bra 	$L__BB0_114;
	setp.lt.u64 	%p1744, %rd20891, %rd237;
	mov.u64 	%rd20888, %rd261;
	mov.u64 	%rd20889, %rd262;
	mov.u64 	%rd20890, %rd263;
	@%p1744 bra 	$L__BB0_115;
	setp.gt.u64 	%p1745, %rd263, %rd238;
	@%p1745 bra 	$L__BB0_114;
	setp.lt.u64 	%p1746, %rd263, %rd238;
	mov.u64 	%rd20888, %rd261;
	mov.u64 	%rd20889, %rd262;
	mov.u64 	%rd20890, %rd263;
	@%p1746 bra 	$L__BB0_115;
	setp.gt.u64 	%p1747, %rd262, %rd239;
	@%p1747 bra 	$L__BB0_114;
	setp.lt.u64 	%p1748, %rd262, %rd239;
	setp.lt.u64 	%p1749, %rd261, %rd14241;
	or.pred  	%p1750, %p1748, %p1749;
	mov.u64 	%rd20888, %rd261;
	mov.u64 	%rd20889, %rd262;
	mov.u64 	%rd20890, %rd263;
	@%p1750 bra 	$L__BB0_115;
$L__BB0_114:
	sub.s64 	%rd20888, %rd261, %rd14241;
	setp.lt.u64 	%p1751, %rd261, %rd14241;
	selp.u64 	%rd14568, 1, 0, %p1751;
	add.s64 	%rd14569, %rd239, %rd14568;
	sub.s64 	%rd20889, %rd262, %rd14569;
	setp.lt.u64 	%p1752, %rd262, %rd14569;
	selp.u64 	%rd14570, 1, 0, %p1752;
	add.s64 	%rd14572, %rd238, %rd14570;
	sub.s64 	%rd20890, %rd263, %rd14572;
	setp.lt.u64 	%p1753, %rd263, %rd14572;
	selp.u64 	%rd14573, 1, 0, %p1753;
	ld.const.u64 	%rd14574, [P_CONST+24];
	add.s64 	%rd14575, %rd14574, %rd14573;
	sub.s64 	%rd20891, %rd20891, %rd14575;
$L__BB0_115:
	shl.b64 	%rd276, %rd20888, 1;
	setp.gt.s64 	%p1754, %rd20888, -1;
	mov.b64 	{%r571, %r572}, %rd20889;
	mov.b64 	{%r573, %r574}, %rd20888;
	shf.l.wrap.b32 	%r575, %r574, %r571, 1;
	shf.l.wrap.b32 	%r576, %r571, %r572, 1;
	mov.b64 	%rd277, {%r575, %r576};
	setp.lt.u64 	%p1755, %rd277, %rd20889;
	setp.eq.s64 	%p1756, %rd277, %rd20889;
	selp.u32 	%r577, -1, 0, %p1756;
	selp.u32 	%r578, -1, 0, %p1755;
	selp.b32 	%r579, %r578, %r577, %p1754;
	and.b32  	%r581, %r579, 1;
	setp.eq.b32 	%p1757, %r581, 1;
	or.pred  	%p1758, %p1755, %p1757;
	selp.u64 	%rd14576, 1, 0, %p1758;
	shl.b64 	%rd14577, %rd20890, 1;
	or.b64  	%rd278, %rd14577, %rd14576;
	setp.ge.u64 	%p1759, %rd278, %rd20890;
	setp.lt.u64 	%p1760, %rd278, %rd20890;
	setp.eq.s64 	%p1761, %rd278, %rd20890;
	selp.u32 	%r582, -1, 0, %p1760;
	selp.u32 	%r583, -1, 0, %p1761;
	selp.b32 	%r584, %r583, %r582, %p1758;
	selp.b32 	%r585, %r584, %r582, %p1759;
	and.b32  	%r586, %r585, 1;
	setp.eq.b32 	%p2, %r586, 1;
	cvt.u64.u32 	%rd14578, %r585;
	and.b64  	%rd14579, %rd14578, 1;
	shl.b64 	%rd14580, %rd20891, 1;
	or.b64  	%rd20895, %rd14580, %rd14579;
	setp.lt.u64 	%p1762, %rd20895, %rd20891;
	@%p1762 bra 	$L__BB0_122;
	setp.eq.s64 	%p1763, %rd20895, %rd20891;
	and.pred  	%p1764, %p1763, %p2;
	setp.gt.u64 	%p1765, %rd20895, %rd237;
	or.pred  	%p1766, %p1764, %p1765;
	@%p1766 bra 	$L__BB0_122;
	setp.lt.u64 	%p1767, %rd20895, %rd237;
	mov.u64 	%rd20892, %rd276;
	mov.u64 	%rd20893, %rd277;
	mov.u64 	%rd20894, %rd278;
	@%p1767 bra 	$L__BB0_123;
	setp.gt.u64 	%p1768, %rd278, %rd238;
	@%p1768 bra 	$L__BB0_122;
	setp.lt.u64 	%p1769, %rd278, %rd238;
	mov.u64 	%rd20892, %rd276;
	mov.u64 	%rd20893, %rd277;
	mov.u64 	%rd20894, %rd278;
	@%p1769 bra 	$L__BB0_123;
	setp.gt.u64 	%p1770, %rd277, %rd239;
	@%p1770 bra 	$L__BB0_122;
	setp.lt.u64 	%p1771, %rd277, %rd239;
	setp.lt.u64 	%p1772, %rd276, %rd14241;
	or.pred  	%p1773, %p1771, %p1772;
	mov.u64 	%rd20892, %rd276;
	mov.u64 	%rd20893, %rd277;
	mov.u64 	%rd20894, %rd278;
	@%p1773 bra 	$L__BB0_123;
$L__BB0_122:
	sub.s64 	%rd20892, %rd276, %rd14241;
	setp.lt.u64 	%p1774, %rd276, %rd14241;
	selp.u64 	%rd14585, 1, 0, %p1774;
	add.s64 	%rd14586, %rd239, %rd14585;
	sub.s64 	%rd20893, %rd277, %rd14586;
	setp.lt.u64 	%p1775, %rd277, %rd14586;
	selp.u64 	%rd14587, 1, 0, %p1775;
	add.s64 	%rd14589, %rd238, %rd14587;
	sub.s64 	%rd20894, %rd278, %rd14589;
	setp.lt.u64 	%p1776, %rd278, %rd14589;
	selp.u64 	%rd14590, 1, 0, %p1776;
	ld.const.u64 	%rd14591, [P_CONST+24];
	add.s64 	%rd14592, %rd14591, %rd14590;
	sub.s64 	%rd20895, %rd20895, %rd14592;
$L__BB0_123:
	ld.const.u64 	%rd290, [P_CONST+24];
	ld.const.u64 	%rd291, [P_CONST+16];
	ld.const.u64 	%rd292, [P_CONST+8];
	ld.const.u64 	%rd293, [P_CONST];
	mul.lo.s64 	%rd14593, %rd241, %rd241;
	mul.lo.s64 	%rd14594, %rd240, %rd241;
	shr.u64 	%rd14595, %rd14593, 32;
	shl.b64 	%rd14596, %rd14594, 1;
	and.b64  	%rd14597, %rd14596, 8589934590;
	add.s64 	%rd14598, %rd14595, %rd14597;
	shr.u64 	%rd14599, %rd14594, 31;
	and.b64  	%rd14600, %rd14599, 8589934590;
	mad.lo.s64 	%rd14601, %rd240, %rd240, %rd14600;
	shr.u64 	%rd14602, %rd14598, 32;
	shl.b64 	%rd14603, %rd14598, 32;
	and.b64  	%rd14604, %rd14593, 4294967295;
	or.b64  	%rd14605, %rd14603, %rd14604;
	add.s64 	%rd14606, %rd14601, %rd14602;
	mul.lo.s64 	%rd14607, %rd243, %rd241;
	mul.lo.s64 	%rd14608, %rd242, %rd241;
	mul.lo.s64 	%rd14609, %rd243, %rd240;
	shr.u64 	%rd14610, %rd14607, 32;
	and.b64  	%rd14611, %rd14608, 4294967295;
	add.s64 	%rd14612, %rd14610, %rd14611;
	and.b64  	%rd14613, %rd14609, 4294967295;
	add.s64 	%rd14614, %rd14612, %rd14613;
	shr.u64 	%rd14615, %rd14608, 32;
	mad.lo.s64 	%rd14616, %rd242, %rd240, %rd14615;
	shr.u64 	%rd14617, %rd14609, 32;
	add.s64 	%rd14618, %rd14616, %rd14617;
	shr.u64 	%rd14619, %rd14614, 32;
	shl.b64 	%rd14620, %rd14614, 32;
	and.b64  	%rd14621, %rd14607, 4294967295;
	or.b64  	%rd14622, %rd14620, %rd14621;
	add.s64 	%rd14623, %rd14618, %rd14619;
	mul.lo.s64 	%rd14624, %rd245, %rd241;
	mul.lo.s64 	%rd14625, %rd244, %rd241;
	mul.lo.s64 	%rd14626, %rd245, %rd240;
	shr.u64 	%rd14627, %rd14624, 32;
	and.b64  	%rd14628, %rd14625, 4294967295;
	add.s64 	%rd14629, %rd14627, %rd14628;
	and.b64  	%rd14630, %rd14626, 4294967295;
	add.s64 	%rd14631, %rd14629, %rd14630;
	shr.u64 	%rd14632, %rd14625, 32;
	mad.lo.s64 	%rd14633, %rd244, %rd240, %rd14632;
	shr.u64 	%rd14634, %rd14626, 32;
	add.s64 	%rd14635, %rd14633, %rd14634;
	shr.u64 	%rd14636, %rd14631, 32;
	shl.b64 	%rd14637, %rd14631, 32;
	and.b64  	%rd14638, %rd14624, 4294967295;
	or.b64  	%rd14639, %rd14637, %rd14638;
	add.s64 	%rd14640, %rd14635, %rd14636;
	mul.lo.s64 	%rd14641, %rd247, %rd241;
	mul.lo.s64 	%rd14642, %rd246, %rd241;
	mul.lo.s64 	%rd14643, %rd247, %rd240;
	shr.u64 	%rd14644, %rd14641, 32;
	and.b64  	%rd14645, %rd14642, 4294967295;
	add.s64 	%rd14646, %rd14644, %rd14645;
	and.b64  	%rd14647, %rd14643, 4294967295;
	add.s64 	%rd14648, %rd14646, %rd14647;
	shr.u64 	%rd14649, %rd14642, 32;
	mad.lo.s64 	%rd14650, %rd246, %rd240, %rd14649;
	shr.u64 	%rd14651, %rd14643, 32;
	add.s64 	%rd14652, %rd14650, %rd14651;
	shr.u64 	%rd14653, %rd14648, 32;
	shl.b64 	%rd14654, %rd14648, 32;
	and.b64  	%rd14655, %rd14641, 4294967295;
	or.b64  	%rd14656, %rd14654, %rd14655;
	add.s64 	%rd14657, %rd14652, %rd14653;
	shl.b64 	%rd14658, %rd14622, 1;
	shr.u64 	%rd14659, %rd14620, 63;
	add.s64 	%rd14660, %rd14623, %rd14623;
	add.s64 	%rd14661, %rd14660, %rd14659;
	mul.lo.s64 	%rd14662, %rd243, %rd243;
	mul.lo.s64 	%rd14663, %rd242, %rd243;
	shr.u64 	%rd14664, %rd14662, 32;
	shl.b64 	%rd14665, %rd14663, 1;
	and.b64  	%rd14666, %rd14665, 8589934590;
	add.s64 	%rd14667, %rd14664, %rd14666;
	shr.u64 	%rd14668, %rd14663, 31;
	and.b64  	%rd14669, %rd14668, 8589934590;
	mad.lo.s64 	%rd14670, %rd242, %rd242, %rd14669;
	shr.u64 	%rd14671, %rd14667, 32;
	shl.b64 	%rd14672, %rd14667, 32;
	and.b64  	%rd14673, %rd14662, 4294967295;
	or.b64  	%rd14674, %rd14672, %rd14673;
	add.s64 	%rd14675, %rd14639, %rd14659;
	add.s64 	%rd14676, %rd14675, %rd14674;
	max.u64 	%rd14677, %rd14639, %rd14675;
	setp.gt.u64 	%p1777, %rd14677, %rd14676;
	selp.u64 	%rd14678, 1, 0, %p1777;
	add.s64 	%rd14679, %rd14670, %rd14640;
	add.s64 	%rd14680, %rd14679, %rd14671;
	add.s64 	%rd14681, %rd14680, %rd14678;
	mul.lo.s64 	%rd14682, %rd245, %rd243;
	mul.lo.s64 	%rd14683, %rd244, %rd243;
	mul.lo.s64 	%rd14684, %rd245, %rd242;
	shr.u64 	%rd14685, %rd14682, 32;
	and.b64  	%rd14686, %rd14683, 4294967295;
	add.s64 	%rd14687, %rd14685, %rd14686;
	and.b64  	%rd14688, %rd14684, 4294967295;
	add.s64 	%rd14689, %rd14687, %rd14688;
	shr.u64 	%rd14690, %rd14683, 32;
	mad.lo.s64 	%rd14691, %rd244, %rd242, %rd14690;
	shr.u64 	%rd14692, %rd14684, 32;
	add.s64 	%rd14693, %rd14691, %rd14692;
	shr.u64 	%rd14694, %rd14689, 32;
	shl.b64 	%rd14695, %rd14689, 32;
	and.b64  	%rd14696, %rd14682, 4294967295;
	or.b64  	%rd14697, %rd14695, %rd14696;
	add.s64 	%rd14698, %rd14656, %rd14678;
	add.s64 	%rd14699, %rd14698, %rd14697;
	max.u64 	%rd14700, %rd14656, %rd14698;
	setp.gt.u64 	%p1778, %rd14700, %rd14699;
	selp.u64 	%rd14701, 1, 0, %p1778;
	add.s64 	%rd14702, %rd14693, %rd14657;
	add.s64 	%rd14703, %rd14702, %rd14694;
	add.s64 	%rd14704, %rd14703, %rd14701;
	add.s64 	%rd14705, %rd14676, %rd14639;
	setp.lt.u64 	%p1779, %rd14705, %rd14676;
	selp.u64 	%rd14706, 1, 0, %p1779;
	add.s64 	%rd14707, %rd14640, %rd14681;
	add.s64 	%rd14708, %rd14707, %rd14706;
	add.s64 	%rd14709, %rd14699, %rd14706;
	add.s64 	%rd14710, %rd14709, %rd14697;
	max.u64 	%rd14711, %rd14699, %rd14709;
	setp.gt.u64 	%p1780, %rd14711, %rd14710;
	selp.u64 	%rd14712, 1, 0, %p1780;
	add.s64 	%rd14713, %rd14693, %rd14704;
	add.s64 	%rd14714, %rd14713, %rd14694;
	add.s64 	%rd14715, %rd14714, %rd14712;
	add.s64 	%rd14716, %rd14710, %rd14656;
	setp.lt.u64 	%p1781, %rd14716, %rd14710;
	selp.u64 	%rd14717, 1, 0, %p1781;
	add.s64 	%rd14718, %rd14657, %rd14715;
	add.s64 	%rd14719, %rd14718, %rd14717;
	ld.const.u64 	%rd14720, [MU_P];
	mul.lo.s64 	%rd14721, %rd14720, %rd14605;
	mul.lo.s64 	%rd14722, %rd293, %rd14721;
	mul.hi.u64 	%rd14723, %rd293, %rd14721;
	add.cc.s64 	%rd14724, %rd14722, %rd14605;
	addc.cc.s64 	%rd14725, %rd14723, 0;
	mul.lo.s64 	%rd14726, %rd292, %rd14721;
	mul.hi.u64 	%rd14727, %rd292, %rd14721;
	mov.b64 	%rd14728, 0;
	add.cc.s64 	%rd14729, %rd14725, %rd14658;
	addc.cc.s64 	%rd14730, %rd14728, 0;
	add.cc.s64 	%rd14731, %rd14729, %rd14726;
	addc.cc.s64 	%rd14732, %rd14730, %rd14727;
	mul.lo.s64 	%rd14733, %rd291, %rd14721;
	mul.hi.u64 	%rd14734, %rd291, %rd14721;
	add.cc.s64 	%rd14735, %rd14732, %rd14705;
	addc.cc.s64 	%rd14736, %rd14728, 0;
	add.cc.s64 	%rd14737, %rd14735, %rd14733;
	addc.cc.s64 	%rd14738, %rd14736, %rd14734;
	mul.lo.s64 	%rd14739, %rd290, %rd14721;
	mul.hi.u64 	%rd14740, %rd290, %rd14721;
	add.cc.s64 	%rd14741, %rd14738, %rd14716;
	addc.cc.s64 	%rd14742, %rd14728, 0;
	add.cc.s64 	%rd14743, %rd14741, %rd14739;
	addc.cc.s64 	%rd14744, %rd14742, %rd14740;
	add.s64 	%rd14745, %rd14606, %rd14744;
	setp.lt.u64 	%p1782, %rd14745, %rd14606;
	selp.u64 	%rd14746, 1, 0, %p1782;
	add.s64 	%rd14747, %rd14661, %rd14746;
	setp.lt.u64 	%p1783, %rd14747, %rd14661;
	selp.u64 	%rd14748, 1, 0, %p1783;
	add.s64 	%rd14749, %rd14708, %rd14748;
	setp.lt.u64 	%p1784, %rd14749, %rd14708;
	selp.u64 	%rd14750, 1, 0, %p1784;
	add.s64 	%rd14751, %rd14719, %rd14750;
	mul.lo.s64 	%rd14752, %rd14720, %rd14731;
	mul.lo.s64 	%rd14753, %rd293, %rd14752;
	mul.hi.u64 	%rd14754, %rd293, %rd14752;
	add.cc.s64 	%rd14755, %rd14753, %rd14731;
	addc.cc.s64 	%rd14756, %rd14754, 0;
	mul.lo.s64 	%rd14757, %rd292, %rd14752;
	mul.hi.u64 	%rd14758, %rd292, %rd14752;
	add.cc.s64 	%rd14759, %rd14756, %rd14737;
	addc.cc.s64 	%rd14760, %rd14728, 0;
	add.cc.s64 	%rd14761, %rd14759, %rd14757;
	addc.cc.s64 	%rd14762, %rd14760, %rd14758;
	mul.lo.s64 	%rd14763, %rd291, %rd14752;
	mul.hi.u64 	%rd14764, %rd291, %rd14752;
	add.cc.s64 	%rd14765, %rd14762, %rd14743;
	addc.cc.s64 	%rd14766, %rd14728, 0;
	add.cc.s64 	%rd14767, %rd14765, %rd14763;
	addc.cc.s64 	%rd14768, %rd14766, %rd14764;
	mul.lo.s64 	%rd14769, %rd290, %rd14752;
	mul.hi.u64 	%rd14770, %rd290, %rd14752;
	add.cc.s64 	%rd14771, %rd14768, %rd14745;
	addc.cc.s64 	%rd14772, %rd14728, 0;
	add.cc.s64 	%rd14773, %rd14771, %rd14769;
	addc.cc.s64 	%rd14774, %rd14772, %rd14770;
	add.s64 	%rd14775, %rd14747, %rd14774;
	setp.lt.u64 	%p1785, %rd14775, %rd14747;
	selp.u64 	%rd14776, 1, 0, %p1785;
	add.s64 	%rd14777, %rd14749, %rd14776;
	setp.lt.u64 	%p1786, %rd14777, %rd14749;
	selp.u64 	%rd14778, 1, 0, %p1786;
	add.s64 	%rd14779, %rd14751, %rd14778;
	mul.lo.s64 	%rd14780, %rd14720, %rd14761;
	mul.lo.s64 	%rd14781, %rd293, %rd14780;
	mul.hi.u64 	%rd14782, %rd293, %rd14780;
	add.cc.s64 	%rd14783, %rd14781, %rd14761;
	addc.cc.s64 	%rd14784, %rd14782, 0;
	mul.lo.s64 	%rd14785, %rd292, %rd14780;
	mul.hi.u64 	%rd14786, %rd292, %rd14780;
	add.cc.s64 	%rd14787, %rd14784, %rd14767;
	addc.cc.s64 	%rd14788, %rd14728, 0;
	add.cc.s64 	%rd14789, %rd14787, %rd14785;
	addc.cc.s64 	%rd14790, %rd14788, %rd14786;
	mul.lo.s64 	%rd14791, %rd291, %rd14780;
	mul.hi.u64 	%rd14792, %rd291, %rd14780;
	add.cc.s64 	%rd14793, %rd14790, %rd14773;
	addc.cc.s64 	%rd14794, %rd14728, 0;
	add.cc.s64 	%rd14795, %rd14793, %rd14791;
	addc.cc.s64 	%rd14796, %rd14794, %rd14792;
	mul.lo.s64 	%rd14797, %rd290, %rd14780;
	mul.hi.u64 	%rd14798, %rd290, %rd14780;
	add.cc.s64 	%rd14799, %rd14796, %rd14775;
	addc.cc.s64 	%rd14800, %rd14728, 0;
	add.cc.s64 	%rd14801, %rd14799, %rd14797;
	addc.cc.s64 	%rd14802, %rd14800, %rd14798;
	add.s64 	%rd14803, %rd14777, %rd14802;
	setp.lt.u64 	%p1787, %rd14803, %rd14777;
	selp.u64 	%rd14804, 1, 0, %p1787;
	add.s64 	%rd14805, %rd14779, %rd14804;
	mul.lo.s64 	%rd14806, %rd14720, %rd14789;
	mul.lo.s64 	%rd14807, %rd293, %rd14806;
	mul.hi.u64 	%rd14808, %rd293, %rd14806;
	add.cc.s64 	%rd14809, %rd14807, %rd14789;
	addc.cc.s64 	%rd14810, %rd14808, 0;
	mul.lo.s64 	%rd14811, %rd292, %rd14806;
	mul.hi.u64 	%rd14812, %rd292, %rd14806;
	add.cc.s64 	%rd14813, %rd14810, %rd14795;
	addc.cc.s64 	%rd14814, %rd14728, 0;
	add.cc.s64 	%rd294, %rd14813, %rd14811;
	addc.cc.s64 	%rd14815, %rd14814, %rd14812;
	mul.lo.s64 	%rd14816, %rd291, %rd14806;
	mul.hi.u64 	%rd14817, %rd291, %rd14806;
	add.cc.s64 	%rd14818, %rd14815, %rd14801;
	addc.cc.s64 	%rd14819, %rd14728, 0;
	add.cc.s64 	%rd295, %rd14818, %rd14816;
	addc.cc.s64 	%rd14820, %rd14819, %rd14817;
	mul.lo.s64 	%rd14821, %rd290, %rd14806;
	mul.hi.u64 	%rd14822, %rd290, %rd14806;
	add.cc.s64 	%rd14823, %rd14820, %rd14803;
	addc.cc.s64 	%rd14824, %rd14728, 0;
	add.cc.s64 	%rd296, %rd14823, %rd14821;
	addc.cc.s64 	%rd14825, %rd14824, %rd14822;
	add.s64 	%rd20899, %rd14805, %rd14825;
	setp.gt.u64 	%p1788, %rd20899, %rd290;
	@%p1788 bra 	$L__BB0_129;
	setp.lt.u64 	%p1789, %rd20899, %rd290;
	mov.u64 	%rd20896, %rd294;
	mov.u64 	%rd20897, %rd295;
	mov.u64 	%rd20898, %rd296;
	@%p1789 bra 	$L__BB0_130;
	setp.lt.u64 	%p1790, %rd291, %rd296;
	@%p1790 bra 	$L__BB0_129;
	setp.gt.u64 	%p1791, %rd291, %rd296;
	mov.u64 	%rd20896, %rd294;
	mov.u64 	%rd20897, %rd295;
	mov.u64 	%rd20898, %rd296;
	@%p1791 bra 	$L__BB0_130;
	setp.lt.u64 	%p1792, %rd292, %rd295;
	@%p1792 bra 	$L__BB0_129;
	setp.gt.u64 	%p1793, %rd292, %rd295;
	setp.gt.u64 	%p1794, %rd293, %rd294;
	or.pred  	%p1795, %p1793, %p1794;
	mov.u64 	%rd20896, %rd294;
	mov.u64 	%rd20897, %rd295;
	mov.u64 	%rd20898, %rd296;
	@%p1795 bra 	$L__BB0_130;
$L__BB0_129:
	sub.s64 	%rd20896, %rd294, %rd293;
	setp.lt.u64 	%p1796, %rd294, %rd293;
	selp.u64 	%rd14826, 1, 0, %p1796;
	add.s64 	%rd14827, %rd292, %rd14826;
	sub.s64 	%rd20897, %rd295, %rd14827;
	setp.lt.u64 	%p1797, %rd295, %rd14827;
	selp.u64 	%rd14828, 1, 0, %p1797;
	add.s64 	%rd14829, %rd291, %rd14828;
	sub.s64 	%rd20898, %rd296, %rd14829;
	setp.lt.u64 	%p1798, %rd296, %rd14829;
	selp.u64 	%rd14830, 1, 0, %p1798;
	add.s64 	%rd14831, %rd290, %rd14830;
	sub.s64 	%rd20899, %rd20899, %rd14831;
$L__BB0_130:
	shl.b64 	%rd306, %rd20896, 1;
	setp.gt.s64 	%p1799, %rd20896, -1;
	mov.b64 	{%r587, %r588}, %rd20897;
	mov.b64 	{%r589, %r590}, %rd20896;
	shf.l.wrap.b32 	%r591, %r590, %r587, 1;
	shf.l.wrap.b32 	%r592, %r587, %r588, 1;
	mov.b64 	%rd307, {%r591, %r592};
	setp.lt.u64 	%p1800, %rd307, %rd20897;
	setp.eq.s64 	%p1801, %rd307, %rd20897;
	selp.u32 	%r593, -1, 0, %p1801;
	selp.u32 	%r594, -1, 0, %p1800;
	selp.b32 	%r595, %r594, %r593, %p1799;
	and.b32  	%r597, %r595, 1;
	setp.eq.b32 	%p1802, %r597, 1;
	or.pred  	%p1803, %p1800, %p1802;
	selp.u64 	%rd14832, 1, 0, %p1803;
	shl.b64 	%rd14833, %rd20898, 1;
	or.b64  	%rd308, %rd14833, %rd14832;
	setp.ge.u64 	%p1804, %rd308, %rd20898;
	setp.lt.u64 	%p1805, %rd308, %rd20898;
	setp.eq.s64 	%p1806, %rd308, %rd20898;
	selp.u32 	%r598, -1, 0, %p1805;
	selp.u32 	%r599, -1, 0, %p1806;
	selp.b32 	%r600, %r599, %r598, %p1803;
	selp.b32 	%r601, %r600, %r598, %p1804;
	and.b32  	%r602, %r601, 1;
	setp.eq.b32 	%p3, %r602, 1;
	cvt.u64.u32 	%rd14834, %r601;
	and.b64  	%rd14835, %rd14834, 1;
	shl.b64 	%rd14836, %rd20899, 1;
	or.b64  	%rd20903, %rd14836, %rd14835;
	setp.lt.u64 	%p1807, %rd20903, %rd20899;
	@%p1807 bra 	$L__BB0_137;
	setp.eq.s64 	%p1808, %rd20903, %rd20899;
	and.pred  	%p1809, %p1808, %p3;
	setp.gt.u64 	%p1810, %rd20903, %rd290;
	or.pred  	%p1811, %p1809, %p1810;
	@%p1811 bra 	$L__BB0_137;
	setp.lt.u64 	%p1812, %rd20903, %rd290;
	mov.u64 	%rd20900, %rd306;
	mov.u64 	%rd20901, %rd307;
	mov.u64 	%rd20902, %rd308;
	@%p1812 bra 	$L__BB0_138;
	setp.gt.u64 	%p1813, %rd308, %rd291;
	@%p1813 bra 	$L__BB0_137;
	setp.lt.u64 	%p1814, %rd308, %rd291;
	mov.u64 	%rd20900, %rd306;
	mov.u64 	%rd20901, %rd307;
	mov.u64 	%rd20902, %rd308;
	@%p1814 bra 	$L__BB0_138;
	setp.gt.u64 	%p1815, %rd307, %rd292;
	@%p1815 bra 	$L__BB0_137;
	setp.lt.u64 	%p1816, %rd307, %rd292;
	setp.lt.u64 	%p1817, %rd306, %rd293;
	or.pred  	%p1818, %p1816, %p1817;
	mov.u64 	%rd20900, %rd306;
	mov.u64 	%rd20901, %rd307;
	mov.u64 	%rd20902, %rd308;
	@%p1818 bra 	$L__BB0_138;
$L__BB0_137:
	sub.s64 	%rd20900, %rd306, %rd293;
	setp.lt.u64 	%p1819, %rd306, %rd293;
	selp.u64 	%rd14837, 1, 0, %p1819;
	add.s64 	%rd14838, %rd292, %rd14837;
	sub.s64 	%rd20901, %rd307, %rd14838;
	setp.lt.u64 	%p1820, %rd307, %rd14838;
	selp.u64 	%rd14839, 1, 0, %p1820;
	add.s64 	%rd14840, %rd291, %rd14839;
	sub.s64 	%rd20902, %rd308, %rd14840;
	setp.lt.u64 	%p1821, %rd308, %rd14840;
	selp.u64 	%rd14841, 1, 0, %p1821;
	add.s64 	%rd14842, %rd290, %rd14841;
	sub.s64 	%rd20903, %rd20903, %rd14842;
$L__BB0_138:
	shl.b64 	%rd318, %rd20900, 1;
	setp.gt.s64 	%p1822, %rd20900, -1;
	mov.b64 	{%r603, %r604}, %rd20901;
	mov.b64 	{%r605, %r606}, %rd20900;
	shf.l.wrap.b32 	%r607, %r606, %r603, 1;
	shf.l.wrap.b32 	%r608, %r603, %r604, 1;
	mov.b64 	%rd319, {%r607, %r608};
	setp.lt.u64 	%p1823, %rd319, %rd20901;
	setp.eq.s64 	%p1824, %rd319, %rd20901;
	selp.u32 	%r609, -1, 0, %p1824;
	selp.u32 	%r610, -1, 0, %p1823;
	selp.b32 	%r611, %r610, %r609, %p1822;
	and.b32  	%r613, %r611, 1;
	setp.eq.b32 	%p1825, %r613, 1;
	or.pred  	%p1826, %p1823, %p1825;
	selp.u64 	%rd14843, 1, 0, %p1826;
	shl.b64 	%rd14844, %rd20902, 1;
	or.b64  	%rd320, %rd14844, %rd14843;
	setp.ge.u64 	%p1827, %rd320, %rd20902;
	setp.lt.u64 	%p1828, %rd320, %rd20902;
	setp.eq.s64 	%p1829, %rd320, %rd20902;
	selp.u32 	%r614, -1, 0, %p1828;
	selp.u32 	%r615, -1, 0, %p1829;
	selp.b32 	%r616, %r615, %r614, %p1826;
	selp.b32 	%r617, %r616, %r614, %p1827;
	and.b32  	%r618, %r617, 1;
	setp.eq.b32 	%p4, %r618, 1;
	cvt.u64.u32 	%rd14845, %r617;
	and.b64  	%rd14846, %rd14845, 1;
	shl.b64 	%rd14847, %rd20903, 1;
	or.b64  	%rd20907, %rd14847, %rd14846;
	setp.lt.u64 	%p1830, %rd20907, %rd20903;
	@%p1830 bra 	$L__BB0_145;
	setp.eq.s64 	%p1831, %rd20907, %rd20903;
	and.pred  	%p1832, %p1831, %p4;
	setp.gt.u64 	%p1833, %rd20907, %rd290;
	or.pred  	%p1834, %p1832, %p1833;
	@%p1834 bra 	$L__BB0_145;
	setp.lt.u64 	%p1835, %rd20907, %rd290;
	mov.u64 	%rd20904, %rd318;
	mov.u64 	%rd20905, %rd319;
	mov.u64 	%rd20906, %rd320;
	@%p1835 bra 	$L__BB0_146;
	setp.gt.u64 	%p1836, %rd320, %rd291;
	@%p1836 bra 	$L__BB0_145;
	setp.lt.u64 	%p1837, %rd320, %rd291;
	mov.u64 	%rd20904, %rd318;
	mov.u64 	%rd20905, %rd319;
	mov.u64 	%rd20906, %rd320;
	@%p1837 bra 	$L__BB0_146;
	setp.gt.u64 	%p1838, %rd319, %rd292;
	@%p1838 bra 	$L__BB0_145;
	setp.lt.u64 	%p1839, %rd319, %rd292;
	setp.lt.u64 	%p1840, %rd318, %rd293;
	or.pred  	%p1841, %p1839, %p1840;
	mov.u64 	%rd20904, %rd318;
	mov.u64 	%rd20905, %rd319;
	mov.u64 	%rd20906, %rd320;
	@%p1841 bra 	$L__BB0_146;
$L__BB0_145:
	sub.s64 	%rd20904, %rd318, %rd293;
	setp.lt.u64 	%p1842, %rd318, %rd293;
	selp.u64 	%rd14848, 1, 0, %p1842;
	add.s64 	%rd14849, %rd292, %rd14848;
	sub.s64 	%rd20905, %rd319, %rd14849;
	setp.lt.u64 	%p1843, %rd319, %rd14849;
	selp.u64 	%rd14850, 1, 0, %p1843;
	add.s64 	%rd14851, %rd291, %rd14850;
	sub.s64 	%rd20906, %rd320, %rd14851;
	setp.lt.u64 	%p1844, %rd320, %rd14851;
	selp.u64 	%rd14852, 1, 0, %p1844;
	add.s64 	%rd14853, %rd290, %rd14852;
	sub.s64 	%rd20907, %rd20907, %rd14853;
$L__BB0_146:
	shl.b64 	%rd330, %rd20904, 1;
	setp.gt.s64 	%p1845, %rd20904, -1;
	mov.b64 	{%r619, %r620}, %rd20905;
	mov.b64 	{%r621, %r622}, %rd20904;
	shf.l.wrap.b32 	%r623, %r622, %r619, 1;
	shf.l.wrap.b32 	%r624, %r619, %r620, 1;
	mov.b64 	%rd331, {%r623, %r624};
	setp.lt.u64 	%p1846, %rd331, %rd20905;
	setp.eq.s64 	%p1847, %rd331, %rd20905;
	selp.u32 	%r625, -1, 0, %p1847;
	selp.u32 	%r626, -1, 0, %p1846;
	selp.b32 	%r627, %r626, %r625, %p1845;
	and.b32  	%r629, %r627, 1;
	setp.eq.b32 	%p1848, %r629, 1;
	or.pred  	%p1849, %p1846, %p1848;
	selp.u64 	%rd14854, 1, 0, %p1849;
	shl.b64 	%rd14855, %rd20906, 1;
	or.b64  	%rd332, %rd14855, %rd14854;
	setp.ge.u64 	%p1850, %rd332, %rd20906;
	setp.lt.u64 	%p1851, %rd332, %rd20906;
	setp.eq.s64 	%p1852, %rd332, %rd20906;
	selp.u32 	%r630, -1, 0, %p1851;
	selp.u32 	%r631, -1, 0, %p1852;
	selp.b32 	%r632, %r631, %r630, %p1849;
	selp.b32 	%r633, %r632, %r630, %p1850;
	and.b32  	%r634, %r633, 1;
	setp.eq.b32 	%p5, %r634, 1;
	cvt.u64.u32 	%rd14856, %r633;
	and.b64  	%rd14857, %rd14856, 1;
	shl.b64 	%rd14858, %rd20907, 1;
	or.b64  	%rd20911, %rd14858, %rd14857;
	setp.lt.u64 	%p1853, %rd20911, %rd20907;
	@%p1853 bra 	$L__BB0_153;
	setp.eq.s64 	%p1854, %rd20911, %rd20907;
	and.pred  	%p1855, %p1854, %p5;
	setp.gt.u64 	%p1856, %rd20911, %rd290;
	or.pred  	%p1857, %p1855, %p1856;
	@%p1857 bra 	$L__BB0_153;
	setp.lt.u64 	%p1858, %rd20911, %rd290;
	mov.u64 	%rd20908, %rd330;
	mov.u64 	%rd20909, %rd331;
	mov.u64 	%rd20910, %rd332;
	@%p1858 bra 	$L__BB0_154;
	setp.gt.u64 	%p1859, %rd332, %rd291;
	@%p1859 bra 	$L__BB0_153;
	setp.lt.u64 	%p1860, %rd332, %rd291;
	mov.u64 	%rd20908, %rd330;
	mov.u64 	%rd20909, %rd331;
	mov.u64 	%rd20910, %rd332;
	@%p1860 bra 	$L__BB0_154;
	setp.gt.u64 	%p1861, %rd331, %rd292;
	@%p1861 bra 	$L__BB0_153;
	setp.lt.u64 	%p1862, %rd331, %rd292;
	setp.lt.u64 	%p1863, %rd330, %rd293;
	or.pred  	%p1864, %p1862, %p1863;
	mov.u64 	%rd20908, %rd330;
	mov.u64 	%rd20909, %rd331;
	mov.u64 	%rd20910, %rd332;
	@%p1864 bra 	$L__BB0_154;
$L__BB0_153:
	sub.s64 	%rd20908, %rd330, %rd293;
	setp.lt.u64 	%p1865, %rd330, %rd293;
	selp.u64 	%rd14859, 1, 0, %p1865;
	add.s64 	%rd14860, %rd292, %rd14859;
	sub.s64 	%rd20909, %rd331, %rd14860;
	setp.lt.u64 	%p1866, %rd331, %rd14860;
	selp.u64 	%rd14861, 1, 0, %p1866;
	add.s64 	%rd14862, %rd291, %rd14861;
	sub.s64 	%rd20910, %rd332, %rd14862;
	setp.lt.u64 	%p1867, %rd332, %rd14862;
	selp.u64 	%rd14863, 1, 0, %p1867;
	add.s64 	%rd14864, %rd290, %rd14863;
	sub.s64 	%rd20911, %rd20911, %rd14864;
$L__BB0_154:
	ld.const.u64 	%rd342, [P_CONST+24];
	ld.const.u64 	%rd343, [P_CONST+16];
	ld.const.u64 	%rd344, [P_CONST+8];
	ld.const.u64 	%rd345, [P_CONST];
	mul.lo.s64 	%rd14865, %rd108, %rd108;
	mul.lo.s64 	%rd14866, %rd109, %rd108;
	shr.u64 	%rd14867, %rd14865, 32;
	shl.b64 	%rd14868, %rd14866, 1;
	and.b64  	%rd14869, %rd14868, 8589934590;
	add.s64 	%rd14870, %rd14867, %rd14869;
	shr.u64 	%rd14871, %rd14866, 31;
	and.b64  	%rd14872, %rd14871, 8589934590;
	mad.lo.s64 	%rd14873, %rd109, %rd109, %rd14872;
	shr.u64 	%rd14874, %rd14870, 32;
	shl.b64 	%rd14875, %rd14870, 32;
	and.b64  	%rd14876, %rd14865, 4294967295;
	or.b64  	%rd14877, %rd14875, %rd14876;
	add.s64 	%rd14878, %rd14873, %rd14874;
	mul.lo.s64 	%rd14879, %rd110, %rd108;
	mul.lo.s64 	%rd14880, %rd111, %rd108;
	mul.lo.s64 	%rd14881, %rd110, %rd109;
	shr.u64 	%rd14882, %rd14879, 32;
	and.b64  	%rd14883, %rd14880, 4294967295;
	add.s64 	%rd14884, %rd14882, %rd14883;
	and.b64  	%rd14885, %rd14881, 4294967295;
	add.s64 	%rd14886, %rd14884, %rd14885;
	shr.u64 	%rd14887, %rd14880, 32;
	mad.lo.s64 	%rd14888, %rd111, %rd109, %rd14887;
	shr.u64 	%rd14889, %rd14881, 32;
	add.s64 	%rd14890, %rd14888, %rd14889;
	shr.u64 	%rd14891, %rd14886, 32;
	shl.b64 	%rd14892, %rd14886, 32;
	and.b64  	%rd14893, %rd14879, 4294967295;
	or.b64  	%rd14894, %rd14892, %rd14893;
	add.s64 	%rd14895, %rd14890, %rd14891;
	mul.lo.s64 	%rd14896, %rd112, %rd108;
	mul.lo.s64 	%rd14897, %rd113, %rd108;
	mul.lo.s64 	%rd14898, %rd112, %rd109;
	shr.u64 	%rd14899, %rd14896, 32;
	and.b64  	%rd14900, %rd14897, 4294967295;
	add.s64 	%rd14901, %rd14899, %rd14900;
	and.b64  	%rd14902, %rd14898, 4294967295;
	add.s64 	%rd14903, %rd14901, %rd14902;
	shr.u64 	%rd14904, %rd14897, 32;
	mad.lo.s64 	%rd14905, %rd113, %rd109, %rd14904;
	shr.u64 	%rd14906, %rd14898, 32;
	add.s64 	%rd14907, %rd14905, %rd14906;
	shr.u64 	%rd14908, %rd14903, 32;
	shl.b64 	%rd14909, %rd14903, 32;
	and.b64  	%rd14910, %rd14896, 4294967295;
	or.b64  	%rd14911, %rd14909, %rd14910;
	add.s64 	%rd14912, %rd14907, %rd14908;
	mul.lo.s64 	%rd14913, %rd114, %rd108;
	mul.lo.s64 	%rd14914, %rd115, %rd108;
	mul.lo.s64 	%rd14915, %rd114, %rd109;
	shr.u64 	%rd14916, %rd14913, 32;
	and.b64  	%rd14917, %rd14914, 4294967295;
	add.s64 	%rd14918, %rd14916, %rd14917;
	and.b64  	%rd14919, %rd14915, 4294967295;
	add.s64 	%rd14920, %rd14918, %rd14919;
	shr.u64 	%rd14921, %rd14914, 32;
	mad.lo.s64 	%rd14922, %rd115, %rd109, %rd14921;
	shr.u64 	%rd14923, %rd14915, 32;
	add.s64 	%rd14924, %rd14922, %rd14923;
	shr.u64 	%rd14925, %rd14920, 32;
	shl.b64 	%rd14926, %rd14920, 32;
	and.b64  	%rd14927, %rd14913, 4294967295;
	or.b64  	%rd14928, %rd14926, %rd14927;
	add.s64 	%rd14929, %rd14924, %rd14925;
	shl.b64 	%rd14930, %rd14894, 1;
	shr.u64 	%rd14931, %rd14892, 63;
	add.s64 	%rd14932, %rd14895, %rd14895;
	add.s64 	%rd14933, %rd14932, %rd14931;
	mul.lo.s64 	%rd14934, %rd110, %rd110;
	mul.lo.s64 	%rd14935, %rd111, %rd110;
	shr.u64 	%rd14936, %rd14934, 32;
	shl.b64 	%rd14937, %rd14935, 1;
	and.b64  	%rd14938, %rd14937, 8589934590;
	add.s64 	%rd14939, %rd14936, %rd14938;
	shr.u64 	%rd14940, %rd14935, 31;
	and.b64  	%rd14941, %rd14940, 8589934590;
	mad.lo.s64 	%rd14942, %rd111, %rd111, %rd14941;
	shr.u64 	%rd14943, %rd14939, 32;
	shl.b64 	%rd14944, %rd14939, 32;
	and.b64  	%rd14945, %rd14934, 4294967295;
	or.b64  	%rd14946, %rd14944, %rd14945;
	add.s64 	%rd14947, %rd14911, %rd14931;
	add.s64 	%rd14948, %rd14947, %rd14946;
	max.u64 	%rd14949, %rd14911, %rd14947;
	setp.gt.u64 	%p1868, %rd14949, %rd14948;
	selp.u64 	%rd14950, 1, 0, %p1868;
	add.s64 	%rd14951, %rd14942, %rd14912;
	add.s64 	%rd14952, %rd14951, %rd14943;
	add.s64 	%rd14953, %rd14952, %rd14950;
	mul.lo.s64 	%rd14954, %rd112, %rd110;
	mul.lo.s64 	%rd14955, %rd113, %rd110;
	mul.lo.s64 	%rd14956, %rd112, %rd111;
	shr.u64 	%rd14957, %rd14954, 32;
	and.b64  	%rd14958, %rd14955, 4294967295;
	add.s64 	%rd14959, %rd14957, %rd14958;
	and.b64  	%rd14960, %rd14956, 4294967295;
	add.s64 	%rd14961, %rd14959, %rd14960;
	shr.u64 	%rd14962, %rd14955, 32;
	mad.lo.s64 	%rd14963, %rd113, %rd111, %rd14962;
	shr.u64 	%rd14964, %rd14956, 32;
	add.s64 	%rd14965, %rd14963, %rd14964;
	shr.u64 	%rd14966, %rd14961, 32;
	shl.b64 	%rd14967, %rd14961, 32;
	and.b64  	%rd14968, %rd14954, 4294967295;
	or.b64  	%rd14969, %rd14967, %rd14968;
	add.s64 	%rd14970, %rd14928, %rd14950;
	add.s64 	%rd14971, %rd14970, %rd14969;
	max.u64 	%rd14972, %rd14928, %rd14970;
	setp.gt.u64 	%p1869, %rd14972, %rd14971;
	selp.u64 	%rd14973, 1, 0, %p1869;
	add.s64 	%rd14974, %rd14965, %rd14929;
	add.s64 	%rd14975, %rd14974, %rd14966;
	add.s64 	%rd14976, %rd14975, %rd14973;
	add.s64 	%rd14977, %rd14948, %rd14911;
	setp.lt.u64 	%p1870, %rd14977, %rd14948;
	selp.u64 	%rd14978, 1, 0, %p1870;
	add.s64 	%rd14979, %rd14912, %rd14953;
	add.s64 	%rd14980, %rd14979, %rd14978;
	add.s64 	%rd14981, %rd14971, %rd14978;
	add.s64 	%rd14982, %rd14981, %rd14969;
	max.u64 	%rd14983, %rd14971, %rd14981;
	setp.gt.u64 	%p1871, %rd14983, %rd14982;
	selp.u64 	%rd14984, 1, 0, %p1871;
	add.s64 	%rd14985, %rd14965, %rd14976;
	add.s64 	%rd14986, %rd14985, %rd14966;
	add.s64 	%rd14987, %rd14986, %rd14984;
	add.s64 	%rd14988, %rd14982, %rd14928;
	setp.lt.u64 	%p1872, %rd14988, %rd14982;
	selp.u64 	%rd14989, 1, 0, %p1872;
	add.s64 	%rd14990, %rd14929, %rd14987;
	add.s64 	%rd14991, %rd14990, %rd14989;
	ld.const.u64 	%rd14992, [MU_P];
	mul.lo.s64 	%rd14993, %rd14992, %rd14877;
	mul.lo.s64 	%rd14994, %rd345, %rd14993;
	mul.hi.u64 	%rd14995, %rd345, %rd14993;
	add.cc.s64 	%rd14996, %rd14994, %rd14877;
	addc.cc.s64 	%rd14997, %rd14995, 0;
	mul.lo.s64 	%rd14998, %rd344, %rd14993;
	mul.hi.u64 	%rd14999, %rd344, %rd14993;
	mov.b64 	%rd15000, 0;
	add.cc.s64 	%rd15001, %rd14997, %rd14930;
	addc.cc.s64 	%rd15002, %rd15000, 0;
	add.cc.s64 	%rd15003, %rd15001, %rd14998;
	addc.cc.s64 	%rd15004, %rd15002, %rd14999;
	mul.lo.s64 	%rd15005, %rd343, %rd14993;
	mul.hi.u64 	%rd15006, %rd343, %rd14993;
	add.cc.s64 	%rd15007, %rd15004, %rd14977;
	addc.cc.s64 	%rd15008, %rd15000, 0;
	add.cc.s64 	%rd15009, %rd15007, %rd15005;
	addc.cc.s64 	%rd15010, %rd15008, %rd15006;
	mul.lo.s64 	%rd15011, %rd342, %rd14993;
	mul.hi.u64 	%rd15012, %rd342, %rd14993;
	add.cc.s64 	%rd15013, %rd15010, %rd14988;
	addc.cc.s64 	%rd15014, %rd15000, 0;
	add.cc.s64 	%rd15015, %rd15013, %rd15011;
	addc.cc.s64 	%rd15016, %rd15014, %rd15012;
	add.s64 	%rd15017, %rd14878, %rd15016;
	setp.lt.u64 	%p1873, %rd15017, %rd14878;
	selp.u64 	%rd15018, 1, 0, %p1873;
	add.s64 	%rd15019, %rd14933, %rd15018;
	setp.lt.u64 	%p1874, %rd15019, %rd14933;
	selp.u64 	%rd15020, 1, 0, %p1874;
	add.s64 	%rd15021, %rd14980, %rd15020;
	setp.lt.u64 	%p1875, %rd15021, %rd14980;
	selp.u64 	%rd15022, 1, 0, %p1875;
	add.s64 	%rd15023, %rd14991, %rd15022;
	mul.lo.s64 	%rd15024, %rd14992, %rd15003;
	mul.lo.s64 	%rd15025, %rd345, %rd15024;
	mul.hi.u64 	%rd15026, %rd345, %rd15024;
	add.cc.s64 	%rd15027, %rd15025, %rd15003;
	addc.cc.s64 	%rd15028, %rd15026, 0;
	mul.lo.s64 	%rd15029, %rd344, %rd15024;
	mul.hi.u64 	%rd15030, %rd344, %rd15024;
	add.cc.s64 	%rd15031, %rd15028, %rd15009;
	addc.cc.s64 	%rd15032, %rd15000, 0;
	add.cc.s64 	%rd15033, %rd15031, %rd15029;
	addc.cc.s64 	%rd15034, %rd15032, %rd15030;
	mul.lo.s64 	%rd15035, %rd343, %rd15024;
	mul.hi.u64 	%rd15036, %rd343, %rd15024;
	add.cc.s64 	%rd15037, %rd15034, %rd15015;
	addc.cc.s64 	%rd15038, %rd15000, 0;
	add.cc.s64 	%rd15039, %rd15037, %rd15035;
	addc.cc.s64 	%rd15040, %rd15038, %rd15036;
	mul.lo.s64 	%rd15041, %rd342, %rd15024;
	mul.hi.u64 	%rd15042, %rd342, %rd15024;
	add.cc.s64 	%rd15043, %rd15040, %rd15017;
	addc.cc.s64 	%rd15044, %rd15000, 0;
	add.cc.s64 	%rd15045, %rd15043, %rd15041;
	addc.cc.s64 	%rd15046, %rd15044, %rd15042;
	add.s64 	%rd15047, %rd15019, %rd15046;
	setp.lt.u64 	%p1876, %rd15047, %rd15019;
	selp.u64 	%rd15048, 1, 0, %p1876;
	add.s64 	%rd15049, %rd15021, %rd15048;
	setp.lt.u64 	%p1877, %rd15049, %rd15021;
	selp.u64 	%rd15050, 1, 0, %p1877;
	add.s64 	%rd15051, %rd15023, %rd15050;
	mul.lo.s64 	%rd15052, %rd14992, %rd15033;
	mul.lo.s64 	%rd15053, %rd345, %rd15052;
	mul.hi.u64 	%rd15054, %rd345, %rd15052;
	add.cc.s64 	%rd15055, %rd15053, %rd15033;
	addc.cc.s64 	%rd15056, %rd15054, 0;
	mul.lo.s64 	%rd15057, %rd344, %rd15052;
	mul.hi.u64 	%rd15058, %rd344, %rd15052;
	add.cc.s64 	%rd15059, %rd15056, %rd15039;
	addc.cc.s64 	%rd15060, %rd15000, 0;
	add.cc.s64 	%rd15061, %rd15059, %rd15057;
	addc.cc.s64 	%rd15062, %rd15060, %rd15058;
	mul.lo.s64 	%rd15063, %rd343, %rd15052;
	mul.hi.u64 	%rd15064, %rd343, %rd15052;
	add.cc.s64 	%rd15065, %rd15062, %rd15045;
	addc.cc.s64 	%rd15066, %rd15000, 0;
	add.cc.s64 	%rd15067, %rd15065, %rd15063;
	addc.cc.s64 	%rd15068, %rd15066, %rd15064;
	mul.lo.s64 	%rd15069, %rd342, %rd15052;
	mul.hi.u64 	%rd15070, %rd342, %rd15052;
	add.cc.s64 	%rd15071, %rd15068, %rd15047;
	addc.cc.s64 	%rd15072, %rd15000, 0;
	add.cc.s64 	%rd15073, %rd15071, %rd15069;
	addc.cc.s64 	%rd15074, %rd15072, %rd15070;
	add.s64 	%rd15075, %rd15049, %rd15074;
	setp.lt.u64 	%p1878, %rd15075, %rd15049;
	selp.u64 	%rd15076, 1, 0, %p1878;
	add.s64 	%rd15077, %rd15051, %rd15076;
	mul.lo.s64 	%rd15078, %rd14992, %rd15061;
	mul.lo.s64 	%rd15079, %rd345, %rd15078;
	mul.hi.u64 	%rd15080, %rd345, %rd15078;
	add.cc.s64 	%rd15081, %rd15079, %rd15061;
	addc.cc.s64 	%rd15082, %rd15080, 0;
	mul.lo.s64 	%rd15083, %rd344, %rd15078;
	mul.hi.u64 	%rd15084, %rd344, %rd15078;
	add.cc.s64 	%rd15085, %rd15082, %rd15067;
	addc.cc.s64 	%rd15086, %rd15000, 0;
	add.cc.s64 	%rd346, %rd15085, %rd15083;
	addc.cc.s64 	%rd15087, %rd15086, %rd15084;
	mul.lo.s64 	%rd15088, %rd343, %rd15078;
	mul.hi.u64 	%rd15089, %rd343, %rd15078;
	add.cc.s64 	%rd15090, %rd15087, %rd15073;
	addc.cc.s64 	%rd15091, %rd15000, 0;
	add.cc.s64 	%rd347, %rd15090, %rd15088;
	addc.cc.s64 	%rd15092, %rd15091, %rd15089;
	mul.lo.s64 	%rd15093, %rd342, %rd15078;
	mul.hi.u64 	%rd15094, %rd342, %rd15078;
	add.cc.s64 	%rd15095, %rd15092, %rd15075;
	addc.cc.s64 	%rd15096, %rd15000, 0;
	add.cc.s64 	%rd348, %rd15095, %rd15093;
	addc.cc.s64 	%rd15097, %rd15096, %rd15094;
	add.s64 	%rd20915, %rd15077, %rd15097;
	setp.gt.u64 	%p1879, %rd20915, %rd342;
	@%p1879 bra 	$L__BB0_160;
	setp.lt.u64 	%p1880, %rd20915, %rd342;
	mov.u64 	%rd20912, %rd346;
	mov.u64 	%rd20913, %rd347;
	mov.u64 	%rd20914, %rd348;
	@%p1880 bra 	$L__BB0_161;
	setp.lt.u64 	%p1881, %rd343, %rd348;
	@%p1881 bra 	$L__BB0_160;
	setp.gt.u64 	%p1882, %rd343, %rd348;
	mov.u64 	%rd20912, %rd346;
	mov.u64 	%rd20913, %rd347;
	mov.u64 	%rd20914, %rd348;
	@%p1882 bra 	$L__BB0_161;
	setp.lt.u64 	%p1883, %rd344, %rd347;
	@%p1883 bra 	$L__BB0_160;
	setp.gt.u64 	%p1884, %rd344, %rd347;
	setp.gt.u64 	%p1885, %rd345, %rd346;
	or.pred  	%p1886, %p1884, %p1885;
	mov.u64 	%rd20912, %rd346;
	mov.u64 	%rd20913, %rd347;
	mov.u64 	%rd20914, %rd348;
	@%p1886 bra 	$L__BB0_161;
$L__BB0_160:
	sub.s64 	%rd20912, %rd346, %rd345;
	setp.lt.u64 	%p1887, %rd346, %rd345;
	selp.u64 	%rd15098, 1, 0, %p1887;
	add.s64 	%rd15099, %rd344, %rd15098;
	sub.s64 	%rd20913, %rd347, %rd15099;
	setp.lt.u64 	%p1888, %rd347, %rd15099;
	selp.u64 	%rd15100, 1, 0, %p1888;
	add.s64 	%rd15101, %rd343, %rd15100;
	sub.s64 	%rd20914, %rd348, %rd15101;
	setp.lt.u64 	%p1889, %rd348, %rd15101;
	selp.u64 	%rd15102, 1, 0, %p1889;
	add.s64 	%rd15103, %rd342, %rd15102;
	sub.s64 	%rd20915, %rd20915, %rd15103;
$L__BB0_161:
	shl.b64 	%rd358, %rd20912, 1;
	setp.gt.s64 	%p1890, %rd20912, -1;
	mov.b64 	{%r635, %r636}, %rd20913;
	mov.b64 	{%r637, %r638}, %rd20912;
	shf.l.wrap.b32 	%r639, %r638, %r635, 1;
	shf.l.wrap.b32 	%r640, %r635, %r636, 1;
	mov.b64 	%rd359, {%r639, %r640};
	setp.lt.u64 	%p1891, %rd359, %rd20913;
	setp.eq.s64 	%p1892, %rd359, %rd20913;
	selp.u32 	%r641, -1, 0, %p1892;
	selp.u32 	%r642, -1, 0, %p1891;
	selp.b32 	%r643, %r642, %r641, %p1890;
	and.b32  	%r645, %r643, 1;
	setp.eq.b32 	%p1893, %r645, 1;
	or.pred  	%p1894, %p1891, %p1893;
	selp.u64 	%rd15104, 1, 0, %p1894;
	shl.b64 	%rd15105, %rd20914, 1;
	or.b64  	%rd360, %rd15105, %rd15104;
	setp.ge.u64 	%p1895, %rd360, %rd20914;
	setp.lt.u64 	%p1896, %rd360, %rd20914;
	setp.eq.s64 	%p1897, %rd360, %rd20914;
	selp.u32 	%r646, -1, 0, %p1896;
	selp.u32 	%r647, -1, 0, %p1897;
	selp.b32 	%r648, %r647, %r646, %p1894;
	selp.b32 	%r649, %r648, %r646, %p1895;
	and.b32  	%r650, %r649, 1;
	setp.eq.b32 	%p6, %r650, 1;
	cvt.u64.u32 	%rd15106, %r649;
	and.b64  	%rd15107, %rd15106, 1;
	shl.b64 	%rd15108, %rd20915, 1;
	or.b64  	%rd20919, %rd15108, %rd15107;
	setp.lt.u64 	%p1898, %rd20919, %rd20915;
	@%p1898 bra 	$L__BB0_168;
	setp.eq.s64 	%p1899, %rd20919, %rd20915;
	and.pred  	%p1900, %p1899, %p6;
	setp.gt.u64 	%p1901, %rd20919, %rd342;
	or.pred  	%p1902, %p1900, %p1901;
	@%p1902 bra 	$L__BB0_168;
	setp.lt.u64 	%p1903, %rd20919, %rd342;
	mov.u64 	%rd20916, %rd358;
	mov.u64 	%rd20917, %rd359;
	mov.u64 	%rd20918, %rd360;
	@%p1903 bra 	$L__BB0_169;
	setp.gt.u64 	%p1904, %rd360, %rd343;
	@%p1904 bra 	$L__BB0_168;
	setp.lt.u64 	%p1905, %rd360, %rd343;
	mov.u64 	%rd20916, %rd358;
	mov.u64 	%rd20917, %rd359;
	mov.u64 	%rd20918, %rd360;
	@%p1905 bra 	$L__BB0_169;
	setp.gt.u64 	%p1906, %rd359, %rd344;
	@%p1906 bra 	$L__BB0_168;
	setp.lt.u64 	%p1907, %rd359, %rd344;
	setp.lt.u64 	%p1908, %rd358, %rd345;
	or.pred  	%p1909, %p1907, %p1908;
	mov.u64 	%rd20916, %rd358;
	mov.u64 	%rd20917, %rd359;
	mov.u64 	%rd20918, %rd360;
	@%p1909 bra 	$L__BB0_169;
$L__BB0_168:
	sub.s64 	%rd20916, %rd358, %rd345;
	setp.lt.u64 	%p1910, %rd358, %rd345;
	selp.u64 	%rd15109, 1, 0, %p1910;
	add.s64 	%rd15110, %rd344, %rd15109;
	sub.s64 	%rd20917, %rd359, %rd15110;
	setp.lt.u64 	%p1911, %rd359, %rd15110;
	selp.u64 	%rd15111, 1, 0, %p1911;
	add.s64 	%rd15112, %rd343, %rd15111;
	sub.s64 	%rd20918, %rd360, %rd15112;
	setp.lt.u64 	%p1912, %rd360, %rd15112;
	selp.u64 	%rd15113, 1, 0, %p1912;
	add.s64 	%rd15114, %rd342, %rd15113;
	sub.s64 	%rd20919, %rd20919, %rd15114;
$L__BB0_169:
	add.s64 	%rd370, %rd20916, %rd20912;
	setp.ge.u64 	%p1913, %rd370, %rd20916;
	setp.lt.u64 	%p1914, %rd370, %rd20916;
	selp.u64 	%rd15115, 1, 0, %p1914;
	add.s64 	%rd15116, %rd20917, %rd15115;
	add.s64 	%rd371, %rd15116, %rd20913;
	setp.lt.u64 	%p1915, %rd371, %rd20917;
	setp.eq.s64 	%p1916, %rd371, %rd20917;
	selp.u32 	%r651, -1, 0, %p1916;
	selp.u32 	%r652, -1, 0, %p1915;
	selp.b32 	%r653, %r652, %r651, %p1913;
	and.b32  	%r655, %r653, 1;
	setp.eq.b32 	%p1917, %r655, 1;
	or.pred  	%p1918, %p1915, %p1917;
	selp.u64 	%rd15117, 1, 0, %p1918;
	add.s64 	%rd15118, %rd20918, %rd15117;
	add.s64 	%rd372, %rd15118, %rd20914;
	setp.ge.u64 	%p1919, %rd372, %rd20918;
	setp.lt.u64 	%p1920, %rd372, %rd20918;
	setp.eq.s64 	%p1921, %rd372, %rd20918;
	selp.u32 	%r656, -1, 0, %p1920;
	selp.u32 	%r657, -1, 0, %p1921;
	selp.b32 	%r658, %r657, %r656, %p1918;
	selp.b32 	%r659, %r658, %r656, %p1919;
	and.b32  	%r660, %r659, 1;
	setp.eq.b32 	%p7, %r660, 1;
	cvt.u64.u32 	%rd15119, %r659;
	and.b64  	%rd15120, %rd15119, 1;
	add.s64 	%rd15121, %rd20919, %rd15120;
	add.s64 	%rd20923, %rd15121, %rd20915;
	setp.lt.u64 	%p1922, %rd20923, %rd20919;
	@%p1922 bra 	$L__BB0_176;
	setp.eq.s64 	%p1923, %rd20923, %rd20919;
	and.pred  	%p1924, %p1923, %p7;
	setp.gt.u64 	%p1925, %rd20923, %rd342;
	or.pred  	%p1926, %p1924, %p1925;
	@%p1926 bra 	$L__BB0_176;
	setp.lt.u64 	%p1927, %rd20923, %rd342;
	mov.u64 	%rd20920, %rd370;
	mov.u64 	%rd20921, %rd371;
	mov.u64 	%rd20922, %rd372;
	@%p1927 bra 	$L__BB0_177;
	setp.gt.u64 	%p1928, %rd372, %rd343;
	@%p1928 bra 	$L__BB0_176;
	setp.lt.u64 	%p1929, %rd372, %rd343;
	mov.u64 	%rd20920, %rd370;
	mov.u64 	%rd20921, %rd371;
	mov.u64 	%rd20922, %rd372;
	@%p1929 bra 	$L__BB0_177;
	setp.gt.u64 	%p1930, %rd371, %rd344;
	@%p1930 bra 	$L__BB0_176;
	setp.lt.u64 	%p1931, %rd371, %rd344;
	setp.lt.u64 	%p1932, %rd370, %rd345;
	or.pred  	%p1933, %p1931, %p1932;
	mov.u64 	%rd20920, %rd370;
	mov.u64 	%rd20921, %rd371;
	mov.u64 	%rd20922, %rd372;
	@%p1933 bra 	$L__BB0_177;
$L__BB0_176:
	sub.s64 	%rd20920, %rd370, %rd345;
	setp.lt.u64 	%p1934, %rd370, %rd345;
	selp.u64 	%rd15122, 1, 0, %p1934;
	add.s64 	%rd15123, %rd344, %rd15122;
	sub.s64 	%rd20921, %rd371, %rd15123;
	setp.lt.u64 	%p1935, %rd371, %rd15123;
	selp.u64 	%rd15124, 1, 0, %p1935;
	add.s64 	%rd15125, %rd343, %rd15124;
	sub.s64 	%rd20922, %rd372, %rd15125;
	setp.lt.u64 	%p1936, %rd372, %rd15125;
	selp.u64 	%rd15126, 1, 0, %p1936;
	add.s64 	%rd15127, %rd342, %rd15126;
	sub.s64 	%rd20923, %rd20923, %rd15127;
$L__BB0_177:
	ld.const.u64 	%rd382, [P_CONST+24];
	ld.const.u64 	%rd383, [P_CONST+16];
	ld.const.u64 	%rd384, [P_CONST+8];
	ld.const.u64 	%rd15128, [P_CONST];
	and.b64  	%rd385, %rd20920, 4294967295;
	shr.u64 	%rd386, %rd20920, 32;
	mul.lo.s64 	%rd15129, %rd385, %rd385;
	mul.lo.s64 	%rd15130, %rd386, %rd385;
	shr.u64 	%rd15131, %rd15129, 32;
	shl.b64 	%rd15132, %rd15130, 1;
	and.b64  	%rd15133, %rd15132, 8589934590;
	add.s64 	%rd15134, %rd15131, %rd15133;
	shr.u64 	%rd15135, %rd15130, 31;
	and.b64  	%rd15136, %rd15135, 8589934590;
	mad.lo.s64 	%rd15137, %rd386, %rd386, %rd15136;
	shr.u64 	%rd15138, %rd15134, 32;
	shl.b64 	%rd15139, %rd15134, 32;
	and.b64  	%rd15140, %rd15129, 4294967293;
	or.b64  	%rd15141, %rd15139, %rd15140;
	add.s64 	%rd15142, %rd15137, %rd15138;
	shr.u64 	%rd387, %rd20921, 32;
	and.b64  	%rd388, %rd20921, 4294967295;
	mul.lo.s64 	%rd15143, %rd388, %rd385;
	mul.lo.s64 	%rd15144, %rd387, %rd385;
	mul.lo.s64 	%rd15145, %rd388, %rd386;
	shr.u64 	%rd15146, %rd15143, 32;
	and.b64  	%rd15147, %rd15144, 4294967295;
	add.s64 	%rd15148, %rd15146, %rd15147;
	and.b64  	%rd15149, %rd15145, 4294967295;
	add.s64 	%rd15150, %rd15148, %rd15149;
	shr.u64 	%rd15151, %rd15144, 32;
	mad.lo.s64 	%rd15152, %rd387, %rd386, %rd15151;
	shr.u64 	%rd15153, %rd15145, 32;
	add.s64 	%rd15154, %rd15152, %rd15153;
	shr.u64 	%rd15155, %rd15150, 32;
	shl.b64 	%rd15156, %rd15150, 32;
	and.b64  	%rd15157, %rd15143, 4294967295;
	or.b64  	%rd15158, %rd15156, %rd15157;
	add.s64 	%rd15159, %rd15154, %rd15155;
	shr.u64 	%rd389, %rd20922, 32;
	and.b64  	%rd390, %rd20922, 4294967295;
	mul.lo.s64 	%rd15160, %rd390, %rd385;
	mul.lo.s64 	%rd15161, %rd389, %rd385;
	mul.lo.s64 	%rd15162, %rd390, %rd386;
	shr.u64 	%rd15163, %rd15160, 32;
	and.b64  	%rd15164, %rd15161, 4294967295;
	add.s64 	%rd15165, %rd15163, %rd15164;
	and.b64  	%rd15166, %rd15162, 4294967295;
	add.s64 	%rd15167, %rd15165, %rd15166;
	shr.u64 	%rd15168, %rd15161, 32;
	mad.lo.s64 	%rd15169, %rd389, %rd386, %rd15168;
	shr.u64 	%rd15170, %rd15162, 32;
	add.s64 	%rd15171, %rd15169, %rd15170;
	shr.u64 	%rd15172, %rd15167, 32;
	shl.b64 	%rd15173, %rd15167, 32;
	and.b64  	%rd15174, %rd15160, 4294967295;
	or.b64  	%rd15175, %rd15173, %rd15174;
	add.s64 	%rd15176, %rd15171, %rd15172;
	shr.u64 	%rd391, %rd20923, 32;
	and.b64  	%rd392, %rd20923, 4294967295;
	mul.lo.s64 	%rd15177, %rd392, %rd385;
	mul.lo.s64 	%rd15178, %rd391, %rd385;
	mul.lo.s64 	%rd15179, %rd392, %rd386;
	shr.u64 	%rd15180, %rd15177, 32;
	and.b64  	%rd15181, %rd15178, 4294967295;
	add.s64 	%rd15182, %rd15180, %rd15181;
	and.b64  	%rd15183, %rd15179, 4294967295;
	add.s64 	%rd15184, %rd15182, %rd15183;
	shr.u64 	%rd15185, %rd15178, 32;
	mad.lo.s64 	%rd15186, %rd391, %rd386, %rd15185;
	shr.u64 	%rd15187, %rd15179, 32;
	add.s64 	%rd15188, %rd15186, %rd15187;
	shr.u64 	%rd15189, %rd15184, 32;
	shl.b64 	%rd15190, %rd15184, 32;
	and.b64  	%rd15191, %rd15177, 4294967295;
	or.b64  	%rd15192, %rd15190, %rd15191;
	add.s64 	%rd15193, %rd15188, %rd15189;
	shl.b64 	%rd15194, %rd15158, 1;
	shr.u64 	%rd15195, %rd15156, 63;
	add.s64 	%rd15196, %rd15159, %rd15159;
	add.s64 	%rd15197, %rd15196, %rd15195;
	mul.lo.s64 	%rd15198, %rd388, %rd388;
	mul.lo.s64 	%rd15199, %rd387, %rd388;
	shr.u64 	%rd15200, %rd15198, 32;
	shl.b64 	%rd15201, %rd15199, 1;
	and.b64  	%rd15202, %rd15201, 8589934590;
	add.s64 	%rd15203, %rd15200, %rd15202;
	shr.u64 	%rd15204, %rd15199, 31;
	and.b64  	%rd15205, %rd15204, 8589934590;
	mad.lo.s64 	%rd15206, %rd387, %rd387, %rd15205;
	shr.u64 	%rd15207, %rd15203, 32;
	shl.b64 	%rd15208, %rd15203, 32;
	and.b64  	%rd15209, %rd15198, 4294967293;
	or.b64  	%rd15210, %rd15208, %rd15209;
	add.s64 	%rd15211, %rd15175, %rd15195;
	add.s64 	%rd15212, %rd15211, %rd15210;
	max.u64 	%rd15213, %rd15175, %rd15211;
	setp.gt.u64 	%p1937, %rd15213, %rd15212;
	selp.u64 	%rd15214, 1, 0, %p1937;
	add.s64 	%rd15215, %rd15206, %rd15176;
	add.s64 	%rd15216, %rd15215, %rd15207;
	add.s64 	%rd15217, %rd15216, %rd15214;
	mul.lo.s64 	%rd15218, %rd390, %rd388;
	mul.lo.s64 	%rd15219, %rd389, %rd388;
	mul.lo.s64 	%rd15220, %rd390, %rd387;
	shr.u64 	%rd15221, %rd15218, 32;
	and.b64  	%rd15222, %rd15219, 4294967295;
	add.s64 	%rd15223, %rd15221, %rd15222;
	and.b64  	%rd15224, %rd15220, 4294967295;
	add.s64 	%rd15225, %rd15223, %rd15224;
	shr.u64 	%rd15226, %rd15219, 32;
	mad.lo.s64 	%rd15227, %rd389, %rd387, %rd15226;
	shr.u64 	%rd15228, %rd15220, 32;
	add.s64 	%rd15229, %rd15227, %rd15228;
	shr.u64 	%rd15230, %rd15225, 32;
	shl.b64 	%rd15231, %rd15225, 32;
	and.b64  	%rd15232, %rd15218, 4294967295;
	or.b64  	%rd15233, %rd15231, %rd15232;
	add.s64 	%rd15234, %rd15192, %rd15214;
	add.s64 	%rd15235, %rd15234, %rd15233;
	max.u64 	%rd15236, %rd15192, %rd15234;
	setp.gt.u64 	%p1938, %rd15236, %rd15235;
	selp.u64 	%rd15237, 1, 0, %p1938;
	add.s64 	%rd15238, %rd15229, %rd15193;
	add.s64 	%rd15239, %rd15238, %rd15230;
	add.s64 	%rd15240, %rd15239, %rd15237;
	add.s64 	%rd15241, %rd15212, %rd15175;
	setp.lt.u64 	%p1939, %rd15241, %rd15212;
	selp.u64 	%rd15242, 1, 0, %p1939;
	add.s64 	%rd15243, %rd15176, %rd15217;
	add.s64 	%rd15244, %rd15243, %rd15242;
	add.s64 	%rd15245, %rd15235, %rd15242;
	add.s64 	%rd15246, %rd15245, %rd15233;
	max.u64 	%rd15247, %rd15235, %rd15245;
	setp.gt.u64 	%p1940, %rd15247, %rd15246;
	selp.u64 	%rd15248, 1, 0, %p1940;
	add.s64 	%rd15249, %rd15229, %rd15240;
	add.s64 	%rd15250, %rd15249, %rd15230;
	add.s64 	%rd15251, %rd15250, %rd15248;
	add.s64 	%rd15252, %rd15246, %rd15192;
	setp.lt.u64 	%p1941, %rd15252, %rd15246;
	selp.u64 	%rd15253, 1, 0, %p1941;
	add.s64 	%rd15254, %rd15193, %rd15251;
	add.s64 	%rd15255, %rd15254, %rd15253;
	ld.const.u64 	%rd15256, [MU_P];
	mul.lo.s64 	%rd15257, %rd15256, %rd15141;
	mul.lo.s64 	%rd15258, %rd15128, %rd15257;
	mul.hi.u64 	%rd15259, %rd15128, %rd15257;
	add.cc.s64 	%rd15260, %rd15258, %rd15141;
	addc.cc.s64 	%rd15261, %rd15259, 0;
	mul.lo.s64 	%rd15262, %rd384, %rd15257;
	mul.hi.u64 	%rd15263, %rd384, %rd15257;
	mov.b64 	%rd15264, 0;
	add.cc.s64 	%rd15265, %rd15261, %rd15194;
	addc.cc.s64 	%rd15266, %rd15264, 0;
	add.cc.s64 	%rd15267, %rd15265, %rd15262;
	addc.cc.s64 	%rd15268, %rd15266, %rd15263;
	mul.lo.s64 	%rd15269, %rd383, %rd15257;
	mul.hi.u64 	%rd15270, %rd383, %rd15257;
	add.cc.s64 	%rd15271, %rd15268, %rd15241;
	addc.cc.s64 	%rd15272, %rd15264, 0;
	add.cc.s64 	%rd15273, %rd15271, %rd15269;
	addc.cc.s64 	%rd15274, %rd15272, %rd15270;
	mul.lo.s64 	%rd15275, %rd382, %rd15257;
	mul.hi.u64 	%rd15276, %rd382, %rd15257;
	add.cc.s64 	%rd15277, %rd15274, %rd15252;
	addc.cc.s64 	%rd15278, %rd15264, 0;
	add.cc.s64 	%rd15279, %rd15277, %rd15275;
	addc.cc.s64 	%rd15280, %rd15278, %rd15276;
	add.s64 	%rd15281, %rd15142, %rd15280;
	setp.lt.u64 	%p1942, %rd15281, %rd15142;
	selp.u64 	%rd15282, 1, 0, %p1942;
	add.s64 	%rd15283, %rd15197, %rd15282;
	setp.lt.u64 	%p1943, %rd15283, %rd15197;
	selp.u64 	%rd15284, 1, 0, %p1943;
	add.s64 	%rd15285, %rd15244, %rd15284;
	setp.lt.u64 	%p1944, %rd15285, %rd15244;
	selp.u64 	%rd15286, 1, 0, %p1944;
	add.s64 	%rd15287, %rd15255, %rd15286;
	mul.lo.s64 	%rd15288, %rd15256, %rd15267;
	mul.lo.s64 	%rd15289, %rd15128, %rd15288;
	mul.hi.u64 	%rd15290, %rd15128, %rd15288;
	add.cc.s64 	%rd15291, %rd15289, %rd15267;
	addc.cc.s64 	%rd15292, %rd15290, 0;
	mul.lo.s64 	%rd15293, %rd384, %rd15288;
	mul.hi.u64 	%rd15294, %rd384, %rd15288;
	add.cc.s64 	%rd15295, %rd15292, %rd15273;
	addc.cc.s64 	%rd15296, %rd15264, 0;
	add.cc.s64 	%rd15297, %rd15295, %rd15293;
	addc.cc.s64 	%rd15298, %rd15296, %rd15294;
	mul.lo.s64 	%rd15299, %rd383, %rd15288;
	mul.hi.u64 	%rd15300, %rd383, %rd15288;
	add.cc.s64 	%rd15301, %rd15298, %rd15279;
	addc.cc.s64 	%rd15302, %rd15264, 0;
	add.cc.s64 	%rd15303, %rd15301, %rd15299;
	addc.cc.s64 	%rd15304, %rd15302, %rd15300;
	mul.lo.s64 	%rd15305, %rd382, %rd15288;
	mul.hi.u64 	%rd15306, %rd382, %rd15288;
	add.cc.s64 	%rd15307, %rd15304, %rd15281;
	addc.cc.s64 	%rd15308, %rd15264, 0;
	add.cc.s64 	%rd15309, %rd15307, %rd15305;
	addc.cc.s64 	%rd15310, %rd15308, %rd15306;
	add.s64 	%rd15311, %rd15283, %rd15310;
	setp.lt.u64 	%p1945, %rd15311, %rd15283;
	selp.u64 	%rd15312, 1, 0, %p1945;
	add.s64 	%rd15313, %rd15285, %rd15312;
	setp.lt.u64 	%p1946, %rd15313, %rd15285;
	selp.u64 	%rd15314, 1, 0, %p1946;
	add.s64 	%rd15315, %rd15287, %rd15314;
	mul.lo.s64 	%rd15316, %rd15256, %rd15297;
	mul.lo.s64 	%rd15317, %rd15128, %rd15316;
	mul.hi.u64 	%rd15318, %rd15128, %rd15316;
	add.cc.s64 	%rd15319, %rd15317, %rd15297;
	addc.cc.s64 	%rd15320, %rd15318, 0;
	mul.lo.s64 	%rd15321, %rd384, %rd15316;
	mul.hi.u64 	%rd15322, %rd384, %rd15316;
	add.cc.s64 	%rd15323, %rd15320, %rd15303;
	addc.cc.s64 	%rd15324, %rd15264, 0;
	add.cc.s64 	%rd15325, %rd15323, %rd15321;
	addc.cc.s64 	%rd15326, %rd15324, %rd15322;
	mul.lo.s64 	%rd15327, %rd383, %rd15316;
	mul.hi.u64 	%rd15328, %rd383, %rd15316;
	add.cc.s64 	%rd15329, %rd15326, %rd15309;
	addc.cc.s64 	%rd15330, %rd15264, 0;
	add.cc.s64 	%rd15331, %rd15329, %rd15327;
	addc.cc.s64 	%rd15332, %rd15330, %rd15328;
	mul.lo.s64 	%rd15333, %rd382, %rd15316;
	mul.hi.u64 	%rd15334, %rd382, %rd15316;
	add.cc.s64 	%rd15335, %rd15332, %rd15311;
	addc.cc.s64 	%rd15336, %rd15264, 0;
	add.cc.s64 	%rd15337, %rd15335, %rd15333;
	addc.cc.s64 	%rd15338, %rd15336, %rd15334;
	add.s64 	%rd15339, %rd15313, %rd15338;
	setp.lt.u64 	%p1947, %rd15339, %rd15313;
	selp.u64 	%rd15340, 1, 0, %p1947;
	add.s64 	%rd15341, %rd15315, %rd15340;
	mul.lo.s64 	%rd15342, %rd15256, %rd15325;
	mul.lo.s64 	%rd15343, %rd15128, %rd15342;
	mul.hi.u64 	%rd15344, %rd15128, %rd15342;
	add.cc.s64 	%rd15345, %rd15343, %rd15325;
	addc.cc.s64 	%rd15346, %rd15344, 0;
	mul.lo.s64 	%rd15347, %rd384, %rd15342;
	mul.hi.u64 	%rd15348, %rd384, %rd15342;
	add.cc.s64 	%rd15349, %rd15346, %rd15331;
	addc.cc.s64 	%rd15350, %rd15264, 0;
	add.cc.s64 	%rd393, %rd15349, %rd15347;
	addc.cc.s64 	%rd15351, %rd15350, %rd15348;
	mul.lo.s64 	%rd15352, %rd383, %rd15342;
	mul.hi.u64 	%rd15353, %rd383, %rd15342;
	add.cc.s64 	%rd15354, %rd15351, %rd15337;
	addc.cc.s64 	%rd15355, %rd15264, 0;
	add.cc.s64 	%rd394, %rd15354, %rd15352;
	addc.cc.s64 	%rd15356, %rd15355, %rd15353;
	mul.lo.s64 	%rd15357, %rd382, %rd15342;
	mul.hi.u64 	%rd15358, %rd382, %rd15342;
	add.cc.s64 	%rd15359, %rd15356, %rd15339;
	addc.cc.s64 	%rd15360, %rd15264, 0;
	add.cc.s64 	%rd395, %rd15359, %rd15357;
	addc.cc.s64 	%rd15361, %rd15360, %rd15358;
	add.s64 	%rd20924, %rd15341, %rd15361;
	setp.gt.u64 	%p1948, %rd20924, %rd382;
	@%p1948 bra 	$L__BB0_183;
	setp.lt.u64 	%p1949, %rd20924, %rd382;
	mov.u64 	%rd20925, %rd395;
	mov.u64 	%rd20926, %rd394;
	mov.u64 	%rd20927, %rd393;
	@%p1949 bra 	$L__BB0_184;
	setp.lt.u64 	%p1950, %rd383, %rd395;
	@%p1950 bra 	$L__BB0_183;
	setp.gt.u64 	%p1951, %rd383, %rd395;
	mov.u64 	%rd20925, %rd395;
	mov.u64 	%rd20926, %rd394;
	mov.u64 	%rd20927, %rd393;
	@%p1951 bra 	$L__BB0_184;
	setp.lt.u64 	%p1952, %rd384, %rd394;
	@%p1952 bra 	$L__BB0_183;
	setp.gt.u64 	%p1953, %rd384, %rd394;
	setp.gt.u64 	%p1954, %rd15128, %rd393;
	or.pred  	%p1955, %p1953, %p1954;
	mov.u64 	%rd20925, %rd395;
	mov.u64 	%rd20926, %rd394;
	mov.u64 	%rd20927, %rd393;
	@%p1955 bra 	$L__BB0_184;
$L__BB0_183:
	sub.s64 	%rd20927, %rd393, %rd15128;
	setp.lt.u64 	%p1956, %rd393, %rd15128;
	selp.u64 	%rd15365, 1, 0, %p1956;
	add.s64 	%rd15366, %rd384, %rd15365;
	sub.s64 	%rd20926, %rd394, %rd15366;
	setp.lt.u64 	%p1957, %rd394, %rd15366;
	selp.u64 	%rd15367, 1, 0, %p1957;
	add.s64 	%rd15369, %rd383, %rd15367;
	sub.s64 	%rd20925, %rd395, %rd15369;
	setp.lt.u64 	%p1958, %rd395, %rd15369;
	selp.u64 	%rd15370, 1, 0, %p1958;
	add.s64 	%rd15372, %rd382, %rd15370;
	sub.s64 	%rd20924, %rd20924, %rd15372;
$L__BB0_184:
	sub.s64 	%rd20931, %rd20927, %rd20892;
	setp.lt.u64 	%p1959, %rd20927, %rd20892;
	selp.u64 	%rd15373, 1, 0, %p1959;
	add.s64 	%rd15374, %rd20893, %rd15373;
	sub.s64 	%rd20930, %rd20926, %rd15374;
	setp.lt.u64 	%p1960, %rd20926, %rd15374;
	selp.u64 	%rd15375, 1, 0, %p1960;
	add.s64 	%rd15376, %rd20894, %rd15375;
	sub.s64 	%rd20929, %rd20925, %rd15376;
	setp.lt.u64 	%p1961, %rd20925, %rd15376;
	selp.u64 	%rd15377, 1, 0, %p1961;
	add.s64 	%rd15378, %rd20895, %rd15377;
	sub.s64 	%rd20928, %rd20924, %rd15378;
	setp.ge.u64 	%p1962, %rd20924, %rd15378;
	@%p1962 bra 	$L__BB0_186;
	add.s64 	%rd409, %rd20931, %rd15128;
	setp.ge.u64 	%p1963, %rd409, %rd20931;
	setp.lt.u64 	%p1964, %rd409, %rd20931;
	selp.u64 	%rd15380, 1, 0, %p1964;
	add.s64 	%rd15381, %rd20930, %rd15380;
	add.s64 	%rd410, %rd15381, %rd384;
	setp.lt.u64 	%p1965, %rd410, %rd20930;
	setp.eq.s64 	%p1966, %rd410, %rd20930;
	selp.u32 	%r661, -1, 0, %p1966;
	selp.u32 	%r662, -1, 0, %p1965;
	selp.b32 	%r663, %r662, %r661, %p1963;
	and.b32  	%r665, %r663, 1;
	setp.eq.b32 	%p1967, %r665, 1;
	or.pred  	%p1968, %p1965, %p1967;
	selp.u64 	%rd15382, 1, 0, %p1968;
	add.s64 	%rd15383, %rd20929, %rd15382;
	add.s64 	%rd411, %rd15383, %rd383;
	setp.ge.u64 	%p1969, %rd411, %rd20929;
	setp.lt.u64 	%p1970, %rd411, %rd20929;
	setp.eq.s64 	%p1971, %rd411, %rd20929;
	selp.u32 	%r666, -1, 0, %p1970;
	selp.u32 	%r667, -1, 0, %p1971;
	selp.b32 	%r668, %r667, %r666, %p1968;
	selp.b32 	%r669, %r668, %r666, %p1969;
	cvt.u64.u32 	%rd15385, %r669;
	and.b64  	%rd15386, %rd15385, 1;
	add.s64 	%rd15387, %rd20928, %rd15386;
	add.s64 	%rd20928, %rd15387, %rd382;
	mov.u64 	%rd20929, %rd411;
	mov.u64 	%rd20930, %rd410;
	mov.u64 	%rd20931, %rd409;
$L__BB0_186:
	sub.s64 	%rd21035, %rd20931, %rd20892;
	setp.lt.u64 	%p1972, %rd20931, %rd20892;
	selp.u64 	%rd15389, 1, 0, %p1972;
	add.s64 	%rd15390, %rd20893, %rd15389;
	sub.s64 	%rd21034, %rd20930, %rd15390;
	setp.lt.u64 	%p1973, %rd20930, %rd15390;
	selp.u64 	%rd15391, 1, 0, %p1973;
	add.s64 	%rd15392, %rd20894, %rd15391;
	sub.s64 	%rd21033, %rd20929, %rd15392;
	setp.lt.u64 	%p1974, %rd20929, %rd15392;
	selp.u64 	%rd15393, 1, 0, %p1974;
	add.s64 	%rd15394, %rd20895, %rd15393;
	sub.s64 	%rd21032, %rd20928, %rd15394;
	setp.ge.u64 	%p1975, %rd20928, %rd15394;
	@%p1975 bra 	$L__BB0_188;
	add.s64 	%rd421, %rd21035, %rd15128;
	setp.ge.u64 	%p1976, %rd421, %rd21035;
	setp.lt.u64 	%p1977, %rd421, %rd21035;
	selp.u64 	%rd15396, 1, 0, %p1977;
	add.s64 	%rd15397, %rd21034, %rd15396;
	add.s64 	%rd422, %rd15397, %rd384;
	setp.lt.u64 	%p1978, %rd422, %rd21034;
	setp.eq.s64 	%p1979, %rd422, %rd21034;
	selp.u32 	%r670, -1, 0, %p1979;
	selp.u32 	%r671, -1, 0, %p1978;
	selp.b32 	%r672, %r671, %r670, %p1976;
	and.b32  	%r674, %r672, 1;
	setp.eq.b32 	%p1980, %r674, 1;
	or.pred  	%p1981, %p1978, %p1980;
	selp.u64 	%rd15398, 1, 0, %p1981;
	add.s64 	%rd15399, %rd21033, %rd15398;
	add.s64 	%rd423, %rd15399, %rd383;
	setp.ge.u64 	%p1982, %rd423, %rd21033;
	setp.lt.u64 	%p1983, %rd423, %rd21033;
	setp.eq.s64 	%p1984, %rd423, %rd21033;
	selp.u32 	%r675, -1, 0, %p1983;
	selp.u32 	%r676, -1, 0, %p1984;
	selp.b32 	%r677, %r676, %r675, %p1981;
	selp.b32 	%r678, %r677, %r675, %p1982;
	cvt.u64.u32 	%rd15401, %r678;
	and.b64  	%rd15402, %rd15401, 1;
	add.s64 	%rd15403, %rd21032, %rd15402;
	add.s64 	%rd21032, %rd15403, %rd382;
	mov.u64 	%rd21033, %rd423;
	mov.u64 	%rd21034, %rd422;
	mov.u64 	%rd21035, %rd421;
$L__BB0_188:
	sub.s64 	%rd20936, %rd20892, %rd21035;
	setp.lt.u64 	%p1985, %rd20892, %rd21035;
	selp.u64 	%rd15405, 1, 0, %p1985;
	add.s64 	%rd15406, %rd21034, %rd15405;
	sub.s64 	%rd20937, %rd20893, %rd15406;
	setp.lt.u64 	%p1986, %rd20893, %rd15406;
	selp.u64 	%rd15407, 1, 0, %p1986;
	add.s64 	%rd15408, %rd21033, %rd15407;
	sub.s64 	%rd20938, %rd20894, %rd15408;
	setp.lt.u64 	%p1987, %rd20894, %rd15408;
	selp.u64 	%rd15409, 1, 0, %p1987;
	add.s64 	%rd15410, %rd21032, %rd15409;
	sub.s64 	%rd20939, %rd20895, %rd15410;
	setp.ge.u64 	%p1988, %rd20895, %rd15410;
	@%p1988 bra 	$L__BB0_190;
	add.s64 	%rd433, %rd20936, %rd15128;
	setp.ge.u64 	%p1989, %rd433, %rd20936;
	setp.lt.u64 	%p1990, %rd433, %rd20936;
	selp.u64 	%rd15412, 1, 0, %p1990;
	add.s64 	%rd15413, %rd20937, %rd15412;
	add.s64 	%rd434, %rd15413, %rd384;
	setp.lt.u64 	%p1991, %rd434, %rd20937;
	setp.eq.s64 	%p1992, %rd434, %rd20937;
	selp.u32 	%r679, -1, 0, %p1992;
	selp.u32 	%r680, -1, 0, %p1991;
	selp.b32 	%r681, %r680, %r679, %p1989;
	and.b32  	%r683, %r681, 1;
	setp.eq.b32 	%p1993, %r683, 1;
	or.pred  	%p1994, %p1991, %p1993;
	selp.u64 	%rd15414, 1, 0, %p1994;
	add.s64 	%rd15415, %rd20938, %rd15414;
	add.s64 	%rd435, %rd15415, %rd383;
	setp.ge.u64 	%p1995, %rd435, %rd20938;
	setp.lt.u64 	%p1996, %rd435, %rd20938;
	setp.eq.s64 	%p1997, %rd435, %rd20938;
	selp.u32 	%r684, -1, 0, %p1996;
	selp.u32 	%r685, -1, 0, %p1997;
	selp.b32 	%r686, %r685, %r684, %p1994;
	selp.b32 	%r687, %r686, %r684, %p1995;
	cvt.u64.u32 	%rd15417, %r687;
	and.b64  	%rd15418, %rd15417, 1;
	add.s64 	%rd15419, %rd20939, %rd15418;
	add.s64 	%rd20939, %rd15419, %rd382;
	mov.u64 	%rd20936, %rd433;
	mov.u64 	%rd20937, %rd434;
	mov.u64 	%rd20938, %rd435;
$L__BB0_190:
	ld.const.u64 	%rd441, [P_CONST+24];
	ld.const.u64 	%rd442, [P_CONST+16];
	ld.const.u64 	%rd443, [P_CONST+8];
	ld.const.u64 	%rd444, [P_CONST];
	shr.u64 	%rd15421, %rd20936, 32;
	and.b64  	%rd15422, %rd20936, 4294967295;
	mul.lo.s64 	%rd15423, %rd15422, %rd385;
	mul.lo.s64 	%rd15424, %rd15421, %rd385;
	mul.lo.s64 	%rd15425, %rd15422, %rd386;
	shr.u64 	%rd15426, %rd15423, 32;
	and.b64  	%rd15427, %rd15424, 4294967295;
	add.s64 	%rd15428, %rd15426, %rd15427;
	and.b64  	%rd15429, %rd15425, 4294967295;
	add.s64 	%rd15430, %rd15428, %rd15429;
	shr.u64 	%rd15431, %rd15424, 32;
	mad.lo.s64 	%rd15432, %rd15421, %rd386, %rd15431;
	shr.u64 	%rd15433, %rd15425, 32;
	add.s64 	%rd15434, %rd15432, %rd15433;
	shr.u64 	%rd15435, %rd15430, 32;
	shl.b64 	%rd15436, %rd15430, 32;
	and.b64  	%rd15437, %rd15423, 4294967295;
	or.b64  	%rd15438, %rd15436, %rd15437;
	add.s64 	%rd15439, %rd15434, %rd15435;
	shr.u64 	%rd15440, %rd20937, 32;
	and.b64  	%rd15441, %rd20937, 4294967295;
	mul.lo.s64 	%rd15442, %rd15441, %rd385;
	mul.lo.s64 	%rd15443, %rd15440, %rd385;
	mul.lo.s64 	%rd15444, %rd15441, %rd386;
	shr.u64 	%rd15445, %rd15442, 32;
	and.b64  	%rd15446, %rd15443, 4294967295;
	add.s64 	%rd15447, %rd15445, %rd15446;
	and.b64  	%rd15448, %rd15444, 4294967295;
	add.s64 	%rd15449, %rd15447, %rd15448;
	shr.u64 	%rd15450, %rd15443, 32;
	mad.lo.s64 	%rd15451, %rd15440, %rd386, %rd15450;
	shr.u64 	%rd15452, %rd15444, 32;
	add.s64 	%rd15453, %rd15451, %rd15452;
	shr.u64 	%rd15454, %rd15449, 32;
	shl.b64 	%rd15455, %rd15449, 32;
	and.b64  	%rd15456, %rd15442, 4294967295;
	or.b64  	%rd15457, %rd15455, %rd15456;
	add.s64 	%rd15458, %rd15453, %rd15454;
	shr.u64 	%rd15459, %rd20938, 32;
	and.b64  	%rd15460, %rd20938, 4294967295;
	mul.lo.s64 	%rd15461, %rd15460, %rd385;
	mul.lo.s64 	%rd15462, %rd15459, %rd385;
	mul.lo.s64 	%rd15463, %rd15460, %rd386;
	shr.u64 	%rd15464, %rd15461, 32;
	and.b64  	%rd15465, %rd15462, 4294967295;
	add.s64 	%rd15466, %rd15464, %rd15465;
	and.b64  	%rd15467, %rd15463, 4294967295;
	add.s64 	%rd15468, %rd15466, %rd15467;
	shr.u64 	%rd15469, %rd15462, 32;
	mad.lo.s64 	%rd15470, %rd15459, %rd386, %rd15469;
	shr.u64 	%rd15471, %rd15463, 32;
	add.s64 	%rd15472, %rd15470, %rd15471;
	shr.u64 	%rd15473, %rd15468, 32;
	shl.b64 	%rd15474, %rd15468, 32;
	and.b64  	%rd15475, %rd15461, 4294967295;
	or.b64  	%rd15476, %rd15474, %rd15475;
	add.s64 	%rd15477, %rd15472, %rd15473;
	shr.u64 	%rd15478, %rd20939, 32;
	and.b64  	%rd15479, %rd20939, 4294967295;
	mul.lo.s64 	%rd15480, %rd15479, %rd385;
	mul.lo.s64 	%rd15481, %rd15478, %rd385;
	mul.lo.s64 	%rd15482, %rd15479, %rd386;
	shr.u64 	%rd15483, %rd15480, 32;
	and.b64  	%rd15484, %rd15481, 4294967295;
	add.s64 	%rd15485, %rd15483, %rd15484;
	and.b64  	%rd15486, %rd15482, 4294967295;
	add.s64 	%rd15487, %rd15485, %rd15486;
	shr.u64 	%rd15488, %rd15481, 32;
	mad.lo.s64 	%rd15489, %rd15478, %rd386, %rd15488;
	shr.u64 	%rd15490, %rd15482, 32;
	add.s64 	%rd15491, %rd15489, %rd15490;
	shr.u64 	%rd15492, %rd15487, 32;
	shl.b64 	%rd15493, %rd15487, 32;
	and.b64  	%rd15494, %rd15480, 4294967295;
	or.b64  	%rd15495, %rd15493, %rd15494;
	add.s64 	%rd15496, %rd15491, %rd15492;
	mul.lo.s64 	%rd15497, %rd15422, %rd388;
	mul.lo.s64 	%rd15498, %rd15421, %rd388;
	mul.lo.s64 	%rd15499, %rd15422, %rd387;
	shr.u64 	%rd15500, %rd15497, 32;
	and.b64  	%rd15501, %rd15498, 4294967295;
	add.s64 	%rd15502, %rd15500, %rd15501;
	and.b64  	%rd15503, %rd15499, 4294967295;
	add.s64 	%rd15504, %rd15502, %rd15503;
	shr.u64 	%rd15505, %rd15498, 32;
	mad.lo.s64 	%rd15506, %rd15421, %rd387, %rd15505;
	shr.u64 	%rd15507, %rd15499, 32;
	add.s64 	%rd15508, %rd15506, %rd15507;
	shr.u64 	%rd15509, %rd15504, 32;
	shl.b64 	%rd15510, %rd15504, 32;
	and.b64  	%rd15511, %rd15497, 4294967295;
	or.b64  	%rd15512, %rd15510, %rd15511;
	add.s64 	%rd15513, %rd15457, %rd15512;
	setp.lt.u64 	%p1998, %rd15513, %rd15457;
	selp.u64 	%rd15514, 1, 0, %p1998;
	add.s64 	%rd15515, %rd15508, %rd15458;
	add.s64 	%rd15516, %rd15515, %rd15509;
	add.s64 	%rd15517, %rd15516, %rd15514;
	mul.lo.s64 	%rd15518, %rd15441, %rd388;
	mul.lo.s64 	%rd15519, %rd15440, %rd388;
	mul.lo.s64 	%rd15520, %rd15441, %rd387;
	shr.u64 	%rd15521, %rd15518, 32;
	and.b64  	%rd15522, %rd15519, 4294967295;
	add.s64 	%rd15523, %rd15521, %rd15522;
	and.b64  	%rd15524, %rd15520, 4294967295;
	add.s64 	%rd15525, %rd15523, %rd15524;
	shr.u64 	%rd15526, %rd15519, 32;
	mad.lo.s64 	%rd15527, %rd15440, %rd387, %rd15526;
	shr.u64 	%rd15528, %rd15520, 32;
	add.s64 	%rd15529, %rd15527, %rd15528;
	shr.u64 	%rd15530, %rd15525, 32;
	shl.b64 	%rd15531, %rd15525, 32;
	and.b64  	%rd15532, %rd15518, 4294967295;
	or.b64  	%rd15533, %rd15531, %rd15532;
	add.s64 	%rd15534, %rd15476, %rd15514;
	add.s64 	%rd15535, %rd15534, %rd15533;
	max.u64 	%rd15536, %rd15476, %rd15534;
	setp.gt.u64 	%p1999, %rd15536, %rd15535;
	selp.u64 	%rd15537, 1, 0, %p1999;
	add.s64 	%rd15538, %rd15529, %rd15477;
	add.s64 	%rd15539, %rd15538, %rd15530;
	add.s64 	%rd15540, %rd15539, %rd15537;
	mul.lo.s64 	%rd15541, %rd15460, %rd388;
	mul.lo.s64 	%rd15542, %rd15459, %rd388;
	mul.lo.s64 	%rd15543, %rd15460, %rd387;
	shr.u64 	%rd15544, %rd15541, 32;
	and.b64  	%rd15545, %rd15542, 4294967295;
	add.s64 	%rd15546, %rd15544, %rd15545;
	and.b64  	%rd15547, %rd15543, 4294967295;
	add.s64 	%rd15548, %rd15546, %rd15547;
	shr.u64 	%rd15549, %rd15542, 32;
	mad.lo.s64 	%rd15550, %rd15459, %rd387, %rd15549;
	shr.u64 	%rd15551, %rd15543, 32;
	add.s64 	%rd15552, %rd15550, %rd15551;
	shr.u64 	%rd15553, %rd15548, 32;
	shl.b64 	%rd15554, %rd15548, 32;
	and.b64  	%rd15555, %rd15541, 4294967295;
	or.b64  	%rd15556, %rd15554, %rd15555;
	add.s64 	%rd15557, %rd15495, %rd15537;
	add.s64 	%rd15558, %rd15557, %rd15556;
	max.u64 	%rd15559, %rd15495, %rd15557;
	setp.gt.u64 	%p2000, %rd15559, %rd15558;
	selp.u64 	%rd15560, 1, 0, %p2000;
	add.s64 	%rd15561, %rd15552, %rd15496;
	add.s64 	%rd15562, %rd15561, %rd15553;
	add.s64 	%rd15563, %rd15562, %rd15560;
	mul.lo.s64 	%rd15564, %rd15422, %rd390;
	mul.lo.s64 	%rd15565, %rd15421, %rd390;
	mul.lo.s64 	%rd15566, %rd15422, %rd389;
	shr.u64 	%rd15567, %rd15564, 32;
	and.b64  	%rd15568, %rd15565, 4294967295;
	add.s64 	%rd15569, %rd15567, %rd15568;
	and.b64  	%rd15570, %rd15566, 4294967295;
	add.s64 	%rd15571, %rd15569, %rd15570;
	shr.u64 	%rd15572, %rd15565, 32;
	mad.lo.s64 	%rd15573, %rd15421, %rd389, %rd15572;
	shr.u64 	%rd15574, %rd15566, 32;
	add.s64 	%rd15575, %rd15573, %rd15574;
	shr.u64 	%rd15576, %rd15571, 32;
	shl.b64 	%rd15577, %rd15571, 32;
	and.b64  	%rd15578, %rd15564, 4294967295;
	or.b64  	%rd15579, %rd15577, %rd15578;
	add.s64 	%rd15580, %rd15535, %rd15579;
	setp.lt.u64 	%p2001, %rd15580, %rd15535;
	selp.u64 	%rd15581, 1, 0, %p2001;
	add.s64 	%rd15582, %rd15575, %rd15540;
	add.s64 	%rd15583, %rd15582, %rd15576;
	add.s64 	%rd15584, %rd15583, %rd15581;
	mul.lo.s64 	%rd15585, %rd15441, %rd390;
	mul.lo.s64 	%rd15586, %rd15440, %rd390;
	mul.lo.s64 	%rd15587, %rd15441, %rd389;
	shr.u64 	%rd15588, %rd15585, 32;
	and.b64  	%rd15589, %rd15586, 4294967295;
	add.s64 	%rd15590, %rd15588, %rd15589;
	and.b64  	%rd15591, %rd15587, 4294967295;
	add.s64 	%rd15592, %rd15590, %rd15591;
	shr.u64 	%rd15593, %rd15586, 32;
	mad.lo.s64 	%rd15594, %rd15440, %rd389, %rd15593;
	shr.u64 	%rd15595, %rd15587, 32;
	add.s64 	%rd15596, %rd15594, %rd15595;
	shr.u64 	%rd15597, %rd15592, 32;
	shl.b64 	%rd15598, %rd15592, 32;
	and.b64  	%rd15599, %rd15585, 4294967295;
	or.b64  	%rd15600, %rd15598, %rd15599;
	add.s64 	%rd15601, %rd15558, %rd15581;
	add.s64 	%rd15602, %rd15601, %rd15600;
	max.u64 	%rd15603, %rd15558, %rd15601;
	setp.gt.u64 	%p2002, %rd15603, %rd15602;
	selp.u64 	%rd15604, 1, 0, %p2002;
	add.s64 	%rd15605, %rd15596, %rd15563;
	add.s64 	%rd15606, %rd15605, %rd15597;
	add.s64 	%rd15607, %rd15606, %rd15604;
	mul.lo.s64 	%rd15608, %rd15422, %rd392;
	mul.lo.s64 	%rd15609, %rd15421, %rd392;
	mul.lo.s64 	%rd15610, %rd15422, %rd391;
	shr.u64 	%rd15611, %rd15608, 32;
	and.b64  	%rd15612, %rd15609, 4294967295;
	add.s64 	%rd15613, %rd15611, %rd15612;
	and.b64  	%rd15614, %rd15610, 4294967295;
	add.s64 	%rd15615, %rd15613, %rd15614;
	shr.u64 	%rd15616, %rd15609, 32;
	mad.lo.s64 	%rd15617, %rd15421, %rd391, %rd15616;
	shr.u64 	%rd15618, %rd15610, 32;
	add.s64 	%rd15619, %rd15617, %rd15618;
	shr.u64 	%rd15620, %rd15615, 32;
	shl.b64 	%rd15621, %rd15615, 32;
	and.b64  	%rd15622, %rd15608, 4294967295;
	or.b64  	%rd15623, %rd15621, %rd15622;
	add.s64 	%rd15624, %rd15602, %rd15623;
	setp.lt.u64 	%p2003, %rd15624, %rd15602;
	selp.u64 	%rd15625, 1, 0, %p2003;
	add.s64 	%rd15626, %rd15619, %rd15607;
	add.s64 	%rd15627, %rd15626, %rd15620;
	add.s64 	%rd15628, %rd15627, %rd15625;
	ld.const.u64 	%rd15629, [MU_P];
	mul.lo.s64 	%rd15630, %rd15629, %rd15438;
	mul.lo.s64 	%rd15631, %rd444, %rd15630;
	mul.hi.u64 	%rd15632, %rd444, %rd15630;
	add.cc.s64 	%rd15633, %rd15631, %rd15438;
	addc.cc.s64 	%rd15634, %rd15632, 0;
	mul.lo.s64 	%rd15635, %rd443, %rd15630;
	mul.hi.u64 	%rd15636, %rd443, %rd15630;
	mov.b64 	%rd15637, 0;
	add.cc.s64 	%rd15638, %rd15634, %rd15513;
	addc.cc.s64 	%rd15639, %rd15637, 0;
	add.cc.s64 	%rd15640, %rd15638, %rd15635;
	addc.cc.s64 	%rd15641, %rd15639, %rd15636;
	mul.lo.s64 	%rd15642, %rd442, %rd15630;
	mul.hi.u64 	%rd15643, %rd442, %rd15630;
	add.cc.s64 	%rd15644, %rd15641, %rd15580;
	addc.cc.s64 	%rd15645, %rd15637, 0;
	add.cc.s64 	%rd15646, %rd15644, %rd15642;
	addc.cc.s64 	%rd15647, %rd15645, %rd15643;
	mul.lo.s64 	%rd15648, %rd441, %rd15630;
	mul.hi.u64 	%rd15649, %rd441, %rd15630;
	add.cc.s64 	%rd15650, %rd15647, %rd15624;
	addc.cc.s64 	%rd15651, %rd15637, 0;
	add.cc.s64 	%rd15652, %rd15650, %rd15648;
	addc.cc.s64 	%rd15653, %rd15651, %rd15649;
	add.s64 	%rd15654, %rd15439, %rd15653;
	setp.lt.u64 	%p2004, %rd15654, %rd15439;
	selp.u64 	%rd15655, 1, 0, %p2004;
	add.s64 	%rd15656, %rd15517, %rd15655;
	setp.lt.u64 	%p2005, %rd15656, %rd15517;
	selp.u64 	%rd15657, 1, 0, %p2005;
	add.s64 	%rd15658, %rd15584, %rd15657;
	setp.lt.u64 	%p2006, %rd15658, %rd15584;
	selp.u64 	%rd15659, 1, 0, %p2006;
	add.s64 	%rd15660, %rd15628, %rd15659;
	mul.lo.s64 	%rd15661, %rd15629, %rd15640;
	mul.lo.s64 	%rd15662, %rd444, %rd15661;
	mul.hi.u64 	%rd15663, %rd444, %rd15661;
	add.cc.s64 	%rd15664, %rd15662, %rd15640;
	addc.cc.s64 	%rd15665, %rd15663, 0;
	mul.lo.s64 	%rd15666, %rd443, %rd15661;
	mul.hi.u64 	%rd15667, %rd443, %rd15661;
	add.cc.s64 	%rd15668, %rd15665, %rd15646;
	addc.cc.s64 	%rd15669, %rd15637, 0;
	add.cc.s64 	%rd15670, %rd15668, %rd15666;
	addc.cc.s64 	%rd15671, %rd15669, %rd15667;
	mul.lo.s64 	%rd15672, %rd442, %rd15661;
	mul.hi.u64 	%rd15673, %rd442, %rd15661;
	add.cc.s64 	%rd15674, %rd15671, %rd15652;
	addc.cc.s64 	%rd15675, %rd15637, 0;
	add.cc.s64 	%rd15676, %rd15674, %rd15672;
	addc.cc.s64 	%rd15677, %rd15675, %rd15673;
	mul.lo.s64 	%rd15678, %rd441, %rd15661;
	mul.hi.u64 	%rd15679, %rd441, %rd15661;
	add.cc.s64 	%rd15680, %rd15677, %rd15654;
	addc.cc.s64 	%rd15681, %rd15637, 0;
	add.cc.s64 	%rd15682, %rd15680, %rd15678;
	addc.cc.s64 	%rd15683, %rd15681, %rd15679;
	add.s64 	%rd15684, %rd15656, %rd15683;
	setp.lt.u64 	%p2007, %rd15684, %rd15656;
	selp.u64 	%rd15685, 1, 0, %p2007;
	add.s64 	%rd15686, %rd15658, %rd15685;
	setp.lt.u64 	%p2008, %rd15686, %rd15658;
	selp.u64 	%rd15687, 1, 0, %p2008;
	add.s64 	%rd15688, %rd15660, %rd15687;
	mul.lo.s64 	%rd15689, %rd15629, %rd15670;
	mul.lo.s64 	%rd15690, %rd444, %rd15689;
	mul.hi.u64 	%rd15691, %rd444, %rd15689;
	add.cc.s64 	%rd15692, %rd15690, %rd15670;
	addc.cc.s64 	%rd15693, %rd15691, 0;
	mul.lo.s64 	%rd15694, %rd443, %rd15689;
	mul.hi.u64 	%rd15695, %rd443, %rd15689;
	add.cc.s64 	%rd15696, %rd15693, %rd15676;
	addc.cc.s64 	%rd15697, %rd15637, 0;
	add.cc.s64 	%rd15698, %rd15696, %rd15694;
	addc.cc.s64 	%rd15699, %rd15697, %rd15695;
	mul.lo.s64 	%rd15700, %rd442, %rd15689;
	mul.hi.u64 	%rd15701, %rd442, %rd15689;
	add.cc.s64 	%rd15702, %rd15699, %rd15682;
	addc.cc.s64 	%rd15703, %rd15637, 0;
	add.cc.s64 	%rd15704, %rd15702, %rd15700;
	addc.cc.s64 	%rd15705, %rd15703, %rd15701;
	mul.lo.s64 	%rd15706, %rd441, %rd15689;
	mul.hi.u64 	%rd15707, %rd441, %rd15689;
	add.cc.s64 	%rd15708, %rd15705, %rd15684;
	addc.cc.s64 	%rd15709, %rd15637, 0;
	add.cc.s64 	%rd15710, %rd15708, %rd15706;
	addc.cc.s64 	%rd15711, %rd15709, %rd15707;
	add.s64 	%rd15712, %rd15686, %rd15711;
	setp.lt.u64 	%p2009, %rd15712, %rd15686;
	selp.u64 	%rd15713, 1, 0, %p2009;
	add.s64 	%rd15714, %rd15688, %rd15713;
	mul.lo.s64 	%rd15715, %rd15629, %rd15698;
	mul.lo.s64 	%rd15716, %rd444, %rd15715;
	mul.hi.u64 	%rd15717, %rd444, %rd15715;
	add.cc.s64 	%rd15718, %rd15716, %rd15698;
	addc.cc.s64 	%rd15719, %rd15717, 0;
	mul.lo.s64 	%rd15720, %rd443, %rd15715;
	mul.hi.u64 	%rd15721, %rd443, %rd15715;
	add.cc.s64 	%rd15722, %rd15719, %rd15704;
	addc.cc.s64 	%rd15723, %rd15637, 0;
	add.cc.s64 	%rd445, %rd15722, %rd15720;
	addc.cc.s64 	%rd15724, %rd15723, %rd15721;
	mul.lo.s64 	%rd15725, %rd442, %rd15715;
	mul.hi.u64 	%rd15726, %rd442, %rd15715;
	add.cc.s64 	%rd15727, %rd15724, %rd15710;
	addc.cc.s64 	%rd15728, %rd15637, 0;
	add.cc.s64 	%rd446, %rd15727, %rd15725;
	addc.cc.s64 	%rd15729, %rd15728, %rd15726;
	mul.lo.s64 	%rd15730, %rd441, %rd15715;
	mul.hi.u64 	%rd15731, %rd441, %rd15715;
	add.cc.s64 	%rd15732, %rd15729, %rd15712;
	addc.cc.s64 	%rd15733, %rd15637, 0;
	add.cc.s64 	%rd447, %rd15732, %rd15730;
	addc.cc.s64 	%rd15734, %rd15733, %rd15731;
	add.s64 	%rd20940, %rd15714, %rd15734;
	setp.gt.u64 	%p2010, %rd20940, %rd441;
	@%p2010 bra 	$L__BB0_196;
	setp.lt.u64 	%p2011, %rd20940, %rd441;
	mov.u64 	%rd20941, %rd447;
	mov.u64 	%rd20942, %rd446;
	mov.u64 	%rd20943, %rd445;
	@%p2011 bra 	$L__BB0_197;
	setp.lt.u64 	%p2012, %rd442, %rd447;
	@%p2012 bra 	$L__BB0_196;
	setp.gt.u64 	%p2013, %rd442, %rd447;
	mov.u64 	%rd20941, %rd447;
	mov.u64 	%rd20942, %rd446;
	mov.u64 	%rd20943, %rd445;
	@%p2013 bra 	$L__BB0_197;
	setp.lt.u64 	%p2014, %rd443, %rd446;
	@%p2014 bra 	$L__BB0_196;
	setp.gt.u64 	%p2015, %rd443, %rd446;
	setp.gt.u64 	%p2016, %rd444, %rd445;
	or.pred  	%p2017, %p2015, %p2016;
	mov.u64 	%rd20941, %rd447;
	mov.u64 	%rd20942, %rd446;
	mov.u64 	%rd20943, %rd445;
	@%p2017 bra 	$L__BB0_197;
$L__BB0_196:
	sub.s64 	%rd20943, %rd445, %rd444;
	setp.lt.u64 	%p2018, %rd445, %rd444;
	selp.u64 	%rd15735, 1, 0, %p2018;
	add.s64 	%rd15736, %rd443, %rd15735;
	sub.s64 	%rd20942, %rd446, %rd15736;
	setp.lt.u64 	%p2019, %rd446, %rd15736;
	selp.u64 	%rd15737, 1, 0, %p2019;
	add.s64 	%rd15738, %rd442, %rd15737;
	sub.s64 	%rd20941, %rd447, %rd15738;
	setp.lt.u64 	%p2020, %rd447, %rd15738;
	selp.u64 	%rd15739, 1, 0, %p2020;
	add.s64 	%rd15740, %rd441, %rd15739;
	sub.s64 	%rd20940, %rd20940, %rd15740;
$L__BB0_197:
	sub.s64 	%rd21031, %rd20943, %rd20908;
	setp.lt.u64 	%p2021, %rd20943, %rd20908;
	selp.u64 	%rd15741, 1, 0, %p2021;
	add.s64 	%rd15742, %rd20909, %rd15741;
	sub.s64 	%rd21030, %rd20942, %rd15742;
	setp.lt.u64 	%p2022, %rd20942, %rd15742;
	selp.u64 	%rd15743, 1, 0, %p2022;
	add.s64 	%rd15744, %rd20910, %rd15743;
	sub.s64 	%rd21029, %rd20941, %rd15744;
	setp.lt.u64 	%p2023, %rd20941, %rd15744;
	selp.u64 	%rd15745, 1, 0, %p2023;
	add.s64 	%rd15746, %rd20911, %rd15745;
	sub.s64 	%rd21028, %rd20940, %rd15746;
	setp.ge.u64 	%p2024, %rd20940, %rd15746;
	@%p2024 bra 	$L__BB0_199;
	add.s64 	%rd461, %rd21031, %rd444;
	setp.ge.u64 	%p2025, %rd461, %rd21031;
	setp.lt.u64 	%p2026, %rd461, %rd21031;
	selp.u64 	%rd15747, 1, 0, %p2026;
	add.s64 	%rd15748, %rd21030, %rd15747;
	add.s64 	%rd462, %rd15748, %rd443;
	setp.lt.u64 	%p2027, %rd462, %rd21030;
	setp.eq.s64 	%p2028, %rd462, %rd21030;
	selp.u32 	%r688, -1, 0, %p2028;
	selp.u32 	%r689, -1, 0, %p2027;
	selp.b32 	%r690, %r689, %r688, %p2025;
	and.b32  	%r692, %r690, 1;
	setp.eq.b32 	%p2029, %r692, 1;
	or.pred  	%p2030, %p2027, %p2029;
	selp.u64 	%rd15749, 1, 0, %p2030;
	add.s64 	%rd15750, %rd21029, %rd15749;
	add.s64 	%rd463, %rd15750, %rd442;
	setp.ge.u64 	%p2031, %rd463, %rd21029;
	setp.lt.u64 	%p2032, %rd463, %rd21029;
	setp.eq.s64 	%p2033, %rd463, %rd21029;
	selp.u32 	%r693, -1, 0, %p2032;
	selp.u32 	%r694, -1, 0, %p2033;
	selp.b32 	%r695, %r694, %r693, %p2030;
	selp.b32 	%r696, %r695, %r693, %p2031;
	cvt.u64.u32 	%rd15751, %r696;
	and.b64  	%rd15752, %rd15751, 1;
	add.s64 	%rd15753, %rd21028, %rd15752;
	add.s64 	%rd21028, %rd15753, %rd441;
	mov.u64 	%rd21029, %rd463;
	mov.u64 	%rd21030, %rd462;
	mov.u64 	%rd21031, %rd461;
$L__BB0_199:
	mul.lo.s64 	%rd15754, %rd69, %rd152;
	mul.lo.s64 	%rd15755, %rd70, %rd152;
	mul.lo.s64 	%rd15756, %rd69, %rd153;
	shr.u64 	%rd15757, %rd15754, 32;
	and.b64  	%rd15758, %rd15755, 4294967295;
	add.s64 	%rd15759, %rd15757, %rd15758;
	and.b64  	%rd15760, %rd15756, 4294967295;
	add.s64 	%rd15761, %rd15759, %rd15760;
	shr.u64 	%rd15762, %rd15755, 32;
	mad.lo.s64 	%rd15763, %rd70, %rd153, %rd15762;
	shr.u64 	%rd15764, %rd15756, 32;
	add.s64 	%rd15765, %rd15763, %rd15764;
	shr.u64 	%rd15766, %rd15761, 32;
	shl.b64 	%rd15767, %rd15761, 32;
	and.b64  	%rd15768, %rd15754, 4294967295;
	or.b64  	%rd15769, %rd15767, %rd15768;
	add.s64 	%rd15770, %rd15765, %rd15766;
	mul.lo.s64 	%rd15771, %rd72, %rd152;
	mul.lo.s64 	%rd15772, %rd71, %rd152;
	mul.lo.s64 	%rd15773, %rd72, %rd153;
	shr.u64 	%rd15774, %rd15771, 32;
	and.b64  	%rd15775, %rd15772, 4294967295;
	add.s64 	%rd15776, %rd15774, %rd15775;
	and.b64  	%rd15777, %rd15773, 4294967295;
	add.s64 	%rd15778, %rd15776, %rd15777;
	shr.u64 	%rd15779, %rd15772, 32;
	mad.lo.s64 	%rd15780, %rd71, %rd153, %rd15779;
	shr.u64 	%rd15781, %rd15773, 32;
	add.s64 	%rd15782, %rd15780, %rd15781;
	shr.u64 	%rd15783, %rd15778, 32;
	shl.b64 	%rd15784, %rd15778, 32;
	and.b64  	%rd15785, %rd15771, 4294967295;
	or.b64  	%rd15786, %rd15784, %rd15785;
	add.s64 	%rd15787, %rd15782, %rd15783;
	mul.lo.s64 	%rd15788, %rd74, %rd152;
	mul.lo.s64 	%rd15789, %rd73, %rd152;
	mul.lo.s64 	%rd15790, %rd74, %rd153;
	shr.u64 	%rd15791, %rd15788, 32;
	and.b64  	%rd15792, %rd15789, 4294967295;
	add.s64 	%rd15793, %rd15791, %rd15792;
	and.b64  	%rd15794, %rd15790, 4294967295;
	add.s64 	%rd15795, %rd15793, %rd15794;
	shr.u64 	%rd15796, %rd15789, 32;
	mad.lo.s64 	%rd15797, %rd73, %rd153, %rd15796;
	shr.u64 	%rd15798, %rd15790, 32;
	add.s64 	%rd15799, %rd15797, %rd15798;
	shr.u64 	%rd15800, %rd15795, 32;
	shl.b64 	%rd15801, %rd15795, 32;
	and.b64  	%rd15802, %rd15788, 4294967295;
	or.b64  	%rd15803, %rd15801, %rd15802;
	add.s64 	%rd15804, %rd15799, %rd15800;
	mul.lo.s64 	%rd15805, %rd76, %rd152;
	mul.lo.s64 	%rd15806, %rd75, %rd152;
	mul.lo.s64 	%rd15807, %rd76, %rd153;
	shr.u64 	%rd15808, %rd15805, 32;
	and.b64  	%rd15809, %rd15806, 4294967295;
	add.s64 	%rd15810, %rd15808, %rd15809;
	and.b64  	%rd15811, %rd15807, 4294967295;
	add.s64 	%rd15812, %rd15810, %rd15811;
	shr.u64 	%rd15813, %rd15806, 32;
	mad.lo.s64 	%rd15814, %rd75, %rd153, %rd15813;
	shr.u64 	%rd15815, %rd15807, 32;
	add.s64 	%rd15816, %rd15814, %rd15815;
	shr.u64 	%rd15817, %rd15812, 32;
	shl.b64 	%rd15818, %rd15812, 32;
	and.b64  	%rd15819, %rd15805, 4294967295;
	or.b64  	%rd15820, %rd15818, %rd15819;
	add.s64 	%rd15821, %rd15816, %rd15817;
	mul.lo.s64 	%rd15822, %rd69, %rd154;
	mul.lo.s64 	%rd15823, %rd70, %rd154;
	mul.lo.s64 	%rd15824, %rd69, %rd155;
	shr.u64 	%rd15825, %rd15822, 32;
	and.b64  	%rd15826, %rd15823, 4294967295;
	add.s64 	%rd15827, %rd15825, %rd15826;
	and.b64  	%rd15828, %rd15824, 4294967295;
	add.s64 	%rd15829, %rd15827, %rd15828;
	shr.u64 	%rd15830, %rd15823, 32;
	mad.lo.s64 	%rd15831, %rd70, %rd155, %rd15830;
	shr.u64 	%rd15832, %rd15824, 32;
	add.s64 	%rd15833, %rd15831, %rd15832;
	shr.u64 	%rd15834, %rd15829, 32;
	shl.b64 	%rd15835, %rd15829, 32;
	and.b64  	%rd15836, %rd15822, 4294967295;
	or.b64  	%rd15837, %rd15835, %rd15836;
	add.s64 	%rd15838, %rd15786, %rd15837;
	setp.lt.u64 	%p2034, %rd15838, %rd15786;
	selp.u64 	%rd15839, 1, 0, %p2034;
	add.s64 	%rd15840, %rd15833, %rd15787;
	add.s64 	%rd15841, %rd15840, %rd15834;
	add.s64 	%rd15842, %rd15841, %rd15839;
	mul.lo.s64 	%rd15843, %rd72, %rd154;
	mul.lo.s64 	%rd15844, %rd71, %rd154;
	mul.lo.s64 	%rd15845, %rd72, %rd155;
	shr.u64 	%rd15846, %rd15843, 32;
	and.b64  	%rd15847, %rd15844, 4294967295;
	add.s64 	%rd15848, %rd15846, %rd15847;
	and.b64  	%rd15849, %rd15845, 4294967295;
	add.s64 	%rd15850, %rd15848, %rd15849;
	shr.u64 	%rd15851, %rd15844, 32;
	mad.lo.s64 	%rd15852, %rd71, %rd155, %rd15851;
	shr.u64 	%rd15853, %rd15845, 32;
	add.s64 	%rd15854, %rd15852, %rd15853;
	shr.u64 	%rd15855, %rd15850, 32;
	shl.b64 	%rd15856, %rd15850, 32;
	and.b64  	%rd15857, %rd15843, 4294967295;
	or.b64  	%rd15858, %rd15856, %rd15857;
	add.s64 	%rd15859, %rd15803, %rd15839;
	add.s64 	%rd15860, %rd15859, %rd15858;
	max.u64 	%rd15861, %rd15803, %rd15859;
	setp.gt.u64 	%p2035, %rd15861, %rd15860;
	selp.u64 	%rd15862, 1, 0, %p2035;
	add.s64 	%rd15863, %rd15854, %rd15804;
	add.s64 	%rd15864, %rd15863, %rd15855;
	add.s64 	%rd15865, %rd15864, %rd15862;
	mul.lo.s64 	%rd15866, %rd74, %rd154;
	mul.lo.s64 	%rd15867, %rd73, %rd154;
	mul.lo.s64 	%rd15868, %rd74, %rd155;
	shr.u64 	%rd15869, %rd15866, 32;
	and.b64  	%rd15870, %rd15867, 4294967295;
	add.s64 	%rd15871, %rd15869, %rd15870;
	and.b64  	%rd15872, %rd15868, 4294967295;
	add.s64 	%rd15873, %rd15871, %rd15872;
	shr.u64 	%rd15874, %rd15867, 32;
	mad.lo.s64 	%rd15875, %rd73, %rd155, %rd15874;
	shr.u64 	%rd15876, %rd15868, 32;
	add.s64 	%rd15877, %rd15875, %rd15876;
	shr.u64 	%rd15878, %rd15873, 32;
	shl.b64 	%rd15879, %rd15873, 32;
	and.b64  	%rd15880, %rd15866, 4294967295;
	or.b64  	%rd15881, %rd15879, %rd15880;
	add.s64 	%rd15882, %rd15820, %rd15862;
	add.s64 	%rd15883, %rd15882, %rd15881;
	max.u64 	%rd15884, %rd15820, %rd15882;
	setp.gt.u64 	%p2036, %rd15884, %rd15883;
	selp.u64 	%rd15885, 1, 0, %p2036;
	add.s64 	%rd15886, %rd15877, %rd15821;
	add.s64 	%rd15887, %rd15886, %rd15878;
	add.s64 	%rd15888, %rd15887, %rd15885;
	mul.lo.s64 	%rd15889, %rd69, %rd156;
	mul.lo.s64 	%rd15890, %rd70, %rd156;
	mul.lo.s64 	%rd15891, %rd69, %rd157;
	shr.u64 	%rd15892, %rd15889, 32;
	and.b64  	%rd15893, %rd15890, 4294967295;
	add.s64 	%rd15894, %rd15892, %rd15893;
	and.b64  	%rd15895, %rd15891, 4294967295;
	add.s64 	%rd15896, %rd15894, %rd15895;
	shr.u64 	%rd15897, %rd15890, 32;
	mad.lo.s64 	%rd15898, %rd70, %rd157, %rd15897;
	shr.u64 	%rd15899, %rd15891, 32;
	add.s64 	%rd15900, %rd15898, %rd15899;
	shr.u64 	%rd15901, %rd15896, 32;
	shl.b64 	%rd15902, %rd15896, 32;
	and.b64  	%rd15903, %rd15889, 4294967295;
	or.b64  	%rd15904, %rd15902, %rd15903;
	add.s64 	%rd15905, %rd15860, %rd15904;
	setp.lt.u64 	%p2037, %rd15905, %rd15860;
	selp.u64 	%rd15906, 1, 0, %p2037;
	add.s64 	%rd15907, %rd15900, %rd15865;
	add.s64 	%rd15908, %rd15907, %rd15901;
	add.s64 	%rd15909, %rd15908, %rd15906;
	mul.lo.s64 	%rd15910, %rd72, %rd156;
	mul.lo.s64 	%rd15911, %rd71, %rd156;
	mul.lo.s64 	%rd15912, %rd72, %rd157;
	shr.u64 	%rd15913, %rd15910, 32;
	and.b64  	%rd15914, %rd15911, 4294967295;
	add.s64 	%rd15915, %rd15913, %rd15914;
	and.b64  	%rd15916, %rd15912, 4294967295;
	add.s64 	%rd15917, %rd15915, %rd15916;
	shr.u64 	%rd15918, %rd15911, 32;
	mad.lo.s64 	%rd15919, %rd71, %rd157, %rd15918;
	shr.u64 	%rd15920, %rd15912, 32;
	add.s64 	%rd15921, %rd15919, %rd15920;
	shr.u64 	%rd15922, %rd15917, 32;
	shl.b64 	%rd15923, %rd15917, 32;
	and.b64  	%rd15924, %rd15910, 4294967295;
	or.b64  	%rd15925, %rd15923, %rd15924;
	add.s64 	%rd15926, %rd15883, %rd15906;
	add.s64 	%rd15927, %rd15926, %rd15925;
	max.u64 	%rd15928, %rd15883, %rd15926;
	setp.gt.u64 	%p2038, %rd15928, %rd15927;
	selp.u64 	%rd15929, 1, 0, %p2038;
	add.s64 	%rd15930, %rd15921, %rd15888;
	add.s64 	%rd15931, %rd15930, %rd15922;
	add.s64 	%rd15932, %rd15931, %rd15929;
	mul.lo.s64 	%rd15933, %rd69, %rd158;
	mul.lo.s64 	%rd15934, %rd70, %rd158;
	mul.lo.s64 	%rd15935, %rd69, %rd159;
	shr.u64 	%rd15936, %rd15933, 32;
	and.b64  	%rd15937, %rd15934, 4294967295;
	add.s64 	%rd15938, %rd15936, %rd15937;
	and.b64  	%rd15939, %rd15935, 4294967295;
	add.s64 	%rd15940, %rd15938, %rd15939;
	shr.u64 	%rd15941, %rd15934, 32;
	mad.lo.s64 	%rd15942, %rd70, %rd159, %rd15941;
	shr.u64 	%rd15943, %rd15935, 32;
	add.s64 	%rd15944, %rd15942, %rd15943;
	shr.u64 	%rd15945, %rd15940, 32;
	shl.b64 	%rd15946, %rd15940, 32;
	and.b64  	%rd15947, %rd15933, 4294967295;
	or.b64  	%rd15948, %rd15946, %rd15947;
	add.s64 	%rd15949, %rd15927, %rd15948;
	setp.lt.u64 	%p2039, %rd15949, %rd15927;
	selp.u64 	%rd15950, 1, 0, %p2039;
	add.s64 	%rd15951, %rd15944, %rd15932;
	add.s64 	%rd15952, %rd15951, %rd15945;
	add.s64 	%rd15953, %rd15952, %rd15950;
	mul.lo.s64 	%rd15955, %rd15629, %rd15769;
	mul.lo.s64 	%rd15956, %rd444, %rd15955;
	mul.hi.u64 	%rd15957, %rd444, %rd15955;
	add.cc.s64 	%rd15958, %rd15956, %rd15769;
	addc.cc.s64 	%rd15959, %rd15957, 0;
	mul.lo.s64 	%rd15960, %rd443, %rd15955;
	mul.hi.u64 	%rd15961, %rd443, %rd15955;
	mov.b64 	%rd15962, 0;
	add.cc.s64 	%rd15963, %rd15959, %rd15838;
	addc.cc.s64 	%rd15964, %rd15962, 0;
	add.cc.s64 	%rd15965, %rd15963, %rd15960;
	addc.cc.s64 	%rd15966, %rd15964, %rd15961;
	mul.lo.s64 	%rd15967, %rd442, %rd15955;
	mul.hi.u64 	%rd15968, %rd442, %rd15955;
	add.cc.s64 	%rd15969, %rd15966, %rd15905;
	addc.cc.s64 	%rd15970, %rd15962, 0;
	add.cc.s64 	%rd15971, %rd15969, %rd15967;
	addc.cc.s64 	%rd15972, %rd15970, %rd15968;
	mul.lo.s64 	%rd15973, %rd441, %rd15955;
	mul.hi.u64 	%rd15974, %rd441, %rd15955;
	add.cc.s64 	%rd15975, %rd15972, %rd15949;
	addc.cc.s64 	%rd15976, %rd15962, 0;
	add.cc.s64 	%rd15977, %rd15975, %rd15973;
	addc.cc.s64 	%rd15978, %rd15976, %rd15974;
	add.s64 	%rd15979, %rd15770, %rd15978;
	setp.lt.u64 	%p2040, %rd15979, %rd15770;
	selp.u64 	%rd15980, 1, 0, %p2040;
	add.s64 	%rd15981, %rd15842, %rd15980;
	setp.lt.u64 	%p2041, %rd15981, %rd15842;
	selp.u64 	%rd15982, 1, 0, %p2041;
	add.s64 	%rd15983, %rd15909, %rd15982;
	setp.lt.u64 	%p2042, %rd15983, %rd15909;
	selp.u64 	%rd15984, 1, 0, %p2042;
	add.s64 	%rd15985, %rd15953, %rd15984;
	mul.lo.s64 	%rd15986, %rd15629, %rd15965;
	mul.lo.s64 	%rd15987, %rd444, %rd15986;
	mul.hi.u64 	%rd15988, %rd444, %rd15986;
	add.cc.s64 	%rd15989, %rd15987, %rd15965;
	addc.cc.s64 	%rd15990, %rd15988, 0;
	mul.lo.s64 	%rd15991, %rd443, %rd15986;
	mul.hi.u64 	%rd15992, %rd443, %rd15986;
	add.cc.s64 	%rd15993, %rd15990, %rd15971;
	addc.cc.s64 	%rd15994, %rd15962, 0;
	add.cc.s64 	%rd15995, %rd15993, %rd15991;
	addc.cc.s64 	%rd15996, %rd15994, %rd15992;
	mul.lo.s64 	%rd15997, %rd442, %rd15986;
	mul.hi.u64 	%rd15998, %rd442, %rd15986;
	add.cc.s64 	%rd15999, %rd15996, %rd15977;
	addc.cc.s64 	%rd16000, %rd15962, 0;
	add.cc.s64 	%rd16001, %rd15999, %rd15997;
	addc.cc.s64 	%rd16002, %rd16000, %rd15998;
	mul.lo.s64 	%rd16003, %rd441, %rd15986;
	mul.hi.u64 	%rd16004, %rd441, %rd15986;
	add.cc.s64 	%rd16005, %rd16002, %rd15979;
	addc.cc.s64 	%rd16006, %rd15962, 0;
	add.cc.s64 	%rd16007, %rd16005, %rd16003;
	addc.cc.s64 	%rd16008, %rd16006, %rd16004;
	add.s64 	%rd16009, %rd15981, %rd16008;
	setp.lt.u64 	%p2043, %rd16009, %rd15981;
	selp.u64 	%rd16010, 1, 0, %p2043;
	add.s64 	%rd16011, %rd15983, %rd16010;
	setp.lt.u64 	%p2044, %rd16011, %rd15983;
	selp.u64 	%rd16012, 1, 0, %p2044;
	add.s64 	%rd16013, %rd15985, %rd16012;
	mul.lo.s64 	%rd16014, %rd15629, %rd15995;
	mul.lo.s64 	%rd16015, %rd444, %rd16014;
	mul.hi.u64 	%rd16016, %rd444, %rd16014;
	add.cc.s64 	%rd16017, %rd16015, %rd15995;
	addc.cc.s64 	%rd16018, %rd16016, 0;
	mul.lo.s64 	%rd16019, %rd443, %rd16014;
	mul.hi.u64 	%rd16020, %rd443, %rd16014;
	add.cc.s64 	%rd16021, %rd16018, %rd16001;
	addc.cc.s64 	%rd16022, %rd15962, 0;
	add.cc.s64 	%rd16023, %rd16021, %rd16019;
	addc.cc.s64 	%rd16024, %rd16022, %rd16020;
	mul.lo.s64 	%rd16025, %rd442, %rd16014;
	mul.hi.u64 	%rd16026, %rd442, %rd16014;
	add.cc.s64 	%rd16027, %rd16024, %rd16007;
	addc.cc.s64 	%rd16028, %rd15962, 0;
	add.cc.s64 	%rd16029, %rd16027, %rd16025;
	addc.cc.s64 	%rd16030, %rd16028, %rd16026;
	mul.lo.s64 	%rd16031, %rd441, %rd16014;
	mul.hi.u64 	%rd16032, %rd441, %rd16014;
	add.cc.s64 	%rd16033, %rd16030, %rd16009;
	addc.cc.s64 	%rd16034, %rd15962, 0;
	add.cc.s64 	%rd16035, %rd16033, %rd16031;
	addc.cc.s64 	%rd16036, %rd16034, %rd16032;
	add.s64 	%rd16037, %rd16011, %rd16036;
	setp.lt.u64 	%p2045, %rd16037, %rd16011;
	selp.u64 	%rd16038, 1, 0, %p2045;
	add.s64 	%rd16039, %rd16013, %rd16038;
	mul.lo.s64 	%rd16040, %rd15629, %rd16023;
	mul.lo.s64 	%rd16041, %rd444, %rd16040;
	mul.hi.u64 	%rd16042, %rd444, %rd16040;
	add.cc.s64 	%rd16043, %rd16041, %rd16023;
	addc.cc.s64 	%rd16044, %rd16042, 0;
	mul.lo.s64 	%rd16045, %rd443, %rd16040;
	mul.hi.u64 	%rd16046, %rd443, %rd16040;
	add.cc.s64 	%rd16047, %rd16044, %rd16029;
	addc.cc.s64 	%rd16048, %rd15962, 0;
	add.cc.s64 	%rd473, %rd16047, %rd16045;
	addc.cc.s64 	%rd16049, %rd16048, %rd16046;
	mul.lo.s64 	%rd16050, %rd442, %rd16040;
	mul.hi.u64 	%rd16051, %rd442, %rd16040;
	add.cc.s64 	%rd16052, %rd16049, %rd16035;
	addc.cc.s64 	%rd16053, %rd15962, 0;
	add.cc.s64 	%rd474, %rd16052, %rd16050;
	addc.cc.s64 	%rd16054, %rd16053, %rd16051;
	mul.lo.s64 	%rd16055, %rd441, %rd16040;
	mul.hi.u64 	%rd16056, %rd441, %rd16040;
	add.cc.s64 	%rd16057, %rd16054, %rd16037;
	addc.cc.s64 	%rd16058, %rd15962, 0;
	add.cc.s64 	%rd475, %rd16057, %rd16055;
	addc.cc.s64 	%rd16059, %rd16058, %rd16056;
	add.s64 	%rd20948, %rd16039, %rd16059;
	setp.gt.u64 	%p2046, %rd20948, %rd441;
	@%p2046 bra 	$L__BB0_205;
	setp.lt.u64 	%p2047, %rd20948, %rd441;
	mov.u64 	%rd20949, %rd475;
	mov.u64 	%rd20950, %rd474;
	mov.u64 	%rd20951, %rd473;
	@%p2047 bra 	$L__BB0_206;
	setp.lt.u64 	%p2048, %rd442, %rd475;
	@%p2048 bra 	$L__BB0_205;
	setp.gt.u64 	%p2049, %rd442, %rd475;
	mov.u64 	%rd20949, %rd475;
	mov.u64 	%rd20950, %rd474;
	mov.u64 	%rd20951, %rd473;
	@%p2049 bra 	$L__BB0_206;
	setp.lt.u64 	%p2050, %rd443, %rd474;
	@%p2050 bra 	$L__BB0_205;
	setp.gt.u64 	%p2051, %rd443, %rd474;
	setp.gt.u64 	%p2052, %rd444, %rd473;
	or.pred  	%p2053, %p2051, %p2052;
	mov.u64 	%rd20949, %rd475;
	mov.u64 	%rd20950, %rd474;
	mov.u64 	%rd20951, %rd473;
	@%p2053 bra 	$L__BB0_206;
$L__BB0_205:
	sub.s64 	%rd20951, %rd473, %rd444;
	setp.lt.u64 	%p2054, %rd473, %rd444;
	selp.u64 	%rd16060, 1, 0, %p2054;
	add.s64 	%rd16061, %rd443, %rd16060;
	sub.s64 	%rd20950, %rd474, %rd16061;
	setp.lt.u64 	%p2055, %rd474, %rd16061;
	selp.u64 	%rd16062, 1, 0, %p2055;
	add.s64 	%rd16063, %rd442, %rd16062;
	sub.s64 	%rd20949, %rd475, %rd16063;
	setp.lt.u64 	%p2056, %rd475, %rd16063;
	selp.u64 	%rd16064, 1, 0, %p2056;
	add.s64 	%rd16065, %rd441, %rd16064;
	sub.s64 	%rd20948, %rd20948, %rd16065;
$L__BB0_206:
	shl.b64 	%rd485, %rd20951, 1;
	setp.gt.s64 	%p2057, %rd20951, -1;
	mov.b64 	{%r697, %r698}, %rd20950;
	mov.b64 	{%r699, %r700}, %rd20951;
	shf.l.wrap.b32 	%r701, %r700, %r697, 1;
	shf.l.wrap.b32 	%r702, %r697, %r698, 1;
	mov.b64 	%rd486, {%r701, %r702};
	setp.lt.u64 	%p2058, %rd486, %rd20950;
	setp.eq.s64 	%p2059, %rd486, %rd20950;
	selp.u32 	%r703, -1, 0, %p2059;
	selp.u32 	%r704, -1, 0, %p2058;
	selp.b32 	%r705, %r704, %r703, %p2057;
	and.b32  	%r707, %r705, 1;
	setp.eq.b32 	%p2060, %r707, 1;
	or.pred  	%p2061, %p2058, %p2060;
	selp.u64 	%rd16066, 1, 0, %p2061;
	shl.b64 	%rd16067, %rd20949, 1;
	or.b64  	%rd487, %rd16067, %rd16066;
	setp.ge.u64 	%p2062, %rd487, %rd20949;
	setp.lt.u64 	%p2063, %rd487, %rd20949;
	setp.eq.s64 	%p2064, %rd487, %rd20949;
	selp.u32 	%r708, -1, 0, %p2063;
	selp.u32 	%r709, -1, 0, %p2064;
	selp.b32 	%r710, %r709, %r708, %p2061;
	selp.b32 	%r711, %r710, %r708, %p2062;
	and.b32  	%r712, %r711, 1;
	setp.eq.b32 	%p8, %r712, 1;
	cvt.u64.u32 	%rd16068, %r711;
	and.b64  	%rd16069, %rd16068, 1;
	shl.b64 	%rd16070, %rd20948, 1;
	or.b64  	%rd21024, %rd16070, %rd16069;
	setp.lt.u64 	%p2065, %rd21024, %rd20948;
	@%p2065 bra 	$L__BB0_213;
	setp.eq.s64 	%p2066, %rd21024, %rd20948;
	and.pred  	%p2067, %p2066, %p8;
	setp.gt.u64 	%p2068, %rd21024, %rd441;
	or.pred  	%p2069, %p2067, %p2068;
	@%p2069 bra 	$L__BB0_213;
	setp.lt.u64 	%p2070, %rd21024, %rd441;
	mov.u32 	%r1016, %r532;
	mov.u64 	%rd21025, %rd487;
	mov.u64 	%rd21026, %rd486;
	mov.u64 	%rd21027, %rd485;
	@%p2070 bra 	$L__BB0_316;
	setp.gt.u64 	%p2071, %rd487, %rd442;
	@%p2071 bra 	$L__BB0_213;
	setp.lt.u64 	%p2072, %rd487, %rd442;
	mov.u32 	%r1016, %r532;
	mov.u64 	%rd21025, %rd487;
	mov.u64 	%rd21026, %rd486;
	mov.u64 	%rd21027, %rd485;
	@%p2072 bra 	$L__BB0_316;
	setp.gt.u64 	%p2073, %rd486, %rd443;
	@%p2073 bra 	$L__BB0_213;
	setp.lt.u64 	%p2074, %rd486, %rd443;
	setp.lt.u64 	%p2075, %rd485, %rd444;
	or.pred  	%p2076, %p2074, %p2075;
	mov.u32 	%r1016, %r532;
	mov.u64 	%rd21025, %rd487;
	mov.u64 	%rd21026, %rd486;
	mov.u64 	%rd21027, %rd485;
	@%p2076 bra 	$L__BB0_316;
$L__BB0_213:
	sub.s64 	%rd21027, %rd485, %rd444;
	setp.lt.u64 	%p2077, %rd485, %rd444;
	selp.u64 	%rd16071, 1, 0, %p2077;
	add.s64 	%rd16072, %rd443, %rd16071;
	sub.s64 	%rd21026, %rd486, %rd16072;
	setp.lt.u64 	%p2078, %rd486, %rd16072;
	selp.u64 	%rd16073, 1, 0, %p2078;
	add.s64 	%rd16074, %rd442, %rd16073;
	sub.s64 	%rd21025, %rd487, %rd16074;
	setp.lt.u64 	%p2079, %rd487, %rd16074;
	selp.u64 	%rd16075, 1, 0, %p2079;
	add.s64 	%rd16076, %rd441, %rd16075;
	sub.s64 	%rd21024, %rd21024, %rd16076;
	mov.u32 	%r1016, %r532;
	bra.uni 	$L__BB0_316;
$L__BB0_214:
	ld.const.u64 	%rd493, [P_CONST+8];
	ld.const.u64 	%rd494, [P_CONST+16];
	ld.const.u64 	%rd495, [P_CONST+24];
	ld.const.u64 	%rd496, [P_CONST];
	shl.b64 	%rd497, %rd20875, 1;
	setp.gt.s64 	%p2080, %rd20875, -1;
	mov.b64 	{%r717, %r718}, %rd20874;
	mov.b64 	{%r719, %r720}, %rd20875;
	shf.l.wrap.b32 	%r721, %r720, %r717, 1;
	shf.l.wrap.b32 	%r722, %r717, %r718, 1;
	mov.b64 	%rd498, {%r721, %r722};
	setp.lt.u64 	%p2081, %rd498, %rd20874;
	setp.eq.s64 	%p2082, %rd498, %rd20874;
	selp.u32 	%r723, -1, 0, %p2082;
	selp.u32 	%r724, -1, 0, %p2081;
	selp.b32 	%r725, %r724, %r723, %p2080;
	and.b32  	%r727, %r725, 1;
	setp.eq.b32 	%p2083, %r727, 1;
	or.pred  	%p2084, %p2081, %p2083;
	selp.u64 	%rd16077, 1, 0, %p2084;
	shl.b64 	%rd16078, %rd20873, 1;
	or.b64  	%rd499, %rd16078, %rd16077;
	setp.ge.u64 	%p2085, %rd499, %rd20873;
	setp.lt.u64 	%p2086, %rd499, %rd20873;
	setp.eq.s64 	%p2087, %rd499, %rd20873;
	selp.u32 	%r728, -1, 0, %p2086;
	selp.u32 	%r729, -1, 0, %p2087;
	selp.b32 	%r730, %r729, %r728, %p2084;
	selp.b32 	%r731, %r730, %r728, %p2085;
	and.b32  	%r732, %r731, 1;
	setp.eq.b32 	%p9, %r732, 1;
	cvt.u64.u32 	%rd16079, %r731;
	and.b64  	%rd16080, %rd16079, 1;
	shl.b64 	%rd16081, %rd20872, 1;
	or.b64  	%rd20952, %rd16081, %rd16080;
	setp.lt.u64 	%p2088, %rd20952, %rd20872;
	@%p2088 bra 	$L__BB0_221;
	setp.eq.s64 	%p2089, %rd20952, %rd20872;
	and.pred  	%p2090, %p9, %p2089;
	setp.gt.u64 	%p2091, %rd20952, %rd495;
	or.pred  	%p2092, %p2090, %p2091;
	@%p2092 bra 	$L__BB0_221;
	setp.lt.u64 	%p2093, %rd20952, %rd495;
	mov.u64 	%rd20953, %rd499;
	mov.u64 	%rd20954, %rd498;
	mov.u64 	%rd20955, %rd497;
	@%p2093 bra 	$L__BB0_222;
	setp.gt.u64 	%p2094, %rd499, %rd494;
	@%p2094 bra 	$L__BB0_221;
	setp.lt.u64 	%p2095, %rd499, %rd494;
	mov.u64 	%rd20953, %rd499;
	mov.u64 	%rd20954, %rd498;
	mov.u64 	%rd20955, %rd497;
	@%p2095 bra 	$L__BB0_222;
	setp.gt.u64 	%p2096, %rd498, %rd493;
	@%p2096 bra 	$L__BB0_221;
	setp.lt.u64 	%p2097, %rd498, %rd493;
	setp.lt.u64 	%p2098, %rd497, %rd496;
	or.pred  	%p2099, %p2097, %p2098;
	mov.u64 	%rd20953, %rd499;
	mov.u64 	%rd20954, %rd498;
	mov.u64 	%rd20955, %rd497;
	@%p2099 bra 	$L__BB0_222;
$L__BB0_221:
	sub.s64 	%rd20955, %rd497, %rd496;
	setp.lt.u64 	%p2100, %rd497, %rd496;
	selp.u64 	%rd16082, 1, 0, %p2100;
	add.s64 	%rd16083, %rd493, %rd16082;
	sub.s64 	%rd20954, %rd498, %rd16083;
	setp.lt.u64 	%p2101, %rd498, %rd16083;
	selp.u64 	%rd16084, 1, 0, %p2101;
	add.s64 	%rd16085, %rd494, %rd16084;
	sub.s64 	%rd20953, %rd499, %rd16085;
	setp.lt.u64 	%p2102, %rd499, %rd16085;
	selp.u64 	%rd16086, 1, 0, %p2102;
	add.s64 	%rd16087, %rd495, %rd16086;
	sub.s64 	%rd20952, %rd20952, %rd16087;
$L__BB0_222:
	ld.const.u64 	%rd509, [P_CONST+24];
	ld.const.u64 	%rd510, [P_CONST+16];
	ld.const.u64 	%rd511, [P_CONST+8];
	ld.const.u64 	%rd512, [P_CONST];
	and.b64  	%rd16088, %rd20955, 4294967295;
	shr.u64 	%rd16089, %rd20955, 32;
	mul.lo.s64 	%rd16090, %rd16088, %rd16088;
	mul.lo.s64 	%rd16091, %rd16089, %rd16088;
	shr.u64 	%rd16092, %rd16090, 32;
	shl.b64 	%rd16093, %rd16091, 1;
	and.b64  	%rd16094, %rd16093, 8589934590;
	add.s64 	%rd16095, %rd16092, %rd16094;
	shr.u64 	%rd16096, %rd16091, 31;
	and.b64  	%rd16097, %rd16096, 8589934590;
	mad.lo.s64 	%rd16098, %rd16089, %rd16089, %rd16097;
	shr.u64 	%rd16099, %rd16095, 32;
	shl.b64 	%rd16100, %rd16095, 32;
	and.b64  	%rd16101, %rd16090, 4294967293;
	or.b64  	%rd16102, %rd16100, %rd16101;
	add.s64 	%rd16103, %rd16098, %rd16099;
	shr.u64 	%rd16104, %rd20954, 32;
	and.b64  	%rd16105, %rd20954, 4294967295;
	mul.lo.s64 	%rd16106, %rd16105, %rd16088;
	mul.lo.s64 	%rd16107, %rd16104, %rd16088;
	mul.lo.s64 	%rd16108, %rd16105, %rd16089;
	shr.u64 	%rd16109, %rd16106, 32;
	and.b64  	%rd16110, %rd16107, 4294967295;
	add.s64 	%rd16111, %rd16109, %rd16110;
	and.b64  	%rd16112, %rd16108, 4294967295;
	add.s64 	%rd16113, %rd16111, %rd16112;
	shr.u64 	%rd16114, %rd16107, 32;
	mad.lo.s64 	%rd16115, %rd16104, %rd16089, %rd16114;
	shr.u64 	%rd16116, %rd16108, 32;
	add.s64 	%rd16117, %rd16115, %rd16116;
	shr.u64 	%rd16118, %rd16113, 32;
	shl.b64 	%rd16119, %rd16113, 32;
	and.b64  	%rd16120, %rd16106, 4294967295;
	or.b64  	%rd16121, %rd16119, %rd16120;
	add.s64 	%rd16122, %rd16117, %rd16118;
	shr.u64 	%rd16123, %rd20953, 32;
	and.b64  	%rd16124, %rd20953, 4294967295;
	mul.lo.s64 	%rd16125, %rd16124, %rd16088;
	mul.lo.s64 	%rd16126, %rd16123, %rd16088;
	mul.lo.s64 	%rd16127, %rd16124, %rd16089;
	shr.u64 	%rd16128, %rd16125, 32;
	and.b64  	%rd16129, %rd16126, 4294967295;
	add.s64 	%rd16130, %rd16128, %rd16129;
	and.b64  	%rd16131, %rd16127, 4294967295;
	add.s64 	%rd16132, %rd16130, %rd16131;
	shr.u64 	%rd16133, %rd16126, 32;
	mad.lo.s64 	%rd16134, %rd16123, %rd16089, %rd16133;
	shr.u64 	%rd16135, %rd16127, 32;
	add.s64 	%rd16136, %rd16134, %rd16135;
	shr.u64 	%rd16137, %rd16132, 32;
	shl.b64 	%rd16138, %rd16132, 32;
	and.b64  	%rd16139, %rd16125, 4294967295;
	or.b64  	%rd16140, %rd16138, %rd16139;
	add.s64 	%rd16141, %rd16136, %rd16137;
	shr.u64 	%rd16142, %rd20952, 32;
	and.b64  	%rd16143, %rd20952, 4294967295;
	mul.lo.s64 	%rd16144, %rd16143, %rd16088;
	mul.lo.s64 	%rd16145, %rd16142, %rd16088;
	mul.lo.s64 	%rd16146, %rd16143, %rd16089;
	shr.u64 	%rd16147, %rd16144, 32;
	and.b64  	%rd16148, %rd16145, 4294967295;
	add.s64 	%rd16149, %rd16147, %rd16148;
	and.b64  	%rd16150, %rd16146, 4294967295;
	add.s64 	%rd16151, %rd16149, %rd16150;
	shr.u64 	%rd16152, %rd16145, 32;
	mad.lo.s64 	%rd16153, %rd16142, %rd16089, %rd16152;
	shr.u64 	%rd16154, %rd16146, 32;
	add.s64 	%rd16155, %rd16153, %rd16154;
	shr.u64 	%rd16156, %rd16151, 32;
	shl.b64 	%rd16157, %rd16151, 32;
	and.b64  	%rd16158, %rd16144, 4294967295;
	or.b64  	%rd16159, %rd16157, %rd16158;
	add.s64 	%rd16160, %rd16155, %rd16156;
	shl.b64 	%rd16161, %rd16121, 1;
	shr.u64 	%rd16162, %rd16119, 63;
	add.s64 	%rd16163, %rd16122, %rd16122;
	add.s64 	%rd16164, %rd16163, %rd16162;
	mul.lo.s64 	%rd16165, %rd16105, %rd16105;
	mul.lo.s64 	%rd16166, %rd16104, %rd16105;
	shr.u64 	%rd16167, %rd16165, 32;
	shl.b64 	%rd16168, %rd16166, 1;
	and.b64  	%rd16169, %rd16168, 8589934590;
	add.s64 	%rd16170, %rd16167, %rd16169;
	shr.u64 	%rd16171, %rd16166, 31;
	and.b64  	%rd16172, %rd16171, 8589934590;
	mad.lo.s64 	%rd16173, %rd16104, %rd16104, %rd16172;
	shr.u64 	%rd16174, %rd16170, 32;
	shl.b64 	%rd16175, %rd16170, 32;
	and.b64  	%rd16176, %rd16165, 4294967293;
	or.b64  	%rd16177, %rd16175, %rd16176;
	add.s64 	%rd16178, %rd16140, %rd16162;
	add.s64 	%rd16179, %rd16178, %rd16177;
	max.u64 	%rd16180, %rd16140, %rd16178;
	setp.gt.u64 	%p2103, %rd16180, %rd16179;
	selp.u64 	%rd16181, 1, 0, %p2103;
	add.s64 	%rd16182, %rd16173, %rd16141;
	add.s64 	%rd16183, %rd16182, %rd16174;
	add.s64 	%rd16184, %rd16183, %rd16181;
	mul.lo.s64 	%rd16185, %rd16124, %rd16105;
	mul.lo.s64 	%rd16186, %rd16123, %rd16105;
	mul.lo.s64 	%rd16187, %rd16124, %rd16104;
	shr.u64 	%rd16188, %rd16185, 32;
	and.b64  	%rd16189, %rd16186, 4294967295;
	add.s64 	%rd16190, %rd16188, %rd16189;
	and.b64  	%rd16191, %rd16187, 4294967295;
	add.s64 	%rd16192, %rd16190, %rd16191;
	shr.u64 	%rd16193, %rd16186, 32;
	mad.lo.s64 	%rd16194, %rd16123, %rd16104, %rd16193;
	shr.u64 	%rd16195, %rd16187, 32;
	add.s64 	%rd16196, %rd16194, %rd16195;
	shr.u64 	%rd16197, %rd16192, 32;
	shl.b64 	%rd16198, %rd16192, 32;
	and.b64  	%rd16199, %rd16185, 4294967295;
	or.b64  	%rd16200, %rd16198, %rd16199;
	add.s64 	%rd16201, %rd16159, %rd16181;
	add.s64 	%rd16202, %rd16201, %rd16200;
	max.u64 	%rd16203, %rd16159, %rd16201;
	setp.gt.u64 	%p2104, %rd16203, %rd16202;
	selp.u64 	%rd16204, 1, 0, %p2104;
	add.s64 	%rd16205, %rd16196, %rd16160;
	add.s64 	%rd16206, %rd16205, %rd16197;
	add.s64 	%rd16207, %rd16206, %rd16204;
	add.s64 	%rd16208, %rd16179, %rd16140;
	setp.lt.u64 	%p2105, %rd16208, %rd16179;
	selp.u64 	%rd16209, 1, 0, %p2105;
	add.s64 	%rd16210, %rd16141, %rd16184;
	add.s64 	%rd16211, %rd16210, %rd16209;
	add.s64 	%rd16212, %rd16202, %rd16209;
	add.s64 	%rd16213, %rd16212, %rd16200;
	max.u64 	%rd16214, %rd16202, %rd16212;
	setp.gt.u64 	%p2106, %rd16214, %rd16213;
	selp.u64 	%rd16215, 1, 0, %p2106;
	add.s64 	%rd16216, %rd16196, %rd16207;
	add.s64 	%rd16217, %rd16216, %rd16197;
	add.s64 	%rd16218, %rd16217, %rd16215;
	add.s64 	%rd16219, %rd16213, %rd16159;
	setp.lt.u64 	%p2107, %rd16219, %rd16213;
	selp.u64 	%rd16220, 1, 0, %p2107;
	add.s64 	%rd16221, %rd16160, %rd16218;
	add.s64 	%rd16222, %rd16221, %rd16220;
	ld.const.u64 	%rd16223, [MU_P];
	mul.lo.s64 	%rd16224, %rd16223, %rd16102;
	mul.lo.s64 	%rd16225, %rd512, %rd16224;
	mul.hi.u64 	%rd16226, %rd512, %rd16224;
	add.cc.s64 	%rd16227, %rd16225, %rd16102;
	addc.cc.s64 	%rd16228, %rd16226, 0;
	mul.lo.s64 	%rd16229, %rd511, %rd16224;
	mul.hi.u64 	%rd16230, %rd511, %rd16224;
	mov.b64 	%rd16231, 0;
	add.cc.s64 	%rd16232, %rd16228, %rd16161;
	addc.cc.s64 	%rd16233, %rd16231, 0;
	add.cc.s64 	%rd16234, %rd16232, %rd16229;
	addc.cc.s64 	%rd16235, %rd16233, %rd16230;
	mul.lo.s64 	%rd16236, %rd510, %rd16224;
	mul.hi.u64 	%rd16237, %rd510, %rd16224;
	add.cc.s64 	%rd16238, %rd16235, %rd16208;
	addc.cc.s64 	%rd16239, %rd16231, 0;
	add.cc.s64 	%rd16240, %rd16238, %rd16236;
	addc.cc.s64 	%rd16241, %rd16239, %rd16237;
	mul.lo.s64 	%rd16242, %rd509, %rd16224;
	mul.hi.u64 	%rd16243, %rd509, %rd16224;
	add.cc.s64 	%rd16244, %rd16241, %rd16219;
	addc.cc.s64 	%rd16245, %rd16231, 0;
	add.cc.s64 	%rd16246, %rd16244, %rd16242;
	addc.cc.s64 	%rd16247, %rd16245, %rd16243;
	add.s64 	%rd16248, %rd16103, %rd16247;
	setp.lt.u64 	%p2108, %rd16248, %rd16103;
	selp.u64 	%rd16249, 1, 0, %p2108;
	add.s64 	%rd16250, %rd16164, %rd16249;
	setp.lt.u64 	%p2109, %rd16250, %rd16164;
	selp.u64 	%rd16251, 1, 0, %p2109;
	add.s64 	%rd16252, %rd16211, %rd16251;
	setp.lt.u64 	%p2110, %rd16252, %rd16211;
	selp.u64 	%rd16253, 1, 0, %p2110;
	add.s64 	%rd16254, %rd16222, %rd16253;
	mul.lo.s64 	%rd16255, %rd16223, %rd16234;
	mul.lo.s64 	%rd16256, %rd512, %rd16255;
	mul.hi.u64 	%rd16257, %rd512, %rd16255;
	add.cc.s64 	%rd16258, %rd16256, %rd16234;
	addc.cc.s64 	%rd16259, %rd16257, 0;
	mul.lo.s64 	%rd16260, %rd511, %rd16255;
	mul.hi.u64 	%rd16261, %rd511, %rd16255;
	add.cc.s64 	%rd16262, %rd16259, %rd16240;
	addc.cc.s64 	%rd16263, %rd16231, 0;
	add.cc.s64 	%rd16264, %rd16262, %rd16260;
	addc.cc.s64 	%rd16265, %rd16263, %rd16261;
	mul.lo.s64 	%rd16266, %rd510, %rd16255;
	mul.hi.u64 	%rd16267, %rd510, %rd16255;
	add.cc.s64 	%rd16268, %rd16265, %rd16246;
	addc.cc.s64 	%rd16269, %rd16231, 0;
	add.cc.s64 	%rd16270, %rd16268, %rd16266;
	addc.cc.s64 	%rd16271, %rd16269, %rd16267;
	mul.lo.s64 	%rd16272, %rd509, %rd16255;
	mul.hi.u64 	%rd16273, %rd509, %rd16255;
	add.cc.s64 	%rd16274, %rd16271, %rd16248;
	addc.cc.s64 	%rd16275, %rd16231, 0;
	add.cc.s64 	%rd16276, %rd16274, %rd16272;
	addc.cc.s64 	%rd16277, %rd16275, %rd16273;
	add.s64 	%rd16278, %rd16250, %rd16277;
	setp.lt.u64 	%p2111, %rd16278, %rd16250;
	selp.u64 	%rd16279, 1, 0, %p2111;
	add.s64 	%rd16280, %rd16252, %rd16279;
	setp.lt.u64 	%p2112, %rd16280, %rd16252;
	selp.u64 	%rd16281, 1, 0, %p2112;
	add.s64 	%rd16282, %rd16254, %rd16281;
	mul.lo.s64 	%rd16283, %rd16223, %rd16264;
	mul.lo.s64 	%rd16284, %rd512, %rd16283;
	mul.hi.u64 	%rd16285, %rd512, %rd16283;
	add.cc.s64 	%rd16286, %rd16284, %rd16264;
	addc.cc.s64 	%rd16287, %rd16285, 0;
	mul.lo.s64 	%rd16288, %rd511, %rd16283;
	mul.hi.u64 	%rd16289, %rd511, %rd16283;
	add.cc.s64 	%rd16290, %rd16287, %rd16270;
	addc.cc.s64 	%rd16291, %rd16231, 0;
	add.cc.s64 	%rd16292, %rd16290, %rd16288;
	addc.cc.s64 	%rd16293, %rd16291, %rd16289;
	mul.lo.s64 	%rd16294, %rd510, %rd16283;
	mul.hi.u64 	%rd16295, %rd510, %rd16283;
	add.cc.s64 	%rd16296, %rd16293, %rd16276;
	addc.cc.s64 	%rd16297, %rd16231, 0;
	add.cc.s64 	%rd16298, %rd16296, %rd16294;
	addc.cc.s64 	%rd16299, %rd16297, %rd16295;
	mul.lo.s64 	%rd16300, %rd509, %rd16283;
	mul.hi.u64 	%rd16301, %rd509, %rd16283;
	add.cc.s64 	%rd16302, %rd16299, %rd16278;
	addc.cc.s64 	%rd16303, %rd16231, 0;
	add.cc.s64 	%rd16304, %rd16302, %rd16300;
	addc.cc.s64 	%rd16305, %rd16303, %rd16301;
	add.s64 	%rd16306, %rd16280, %rd16305;
	setp.lt.u64 	%p2113, %rd16306, %rd16280;
	selp.u64 	%rd16307, 1, 0, %p2113;
	add.s64 	%rd16308, %rd16282, %rd16307;
	mul.lo.s64 	%rd16309, %rd16223, %rd16292;
	mul.lo.s64 	%rd16310, %rd512, %rd16309;
	mul.hi.u64 	%rd16311, %rd512, %rd16309;
	add.cc.s64 	%rd16312, %rd16310, %rd16292;
	addc.cc.s64 	%rd16313, %rd16311, 0;
	mul.lo.s64 	%rd16314, %rd511, %rd16309;
	mul.hi.u64 	%rd16315, %rd511, %rd16309;
	add.cc.s64 	%rd16316, %rd16313, %rd16298;
	addc.cc.s64 	%rd16317, %rd16231, 0;
	add.cc.s64 	%rd513, %rd16316, %rd16314;
	addc.cc.s64 	%rd16318, %rd16317, %rd16315;
	mul.lo.s64 	%rd16319, %rd510, %rd16309;
	mul.hi.u64 	%rd16320, %rd510, %rd16309;
	add.cc.s64 	%rd16321, %rd16318, %rd16304;
	addc.cc.s64 	%rd16322, %rd16231, 0;
	add.cc.s64 	%rd514, %rd16321, %rd16319;
	addc.cc.s64 	%rd16323, %rd16322, %rd16320;
	mul.lo.s64 	%rd16324, %rd509, %rd16309;
	mul.hi.u64 	%rd16325, %rd509, %rd16309;
	add.cc.s64 	%rd16326, %rd16323, %rd16306;
	addc.cc.s64 	%rd16327, %rd16231, 0;
	add.cc.s64 	%rd515, %rd16326, %rd16324;
	addc.cc.s64 	%rd16328, %rd16327, %rd16325;
	add.s64 	%rd20956, %rd16308, %rd16328;
	setp.gt.u64 	%p2114, %rd20956, %rd509;
	@%p2114 bra 	$L__BB0_228;
	setp.lt.u64 	%p2115, %rd20956, %rd509;
	mov.u64 	%rd20957, %rd515;
	mov.u64 	%rd20958, %rd514;
	mov.u64 	%rd20959, %rd513;
	@%p2115 bra 	$L__BB0_229;
	setp.lt.u64 	%p2116, %rd510, %rd515;
	@%p2116 bra 	$L__BB0_228;
	setp.gt.u64 	%p2117, %rd510, %rd515;
	mov.u64 	%rd20957, %rd515;
	mov.u64 	%rd20958, %rd514;
	mov.u64 	%rd20959, %rd513;
	@%p2117 bra 	$L__BB0_229;
	setp.lt.u64 	%p2118, %rd511, %rd514;
	@%p2118 bra 	$L__BB0_228;
	setp.gt.u64 	%p2119, %rd511, %rd514;
	setp.gt.u64 	%p2120, %rd512, %rd513;
	or.pred  	%p2121, %p2119, %p2120;
	mov.u64 	%rd20957, %rd515;
	mov.u64 	%rd20958, %rd514;
	mov.u64 	%rd20959, %rd513;
	@%p2121 bra 	$L__BB0_229;
$L__BB0_228:
	sub.s64 	%rd20959, %rd513, %rd512;
	setp.lt.u64 	%p2122, %rd513, %rd512;
	selp.u64 	%rd16329, 1, 0, %p2122;
	add.s64 	%rd16330, %rd511, %rd16329;
	sub.s64 	%rd20958, %rd514, %rd16330;
	setp.lt.u64 	%p2123, %rd514, %rd16330;
	selp.u64 	%rd16331, 1, 0, %p2123;
	add.s64 	%rd16332, %rd510, %rd16331;
	sub.s64 	%rd20957, %rd515, %rd16332;
	setp.lt.u64 	%p2124, %rd515, %rd16332;
	selp.u64 	%rd16333, 1, 0, %p2124;
	add.s64 	%rd16334, %rd509, %rd16333;
	sub.s64 	%rd20956, %rd20956, %rd16334;
$L__BB0_229:
	ld.const.u64 	%rd16335, [P_CONST+24];
	ld.const.u64 	%rd16336, [P_CONST+16];
	ld.const.u64 	%rd16337, [P_CONST+8];
	ld.const.u64 	%rd16338, [P_CONST];
	and.b64  	%rd525, %rd20875, 4294967295;
	shr.u64 	%rd526, %rd20875, 32;
	shr.u64 	%rd527, %rd20959, 32;
	and.b64  	%rd528, %rd20959, 4294967295;
	mul.lo.s64 	%rd16339, %rd528, %rd525;
	mul.lo.s64 	%rd16340, %rd527, %rd525;
	mul.lo.s64 	%rd16341, %rd528, %rd526;
	shr.u64 	%rd16342, %rd16339, 32;
	and.b64  	%rd16343, %rd16340, 4294967295;
	add.s64 	%rd16344, %rd16342, %rd16343;
	and.b64  	%rd16345, %rd16341, 4294967295;
	add.s64 	%rd16346, %rd16344, %rd16345;
	shr.u64 	%rd16347, %rd16340, 32;
	mad.lo.s64 	%rd16348, %rd527, %rd526, %rd16347;
	shr.u64 	%rd16349, %rd16341, 32;
	add.s64 	%rd16350, %rd16348, %rd16349;
	shr.u64 	%rd16351, %rd16346, 32;
	shl.b64 	%rd16352, %rd16346, 32;
	and.b64  	%rd16353, %rd16339, 4294967295;
	or.b64  	%rd16354, %rd16352, %rd16353;
	add.s64 	%rd16355, %rd16350, %rd16351;
	shr.u64 	%rd529, %rd20958, 32;
	and.b64  	%rd530, %rd20958, 4294967295;
	mul.lo.s64 	%rd16356, %rd530, %rd525;
	mul.lo.s64 	%rd16357, %rd529, %rd525;
	mul.lo.s64 	%rd16358, %rd530, %rd526;
	shr.u64 	%rd16359, %rd16356, 32;
	and.b64  	%rd16360, %rd16357, 4294967295;
	add.s64 	%rd16361, %rd16359, %rd16360;
	and.b64  	%rd16362, %rd16358, 4294967295;
	add.s64 	%rd16363, %rd16361, %rd16362;
	shr.u64 	%rd16364, %rd16357, 32;
	mad.lo.s64 	%rd16365, %rd529, %rd526, %rd16364;
	shr.u64 	%rd16366, %rd16358, 32;
	add.s64 	%rd16367, %rd16365, %rd16366;
	shr.u64 	%rd16368, %rd16363, 32;
	shl.b64 	%rd16369, %rd16363, 32;
	and.b64  	%rd16370, %rd16356, 4294967295;
	or.b64  	%rd16371, %rd16369, %rd16370;
	add.s64 	%rd16372, %rd16367, %rd16368;
	shr.u64 	%rd531, %rd20957, 32;
	and.b64  	%rd532, %rd20957, 4294967295;
	mul.lo.s64 	%rd16373, %rd532, %rd525;
	mul.lo.s64 	%rd16374, %rd531, %rd525;
	mul.lo.s64 	%rd16375, %rd532, %rd526;
	shr.u64 	%rd16376, %rd16373, 32;
	and.b64  	%rd16377, %rd16374, 4294967295;
	add.s64 	%rd16378, %rd16376, %rd16377;
	and.b64  	%rd16379, %rd16375, 4294967295;
	add.s64 	%rd16380, %rd16378, %rd16379;
	shr.u64 	%rd16381, %rd16374, 32;
	mad.lo.s64 	%rd16382, %rd531, %rd526, %rd16381;
	shr.u64 	%rd16383, %rd16375, 32;
	add.s64 	%rd16384, %rd16382, %rd16383;
	shr.u64 	%rd16385, %rd16380, 32;
	shl.b64 	%rd16386, %rd16380, 32;
	and.b64  	%rd16387, %rd16373, 4294967295;
	or.b64  	%rd16388, %rd16386, %rd16387;
	add.s64 	%rd16389, %rd16384, %rd16385;
	shr.u64 	%rd533, %rd20956, 32;
	and.b64  	%rd534, %rd20956, 4294967295;
	mul.lo.s64 	%rd16390, %rd534, %rd525;
	mul.lo.s64 	%rd16391, %rd533, %rd525;
	mul.lo.s64 	%rd16392, %rd534, %rd526;
	shr.u64 	%rd16393, %rd16390, 32;
	and.b64  	%rd16394, %rd16391, 4294967295;
	add.s64 	%rd16395, %rd16393, %rd16394;
	and.b64  	%rd16396, %rd16392, 4294967295;
	add.s64 	%rd16397, %rd16395, %rd16396;
	shr.u64 	%rd16398, %rd16391, 32;
	mad.lo.s64 	%rd16399, %rd533, %rd526, %rd16398;
	shr.u64 	%rd16400, %rd16392, 32;
	add.s64 	%rd16401, %rd16399, %rd16400;
	shr.u64 	%rd16402, %rd16397, 32;
	shl.b64 	%rd16403, %rd16397, 32;
	and.b64  	%rd16404, %rd16390, 4294967295;
	or.b64  	%rd16405, %rd16403, %rd16404;
	add.s64 	%rd16406, %rd16401, %rd16402;
	and.b64  	%rd535, %rd20874, 4294967295;
	shr.u64 	%rd536, %rd20874, 32;
	mul.lo.s64 	%rd16407, %rd528, %rd535;
	mul.lo.s64 	%rd16408, %rd527, %rd535;
	mul.lo.s64 	%rd16409, %rd528, %rd536;
	shr.u64 	%rd16410, %rd16407, 32;
	and.b64  	%rd16411, %rd16408, 4294967295;
	add.s64 	%rd16412, %rd16410, %rd16411;
	and.b64  	%rd16413, %rd16409, 4294967295;
	add.s64 	%rd16414, %rd16412, %rd16413;
	shr.u64 	%rd16415, %rd16408, 32;
	mad.lo.s64 	%rd16416, %rd527, %rd536, %rd16415;
	shr.u64 	%rd16417, %rd16409, 32;
	add.s64 	%rd16418, %rd16416, %rd16417;
	shr.u64 	%rd16419, %rd16414, 32;
	shl.b64 	%rd16420, %rd16414, 32;
	and.b64  	%rd16421, %rd16407, 4294967295;
	or.b64  	%rd16422, %rd16420, %rd16421;
	add.s64 	%rd16423, %rd16371, %rd16422;
	setp.lt.u64 	%p2125, %rd16423, %rd16371;
	selp.u64 	%rd16424, 1, 0, %p2125;
	add.s64 	%rd16425, %rd16418, %rd16372;
	add.s64 	%rd16426, %rd16425, %rd16419;
	add.s64 	%rd16427, %rd16426, %rd16424;
	mul.lo.s64 	%rd16428, %rd530, %rd535;
	mul.lo.s64 	%rd16429, %rd529, %rd535;
	mul.lo.s64 	%rd16430, %rd530, %rd536;
	shr.u64 	%rd16431, %rd16428, 32;
	and.b64  	%rd16432, %rd16429, 4294967295;
	add.s64 	%rd16433, %rd16431, %rd16432;
	and.b64  	%rd16434, %rd16430, 4294967295;
	add.s64 	%rd16435, %rd16433, %rd16434;
	shr.u64 	%rd16436, %rd16429, 32;
	mad.lo.s64 	%rd16437, %rd529, %rd536, %rd16436;
	shr.u64 	%rd16438, %rd16430, 32;
	add.s64 	%rd16439, %rd16437, %rd16438;
	shr.u64 	%rd16440, %rd16435, 32;
	shl.b64 	%rd16441, %rd16435, 32;
	and.b64  	%rd16442, %rd16428, 4294967295;
	or.b64  	%rd16443, %rd16441, %rd16442;
	add.s64 	%rd16444, %rd16388, %rd16424;
	add.s64 	%rd16445, %rd16444, %rd16443;
	max.u64 	%rd16446, %rd16388, %rd16444;
	setp.gt.u64 	%p2126, %rd16446, %rd16445;
	selp.u64 	%rd16447, 1, 0, %p2126;
	add.s64 	%rd16448, %rd16439, %rd16389;
	add.s64 	%rd16449, %rd16448, %rd16440;
	add.s64 	%rd16450, %rd16449, %rd16447;
	mul.lo.s64 	%rd16451, %rd532, %rd535;
	mul.lo.s64 	%rd16452, %rd531, %rd535;
	mul.lo.s64 	%rd16453, %rd532, %rd536;
	shr.u64 	%rd16454, %rd16451, 32;
	and.b64  	%rd16455, %rd16452, 4294967295;
	add.s64 	%rd16456, %rd16454, %rd16455;
	and.b64  	%rd16457, %rd16453, 4294967295;
	add.s64 	%rd16458, %rd16456, %rd16457;
	shr.u64 	%rd16459, %rd16452, 32;
	mad.lo.s64 	%rd16460, %rd531, %rd536, %rd16459;
	shr.u64 	%rd16461, %rd16453, 32;
	add.s64 	%rd16462, %rd16460, %rd16461;
	shr.u64 	%rd16463, %rd16458, 32;
	shl.b64 	%rd16464, %rd16458, 32;
	and.b64  	%rd16465, %rd16451, 4294967295;
	or.b64  	%rd16466, %rd16464, %rd16465;
	add.s64 	%rd16467, %rd16405, %rd16447;
	add.s64 	%rd16468, %rd16467, %rd16466;
	max.u64 	%rd16469, %rd16405, %rd16467;
	setp.gt.u64 	%p2127, %rd16469, %rd16468;
	selp.u64 	%rd16470, 1, 0, %p2127;
	add.s64 	%rd16471, %rd16462, %rd16406;
	add.s64 	%rd16472, %rd16471, %rd16463;
	add.s64 	%rd16473, %rd16472, %rd16470;
	and.b64  	%rd537, %rd20873, 4294967295;
	shr.u64 	%rd538, %rd20873, 32;
	mul.lo.s64 	%rd16474, %rd528, %rd537;
	mul.lo.s64 	%rd16475, %rd527, %rd537;
	mul.lo.s64 	%rd16476, %rd528, %rd538;
	shr.u64 	%rd16477, %rd16474, 32;
	and.b64  	%rd16478, %rd16475, 4294967295;
	add.s64 	%rd16479, %rd16477, %rd16478;
	and.b64  	%rd16480, %rd16476, 4294967295;
	add.s64 	%rd16481, %rd16479, %rd16480;
	shr.u64 	%rd16482, %rd16475, 32;
	mad.lo.s64 	%rd16483, %rd527, %rd538, %rd16482;
	shr.u64 	%rd16484, %rd16476, 32;
	add.s64 	%rd16485, %rd16483, %rd16484;
	shr.u64 	%rd16486, %rd16481, 32;
	shl.b64 	%rd16487, %rd16481, 32;
	and.b64  	%rd16488, %rd16474, 4294967295;
	or.b64  	%rd16489, %rd16487, %rd16488;
	add.s64 	%rd16490, %rd16445, %rd16489;
	setp.lt.u64 	%p2128, %rd16490, %rd16445;
	selp.u64 	%rd16491, 1, 0, %p2128;
	add.s64 	%rd16492, %rd16485, %rd16450;
	add.s64 	%rd16493, %rd16492, %rd16486;
	add.s64 	%rd16494, %rd16493, %rd16491;
	mul.lo.s64 	%rd16495, %rd530, %rd537;
	mul.lo.s64 	%rd16496, %rd529, %rd537;
	mul.lo.s64 	%rd16497, %rd530, %rd538;
	shr.u64 	%rd16498, %rd16495, 32;
	and.b64  	%rd16499, %rd16496, 4294967295;
	add.s64 	%rd16500, %rd16498, %rd16499;
	and.b64  	%rd16501, %rd16497, 4294967295;
	add.s64 	%rd16502, %rd16500, %rd16501;
	shr.u64 	%rd16503, %rd16496, 32;
	mad.lo.s64 	%rd16504, %rd529, %rd538, %rd16503;
	shr.u64 	%rd16505, %rd16497, 32;
	add.s64 	%rd16506, %rd16504, %rd16505;
	shr.u64 	%rd16507, %rd16502, 32;
	shl.b64 	%rd16508, %rd16502, 32;
	and.b64  	%rd16509, %rd16495, 4294967295;
	or.b64  	%rd16510, %rd16508, %rd16509;
	add.s64 	%rd16511, %rd16468, %rd16491;
	add.s64 	%rd16512, %rd16511, %rd16510;
	max.u64 	%rd16513, %rd16468, %rd16511;
	setp.gt.u64 	%p2129, %rd16513, %rd16512;
	selp.u64 	%rd16514, 1, 0, %p2129;
	add.s64 	%rd16515, %rd16506, %rd16473;
	add.s64 	%rd16516, %rd16515, %rd16507;
	add.s64 	%rd16517, %rd16516, %rd16514;
	and.b64  	%rd539, %rd20872, 4294967295;
	shr.u64 	%rd540, %rd20872, 32;
	mul.lo.s64 	%rd16518, %rd528, %rd539;
	mul.lo.s64 	%rd16519, %rd527, %rd539;
	mul.lo.s64 	%rd16520, %rd528, %rd540;
	shr.u64 	%rd16521, %rd16518, 32;
	and.b64  	%rd16522, %rd16519, 4294967295;
	add.s64 	%rd16523, %rd16521, %rd16522;
	and.b64  	%rd16524, %rd16520, 4294967295;
	add.s64 	%rd16525, %rd16523, %rd16524;
	shr.u64 	%rd16526, %rd16519, 32;
	mad.lo.s64 	%rd16527, %rd527, %rd540, %rd16526;
	shr.u64 	%rd16528, %rd16520, 32;
	add.s64 	%rd16529, %rd16527, %rd16528;
	shr.u64 	%rd16530, %rd16525, 32;
	shl.b64 	%rd16531, %rd16525, 32;
	and.b64  	%rd16532, %rd16518, 4294967295;
	or.b64  	%rd16533, %rd16531, %rd16532;
	add.s64 	%rd16534, %rd16512, %rd16533;
	setp.lt.u64 	%p2130, %rd16534, %rd16512;
	selp.u64 	%rd16535, 1, 0, %p2130;
	add.s64 	%rd16536, %rd16529, %rd16517;
	add.s64 	%rd16537, %rd16536, %rd16530;
	add.s64 	%rd16538, %rd16537, %rd16535;
	ld.const.u64 	%rd16539, [MU_P];
	mul.lo.s64 	%rd16540, %rd16539, %rd16354;
	mul.lo.s64 	%rd16541, %rd16338, %rd16540;
	mul.hi.u64 	%rd16542, %rd16338, %rd16540;
	add.cc.s64 	%rd16543, %rd16541, %rd16354;
	addc.cc.s64 	%rd16544, %rd16542, 0;
	mul.lo.s64 	%rd16545, %rd16337, %rd16540;
	mul.hi.u64 	%rd16546, %rd16337, %rd16540;
	mov.b64 	%rd16547, 0;
	add.cc.s64 	%rd16548, %rd16544, %rd16423;
	addc.cc.s64 	%rd16549, %rd16547, 0;
	add.cc.s64 	%rd16550, %rd16548, %rd16545;
	addc.cc.s64 	%rd16551, %rd16549, %rd16546;
	mul.lo.s64 	%rd16552, %rd16336, %rd16540;
	mul.hi.u64 	%rd16553, %rd16336, %rd16540;
	add.cc.s64 	%rd16554, %rd16551, %rd16490;
	addc.cc.s64 	%rd16555, %rd16547, 0;
	add.cc.s64 	%rd16556, %rd16554, %rd16552;
	addc.cc.s64 	%rd16557, %rd16555, %rd16553;
	mul.lo.s64 	%rd16558, %rd16335, %rd16540;
	mul.hi.u64 	%rd16559, %rd16335, %rd16540;
	add.cc.s64 	%rd16560, %rd16557, %rd16534;
	addc.cc.s64 	%rd16561, %rd16547, 0;
	add.cc.s64 	%rd16562, %rd16560, %rd16558;
	addc.cc.s64 	%rd16563, %rd16561, %rd16559;
	add.s64 	%rd16564, %rd16355, %rd16563;
	setp.lt.u64 	%p2131, %rd16564, %rd16355;
	selp.u64 	%rd16565, 1, 0, %p2131;
	add.s64 	%rd16566, %rd16427, %rd16565;
	setp.lt.u64 	%p2132, %rd16566, %rd16427;
	selp.u64 	%rd16567, 1, 0, %p2132;
	add.s64 	%rd16568, %rd16494, %rd16567;
	setp.lt.u64 	%p2133, %rd16568, %rd16494;
	selp.u64 	%rd16569, 1, 0, %p2133;
	add.s64 	%rd16570, %rd16538, %rd16569;
	mul.lo.s64 	%rd16571, %rd16539, %rd16550;
	mul.lo.s64 	%rd16572, %rd16338, %rd16571;
	mul.hi.u64 	%rd16573, %rd16338, %rd16571;
	add.cc.s64 	%rd16574, %rd16572, %rd16550;
	addc.cc.s64 	%rd16575, %rd16573, 0;
	mul.lo.s64 	%rd16576, %rd16337, %rd16571;
	mul.hi.u64 	%rd16577, %rd16337, %rd16571;
	add.cc.s64 	%rd16578, %rd16575, %rd16556;
	addc.cc.s64 	%rd16579, %rd16547, 0;
	add.cc.s64 	%rd16580, %rd16578, %rd16576;
	addc.cc.s64 	%rd16581, %rd16579, %rd16577;
	mul.lo.s64 	%rd16582, %rd16336, %rd16571;
	mul.hi.u64 	%rd16583, %rd16336, %rd16571;
	add.cc.s64 	%rd16584, %rd16581, %rd16562;
	addc.cc.s64 	%rd16585, %rd16547, 0;
	add.cc.s64 	%rd16586, %rd16584, %rd16582;
	addc.cc.s64 	%rd16587, %rd16585, %rd16583;
	mul.lo.s64 	%rd16588, %rd16335, %rd16571;
	mul.hi.u64 	%rd16589, %rd16335, %rd16571;
	add.cc.s64 	%rd16590, %rd16587, %rd16564;
	addc.cc.s64 	%rd16591, %rd16547, 0;
	add.cc.s64 	%rd16592, %rd16590, %rd16588;
	addc.cc.s64 	%rd16593, %rd16591, %rd16589;
	add.s64 	%rd16594, %rd16566, %rd16593;
	setp.lt.u64 	%p2134, %rd16594, %rd16566;
	selp.u64 	%rd16595, 1, 0, %p2134;
	add.s64 	%rd16596, %rd16568, %rd16595;
	setp.lt.u64 	%p2135, %rd16596, %rd16568;
	selp.u64 	%rd16597, 1, 0, %p2135;
	add.s64 	%rd16598, %rd16570, %rd16597;
	mul.lo.s64 	%rd16599, %rd16539, %rd16580;
	mul.lo.s64 	%rd16600, %rd16338, %rd16599;
	mul.hi.u64 	%rd16601, %rd16338, %rd16599;
	add.cc.s64 	%rd16602, %rd16600, %rd16580;
	addc.cc.s64 	%rd16603, %rd16601, 0;
	mul.lo.s64 	%rd16604, %rd16337, %rd16599;
	mul.hi.u64 	%rd16605, %rd16337, %rd16599;
	add.cc.s64 	%rd16606, %rd16603, %rd16586;
	addc.cc.s64 	%rd16607, %rd16547, 0;
	add.cc.s64 	%rd16608, %rd16606, %rd16604;
	addc.cc.s64 	%rd16609, %rd16607, %rd16605;
	mul.lo.s64 	%rd16610, %rd16336, %rd16599;
	mul.hi.u64 	%rd16611, %rd16336, %rd16599;
	add.cc.s64 	%rd16612, %rd16609, %rd16592;
	addc.cc.s64 	%rd16613, %rd16547, 0;
	add.cc.s64 	%rd16614, %rd16612, %rd16610;
	addc.cc.s64 	%rd16615, %rd16613, %rd16611;
	mul.lo.s64 	%rd16616, %rd16335, %rd16599;
	mul.hi.u64 	%rd16617, %rd16335, %rd16599;
	add.cc.s64 	%rd16618, %rd16615, %rd16594;
	addc.cc.s64 	%rd16619, %rd16547, 0;
	add.cc.s64 	%rd16620, %rd16618, %rd16616;
	addc.cc.s64 	%rd16621, %rd16619, %rd16617;
	add.s64 	%rd16622, %rd16596, %rd16621;
	setp.lt.u64 	%p2136, %rd16622, %rd16596;
	selp.u64 	%rd16623, 1, 0, %p2136;
	add.s64 	%rd16624, %rd16598, %rd16623;
	mul.lo.s64 	%rd16625, %rd16539, %rd16608;
	mul.lo.s64 	%rd16626, %rd16338, %rd16625;
	mul.hi.u64 	%rd16627, %rd16338, %rd16625;
	add.cc.s64 	%rd16628, %rd16626, %rd16608;
	addc.cc.s64 	%rd16629, %rd16627, 0;
	mul.lo.s64 	%rd16630, %rd16337, %rd16625;
	mul.hi.u64 	%rd16631, %rd16337, %rd16625;
	add.cc.s64 	%rd16632, %rd16629, %rd16614;
	addc.cc.s64 	%rd16633, %rd16547, 0;
	add.cc.s64 	%rd541, %rd16632, %rd16630;
	addc.cc.s64 	%rd16634, %rd16633, %rd16631;
	mul.lo.s64 	%rd16635, %rd16336, %rd16625;
	mul.hi.u64 	%rd16636, %rd16336, %rd16625;
	add.cc.s64 	%rd16637, %rd16634, %rd16620;
	addc.cc.s64 	%rd16638, %rd16547, 0;
	add.cc.s64 	%rd542, %rd16637, %rd16635;
	addc.cc.s64 	%rd16639, %rd16638, %rd16636;
	mul.lo.s64 	%rd16640, %rd16335, %rd16625;
	mul.hi.u64 	%rd16641, %rd16335, %rd16625;
	add.cc.s64 	%rd16642, %rd16639, %rd16622;
	addc.cc.s64 	%rd16643, %rd16547, 0;
	add.cc.s64 	%rd543, %rd16642, %rd16640;
	addc.cc.s64 	%rd16644, %rd16643, %rd16641;
	add.s64 	%rd20960, %rd16624, %rd16644;
	setp.gt.u64 	%p2137, %rd20960, %rd16335;
	@%p2137 bra 	$L__BB0_235;
	setp.lt.u64 	%p2138, %rd20960, %rd16335;
	mov.u64 	%rd20961, %rd543;
	mov.u64 	%rd20962, %rd542;
	mov.u64 	%rd20963, %rd541;
	@%p2138 bra 	$L__BB0_236;
	ld.const.u64 	%rd16646, [P_CONST+16];
	setp.lt.u64 	%p2139, %rd16646, %rd543;
	@%p2139 bra 	$L__BB0_235;
	setp.gt.u64 	%p2140, %rd16646, %rd543;
	mov.u64 	%rd20961, %rd543;
	mov.u64 	%rd20962, %rd542;
	mov.u64 	%rd20963, %rd541;
	@%p2140 bra 	$L__BB0_236;
	ld.const.u64 	%rd16648, [P_CONST+8];
	setp.lt.u64 	%p2141, %rd16648, %rd542;
	@%p2141 bra 	$L__BB0_235;
	setp.gt.u64 	%p2142, %rd16648, %rd542;
	ld.const.u64 	%rd16650, [P_CONST];
	setp.gt.u64 	%p2143, %rd16650, %rd541;
	or.pred  	%p2144, %p2142, %p2143;
	mov.u64 	%rd20961, %rd543;
	mov.u64 	%rd20962, %rd542;
	mov.u64 	%rd20963, %rd541;
	@%p2144 bra 	$L__BB0_236;
$L__BB0_235:
	ld.const.u64 	%rd16652, [P_CONST];
	sub.s64 	%rd20963, %rd541, %rd16652;
	setp.lt.u64 	%p2145, %rd541, %rd16652;
	selp.u64 	%rd16653, 1, 0, %p2145;
	ld.const.u64 	%rd16654, [P_CONST+8];
	add.s64 	%rd16655, %rd16654, %rd16653;
	sub.s64 	%rd20962, %rd542, %rd16655;
	setp.lt.u64 	%p2146, %rd542, %rd16655;
	selp.u64 	%rd16656, 1, 0, %p2146;
	ld.const.u64 	%rd16657, [P_CONST+16];
	add.s64 	%rd16658, %rd16657, %rd16656;
	sub.s64 	%rd20961, %rd543, %rd16658;
	setp.lt.u64 	%p2147, %rd543, %rd16658;
	selp.u64 	%rd16659, 1, 0, %p2147;
	ld.const.u64 	%rd16660, [P_CONST+24];
	add.s64 	%rd16661, %rd16660, %rd16659;
	sub.s64 	%rd20960, %rd20960, %rd16661;
$L__BB0_236:
	ld.const.u64 	%rd553, [P_CONST+24];
	ld.const.u64 	%rd554, [P_CONST+16];
	ld.const.u64 	%rd555, [P_CONST+8];
	ld.const.u64 	%rd16662, [P_CONST];
	and.b64  	%rd16663, %rd20851, 4294967295;
	shr.u64 	%rd16664, %rd20851, 32;
	mul.lo.s64 	%rd16665, %rd528, %rd16663;
	mul.lo.s64 	%rd16666, %rd527, %rd16663;
	mul.lo.s64 	%rd16667, %rd528, %rd16664;
	shr.u64 	%rd16668, %rd16665, 32;
	and.b64  	%rd16669, %rd16666, 4294967295;
	add.s64 	%rd16670, %rd16668, %rd16669;
	and.b64  	%rd16671, %rd16667, 4294967295;
	add.s64 	%rd16672, %rd16670, %rd16671;
	shr.u64 	%rd16673, %rd16666, 32;
	mad.lo.s64 	%rd16674, %rd527, %rd16664, %rd16673;
	shr.u64 	%rd16675, %rd16667, 32;
	add.s64 	%rd16676, %rd16674, %rd16675;
	shr.u64 	%rd16677, %rd16672, 32;
	shl.b64 	%rd16678, %rd16672, 32;
	and.b64  	%rd16679, %rd16665, 4294967295;
	or.b64  	%rd16680, %rd16678, %rd16679;
	add.s64 	%rd16681, %rd16676, %rd16677;
	mul.lo.s64 	%rd16682, %rd530, %rd16663;
	mul.lo.s64 	%rd16683, %rd529, %rd16663;
	mul.lo.s64 	%rd16684, %rd530, %rd16664;
	shr.u64 	%rd16685, %rd16682, 32;
	and.b64  	%rd16686, %rd16683, 4294967295;
	add.s64 	%rd16687, %rd16685, %rd16686;
	and.b64  	%rd16688, %rd16684, 4294967295;
	add.s64 	%rd16689, %rd16687, %rd16688;
	shr.u64 	%rd16690, %rd16683, 32;
	mad.lo.s64 	%rd16691, %rd529, %rd16664, %rd16690;
	shr.u64 	%rd16692, %rd16684, 32;
	add.s64 	%rd16693, %rd16691, %rd16692;
	shr.u64 	%rd16694, %rd16689, 32;
	shl.b64 	%rd16695, %rd16689, 32;
	and.b64  	%rd16696, %rd16682, 4294967295;
	or.b64  	%rd16697, %rd16695, %rd16696;
	add.s64 	%rd16698, %rd16693, %rd16694;
	mul.lo.s64 	%rd16699, %rd532, %rd16663;
	mul.lo.s64 	%rd16700, %rd531, %rd16663;
	mul.lo.s64 	%rd16701, %rd532, %rd16664;
	shr.u64 	%rd16702, %rd16699, 32;
	and.b64  	%rd16703, %rd16700, 4294967295;
	add.s64 	%rd16704, %rd16702, %rd16703;
	and.b64  	%rd16705, %rd16701, 4294967295;
	add.s64 	%rd16706, %rd16704, %rd16705;
	shr.u64 	%rd16707, %rd16700, 32;
	mad.lo.s64 	%rd16708, %rd531, %rd16664, %rd16707;
	shr.u64 	%rd16709, %rd16701, 32;
	add.s64 	%rd16710, %rd16708, %rd16709;
	shr.u64 	%rd16711, %rd16706, 32;
	shl.b64 	%rd16712, %rd16706, 32;
	and.b64  	%rd16713, %rd16699, 4294967295;
	or.b64  	%rd16714, %rd16712, %rd16713;
	add.s64 	%rd16715, %rd16710, %rd16711;
	mul.lo.s64 	%rd16716, %rd534, %rd16663;
	mul.lo.s64 	%rd16717, %rd533, %rd16663;
	mul.lo.s64 	%rd16718, %rd534, %rd16664;
	shr.u64 	%rd16719, %rd16716, 32;
	and.b64  	%rd16720, %rd16717, 4294967295;
	add.s64 	%rd16721, %rd16719, %rd16720;
	and.b64  	%rd16722, %rd16718, 4294967295;
	add.s64 	%rd16723, %rd16721, %rd16722;
	shr.u64 	%rd16724, %rd16717, 32;
	mad.lo.s64 	%rd16725, %rd533, %rd16664, %rd16724;
	shr.u64 	%rd16726, %rd16718, 32;
	add.s64 	%rd16727, %rd16725, %rd16726;
	shr.u64 	%rd16728, %rd16723, 32;
	shl.b64 	%rd16729, %rd16723, 32;
	and.b64  	%rd16730, %rd16716, 4294967295;
	or.b64  	%rd16731, %rd16729, %rd16730;
	add.s64 	%rd16732, %rd16727, %rd16728;
	and.b64  	%rd16733, %rd20850, 4294967295;
	shr.u64 	%rd16734, %rd20850, 32;
	mul.lo.s64 	%rd16735, %rd528, %rd16733;
	mul.lo.s64 	%rd16736, %rd527, %rd16733;
	mul.lo.s64 	%rd16737, %rd528, %rd16734;
	shr.u64 	%rd16738, %rd16735, 32;
	and.b64  	%rd16739, %rd16736, 4294967295;
	add.s64 	%rd16740, %rd16738, %rd16739;
	and.b64  	%rd16741, %rd16737, 4294967295;
	add.s64 	%rd16742, %rd16740, %rd16741;
	shr.u64 	%rd16743, %rd16736, 32;
	mad.lo.s64 	%rd16744, %rd527, %rd16734, %rd16743;
	shr.u64 	%rd16745, %rd16737, 32;
	add.s64 	%rd16746, %rd16744, %rd16745;
	shr.u64 	%rd16747, %rd16742, 32;
	shl.b64 	%rd16748, %rd16742, 32;
	and.b64  	%rd16749, %rd16735, 4294967295;
	or.b64  	%rd16750, %rd16748, %rd16749;
	add.s64 	%rd16751, %rd16697, %rd16750;
	setp.lt.u64 	%p2148, %rd16751, %rd16697;
	selp.u64 	%rd16752, 1, 0, %p2148;
	add.s64 	%rd16753, %rd16746, %rd16698;
	add.s64 	%rd16754, %rd16753, %rd16747;
	add.s64 	%rd16755, %rd16754, %rd16752;
	mul.lo.s64 	%rd16756, %rd530, %rd16733;
	mul.lo.s64 	%rd16757, %rd529, %rd16733;
	mul.lo.s64 	%rd16758, %rd530, %rd16734;
	shr.u64 	%rd16759, %rd16756, 32;
	and.b64  	%rd16760, %rd16757, 4294967295;
	add.s64 	%rd16761, %rd16759, %rd16760;
	and.b64  	%rd16762, %rd16758, 4294967295;
	add.s64 	%rd16763, %rd16761, %rd16762;
	shr.u64 	%rd16764, %rd16757, 32;
	mad.lo.s64 	%rd16765, %rd529, %rd16734, %rd16764;
	shr.u64 	%rd16766, %rd16758, 32;
	add.s64 	%rd16767, %rd16765, %rd16766;
	shr.u64 	%rd16768, %rd16763, 32;
	shl.b64 	%rd16769, %rd16763, 32;
	and.b64  	%rd16770, %rd16756, 4294967295;
	or.b64  	%rd16771, %rd16769, %rd16770;
	add.s64 	%rd16772, %rd16714, %rd16752;
	add.s64 	%rd16773, %rd16772, %rd16771;
	max.u64 	%rd16774, %rd16714, %rd16772;
	setp.gt.u64 	%p2149, %rd16774, %rd16773;
	selp.u64 	%rd16775, 1, 0, %p2149;
	add.s64 	%rd16776, %rd16767, %rd16715;
	add.s64 	%rd16777, %rd16776, %rd16768;
	add.s64 	%rd16778, %rd16777, %rd16775;
	mul.lo.s64 	%rd16779, %rd532, %rd16733;
	mul.lo.s64 	%rd16780, %rd531, %rd16733;
	mul.lo.s64 	%rd16781, %rd532, %rd16734;
	shr.u64 	%rd16782, %rd16779, 32;
	and.b64  	%rd16783, %rd16780, 4294967295;
	add.s64 	%rd16784, %rd16782, %rd16783;
	and.b64  	%rd16785, %rd16781, 4294967295;
	add.s64 	%rd16786, %rd16784, %rd16785;
	shr.u64 	%rd16787, %rd16780, 32;
	mad.lo.s64 	%rd16788, %rd531, %rd16734, %rd16787;
	shr.u64 	%rd16789, %rd16781, 32;
	add.s64 	%rd16790, %rd16788, %rd16789;
	shr.u64 	%rd16791, %rd16786, 32;
	shl.b64 	%rd16792, %rd16786, 32;
	and.b64  	%rd16793, %rd16779, 4294967295;
	or.b64  	%rd16794, %rd16792, %rd16793;
	add.s64 	%rd16795, %rd16731, %rd16775;
	add.s64 	%rd16796, %rd16795, %rd16794;
	max.u64 	%rd16797, %rd16731, %rd16795;
	setp.gt.u64 	%p2150, %rd16797, %rd16796;
	selp.u64 	%rd16798, 1, 0, %p2150;
	add.s64 	%rd16799, %rd16790, %rd16732;
	add.s64 	%rd16800, %rd16799, %rd16791;
	add.s64 	%rd16801, %rd16800, %rd16798;
	and.b64  	%rd16802, %rd20849, 4294967295;
	shr.u64 	%rd16803, %rd20849, 32;
	mul.lo.s64 	%rd16804, %rd528, %rd16802;
	mul.lo.s64 	%rd16805, %rd527, %rd16802;
	mul.lo.s64 	%rd16806, %rd528, %rd16803;
	shr.u64 	%rd16807, %rd16804, 32;
	and.b64  	%rd16808, %rd16805, 4294967295;
	add.s64 	%rd16809, %rd16807, %rd16808;
	and.b64  	%rd16810, %rd16806, 4294967295;
	add.s64 	%rd16811, %rd16809, %rd16810;
	shr.u64 	%rd16812, %rd16805, 32;
	mad.lo.s64 	%rd16813, %rd527, %rd16803, %rd16812;
	shr.u64 	%rd16814, %rd16806, 32;
	add.s64 	%rd16815, %rd16813, %rd16814;
	shr.u64 	%rd16816, %rd16811, 32;
	shl.b64 	%rd16817, %rd16811, 32;
	and.b64  	%rd16818, %rd16804, 4294967295;
	or.b64  	%rd16819, %rd16817, %rd16818;
	add.s64 	%rd16820, %rd16773, %rd16819;
	setp.lt.u64 	%p2151, %rd16820, %rd16773;
	selp.u64 	%rd16821, 1, 0, %p2151;
	add.s64 	%rd16822, %rd16815, %rd16778;
	add.s64 	%rd16823, %rd16822, %rd16816;
	add.s64 	%rd16824, %rd16823, %rd16821;
	mul.lo.s64 	%rd16825, %rd530, %rd16802;
	mul.lo.s64 	%rd16826, %rd529, %rd16802;
	mul.lo.s64 	%rd16827, %rd530, %rd16803;
	shr.u64 	%rd16828, %rd16825, 32;
	and.b64  	%rd16829, %rd16826, 4294967295;
	add.s64 	%rd16830, %rd16828, %rd16829;
	and.b64  	%rd16831, %rd16827, 4294967295;
	add.s64 	%rd16832, %rd16830, %rd16831;
	shr.u64 	%rd16833, %rd16826, 32;
	mad.lo.s64 	%rd16834, %rd529, %rd16803, %rd16833;
	shr.u64 	%rd16835, %rd16827, 32;
	add.s64 	%rd16836, %rd16834, %rd16835;
	shr.u64 	%rd16837, %rd16832, 32;
	shl.b64 	%rd16838, %rd16832, 32;
	and.b64  	%rd16839, %rd16825, 4294967295;
	or.b64  	%rd16840, %rd16838, %rd16839;
	add.s64 	%rd16841, %rd16796, %rd16821;
	add.s64 	%rd16842, %rd16841, %rd16840;
	max.u64 	%rd16843, %rd16796, %rd16841;
	setp.gt.u64 	%p2152, %rd16843, %rd16842;
	selp.u64 	%rd16844, 1, 0, %p2152;
	add.s64 	%rd16845, %rd16836, %rd16801;
	add.s64 	%rd16846, %rd16845, %rd16837;
	add.s64 	%rd16847, %rd16846, %rd16844;
	and.b64  	%rd16848, %rd20848, 4294967295;
	shr.u64 	%rd16849, %rd20848, 32;
	mul.lo.s64 	%rd16850, %rd528, %rd16848;
	mul.lo.s64 	%rd16851, %rd527, %rd16848;
	mul.lo.s64 	%rd16852, %rd528, %rd16849;
	shr.u64 	%rd16853, %rd16850, 32;
	and.b64  	%rd16854, %rd16851, 4294967295;
	add.s64 	%rd16855, %rd16853, %rd16854;
	and.b64  	%rd16856, %rd16852, 4294967295;
	add.s64 	%rd16857, %rd16855, %rd16856;
	shr.u64 	%rd16858, %rd16851, 32;
	mad.lo.s64 	%rd16859, %rd527, %rd16849, %rd16858;
	shr.u64 	%rd16860, %rd16852, 32;
	add.s64 	%rd16861, %rd16859, %rd16860;
	shr.u64 	%rd16862, %rd16857, 32;
	shl.b64 	%rd16863, %rd16857, 32;
	and.b64  	%rd16864, %rd16850, 4294967295;
	or.b64  	%rd16865, %rd16863, %rd16864;
	add.s64 	%rd16866, %rd16842, %rd16865;
	setp.lt.u64 	%p2153, %rd16866, %rd16842;
	selp.u64 	%rd16867, 1, 0, %p2153;
	add.s64 	%rd16868, %rd16861, %rd16847;
	add.s64 	%rd16869, %rd16868, %rd16862;
	add.s64 	%rd16870, %rd16869, %rd16867;
	ld.const.u64 	%rd16871, [MU_P];
	mul.lo.s64 	%rd16872, %rd16871, %rd16680;
	mul.lo.s64 	%rd16873, %rd16662, %rd16872;
	mul.hi.u64 	%rd16874, %rd16662, %rd16872;
	add.cc.s64 	%rd16875, %rd16873, %rd16680;
	addc.cc.s64 	%rd16876, %rd16874, 0;
	mul.lo.s64 	%rd16877, %rd555, %rd16872;
	mul.hi.u64 	%rd16878, %rd555, %rd16872;
	mov.b64 	%rd16879, 0;
	add.cc.s64 	%rd16880, %rd16876, %rd16751;
	addc.cc.s64 	%rd16881, %rd16879, 0;
	add.cc.s64 	%rd16882, %rd16880, %rd16877;
	addc.cc.s64 	%rd16883, %rd16881, %rd16878;
	mul.lo.s64 	%rd16884, %rd554, %rd16872;
	mul.hi.u64 	%rd16885, %rd554, %rd16872;
	add.cc.s64 	%rd16886, %rd16883, %rd16820;
	addc.cc.s64 	%rd16887, %rd16879, 0;
	add.cc.s64 	%rd16888, %rd16886, %rd16884;
	addc.cc.s64 	%rd16889, %rd16887, %rd16885;
	mul.lo.s64 	%rd16890, %rd553, %rd16872;
	mul.hi.u64 	%rd16891, %rd553, %rd16872;
	add.cc.s64 	%rd16892, %rd16889, %rd16866;
	addc.cc.s64 	%rd16893, %rd16879, 0;
	add.cc.s64 	%rd16894, %rd16892, %rd16890;
	addc.cc.s64 	%rd16895, %rd16893, %rd16891;
	add.s64 	%rd16896, %rd16681, %rd16895;
	setp.lt.u64 	%p2154, %rd16896, %rd16681;
	selp.u64 	%rd16897, 1, 0, %p2154;
	add.s64 	%rd16898, %rd16755, %rd16897;
	setp.lt.u64 	%p2155, %rd16898, %rd16755;
	selp.u64 	%rd16899, 1, 0, %p2155;
	add.s64 	%rd16900, %rd16824, %rd16899;
	setp.lt.u64 	%p2156, %rd16900, %rd16824;
	selp.u64 	%rd16901, 1, 0, %p2156;
	add.s64 	%rd16902, %rd16870, %rd16901;
	mul.lo.s64 	%rd16903, %rd16871, %rd16882;
	mul.lo.s64 	%rd16904, %rd16662, %rd16903;
	mul.hi.u64 	%rd16905, %rd16662, %rd16903;
	add.cc.s64 	%rd16906, %rd16904, %rd16882;
	addc.cc.s64 	%rd16907, %rd16905, 0;
	mul.lo.s64 	%rd16908, %rd555, %rd16903;
	mul.hi.u64 	%rd16909, %rd555, %rd16903;
	add.cc.s64 	%rd16910, %rd16907, %rd16888;
	addc.cc.s64 	%rd16911, %rd16879, 0;
	add.cc.s64 	%rd16912, %rd16910, %rd16908;
	addc.cc.s64 	%rd16913, %rd16911, %rd16909;
	mul.lo.s64 	%rd16914, %rd554, %rd16903;
	mul.hi.u64 	%rd16915, %rd554, %rd16903;
	add.cc.s64 	%rd16916, %rd16913, %rd16894;
	addc.cc.s64 	%rd16917, %rd16879, 0;
	add.cc.s64 	%rd16918, %rd16916, %rd16914;
	addc.cc.s64 	%rd16919, %rd16917, %rd16915;
	mul.lo.s64 	%rd16920, %rd553, %rd16903;
	mul.hi.u64 	%rd16921, %rd553, %rd16903;
	add.cc.s64 	%rd16922, %rd16919, %rd16896;
	addc.cc.s64 	%rd16923, %rd16879, 0;
	add.cc.s64 	%rd16924, %rd16922, %rd16920;
	addc.cc.s64 	%rd16925, %rd16923, %rd16921;
	add.s64 	%rd16926, %rd16898, %rd16925;
	setp.lt.u64 	%p2157, %rd16926, %rd16898;
	selp.u64 	%rd16927, 1, 0, %p2157;
	add.s64 	%rd16928, %rd16900, %rd16927;
	setp.lt.u64 	%p2158, %rd16928, %rd16900;
	selp.u64 	%rd16929, 1, 0, %p2158;
	add.s64 	%rd16930, %rd16902, %rd16929;
	mul.lo.s64 	%rd16931, %rd16871, %rd16912;
	mul.lo.s64 	%rd16932, %rd16662, %rd16931;
	mul.hi.u64 	%rd16933, %rd16662, %rd16931;
	add.cc.s64 	%rd16934, %rd16932, %rd16912;
	addc.cc.s64 	%rd16935, %rd16933, 0;
	mul.lo.s64 	%rd16936, %rd555, %rd16931;
	mul.hi.u64 	%rd16937, %rd555, %rd16931;
	add.cc.s64 	%rd16938, %rd16935, %rd16918;
	addc.cc.s64 	%rd16939, %rd16879, 0;
	add.cc.s64 	%rd16940, %rd16938, %rd16936;
	addc.cc.s64 	%rd16941, %rd16939, %rd16937;
	mul.lo.s64 	%rd16942, %rd554, %rd16931;
	mul.hi.u64 	%rd16943, %rd554, %rd16931;
	add.cc.s64 	%rd16944, %rd16941, %rd16924;
	addc.cc.s64 	%rd16945, %rd16879, 0;
	add.cc.s64 	%rd16946, %rd16944, %rd16942;
	addc.cc.s64 	%rd16947, %rd16945, %rd16943;
	mul.lo.s64 	%rd16948, %rd553, %rd16931;
	mul.hi.u64 	%rd16949, %rd553, %rd16931;
	add.cc.s64 	%rd16950, %rd16947, %rd16926;
	addc.cc.s64 	%rd16951, %rd16879, 0;
	add.cc.s64 	%rd16952, %rd16950, %rd16948;
	addc.cc.s64 	%rd16953, %rd16951, %rd16949;
	add.s64 	%rd16954, %rd16928, %rd16953;
	setp.lt.u64 	%p2159, %rd16954, %rd16928;
	selp.u64 	%rd16955, 1, 0, %p2159;
	add.s64 	%rd16956, %rd16930, %rd16955;
	mul.lo.s64 	%rd16957, %rd16871, %rd16940;
	mul.lo.s64 	%rd16958, %rd16662, %rd16957;
	mul.hi.u64 	%rd16959, %rd16662, %rd16957;
	add.cc.s64 	%rd16960, %rd16958, %rd16940;
	addc.cc.s64 	%rd16961, %rd16959, 0;
	mul.lo.s64 	%rd16962, %rd555, %rd16957;
	mul.hi.u64 	%rd16963, %rd555, %rd16957;
	add.cc.s64 	%rd16964, %rd16961, %rd16946;
	addc.cc.s64 	%rd16965, %rd16879, 0;
	add.cc.s64 	%rd556, %rd16964, %rd16962;
	addc.cc.s64 	%rd16966, %rd16965, %rd16963;
	mul.lo.s64 	%rd16967, %rd554, %rd16957;
	mul.hi.u64 	%rd16968, %rd554, %rd16957;
	add.cc.s64 	%rd16969, %rd16966, %rd16952;
	addc.cc.s64 	%rd16970, %rd16879, 0;
	add.cc.s64 	%rd557, %rd16969, %rd16967;
	addc.cc.s64 	%rd16971, %rd16970, %rd16968;
	mul.lo.s64 	%rd16972, %rd553, %rd16957;
	mul.hi.u64 	%rd16973, %rd553, %rd16957;
	add.cc.s64 	%rd16974, %rd16971, %rd16954;
	addc.cc.s64 	%rd16975, %rd16879, 0;
	add.cc.s64 	%rd558, %rd16974, %rd16972;
	addc.cc.s64 	%rd16976, %rd16975, %rd16973;
	add.s64 	%rd20964, %rd16956, %rd16976;
	setp.gt.u64 	%p2160, %rd20964, %rd553;
	@%p2160 bra 	$L__BB0_242;
	setp.lt.u64 	%p2161, %rd20964, %rd553;
	mov.u64 	%rd20965, %rd558;
	mov.u64 	%rd20966, %rd557;
	mov.u64 	%rd20967, %rd556;
	@%p2161 bra 	$L__BB0_243;
	setp.lt.u64 	%p2162, %rd554, %rd558;
	@%p2162 bra 	$L__BB0_242;
	setp.gt.u64 	%p2163, %rd554, %rd558;
	mov.u64 	%rd20965, %rd558;
	mov.u64 	%rd20966, %rd557;
	mov.u64 	%rd20967, %rd556;
	@%p2163 bra 	$L__BB0_243;
	setp.lt.u64 	%p2164, %rd555, %rd557;
	@%p2164 bra 	$L__BB0_242;
	setp.gt.u64 	%p2165, %rd555, %rd557;
	setp.gt.u64 	%p2166, %rd16662, %rd556;
	or.pred  	%p2167, %p2165, %p2166;
	mov.u64 	%rd20965, %rd558;
	mov.u64 	%rd20966, %rd557;
	mov.u64 	%rd20967, %rd556;
	@%p2167 bra 	$L__BB0_243;
$L__BB0_242:
	sub.s64 	%rd20967, %rd556, %rd16662;
	setp.lt.u64 	%p2168, %rd556, %rd16662;
	selp.u64 	%rd16980, 1, 0, %p2168;
	add.s64 	%rd16981, %rd555, %rd16980;
	sub.s64 	%rd20966, %rd557, %rd16981;
	setp.lt.u64 	%p2169, %rd557, %rd16981;
	selp.u64 	%rd16982, 1, 0, %p2169;
	add.s64 	%rd16984, %rd554, %rd16982;
	sub.s64 	%rd20965, %rd558, %rd16984;
	setp.lt.u64 	%p2170, %rd558, %rd16984;
	selp.u64 	%rd16985, 1, 0, %p2170;
	add.s64 	%rd16987, %rd553, %rd16985;
	sub.s64 	%rd20964, %rd20964, %rd16987;
$L__BB0_243:
	shl.b64 	%rd569, %rd20879, 1;
	setp.gt.s64 	%p2171, %rd20879, -1;
	mov.b64 	{%r733, %r734}, %rd20878;
	mov.b64 	{%r735, %r736}, %rd20879;
	shf.l.wrap.b32 	%r737, %r736, %r733, 1;
	shf.l.wrap.b32 	%r738, %r733, %r734, 1;
	mov.b64 	%rd570, {%r737, %r738};
	setp.lt.u64 	%p2172, %rd570, %rd20878;
	setp.eq.s64 	%p2173, %rd570, %rd20878;
	selp.u32 	%r739, -1, 0, %p2173;
	selp.u32 	%r740, -1, 0, %p2172;
	selp.b32 	%r741, %r740, %r739, %p2171;
	and.b32  	%r743, %r741, 1;
	setp.eq.b32 	%p2174, %r743, 1;
	or.pred  	%p2175, %p2172, %p2174;
	selp.u64 	%rd16988, 1, 0, %p2175;
	shl.b64 	%rd16989, %rd20877, 1;
	or.b64  	%rd571, %rd16989, %rd16988;
	setp.ge.u64 	%p2176, %rd571, %rd20877;
	setp.lt.u64 	%p2177, %rd571, %rd20877;
	setp.eq.s64 	%p2178, %rd571, %rd20877;
	selp.u32 	%r744, -1, 0, %p2177;
	selp.u32 	%r745, -1, 0, %p2178;
	selp.b32 	%r746, %r745, %r744, %p2175;
	selp.b32 	%r747, %r746, %r744, %p2176;
	and.b32  	%r748, %r747, 1;
	setp.eq.b32 	%p10, %r748, 1;
	cvt.u64.u32 	%rd16990, %r747;
	and.b64  	%rd16991, %rd16990, 1;
	shl.b64 	%rd16992, %rd20876, 1;
	or.b64  	%rd20968, %rd16992, %rd16991;
	setp.lt.u64 	%p2179, %rd20968, %rd20876;
	@%p2179 bra 	$L__BB0_250;
	setp.eq.s64 	%p2180, %rd20968, %rd20876;
	and.pred  	%p2181, %p10, %p2180;
	setp.gt.u64 	%p2182, %rd20968, %rd553;
	or.pred  	%p2183, %p2181, %p2182;
	@%p2183 bra 	$L__BB0_250;
	setp.lt.u64 	%p2184, %rd20968, %rd553;
	mov.u64 	%rd20969, %rd571;
	mov.u64 	%rd20970, %rd570;
	mov.u64 	%rd20971, %rd569;
	@%p2184 bra 	$L__BB0_251;
	setp.gt.u64 	%p2185, %rd571, %rd554;
	@%p2185 bra 	$L__BB0_250;
	setp.lt.u64 	%p2186, %rd571, %rd554;
	mov.u64 	%rd20969, %rd571;
	mov.u64 	%rd20970, %rd570;
	mov.u64 	%rd20971, %rd569;
	@%p2186 bra 	$L__BB0_251;
	setp.gt.u64 	%p2187, %rd570, %rd555;
	@%p2187 bra 	$L__BB0_250;
	setp.lt.u64 	%p2188, %rd570, %rd555;
	setp.lt.u64 	%p2189, %rd569, %rd16662;
	or.pred  	%p2190, %p2188, %p2189;
	mov.u64 	%rd20969, %rd571;
	mov.u64 	%rd20970, %rd570;
	mov.u64 	%rd20971, %rd569;
	@%p2190 bra 	$L__BB0_251;
$L__BB0_250:
	sub.s64 	%rd20971, %rd569, %rd16662;
	setp.lt.u64 	%p2191, %rd569, %rd16662;
	selp.u64 	%rd16997, 1, 0, %p2191;
	add.s64 	%rd16998, %rd555, %rd16997;
	sub.s64 	%rd20970, %rd570, %rd16998;
	setp.lt.u64 	%p2192, %rd570, %rd16998;
	selp.u64 	%rd16999, 1, 0, %p2192;
	add.s64 	%rd17001, %rd554, %rd16999;
	sub.s64 	%rd20969, %rd571, %rd17001;
	setp.lt.u64 	%p2193, %rd571, %rd17001;
	selp.u64 	%rd17002, 1, 0, %p2193;
	ld.const.u64 	%rd17003, [P_CONST+24];
	add.s64 	%rd17004, %rd17003, %rd17002;
	sub.s64 	%rd20968, %rd20968, %rd17004;
$L__BB0_251:
	ld.const.u64 	%rd17005, [P_CONST+24];
	ld.const.u64 	%rd17006, [P_CONST+16];
	ld.const.u64 	%rd17007, [P_CONST+8];
	ld.const.u64 	%rd17008, [P_CONST];
	and.b64  	%rd583, %rd20971, 4294967295;
	shr.u64 	%rd584, %rd20971, 32;
	mul.lo.s64 	%rd17009, %rd583, %rd583;
	mul.lo.s64 	%rd17010, %rd584, %rd583;
	shr.u64 	%rd17011, %rd17009, 32;
	shl.b64 	%rd17012, %rd17010, 1;
	and.b64  	%rd17013, %rd17012, 8589934590;
	add.s64 	%rd17014, %rd17011, %rd17013;
	shr.u64 	%rd17015, %rd17010, 31;
	and.b64  	%rd17016, %rd17015, 8589934590;
	mad.lo.s64 	%rd17017, %rd584, %rd584, %rd17016;
	shr.u64 	%rd17018, %rd17014, 32;
	shl.b64 	%rd17019, %rd17014, 32;
	and.b64  	%rd17020, %rd17009, 4294967293;
	or.b64  	%rd17021, %rd17019, %rd17020;
	add.s64 	%rd17022, %rd17017, %rd17018;
	shr.u64 	%rd585, %rd20970, 32;
	and.b64  	%rd586, %rd20970, 4294967295;
	mul.lo.s64 	%rd17023, %rd586, %rd583;
	mul.lo.s64 	%rd17024, %rd585, %rd583;
	mul.lo.s64 	%rd17025, %rd586, %rd584;
	shr.u64 	%rd17026, %rd17023, 32;
	and.b64  	%rd17027, %rd17024, 4294967295;
	add.s64 	%rd17028, %rd17026, %rd17027;
	and.b64  	%rd17029, %rd17025, 4294967295;
	add.s64 	%rd17030, %rd17028, %rd17029;
	shr.u64 	%rd17031, %rd17024, 32;
	mad.lo.s64 	%rd17032, %rd585, %rd584, %rd17031;
	shr.u64 	%rd17033, %rd17025, 32;
	add.s64 	%rd17034, %rd17032, %rd17033;
	shr.u64 	%rd17035, %rd17030, 32;
	shl.b64 	%rd17036, %rd17030, 32;
	and.b64  	%rd17037, %rd17023, 4294967295;
	or.b64  	%rd17038, %rd17036, %rd17037;
	add.s64 	%rd17039, %rd17034, %rd17035;
	shr.u64 	%rd587, %rd20969, 32;
	and.b64  	%rd588, %rd20969, 4294967295;
	mul.lo.s64 	%rd17040, %rd588, %rd583;
	mul.lo.s64 	%rd17041, %rd587, %rd583;
	mul.lo.s64 	%rd17042, %rd588, %rd584;
	shr.u64 	%rd17043, %rd17040, 32;
	and.b64  	%rd17044, %rd17041, 4294967295;
	add.s64 	%rd17045, %rd17043, %rd17044;
	and.b64  	%rd17046, %rd17042, 4294967295;
	add.s64 	%rd17047, %rd17045, %rd17046;
	shr.u64 	%rd17048, %rd17041, 32;
	mad.lo.s64 	%rd17049, %rd587, %rd584, %rd17048;
	shr.u64 	%rd17050, %rd17042, 32;
	add.s64 	%rd17051, %rd17049, %rd17050;
	shr.u64 	%rd17052, %rd17047, 32;
	shl.b64 	%rd17053, %rd17047, 32;
	and.b64  	%rd17054, %rd17040, 4294967295;
	or.b64  	%rd17055, %rd17053, %rd17054;
	add.s64 	%rd17056, %rd17051, %rd17052;
	shr.u64 	%rd589, %rd20968, 32;
	and.b64  	%rd590, %rd20968, 4294967295;
	mul.lo.s64 	%rd17057, %rd590, %rd583;
	mul.lo.s64 	%rd17058, %rd589, %rd583;
	mul.lo.s64 	%rd17059, %rd590, %rd584;
	shr.u64 	%rd17060, %rd17057, 32;
	and.b64  	%rd17061, %rd17058, 4294967295;
	add.s64 	%rd17062, %rd17060, %rd17061;
	and.b64  	%rd17063, %rd17059, 4294967295;
	add.s64 	%rd17064, %rd17062, %rd17063;
	shr.u64 	%rd17065, %rd17058, 32;
	mad.lo.s64 	%rd17066, %rd589, %rd584, %rd17065;
	shr.u64 	%rd17067, %rd17059, 32;
	add.s64 	%rd17068, %rd17066, %rd17067;
	shr.u64 	%rd17069, %rd17064, 32;
	shl.b64 	%rd17070, %rd17064, 32;
	and.b64  	%rd17071, %rd17057, 4294967295;
	or.b64  	%rd17072, %rd17070, %rd17071;
	add.s64 	%rd17073, %rd17068, %rd17069;
	shl.b64 	%rd17074, %rd17038, 1;
	shr.u64 	%rd17075, %rd17036, 63;
	add.s64 	%rd17076, %rd17039, %rd17039;
	add.s64 	%rd17077, %rd17076, %rd17075;
	mul.lo.s64 	%rd17078, %rd586, %rd586;
	mul.lo.s64 	%rd17079, %rd585, %rd586;
	shr.u64 	%rd17080, %rd17078, 32;
	shl.b64 	%rd17081, %rd17079, 1;
	and.b64  	%rd17082, %rd17081, 8589934590;
	add.s64 	%rd17083, %rd17080, %rd17082;
	shr.u64 	%rd17084, %rd17079, 31;
	and.b64  	%rd17085, %rd17084, 8589934590;
	mad.lo.s64 	%rd17086, %rd585, %rd585, %rd17085;
	shr.u64 	%rd17087, %rd17083, 32;
	shl.b64 	%rd17088, %rd17083, 32;
	and.b64  	%rd17089, %rd17078, 4294967293;
	or.b64  	%rd17090, %rd17088, %rd17089;
	add.s64 	%rd17091, %rd17055, %rd17075;
	add.s64 	%rd17092, %rd17091, %rd17090;
	max.u64 	%rd17093, %rd17055, %rd17091;
	setp.gt.u64 	%p2194, %rd17093, %rd17092;
	selp.u64 	%rd17094, 1, 0, %p2194;
	add.s64 	%rd17095, %rd17086, %rd17056;
	add.s64 	%rd17096, %rd17095, %rd17087;
	add.s64 	%rd17097, %rd17096, %rd17094;
	mul.lo.s64 	%rd17098, %rd588, %rd586;
	mul.lo.s64 	%rd17099, %rd587, %rd586;
	mul.lo.s64 	%rd17100, %rd588, %rd585;
	shr.u64 	%rd17101, %rd17098, 32;
	and.b64  	%rd17102, %rd17099, 4294967295;
	add.s64 	%rd17103, %rd17101, %rd17102;
	and.b64  	%rd17104, %rd17100, 4294967295;
	add.s64 	%rd17105, %rd17103, %rd17104;
	shr.u64 	%rd17106, %rd17099, 32;
	mad.lo.s64 	%rd17107, %rd587, %rd585, %rd17106;
	shr.u64 	%rd17108, %rd17100, 32;
	add.s64 	%rd17109, %rd17107, %rd17108;
	shr.u64 	%rd17110, %rd17105, 32;
	shl.b64 	%rd17111, %rd17105, 32;
	and.b64  	%rd17112, %rd17098, 4294967295;
	or.b64  	%rd17113, %rd17111, %rd17112;
	add.s64 	%rd17114, %rd17072, %rd17094;
	add.s64 	%rd17115, %rd17114, %rd17113;
	max.u64 	%rd17116, %rd17072, %rd17114;
	setp.gt.u64 	%p2195, %rd17116, %rd17115;
	selp.u64 	%rd17117, 1, 0, %p2195;
	add.s64 	%rd17118, %rd17109, %rd17073;
	add.s64 	%rd17119, %rd17118, %rd17110;
	add.s64 	%rd17120, %rd17119, %rd17117;
	add.s64 	%rd17121, %rd17092, %rd17055;
	setp.lt.u64 	%p2196, %rd17121, %rd17092;
	selp.u64 	%rd17122, 1, 0, %p2196;
	add.s64 	%rd17123, %rd17056, %rd17097;
	add.s64 	%rd17124, %rd17123, %rd17122;
	add.s64 	%rd17125, %rd17115, %rd17122;
	add.s64 	%rd17126, %rd17125, %rd17113;
	max.u64 	%rd17127, %rd17115, %rd17125;
	setp.gt.u64 	%p2197, %rd17127, %rd17126;
	selp.u64 	%rd17128, 1, 0, %p2197;
	add.s64 	%rd17129, %rd17109, %rd17120;
	add.s64 	%rd17130, %rd17129, %rd17110;
	add.s64 	%rd17131, %rd17130, %rd17128;
	add.s64 	%rd17132, %rd17126, %rd17072;
	setp.lt.u64 	%p2198, %rd17132, %rd17126;
	selp.u64 	%rd17133, 1, 0, %p2198;
	add.s64 	%rd17134, %rd17073, %rd17131;
	add.s64 	%rd17135, %rd17134, %rd17133;
	ld.const.u64 	%rd17136, [MU_P];
	mul.lo.s64 	%rd17137, %rd17136, %rd17021;
	mul.lo.s64 	%rd17138, %rd17008, %rd17137;
	mul.hi.u64 	%rd17139, %rd17008, %rd17137;
	add.cc.s64 	%rd17140, %rd17138, %rd17021;
	addc.cc.s64 	%rd17141, %rd17139, 0;
	mul.lo.s64 	%rd17142, %rd17007, %rd17137;
	mul.hi.u64 	%rd17143, %rd17007, %rd17137;
	mov.b64 	%rd17144, 0;
	add.cc.s64 	%rd17145, %rd17141, %rd17074;
	addc.cc.s64 	%rd17146, %rd17144, 0;
	add.cc.s64 	%rd17147, %rd17145, %rd17142;
	addc.cc.s64 	%rd17148, %rd17146, %rd17143;
	mul.lo.s64 	%rd17149, %rd17006, %rd17137;
	mul.hi.u64 	%rd17150, %rd17006, %rd17137;
	add.cc.s64 	%rd17151, %rd17148, %rd17121;
	addc.cc.s64 	%rd17152, %rd17144, 0;
	add.cc.s64 	%rd17153, %rd17151, %rd17149;
	addc.cc.s64 	%rd17154, %rd17152, %rd17150;
	mul.lo.s64 	%rd17155, %rd17005, %rd17137;
	mul.hi.u64 	%rd17156, %rd17005, %rd17137;
	add.cc.s64 	%rd17157, %rd17154, %rd17132;
	addc.cc.s64 	%rd17158, %rd17144, 0;
	add.cc.s64 	%rd17159, %rd17157, %rd17155;
	addc.cc.s64 	%rd17160, %rd17158, %rd17156;
	add.s64 	%rd17161, %rd17022, %rd17160;
	setp.lt.u64 	%p2199, %rd17161, %rd17022;
	selp.u64 	%rd17162, 1, 0, %p2199;
	add.s64 	%rd17163, %rd17077, %rd17162;
	setp.lt.u64 	%p2200, %rd17163, %rd17077;
	selp.u64 	%rd17164, 1, 0, %p2200;
	add.s64 	%rd17165, %rd17124, %rd17164;
	setp.lt.u64 	%p2201, %rd17165, %rd17124;
	selp.u64 	%rd17166, 1, 0, %p2201;
	add.s64 	%rd17167, %rd17135, %rd17166;
	mul.lo.s64 	%rd17168, %rd17136, %rd17147;
	mul.lo.s64 	%rd17169, %rd17008, %rd17168;
	mul.hi.u64 	%rd17170, %rd17008, %rd17168;
	add.cc.s64 	%rd17171, %rd17169, %rd17147;
	addc.cc.s64 	%rd17172, %rd17170, 0;
	mul.lo.s64 	%rd17173, %rd17007, %rd17168;
	mul.hi.u64 	%rd17174, %rd17007, %rd17168;
	add.cc.s64 	%rd17175, %rd17172, %rd17153;
	addc.cc.s64 	%rd17176, %rd17144, 0;
	add.cc.s64 	%rd17177, %rd17175, %rd17173;
	addc.cc.s64 	%rd17178, %rd17176, %rd17174;
	mul.lo.s64 	%rd17179, %rd17006, %rd17168;
	mul.hi.u64 	%rd17180, %rd17006, %rd17168;
	add.cc.s64 	%rd17181, %rd17178, %rd17159;
	addc.cc.s64 	%rd17182, %rd17144, 0;
	add.cc.s64 	%rd17183, %rd17181, %rd17179;
	addc.cc.s64 	%rd17184, %rd17182, %rd17180;
	mul.lo.s64 	%rd17185, %rd17005, %rd17168;
	mul.hi.u64 	%rd17186, %rd17005, %rd17168;
	add.cc.s64 	%rd17187, %rd17184, %rd17161;
	addc.cc.s64 	%rd17188, %rd17144, 0;
	add.cc.s64 	%rd17189, %rd17187, %rd17185;
	addc.cc.s64 	%rd17190, %rd17188, %rd17186;
	add.s64 	%rd17191, %rd17163, %rd17190;
	setp.lt.u64 	%p2202, %rd17191, %rd17163;
	selp.u64 	%rd17192, 1, 0, %p2202;
	add.s64 	%rd17193, %rd17165, %rd17192;
	setp.lt.u64 	%p2203, %rd17193, %rd17165;
	selp.u64 	%rd17194, 1, 0, %p2203;
	add.s64 	%rd17195, %rd17167, %rd17194;
	mul.lo.s64 	%rd17196, %rd17136, %rd17177;
	mul.lo.s64 	%rd17197, %rd17008, %rd17196;
	mul.hi.u64 	%rd17198, %rd17008, %rd17196;
	add.cc.s64 	%rd17199, %rd17197, %rd17177;
	addc.cc.s64 	%rd17200, %rd17198, 0;
	mul.lo.s64 	%rd17201, %rd17007, %rd17196;
	mul.hi.u64 	%rd17202, %rd17007, %rd17196;
	add.cc.s64 	%rd17203, %rd17200, %rd17183;
	addc.cc.s64 	%rd17204, %rd17144, 0;
	add.cc.s64 	%rd17205, %rd17203, %rd17201;
	addc.cc.s64 	%rd17206, %rd17204, %rd17202;
	mul.lo.s64 	%rd17207, %rd17006, %rd17196;
	mul.hi.u64 	%rd17208, %rd17006, %rd17196;
	add.cc.s64 	%rd17209, %rd17206, %rd17189;
	addc.cc.s64 	%rd17210, %rd17144, 0;
	add.cc.s64 	%rd17211, %rd17209, %rd17207;
	addc.cc.s64 	%rd17212, %rd17210, %rd17208;
	mul.lo.s64 	%rd17213, %rd17005, %rd17196;
	mul.hi.u64 	%rd17214, %rd17005, %rd17196;
	add.cc.s64 	%rd17215, %rd17212, %rd17191;
	addc.cc.s64 	%rd17216, %rd17144, 0;
	add.cc.s64 	%rd17217, %rd17215, %rd17213;
	addc.cc.s64 	%rd17218, %rd17216, %rd17214;
	add.s64 	%rd17219, %rd17193, %rd17218;
	setp.lt.u64 	%p2204, %rd17219, %rd17193;
	selp.u64 	%rd17220, 1, 0, %p2204;
	add.s64 	%rd17221, %rd17195, %rd17220;
	mul.lo.s64 	%rd17222, %rd17136, %rd17205;
	mul.lo.s64 	%rd17223, %rd17008, %rd17222;
	mul.hi.u64 	%rd17224, %rd17008, %rd17222;
	add.cc.s64 	%rd17225, %rd17223, %rd17205;
	addc.cc.s64 	%rd17226, %rd17224, 0;
	mul.lo.s64 	%rd17227, %rd17007, %rd17222;
	mul.hi.u64 	%rd17228, %rd17007, %rd17222;
	add.cc.s64 	%rd17229, %rd17226, %rd17211;
	addc.cc.s64 	%rd17230, %rd17144, 0;
	add.cc.s64 	%rd591, %rd17229, %rd17227;
	addc.cc.s64 	%rd17231, %rd17230, %rd17228;
	mul.lo.s64 	%rd17232, %rd17006, %rd17222;
	mul.hi.u64 	%rd17233, %rd17006, %rd17222;
	add.cc.s64 	%rd17234, %rd17231, %rd17217;
	addc.cc.s64 	%rd17235, %rd17144, 0;
	add.cc.s64 	%rd592, %rd17234, %rd17232;
	addc.cc.s64 	%rd17236, %rd17235, %rd17233;
	mul.lo.s64 	%rd17237, %rd17005, %rd17222;
	mul.hi.u64 	%rd17238, %rd17005, %rd17222;
	add.cc.s64 	%rd17239, %rd17236, %rd17219;
	addc.cc.s64 	%rd17240, %rd17144, 0;
	add.cc.s64 	%rd593, %rd17239, %rd17237;
	addc.cc.s64 	%rd17241, %rd17240, %rd17238;
	add.s64 	%rd20972, %rd17221, %rd17241;
	setp.gt.u64 	%p2205, %rd20972, %rd17005;
	@%p2205 bra 	$L__BB0_257;
	setp.lt.u64 	%p2206, %rd20972, %rd17005;
	mov.u64 	%rd20973, %rd593;
	mov.u64 	%rd20974, %rd592;
	mov.u64 	%rd20975, %rd591;
	@%p2206 bra 	$L__BB0_258;
	ld.const.u64 	%rd17243, [P_CONST+16];
	setp.lt.u64 	%p2207, %rd17243, %rd593;
	@%p2207 bra 	$L__BB0_257;
	setp.gt.u64 	%p2208, %rd17243, %rd593;
	mov.u64 	%rd20973, %rd593;
	mov.u64 	%rd20974, %rd592;
	mov.u64 	%rd20975, %rd591;
	@%p2208 bra 	$L__BB0_258;
	ld.const.u64 	%rd17245, [P_CONST+8];
	setp.lt.u64 	%p2209, %rd17245, %rd592;
	@%p2209 bra 	$L__BB0_257;
	setp.gt.u64 	%p2210, %rd17245, %rd592;
	ld.const.u64 	%rd17247, [P_CONST];
	setp.gt.u64 	%p2211, %rd17247, %rd591;
	or.pred  	%p2212, %p2210, %p2211;
	mov.u64 	%rd20973, %rd593;
	mov.u64 	%rd20974, %rd592;
	mov.u64 	%rd20975, %rd591;
	@%p2212 bra 	$L__BB0_258;
$L__BB0_257:
	ld.const.u64 	%rd17249, [P_CONST];
	sub.s64 	%rd20975, %rd591, %rd17249;
	setp.lt.u64 	%p2213, %rd591, %rd17249;
	selp.u64 	%rd17250, 1, 0, %p2213;
	ld.const.u64 	%rd17251, [P_CONST+8];
	add.s64 	%rd17252, %rd17251, %rd17250;
	sub.s64 	%rd20974, %rd592, %rd17252;
	setp.lt.u64 	%p2214, %rd592, %rd17252;
	selp.u64 	%rd17253, 1, 0, %p2214;
	ld.const.u64 	%rd17254, [P_CONST+16];
	add.s64 	%rd17255, %rd17254, %rd17253;
	sub.s64 	%rd20973, %rd593, %rd17255;
	setp.lt.u64 	%p2215, %rd593, %rd17255;
	selp.u64 	%rd17256, 1, 0, %p2215;
	ld.const.u64 	%rd17257, [P_CONST+24];
	add.s64 	%rd17258, %rd17257, %rd17256;
	sub.s64 	%rd20972, %rd20972, %rd17258;
$L__BB0_258:
	sub.s64 	%rd20979, %rd20975, %rd20963;
	setp.lt.u64 	%p2216, %rd20975, %rd20963;
	selp.u64 	%rd17259, 1, 0, %p2216;
	add.s64 	%rd17260, %rd20962, %rd17259;
	sub.s64 	%rd20978, %rd20974, %rd17260;
	setp.lt.u64 	%p2217, %rd20974, %rd17260;
	selp.u64 	%rd17261, 1, 0, %p2217;
	add.s64 	%rd17262, %rd20961, %rd17261;
	sub.s64 	%rd20977, %rd20973, %rd17262;
	setp.lt.u64 	%p2218, %rd20973, %rd17262;
	selp.u64 	%rd17263, 1, 0, %p2218;
	add.s64 	%rd17264, %rd20960, %rd17263;
	sub.s64 	%rd20976, %rd20972, %rd17264;
	setp.ge.u64 	%p2219, %rd20972, %rd17264;
	@%p2219 bra 	$L__BB0_260;
	ld.const.u64 	%rd17265, [P_CONST];
	add.s64 	%rd607, %rd20979, %rd17265;
	setp.ge.u64 	%p2220, %rd607, %rd20979;
	setp.lt.u64 	%p2221, %rd607, %rd20979;
	selp.u64 	%rd17266, 1, 0, %p2221;
	add.s64 	%rd17267, %rd20978, %rd17266;
	ld.const.u64 	%rd17268, [P_CONST+8];
	add.s64 	%rd608, %rd17267, %rd17268;
	setp.lt.u64 	%p2222, %rd608, %rd20978;
	setp.eq.s64 	%p2223, %rd608, %rd20978;
	selp.u32 	%r749, -1, 0, %p2223;
	selp.u32 	%r750, -1, 0, %p2222;
	selp.b32 	%r751, %r750, %r749, %p2220;
	and.b32  	%r753, %r751, 1;
	setp.eq.b32 	%p2224, %r753, 1;
	or.pred  	%p2225, %p2222, %p2224;
	selp.u64 	%rd17269, 1, 0, %p2225;
	add.s64 	%rd17270, %rd20977, %rd17269;
	ld.const.u64 	%rd17271, [P_CONST+16];
	add.s64 	%rd609, %rd17270, %rd17271;
	setp.ge.u64 	%p2226, %rd609, %rd20977;
	setp.lt.u64 	%p2227, %rd609, %rd20977;
	setp.eq.s64 	%p2228, %rd609, %rd20977;
	selp.u32 	%r754, -1, 0, %p2227;
	selp.u32 	%r755, -1, 0, %p2228;
	selp.b32 	%r756, %r755, %r754, %p2225;
	selp.b32 	%r757, %r756, %r754, %p2226;
	cvt.u64.u32 	%rd17272, %r757;
	and.b64  	%rd17273, %rd17272, 1;
	add.s64 	%rd17274, %rd20976, %rd17273;
	ld.const.u64 	%rd17275, [P_CONST+24];
	add.s64 	%rd20976, %rd17274, %rd17275;
	mov.u64 	%rd20977, %rd609;
	mov.u64 	%rd20978, %rd608;
	mov.u64 	%rd20979, %rd607;
$L__BB0_260:
	sub.s64 	%rd20983, %rd20979, %rd20967;
	setp.lt.u64 	%p2229, %rd20979, %rd20967;
	selp.u64 	%rd17276, 1, 0, %p2229;
	add.s64 	%rd17277, %rd20966, %rd17276;
	sub.s64 	%rd20982, %rd20978, %rd17277;
	setp.lt.u64 	%p2230, %rd20978, %rd17277;
	selp.u64 	%rd17278, 1, 0, %p2230;
	add.s64 	%rd17279, %rd20965, %rd17278;
	sub.s64 	%rd20981, %rd20977, %rd17279;
	setp.lt.u64 	%p2231, %rd20977, %rd17279;
	selp.u64 	%rd17280, 1, 0, %p2231;
	add.s64 	%rd17281, %rd20964, %rd17280;
	sub.s64 	%rd20980, %rd20976, %rd17281;
	setp.ge.u64 	%p2232, %rd20976, %rd17281;
	@%p2232 bra 	$L__BB0_262;
	ld.const.u64 	%rd17282, [P_CONST];
	add.s64 	%rd619, %rd20983, %rd17282;
	setp.ge.u64 	%p2233, %rd619, %rd20983;
	setp.lt.u64 	%p2234, %rd619, %rd20983;
	selp.u64 	%rd17283, 1, 0, %p2234;
	add.s64 	%rd17284, %rd20982, %rd17283;
	ld.const.u64 	%rd17285, [P_CONST+8];
	add.s64 	%rd620, %rd17284, %rd17285;
	setp.lt.u64 	%p2235, %rd620, %rd20982;
	setp.eq.s64 	%p2236, %rd620, %rd20982;
	selp.u32 	%r758, -1, 0, %p2236;
	selp.u32 	%r759, -1, 0, %p2235;
	selp.b32 	%r760, %r759, %r758, %p2233;
	and.b32  	%r762, %r760, 1;
	setp.eq.b32 	%p2237, %r762, 1;
	or.pred  	%p2238, %p2235, %p2237;
	selp.u64 	%rd17286, 1, 0, %p2238;
	add.s64 	%rd17287, %rd20981, %rd17286;
	ld.const.u64 	%rd17288, [P_CONST+16];
	add.s64 	%rd621, %rd17287, %rd17288;
	setp.ge.u64 	%p2239, %rd621, %rd20981;
	setp.lt.u64 	%p2240, %rd621, %rd20981;
	setp.eq.s64 	%p2241, %rd621, %rd20981;
	selp.u32 	%r763, -1, 0, %p2240;
	selp.u32 	%r764, -1, 0, %p2241;
	selp.b32 	%r765, %r764, %r763, %p2238;
	selp.b32 	%r766, %r765, %r763, %p2239;
	cvt.u64.u32 	%rd17289, %r766;
	and.b64  	%rd17290, %rd17289, 1;
	add.s64 	%rd17291, %rd20980, %rd17290;
	ld.const.u64 	%rd17292, [P_CONST+24];
	add.s64 	%rd20980, %rd17291, %rd17292;
	mov.u64 	%rd20981, %rd621;
	mov.u64 	%rd20982, %rd620;
	mov.u64 	%rd20983, %rd619;
$L__BB0_262:
	sub.s64 	%rd21035, %rd20983, %rd20967;
	setp.lt.u64 	%p2242, %rd20983, %rd20967;
	selp.u64 	%rd17293, 1, 0, %p2242;
	add.s64 	%rd17294, %rd20966, %rd17293;
	sub.s64 	%rd21034, %rd20982, %rd17294;
	setp.lt.u64 	%p2243, %rd20982, %rd17294;
	selp.u64 	%rd17295, 1, 0, %p2243;
	add.s64 	%rd17296, %rd20965, %rd17295;
	sub.s64 	%rd21033, %rd20981, %rd17296;
	setp.lt.u64 	%p2244, %rd20981, %rd17296;
	selp.u64 	%rd17297, 1, 0, %p2244;
	add.s64 	%rd17298, %rd20964, %rd17297;
	sub.s64 	%rd21032, %rd20980, %rd17298;
	setp.ge.u64 	%p2245, %rd20980, %rd17298;
	@%p2245 bra 	$L__BB0_264;
	ld.const.u64 	%rd17299, [P_CONST];
	add.s64 	%rd631, %rd21035, %rd17299;
	setp.ge.u64 	%p2246, %rd631, %rd21035;
	setp.lt.u64 	%p2247, %rd631, %rd21035;
	selp.u64 	%rd17300, 1, 0, %p2247;
	add.s64 	%rd17301, %rd21034, %rd17300;
	ld.const.u64 	%rd17302, [P_CONST+8];
	add.s64 	%rd632, %rd17301, %rd17302;
	setp.lt.u64 	%p2248, %rd632, %rd21034;
	setp.eq.s64 	%p2249, %rd632, %rd21034;
	selp.u32 	%r767, -1, 0, %p2249;
	selp.u32 	%r768, -1, 0, %p2248;
	selp.b32 	%r769, %r768, %r767, %p2246;
	and.b32  	%r771, %r769, 1;
	setp.eq.b32 	%p2250, %r771, 1;
	or.pred  	%p2251, %p2248, %p2250;
	selp.u64 	%rd17303, 1, 0, %p2251;
	add.s64 	%rd17304, %rd21033, %rd17303;
	ld.const.u64 	%rd17305, [P_CONST+16];
	add.s64 	%rd633, %rd17304, %rd17305;
	setp.ge.u64 	%p2252, %rd633, %rd21033;
	setp.lt.u64 	%p2253, %rd633, %rd21033;
	setp.eq.s64 	%p2254, %rd633, %rd21033;
	selp.u32 	%r772, -1, 0, %p2253;
	selp.u32 	%r773, -1, 0, %p2254;
	selp.b32 	%r774, %r773, %r772, %p2251;
	selp.b32 	%r775, %r774, %r772, %p2252;
	cvt.u64.u32 	%rd17306, %r775;
	and.b64  	%rd17307, %rd17306, 1;
	add.s64 	%rd17308, %rd21032, %rd17307;
	ld.const.u64 	%rd17309, [P_CONST+24];
	add.s64 	%rd21032, %rd17308, %rd17309;
	mov.u64 	%rd21033, %rd633;
	mov.u64 	%rd21034, %rd632;
	mov.u64 	%rd21035, %rd631;
$L__BB0_264:
	sub.s64 	%rd20991, %rd20967, %rd21035;
	setp.lt.u64 	%p2255, %rd20967, %rd21035;
	selp.u64 	%rd17310, 1, 0, %p2255;
	add.s64 	%rd17311, %rd21034, %rd17310;
	sub.s64 	%rd20990, %rd20966, %rd17311;
	setp.lt.u64 	%p2256, %rd20966, %rd17311;
	selp.u64 	%rd17312, 1, 0, %p2256;
	add.s64 	%rd17313, %rd21033, %rd17312;
	sub.s64 	%rd20989, %rd20965, %rd17313;
	setp.lt.u64 	%p2257, %rd20965, %rd17313;
	selp.u64 	%rd17314, 1, 0, %p2257;
	add.s64 	%rd17315, %rd21032, %rd17314;
	sub.s64 	%rd20988, %rd20964, %rd17315;
	setp.ge.u64 	%p2258, %rd20964, %rd17315;
	@%p2258 bra 	$L__BB0_266;
	ld.const.u64 	%rd17316, [P_CONST];
	add.s64 	%rd643, %rd20991, %rd17316;
	setp.ge.u64 	%p2259, %rd643, %rd20991;
	setp.lt.u64 	%p2260, %rd643, %rd20991;
	selp.u64 	%rd17317, 1, 0, %p2260;
	add.s64 	%rd17318, %rd20990, %rd17317;
	ld.const.u64 	%rd17319, [P_CONST+8];
	add.s64 	%rd644, %rd17318, %rd17319;
	setp.lt.u64 	%p2261, %rd644, %rd20990;
	setp.eq.s64 	%p2262, %rd644, %rd20990;
	selp.u32 	%r776, -1, 0, %p2262;
	selp.u32 	%r777, -1, 0, %p2261;
	selp.b32 	%r778, %r777, %r776, %p2259;
	and.b32  	%r780, %r778, 1;
	setp.eq.b32 	%p2263, %r780, 1;
	or.pred  	%p2264, %p2261, %p2263;
	selp.u64 	%rd17320, 1, 0, %p2264;
	add.s64 	%rd17321, %rd20989, %rd17320;
	ld.const.u64 	%rd17322, [P_CONST+16];
	add.s64 	%rd645, %rd17321, %rd17322;
	setp.ge.u64 	%p2265, %rd645, %rd20989;
	setp.lt.u64 	%p2266, %rd645, %rd20989;
	setp.eq.s64 	%p2267, %rd645, %rd20989;
	selp.u32 	%r781, -1, 0, %p2266;
	selp.u32 	%r782, -1, 0, %p2267;
	selp.b32 	%r783, %r782, %r781, %p2264;
	selp.b32 	%r784, %r783, %r781, %p2265;
	cvt.u64.u32 	%rd17323, %r784;
	and.b64  	%rd17324, %rd17323, 1;
	add.s64 	%rd17325, %rd20988, %rd17324;
	ld.const.u64 	%rd17326, [P_CONST+24];
	add.s64 	%rd20988, %rd17325, %rd17326;
	mov.u64 	%rd20989, %rd645;
	mov.u64 	%rd20990, %rd644;
	mov.u64 	%rd20991, %rd643;
$L__BB0_266:
	ld.const.u64 	%rd651, [P_CONST+24];
	ld.const.u64 	%rd652, [P_CONST+16];
	ld.const.u64 	%rd653, [P_CONST+8];
	ld.const.u64 	%rd17327, [P_CONST];
	shr.u64 	%rd17328, %rd20991, 32;
	and.b64  	%rd17329, %rd20991, 4294967295;
	mul.lo.s64 	%rd17330, %rd17329, %rd583;
	mul.lo.s64 	%rd17331, %rd17328, %rd583;
	mul.lo.s64 	%rd17332, %rd17329, %rd584;
	shr.u64 	%rd17333, %rd17330, 32;
	and.b64  	%rd17334, %rd17331, 4294967295;
	add.s64 	%rd17335, %rd17333, %rd17334;
	and.b64  	%rd17336, %rd17332, 4294967295;
	add.s64 	%rd17337, %rd17335, %rd17336;
	shr.u64 	%rd17338, %rd17331, 32;
	mad.lo.s64 	%rd17339, %rd17328, %rd584, %rd17338;
	shr.u64 	%rd17340, %rd17332, 32;
	add.s64 	%rd17341, %rd17339, %rd17340;
	shr.u64 	%rd17342, %rd17337, 32;
	shl.b64 	%rd17343, %rd17337, 32;
	and.b64  	%rd17344, %rd17330, 4294967295;
	or.b64  	%rd17345, %rd17343, %rd17344;
	add.s64 	%rd17346, %rd17341, %rd17342;
	shr.u64 	%rd17347, %rd20990, 32;
	and.b64  	%rd17348, %rd20990, 4294967295;
	mul.lo.s64 	%rd17349, %rd17348, %rd583;
	mul.lo.s64 	%rd17350, %rd17347, %rd583;
	mul.lo.s64 	%rd17351, %rd17348, %rd584;
	shr.u64 	%rd17352, %rd17349, 32;
	and.b64  	%rd17353, %rd17350, 4294967295;
	add.s64 	%rd17354, %rd17352, %rd17353;
	and.b64  	%rd17355, %rd17351, 4294967295;
	add.s64 	%rd17356, %rd17354, %rd17355;
	shr.u64 	%rd17357, %rd17350, 32;
	mad.lo.s64 	%rd17358, %rd17347, %rd584, %rd17357;
	shr.u64 	%rd17359, %rd17351, 32;
	add.s64 	%rd17360, %rd17358, %rd17359;
	shr.u64 	%rd17361, %rd17356, 32;
	shl.b64 	%rd17362, %rd17356, 32;
	and.b64  	%rd17363, %rd17349, 4294967295;
	or.b64  	%rd17364, %rd17362, %rd17363;
	add.s64 	%rd17365, %rd17360, %rd17361;
	shr.u64 	%rd17366, %rd20989, 32;
	and.b64  	%rd17367, %rd20989, 4294967295;
	mul.lo.s64 	%rd17368, %rd17367, %rd583;
	mul.lo.s64 	%rd17369, %rd17366, %rd583;
	mul.lo.s64 	%rd17370, %rd17367, %rd584;
	shr.u64 	%rd17371, %rd17368, 32;
	and.b64  	%rd17372, %rd17369, 4294967295;
	add.s64 	%rd17373, %rd17371, %rd17372;
	and.b64  	%rd17374, %rd17370, 4294967295;
	add.s64 	%rd17375, %rd17373, %rd17374;
	shr.u64 	%rd17376, %rd17369, 32;
	mad.lo.s64 	%rd17377, %rd17366, %rd584, %rd17376;
	shr.u64 	%rd17378, %rd17370, 32;
	add.s64 	%rd17379, %rd17377, %rd17378;
	shr.u64 	%rd17380, %rd17375, 32;
	shl.b64 	%rd17381, %rd17375, 32;
	and.b64  	%rd17382, %rd17368, 4294967295;
	or.b64  	%rd17383, %rd17381, %rd17382;
	add.s64 	%rd17384, %rd17379, %rd17380;
	shr.u64 	%rd17385, %rd20988, 32;
	and.b64  	%rd17386, %rd20988, 4294967295;
	mul.lo.s64 	%rd17387, %rd17386, %rd583;
	mul.lo.s64 	%rd17388, %rd17385, %rd583;
	mul.lo.s64 	%rd17389, %rd17386, %rd584;
	shr.u64 	%rd17390, %rd17387, 32;
	and.b64  	%rd17391, %rd17388, 4294967295;
	add.s64 	%rd17392, %rd17390, %rd17391;
	and.b64  	%rd17393, %rd17389, 4294967295;
	add.s64 	%rd17394, %rd17392, %rd17393;
	shr.u64 	%rd17395, %rd17388, 32;
	mad.lo.s64 	%rd17396, %rd17385, %rd584, %rd17395;
	shr.u64 	%rd17397, %rd17389, 32;
	add.s64 	%rd17398, %rd17396, %rd17397;
	shr.u64 	%rd17399, %rd17394, 32;
	shl.b64 	%rd17400, %rd17394, 32;
	and.b64  	%rd17401, %rd17387, 4294967295;
	or.b64  	%rd17402, %rd17400, %rd17401;
	add.s64 	%rd17403, %rd17398, %rd17399;
	mul.lo.s64 	%rd17404, %rd17329, %rd586;
	mul.lo.s64 	%rd17405, %rd17328, %rd586;
	mul.lo.s64 	%rd17406, %rd17329, %rd585;
	shr.u64 	%rd17407, %rd17404, 32;
	and.b64  	%rd17408, %rd17405, 4294967295;
	add.s64 	%rd17409, %rd17407, %rd17408;
	and.b64  	%rd17410, %rd17406, 4294967295;
	add.s64 	%rd17411, %rd17409, %rd17410;
	shr.u64 	%rd17412, %rd17405, 32;
	mad.lo.s64 	%rd17413, %rd17328, %rd585, %rd17412;
	shr.u64 	%rd17414, %rd17406, 32;
	add.s64 	%rd17415, %rd17413, %rd17414;
	shr.u64 	%rd17416, %rd17411, 32;
	shl.b64 	%rd17417, %rd17411, 32;
	and.b64  	%rd17418, %rd17404, 4294967295;
	or.b64  	%rd17419, %rd17417, %rd17418;
	add.s64 	%rd17420, %rd17364, %rd17419;
	setp.lt.u64 	%p2268, %rd17420, %rd17364;
	selp.u64 	%rd17421, 1, 0, %p2268;
	add.s64 	%rd17422, %rd17415, %rd17365;
	add.s64 	%rd17423, %rd17422, %rd17416;
	add.s64 	%rd17424, %rd17423, %rd17421;
	mul.lo.s64 	%rd17425, %rd17348, %rd586;
	mul.lo.s64 	%rd17426, %rd17347, %rd586;
	mul.lo.s64 	%rd17427, %rd17348, %rd585;
	shr.u64 	%rd17428, %rd17425, 32;
	and.b64  	%rd17429, %rd17426, 4294967295;
	add.s64 	%rd17430, %rd17428, %rd17429;
	and.b64  	%rd17431, %rd17427, 4294967295;
	add.s64 	%rd17432, %rd17430, %rd17431;
	shr.u64 	%rd17433, %rd17426, 32;
	mad.lo.s64 	%rd17434, %rd17347, %rd585, %rd17433;
	shr.u64 	%rd17435, %rd17427, 32;
	add.s64 	%rd17436, %rd17434, %rd17435;
	shr.u64 	%rd17437, %rd17432, 32;
	shl.b64 	%rd17438, %rd17432, 32;
	and.b64  	%rd17439, %rd17425, 4294967295;
	or.b64  	%rd17440, %rd17438, %rd17439;
	add.s64 	%rd17441, %rd17383, %rd17421;
	add.s64 	%rd17442, %rd17441, %rd17440;
	max.u64 	%rd17443, %rd17383, %rd17441;
	setp.gt.u64 	%p2269, %rd17443, %rd17442;
	selp.u64 	%rd17444, 1, 0, %p2269;
	add.s64 	%rd17445, %rd17436, %rd17384;
	add.s64 	%rd17446, %rd17445, %rd17437;
	add.s64 	%rd17447, %rd17446, %rd17444;
	mul.lo.s64 	%rd17448, %rd17367, %rd586;
	mul.lo.s64 	%rd17449, %rd17366, %rd586;
	mul.lo.s64 	%rd17450, %rd17367, %rd585;
	shr.u64 	%rd17451, %rd17448, 32;
	and.b64  	%rd17452, %rd17449, 4294967295;
	add.s64 	%rd17453, %rd17451, %rd17452;
	and.b64  	%rd17454, %rd17450, 4294967295;
	add.s64 	%rd17455, %rd17453, %rd17454;
	shr.u64 	%rd17456, %rd17449, 32;
	mad.lo.s64 	%rd17457, %rd17366, %rd585, %rd17456;
	shr.u64 	%rd17458, %rd17450, 32;
	add.s64 	%rd17459, %rd17457, %rd17458;
	shr.u64 	%rd17460, %rd17455, 32;
	shl.b64 	%rd17461, %rd17455, 32;
	and.b64  	%rd17462, %rd17448, 4294967295;
	or.b64  	%rd17463, %rd17461, %rd17462;
	add.s64 	%rd17464, %rd17402, %rd17444;
	add.s64 	%rd17465, %rd17464, %rd17463;
	max.u64 	%rd17466, %rd17402, %rd17464;
	setp.gt.u64 	%p2270, %rd17466, %rd17465;
	selp.u64 	%rd17467, 1, 0, %p2270;
	add.s64 	%rd17468, %rd17459, %rd17403;
	add.s64 	%rd17469, %rd17468, %rd17460;
	add.s64 	%rd17470, %rd17469, %rd17467;
	mul.lo.s64 	%rd17471, %rd17329, %rd588;
	mul.lo.s64 	%rd17472, %rd17328, %rd588;
	mul.lo.s64 	%rd17473, %rd17329, %rd587;
	shr.u64 	%rd17474, %rd17471, 32;
	and.b64  	%rd17475, %rd17472, 4294967295;
	add.s64 	%rd17476, %rd17474, %rd17475;
	and.b64  	%rd17477, %rd17473, 4294967295;
	add.s64 	%rd17478, %rd17476, %rd17477;
	shr.u64 	%rd17479, %rd17472, 32;
	mad.lo.s64 	%rd17480, %rd17328, %rd587, %rd17479;
	shr.u64 	%rd17481, %rd17473, 32;
	add.s64 	%rd17482, %rd17480, %rd17481;
	shr.u64 	%rd17483, %rd17478, 32;
	shl.b64 	%rd17484, %rd17478, 32;
	and.b64  	%rd17485, %rd17471, 4294967295;
	or.b64  	%rd17486, %rd17484, %rd17485;
	add.s64 	%rd17487, %rd17442, %rd17486;
	setp.lt.u64 	%p2271, %rd17487, %rd17442;
	selp.u64 	%rd17488, 1, 0, %p2271;
	add.s64 	%rd17489, %rd17482, %rd17447;
	add.s64 	%rd17490, %rd17489, %rd17483;
	add.s64 	%rd17491, %rd17490, %rd17488;
	mul.lo.s64 	%rd17492, %rd17348, %rd588;
	mul.lo.s64 	%rd17493, %rd17347, %rd588;
	mul.lo.s64 	%rd17494, %rd17348, %rd587;
	shr.u64 	%rd17495, %rd17492, 32;
	and.b64  	%rd17496, %rd17493, 4294967295;
	add.s64 	%rd17497, %rd17495, %rd17496;
	and.b64  	%rd17498, %rd17494, 4294967295;
	add.s64 	%rd17499, %rd17497, %rd17498;
	shr.u64 	%rd17500, %rd17493, 32;
	mad.lo.s64 	%rd17501, %rd17347, %rd587, %rd17500;
	shr.u64 	%rd17502, %rd17494, 32;
	add.s64 	%rd17503, %rd17501, %rd17502;
	shr.u64 	%rd17504, %rd17499, 32;
	shl.b64 	%rd17505, %rd17499, 32;
	and.b64  	%rd17506, %rd17492, 4294967295;
	or.b64  	%rd17507, %rd17505, %rd17506;
	add.s64 	%rd17508, %rd17465, %rd17488;
	add.s64 	%rd17509, %rd17508, %rd17507;
	max.u64 	%rd17510, %rd17465, %rd17508;
	setp.gt.u64 	%p2272, %rd17510, %rd17509;
	selp.u64 	%rd17511, 1, 0, %p2272;
	add.s64 	%rd17512, %rd17503, %rd17470;
	add.s64 	%rd17513, %rd17512, %rd17504;
	add.s64 	%rd17514, %rd17513, %rd17511;
	mul.lo.s64 	%rd17515, %rd17329, %rd590;
	mul.lo.s64 	%rd17516, %rd17328, %rd590;
	mul.lo.s64 	%rd17517, %rd17329, %rd589;
	shr.u64 	%rd17518, %rd17515, 32;
	and.b64  	%rd17519, %rd17516, 4294967295;
	add.s64 	%rd17520, %rd17518, %rd17519;
	and.b64  	%rd17521, %rd17517, 4294967295;
	add.s64 	%rd17522, %rd17520, %rd17521;
	shr.u64 	%rd17523, %rd17516, 32;
	mad.lo.s64 	%rd17524, %rd17328, %rd589, %rd17523;
	shr.u64 	%rd17525, %rd17517, 32;
	add.s64 	%rd17526, %rd17524, %rd17525;
	shr.u64 	%rd17527, %rd17522, 32;
	shl.b64 	%rd17528, %rd17522, 32;
	and.b64  	%rd17529, %rd17515, 4294967295;
	or.b64  	%rd17530, %rd17528, %rd17529;
	add.s64 	%rd17531, %rd17509, %rd17530;
	setp.lt.u64 	%p2273, %rd17531, %rd17509;
	selp.u64 	%rd17532, 1, 0, %p2273;
	add.s64 	%rd17533, %rd17526, %rd17514;
	add.s64 	%rd17534, %rd17533, %rd17527;
	add.s64 	%rd17535, %rd17534, %rd17532;
	ld.const.u64 	%rd17536, [MU_P];
	mul.lo.s64 	%rd17537, %rd17536, %rd17345;
	mul.lo.s64 	%rd17538, %rd17327, %rd17537;
	mul.hi.u64 	%rd17539, %rd17327, %rd17537;
	add.cc.s64 	%rd17540, %rd17538, %rd17345;
	addc.cc.s64 	%rd17541, %rd17539, 0;
	mul.lo.s64 	%rd17542, %rd653, %rd17537;
	mul.hi.u64 	%rd17543, %rd653, %rd17537;
	mov.b64 	%rd17544, 0;
	add.cc.s64 	%rd17545, %rd17541, %rd17420;
	addc.cc.s64 	%rd17546, %rd17544, 0;
	add.cc.s64 	%rd17547, %rd17545, %rd17542;
	addc.cc.s64 	%rd17548, %rd17546, %rd17543;
	mul.lo.s64 	%rd17549, %rd652, %rd17537;
	mul.hi.u64 	%rd17550, %rd652, %rd17537;
	add.cc.s64 	%rd17551, %rd17548, %rd17487;
	addc.cc.s64 	%rd17552, %rd17544, 0;
	add.cc.s64 	%rd17553, %rd17551, %rd17549;
	addc.cc.s64 	%rd17554, %rd17552, %rd17550;
	mul.lo.s64 	%rd17555, %rd651, %rd17537;
	mul.hi.u64 	%rd17556, %rd651, %rd17537;
	add.cc.s64 	%rd17557, %rd17554, %rd17531;
	addc.cc.s64 	%rd17558, %rd17544, 0;
	add.cc.s64 	%rd17559, %rd17557, %rd17555;
	addc.cc.s64 	%rd17560, %rd17558, %rd17556;
	add.s64 	%rd17561, %rd17346, %rd17560;
	setp.lt.u64 	%p2274, %rd17561, %rd17346;
	selp.u64 	%rd17562, 1, 0, %p2274;
	add.s64 	%rd17563, %rd17424, %rd17562;
	setp.lt.u64 	%p2275, %rd17563, %rd17424;
	selp.u64 	%rd17564, 1, 0, %p2275;
	add.s64 	%rd17565, %rd17491, %rd17564;
	setp.lt.u64 	%p2276, %rd17565, %rd17491;
	selp.u64 	%rd17566, 1, 0, %p2276;
	add.s64 	%rd17567, %rd17535, %rd17566;
	mul.lo.s64 	%rd17568, %rd17536, %rd17547;
	mul.lo.s64 	%rd17569, %rd17327, %rd17568;
	mul.hi.u64 	%rd17570, %rd17327, %rd17568;
	add.cc.s64 	%rd17571, %rd17569, %rd17547;
	addc.cc.s64 	%rd17572, %rd17570, 0;
	mul.lo.s64 	%rd17573, %rd653, %rd17568;
	mul.hi.u64 	%rd17574, %rd653, %rd17568;
	add.cc.s64 	%rd17575, %rd17572, %rd17553;
	addc.cc.s64 	%rd17576, %rd17544, 0;
	add.cc.s64 	%rd17577, %rd17575, %rd17573;
	addc.cc.s64 	%rd17578, %rd17576, %rd17574;
	mul.lo.s64 	%rd17579, %rd652, %rd17568;
	mul.hi.u64 	%rd17580, %rd652, %rd17568;
	add.cc.s64 	%rd17581, %rd17578, %rd17559;
	addc.cc.s64 	%rd17582, %rd17544, 0;
	add.cc.s64 	%rd17583, %rd17581, %rd17579;
	addc.cc.s64 	%rd17584, %rd17582, %rd17580;
	mul.lo.s64 	%rd17585, %rd651, %rd17568;
	mul.hi.u64 	%rd17586, %rd651, %rd17568;
	add.cc.s64 	%rd17587, %rd17584, %rd17561;
	addc.cc.s64 	%rd17588, %rd17544, 0;
	add.cc.s64 	%rd17589, %rd17587, %rd17585;
	addc.cc.s64 	%rd17590, %rd17588, %rd17586;
	add.s64 	%rd17591, %rd17563, %rd17590;
	setp.lt.u64 	%p2277, %rd17591, %rd17563;
	selp.u64 	%rd17592, 1, 0, %p2277;
	add.s64 	%rd17593, %rd17565, %rd17592;
	setp.lt.u64 	%p2278, %rd17593, %rd17565;
	selp.u64 	%rd17594, 1, 0, %p2278;
	add.s64 	%rd17595, %rd17567, %rd17594;
	mul.lo.s64 	%rd17596, %rd17536, %rd17577;
	mul.lo.s64 	%rd17597, %rd17327, %rd17596;
	mul.hi.u64 	%rd17598, %rd17327, %rd17596;
	add.cc.s64 	%rd17599, %rd17597, %rd17577;
	addc.cc.s64 	%rd17600, %rd17598, 0;
	mul.lo.s64 	%rd17601, %rd653, %rd17596;
	mul.hi.u64 	%rd17602, %rd653, %rd17596;
	add.cc.s64 	%rd17603, %rd17600, %rd17583;
	addc.cc.s64 	%rd17604, %rd17544, 0;
	add.cc.s64 	%rd17605, %rd17603, %rd17601;
	addc.cc.s64 	%rd17606, %rd17604, %rd17602;
	mul.lo.s64 	%rd17607, %rd652, %rd17596;
	mul.hi.u64 	%rd17608, %rd652, %rd17596;
	add.cc.s64 	%rd17609, %rd17606, %rd17589;
	addc.cc.s64 	%rd17610, %rd17544, 0;
	add.cc.s64 	%rd17611, %rd17609, %rd17607;
	addc.cc.s64 	%rd17612, %rd17610, %rd17608;
	mul.lo.s64 	%rd17613, %rd651, %rd17596;
	mul.hi.u64 	%rd17614, %rd651, %rd17596;
	add.cc.s64 	%rd17615, %rd17612, %rd17591;
	addc.cc.s64 	%rd17616, %rd17544, 0;
	add.cc.s64 	%rd17617, %rd17615, %rd17613;
	addc.cc.s64 	%rd17618, %rd17616, %rd17614;
	add.s64 	%rd17619, %rd17593, %rd17618;
	setp.lt.u64 	%p2279, %rd17619, %rd17593;
	selp.u64 	%rd17620, 1, 0, %p2279;
	add.s64 	%rd17621, %rd17595, %rd17620;
	mul.lo.s64 	%rd17622, %rd17536, %rd17605;
	mul.lo.s64 	%rd17623, %rd17327, %rd17622;
	mul.hi.u64 	%rd17624, %rd17327, %rd17622;
	add.cc.s64 	%rd17625, %rd17623, %rd17605;
	addc.cc.s64 	%rd17626, %rd17624, 0;
	mul.lo.s64 	%rd17627, %rd653, %rd17622;
	mul.hi.u64 	%rd17628, %rd653, %rd17622;
	add.cc.s64 	%rd17629, %rd17626, %rd17611;
	addc.cc.s64 	%rd17630, %rd17544, 0;
	add.cc.s64 	%rd654, %rd17629, %rd17627;
	addc.cc.s64 	%rd17631, %rd17630, %rd17628;
	mul.lo.s64 	%rd17632, %rd652, %rd17622;
	mul.hi.u64 	%rd17633, %rd652, %rd17622;
	add.cc.s64 	%rd17634, %rd17631, %rd17617;
	addc.cc.s64 	%rd17635, %rd17544, 0;
	add.cc.s64 	%rd655, %rd17634, %rd17632;
	addc.cc.s64 	%rd17636, %rd17635, %rd17633;
	mul.lo.s64 	%rd17637, %rd651, %rd17622;
	mul.hi.u64 	%rd17638, %rd651, %rd17622;
	add.cc.s64 	%rd17639, %rd17636, %rd17619;
	addc.cc.s64 	%rd17640, %rd17544, 0;
	add.cc.s64 	%rd656, %rd17639, %rd17637;
	addc.cc.s64 	%rd17641, %rd17640, %rd17638;
	add.s64 	%rd20992, %rd17621, %rd17641;
	setp.gt.u64 	%p2280, %rd20992, %rd651;
	@%p2280 bra 	$L__BB0_272;
	setp.lt.u64 	%p2281, %rd20992, %rd651;
	mov.u64 	%rd20993, %rd656;
	mov.u64 	%rd20994, %rd655;
	mov.u64 	%rd20995, %rd654;
	@%p2281 bra 	$L__BB0_273;
	setp.lt.u64 	%p2282, %rd652, %rd656;
	@%p2282 bra 	$L__BB0_272;
	setp.gt.u64 	%p2283, %rd652, %rd656;
	mov.u64 	%rd20993, %rd656;
	mov.u64 	%rd20994, %rd655;
	mov.u64 	%rd20995, %rd654;
	@%p2283 bra 	$L__BB0_273;
	setp.lt.u64 	%p2284, %rd653, %rd655;
	@%p2284 bra 	$L__BB0_272;
	setp.gt.u64 	%p2285, %rd653, %rd655;
	setp.gt.u64 	%p2286, %rd17327, %rd654;
	or.pred  	%p2287, %p2285, %p2286;
	mov.u64 	%rd20993, %rd656;
	mov.u64 	%rd20994, %rd655;
	mov.u64 	%rd20995, %rd654;
	@%p2287 bra 	$L__BB0_273;
$L__BB0_272:
	sub.s64 	%rd20995, %rd654, %rd17327;
	setp.lt.u64 	%p2288, %rd654, %rd17327;
	selp.u64 	%rd17645, 1, 0, %p2288;
	add.s64 	%rd17646, %rd653, %rd17645;
	sub.s64 	%rd20994, %rd655, %rd17646;
	setp.lt.u64 	%p2289, %rd655, %rd17646;
	selp.u64 	%rd17647, 1, 0, %p2289;
	add.s64 	%rd17649, %rd652, %rd17647;
	sub.s64 	%rd20993, %rd656, %rd17649;
	setp.lt.u64 	%p2290, %rd656, %rd17649;
	selp.u64 	%rd17650, 1, 0, %p2290;
	add.s64 	%rd17652, %rd651, %rd17650;
	sub.s64 	%rd20992, %rd20992, %rd17652;
$L__BB0_273:
	ld.const.u64 	%rd666, [P_CONST+24];
	ld.const.u64 	%rd667, [P_CONST+16];
	ld.const.u64 	%rd668, [P_CONST+8];
	ld.const.u64 	%rd669, [P_CONST];
	and.b64  	%rd17653, %rd20863, 4294967295;
	shr.u64 	%rd17654, %rd20863, 32;
	shr.u64 	%rd17655, %rd20963, 32;
	and.b64  	%rd17656, %rd20963, 4294967295;
	mul.lo.s64 	%rd17657, %rd17656, %rd17653;
	mul.lo.s64 	%rd17658, %rd17655, %rd17653;
	mul.lo.s64 	%rd17659, %rd17656, %rd17654;
	shr.u64 	%rd17660, %rd17657, 32;
	and.b64  	%rd17661, %rd17658, 4294967295;
	add.s64 	%rd17662, %rd17660, %rd17661;
	and.b64  	%rd17663, %rd17659, 4294967295;
	add.s64 	%rd17664, %rd17662, %rd17663;
	shr.u64 	%rd17665, %rd17658, 32;
	mad.lo.s64 	%rd17666, %rd17655, %rd17654, %rd17665;
	shr.u64 	%rd17667, %rd17659, 32;
	add.s64 	%rd17668, %rd17666, %rd17667;
	shr.u64 	%rd17669, %rd17664, 32;
	shl.b64 	%rd17670, %rd17664, 32;
	and.b64  	%rd17671, %rd17657, 4294967295;
	or.b64  	%rd17672, %rd17670, %rd17671;
	add.s64 	%rd17673, %rd17668, %rd17669;
	shr.u64 	%rd17674, %rd20962, 32;
	and.b64  	%rd17675, %rd20962, 4294967295;
	mul.lo.s64 	%rd17676, %rd17675, %rd17653;
	mul.lo.s64 	%rd17677, %rd17674, %rd17653;
	mul.lo.s64 	%rd17678, %rd17675, %rd17654;
	shr.u64 	%rd17679, %rd17676, 32;
	and.b64  	%rd17680, %rd17677, 4294967295;
	add.s64 	%rd17681, %rd17679, %rd17680;
	and.b64  	%rd17682, %rd17678, 4294967295;
	add.s64 	%rd17683, %rd17681, %rd17682;
	shr.u64 	%rd17684, %rd17677, 32;
	mad.lo.s64 	%rd17685, %rd17674, %rd17654, %rd17684;
	shr.u64 	%rd17686, %rd17678, 32;
	add.s64 	%rd17687, %rd17685, %rd17686;
	shr.u64 	%rd17688, %rd17683, 32;
	shl.b64 	%rd17689, %rd17683, 32;
	and.b64  	%rd17690, %rd17676, 4294967295;
	or.b64  	%rd17691, %rd17689, %rd17690;
	add.s64 	%rd17692, %rd17687, %rd17688;
	shr.u64 	%rd17693, %rd20961, 32;
	and.b64  	%rd17694, %rd20961, 4294967295;
	mul.lo.s64 	%rd17695, %rd17694, %rd17653;
	mul.lo.s64 	%rd17696, %rd17693, %rd17653;
	mul.lo.s64 	%rd17697, %rd17694, %rd17654;
	shr.u64 	%rd17698, %rd17695, 32;
	and.b64  	%rd17699, %rd17696, 4294967295;
	add.s64 	%rd17700, %rd17698, %rd17699;
	and.b64  	%rd17701, %rd17697, 4294967295;
	add.s64 	%rd17702, %rd17700, %rd17701;
	shr.u64 	%rd17703, %rd17696, 32;
	mad.lo.s64 	%rd17704, %rd17693, %rd17654, %rd17703;
	shr.u64 	%rd17705, %rd17697, 32;
	add.s64 	%rd17706, %rd17704, %rd17705;
	shr.u64 	%rd17707, %rd17702, 32;
	shl.b64 	%rd17708, %rd17702, 32;
	and.b64  	%rd17709, %rd17695, 4294967295;
	or.b64  	%rd17710, %rd17708, %rd17709;
	add.s64 	%rd17711, %rd17706, %rd17707;
	shr.u64 	%rd17712, %rd20960, 32;
	and.b64  	%rd17713, %rd20960, 4294967295;
	mul.lo.s64 	%rd17714, %rd17713, %rd17653;
	mul.lo.s64 	%rd17715, %rd17712, %rd17653;
	mul.lo.s64 	%rd17716, %rd17713, %rd17654;
	shr.u64 	%rd17717, %rd17714, 32;
	and.b64  	%rd17718, %rd17715, 4294967295;
	add.s64 	%rd17719, %rd17717, %rd17718;
	and.b64  	%rd17720, %rd17716, 4294967295;
	add.s64 	%rd17721, %rd17719, %rd17720;
	shr.u64 	%rd17722, %rd17715, 32;
	mad.lo.s64 	%rd17723, %rd17712, %rd17654, %rd17722;
	shr.u64 	%rd17724, %rd17716, 32;
	add.s64 	%rd17725, %rd17723, %rd17724;
	shr.u64 	%rd17726, %rd17721, 32;
	shl.b64 	%rd17727, %rd17721, 32;
	and.b64  	%rd17728, %rd17714, 4294967295;
	or.b64  	%rd17729, %rd17727, %rd17728;
	add.s64 	%rd17730, %rd17725, %rd17726;
	and.b64  	%rd17731, %rd20862, 4294967295;
	shr.u64 	%rd17732, %rd20862, 32;
	mul.lo.s64 	%rd17733, %rd17656, %rd17731;
	mul.lo.s64 	%rd17734, %rd17655, %rd17731;
	mul.lo.s64 	%rd17735, %rd17656, %rd17732;
	shr.u64 	%rd17736, %rd17733, 32;
	and.b64  	%rd17737, %rd17734, 4294967295;
	add.s64 	%rd17738, %rd17736, %rd17737;
	and.b64  	%rd17739, %rd17735, 4294967295;
	add.s64 	%rd17740, %rd17738, %rd17739;
	shr.u64 	%rd17741, %rd17734, 32;
	mad.lo.s64 	%rd17742, %rd17655, %rd17732, %rd17741;
	shr.u64 	%rd17743, %rd17735, 32;
	add.s64 	%rd17744, %rd17742, %rd17743;
	shr.u64 	%rd17745, %rd17740, 32;
	shl.b64 	%rd17746, %rd17740, 32;
	and.b64  	%rd17747, %rd17733, 4294967295;
	or.b64  	%rd17748, %rd17746, %rd17747;
	add.s64 	%rd17749, %rd17691, %rd17748;
	setp.lt.u64 	%p2291, %rd17749, %rd17691;
	selp.u64 	%rd17750, 1, 0, %p2291;
	add.s64 	%rd17751, %rd17744, %rd17692;
	add.s64 	%rd17752, %rd17751, %rd17745;
	add.s64 	%rd17753, %rd17752, %rd17750;
	mul.lo.s64 	%rd17754, %rd17675, %rd17731;
	mul.lo.s64 	%rd17755, %rd17674, %rd17731;
	mul.lo.s64 	%rd17756, %rd17675, %rd17732;
	shr.u64 	%rd17757, %rd17754, 32;
	and.b64  	%rd17758, %rd17755, 4294967295;
	add.s64 	%rd17759, %rd17757, %rd17758;
	and.b64  	%rd17760, %rd17756, 4294967295;
	add.s64 	%rd17761, %rd17759, %rd17760;
	shr.u64 	%rd17762, %rd17755, 32;
	mad.lo.s64 	%rd17763, %rd17674, %rd17732, %rd17762;
	shr.u64 	%rd17764, %rd17756, 32;
	add.s64 	%rd17765, %rd17763, %rd17764;
	shr.u64 	%rd17766, %rd17761, 32;
	shl.b64 	%rd17767, %rd17761, 32;
	and.b64  	%rd17768, %rd17754, 4294967295;
	or.b64  	%rd17769, %rd17767, %rd17768;
	add.s64 	%rd17770, %rd17710, %rd17750;
	add.s64 	%rd17771, %rd17770, %rd17769;
	max.u64 	%rd17772, %rd17710, %rd17770;
	setp.gt.u64 	%p2292, %rd17772, %rd17771;
	selp.u64 	%rd17773, 1, 0, %p2292;
	add.s64 	%rd17774, %rd17765, %rd17711;
	add.s64 	%rd17775, %rd17774, %rd17766;
	add.s64 	%rd17776, %rd17775, %rd17773;
	mul.lo.s64 	%rd17777, %rd17694, %rd17731;
	mul.lo.s64 	%rd17778, %rd17693, %rd17731;
	mul.lo.s64 	%rd17779, %rd17694, %rd17732;
	shr.u64 	%rd17780, %rd17777, 32;
	and.b64  	%rd17781, %rd17778, 4294967295;
	add.s64 	%rd17782, %rd17780, %rd17781;
	and.b64  	%rd17783, %rd17779, 4294967295;
	add.s64 	%rd17784, %rd17782, %rd17783;
	shr.u64 	%rd17785, %rd17778, 32;
	mad.lo.s64 	%rd17786, %rd17693, %rd17732, %rd17785;
	shr.u64 	%rd17787, %rd17779, 32;
	add.s64 	%rd17788, %rd17786, %rd17787;
	shr.u64 	%rd17789, %rd17784, 32;
	shl.b64 	%rd17790, %rd17784, 32;
	and.b64  	%rd17791, %rd17777, 4294967295;
	or.b64  	%rd17792, %rd17790, %rd17791;
	add.s64 	%rd17793, %rd17729, %rd17773;
	add.s64 	%rd17794, %rd17793, %rd17792;
	max.u64 	%rd17795, %rd17729, %rd17793;
	setp.gt.u64 	%p2293, %rd17795, %rd17794;
	selp.u64 	%rd17796, 1, 0, %p2293;
	add.s64 	%rd17797, %rd17788, %rd17730;
	add.s64 	%rd17798, %rd17797, %rd17789;
	add.s64 	%rd17799, %rd17798, %rd17796;
	and.b64  	%rd17800, %rd20861, 4294967295;
	shr.u64 	%rd17801, %rd20861, 32;
	mul.lo.s64 	%rd17802, %rd17656, %rd17800;
	mul.lo.s64 	%rd17803, %rd17655, %rd17800;
	mul.lo.s64 	%rd17804, %rd17656, %rd17801;
	shr.u64 	%rd17805, %rd17802, 32;
	and.b64  	%rd17806, %rd17803, 4294967295;
	add.s64 	%rd17807, %rd17805, %rd17806;
	and.b64  	%rd17808, %rd17804, 4294967295;
	add.s64 	%rd17809, %rd17807, %rd17808;
	shr.u64 	%rd17810, %rd17803, 32;
	mad.lo.s64 	%rd17811, %rd17655, %rd17801, %rd17810;
	shr.u64 	%rd17812, %rd17804, 32;
	add.s64 	%rd17813, %rd17811, %rd17812;
	shr.u64 	%rd17814, %rd17809, 32;
	shl.b64 	%rd17815, %rd17809, 32;
	and.b64  	%rd17816, %rd17802, 4294967295;
	or.b64  	%rd17817, %rd17815, %rd17816;
	add.s64 	%rd17818, %rd17771, %rd17817;
	setp.lt.u64 	%p2294, %rd17818, %rd17771;
	selp.u64 	%rd17819, 1, 0, %p2294;
	add.s64 	%rd17820, %rd17813, %rd17776;
	add.s64 	%rd17821, %rd17820, %rd17814;
	add.s64 	%rd17822, %rd17821, %rd17819;
	mul.lo.s64 	%rd17823, %rd17675, %rd17800;
	mul.lo.s64 	%rd17824, %rd17674, %rd17800;
	mul.lo.s64 	%rd17825, %rd17675, %rd17801;
	shr.u64 	%rd17826, %rd17823, 32;
	and.b64  	%rd17827, %rd17824, 4294967295;
	add.s64 	%rd17828, %rd17826, %rd17827;
	and.b64  	%rd17829, %rd17825, 4294967295;
	add.s64 	%rd17830, %rd17828, %rd17829;
	shr.u64 	%rd17831, %rd17824, 32;
	mad.lo.s64 	%rd17832, %rd17674, %rd17801, %rd17831;
	shr.u64 	%rd17833, %rd17825, 32;
	add.s64 	%rd17834, %rd17832, %rd17833;
	shr.u64 	%rd17835, %rd17830, 32;
	shl.b64 	%rd17836, %rd17830, 32;
	and.b64  	%rd17837, %rd17823, 4294967295;
	or.b64  	%rd17838, %rd17836, %rd17837;
	add.s64 	%rd17839, %rd17794, %rd17819;
	add.s64 	%rd17840, %rd17839, %rd17838;
	max.u64 	%rd17841, %rd17794, %rd17839;
	setp.gt.u64 	%p2295, %rd17841, %rd17840;
	selp.u64 	%rd17842, 1, 0, %p2295;
	add.s64 	%rd17843, %rd17834, %rd17799;
	add.s64 	%rd17844, %rd17843, %rd17835;
	add.s64 	%rd17845, %rd17844, %rd17842;
	and.b64  	%rd17846, %rd20860, 4294967295;
	shr.u64 	%rd17847, %rd20860, 32;
	mul.lo.s64 	%rd17848, %rd17656, %rd17846;
	mul.lo.s64 	%rd17849, %rd17655, %rd17846;
	mul.lo.s64 	%rd17850, %rd17656, %rd17847;
	shr.u64 	%rd17851, %rd17848, 32;
	and.b64  	%rd17852, %rd17849, 4294967295;
	add.s64 	%rd17853, %rd17851, %rd17852;
	and.b64  	%rd17854, %rd17850, 4294967295;
	add.s64 	%rd17855, %rd17853, %rd17854;
	shr.u64 	%rd17856, %rd17849, 32;
	mad.lo.s64 	%rd17857, %rd17655, %rd17847, %rd17856;
	shr.u64 	%rd17858, %rd17850, 32;
	add.s64 	%rd17859, %rd17857, %rd17858;
	shr.u64 	%rd17860, %rd17855, 32;
	shl.b64 	%rd17861, %rd17855, 32;
	and.b64  	%rd17862, %rd17848, 4294967295;
	or.b64  	%rd17863, %rd17861, %rd17862;
	add.s64 	%rd17864, %rd17840, %rd17863;
	setp.lt.u64 	%p2296, %rd17864, %rd17840;
	selp.u64 	%rd17865, 1, 0, %p2296;
	add.s64 	%rd17866, %rd17859, %rd17845;
	add.s64 	%rd17867, %rd17866, %rd17860;
	add.s64 	%rd17868, %rd17867, %rd17865;
	ld.const.u64 	%rd17869, [MU_P];
	mul.lo.s64 	%rd17870, %rd17869, %rd17672;
	mul.lo.s64 	%rd17871, %rd669, %rd17870;
	mul.hi.u64 	%rd17872, %rd669, %rd17870;
	add.cc.s64 	%rd17873, %rd17871, %rd17672;
	addc.cc.s64 	%rd17874, %rd17872, 0;
	mul.lo.s64 	%rd17875, %rd668, %rd17870;
	mul.hi.u64 	%rd17876, %rd668, %rd17870;
	mov.b64 	%rd17877, 0;
	add.cc.s64 	%rd17878, %rd17874, %rd17749;
	addc.cc.s64 	%rd17879, %rd17877, 0;
	add.cc.s64 	%rd17880, %rd17878, %rd17875;
	addc.cc.s64 	%rd17881, %rd17879, %rd17876;
	mul.lo.s64 	%rd17882, %rd667, %rd17870;
	mul.hi.u64 	%rd17883, %rd667, %rd17870;
	add.cc.s64 	%rd17884, %rd17881, %rd17818;
	addc.cc.s64 	%rd17885, %rd17877, 0;
	add.cc.s64 	%rd17886, %rd17884, %rd17882;
	addc.cc.s64 	%rd17887, %rd17885, %rd17883;
	mul.lo.s64 	%rd17888, %rd666, %rd17870;
	mul.hi.u64 	%rd17889, %rd666, %rd17870;
	add.cc.s64 	%rd17890, %rd17887, %rd17864;
	addc.cc.s64 	%rd17891, %rd17877, 0;
	add.cc.s64 	%rd17892, %rd17890, %rd17888;
	addc.cc.s64 	%rd17893, %rd17891, %rd17889;
	add.s64 	%rd17894, %rd17673, %rd17893;
	setp.lt.u64 	%p2297, %rd17894, %rd17673;
	selp.u64 	%rd17895, 1, 0, %p2297;
	add.s64 	%rd17896, %rd17753, %rd17895;
	setp.lt.u64 	%p2298, %rd17896, %rd17753;
	selp.u64 	%rd17897, 1, 0, %p2298;
	add.s64 	%rd17898, %rd17822, %rd17897;
	setp.lt.u64 	%p2299, %rd17898, %rd17822;
	selp.u64 	%rd17899, 1, 0, %p2299;
	add.s64 	%rd17900, %rd17868, %rd17899;
	mul.lo.s64 	%rd17901, %rd17869, %rd17880;
	mul.lo.s64 	%rd17902, %rd669, %rd17901;
	mul.hi.u64 	%rd17903, %rd669, %rd17901;
	add.cc.s64 	%rd17904, %rd17902, %rd17880;
	addc.cc.s64 	%rd17905, %rd17903, 0;
	mul.lo.s64 	%rd17906, %rd668, %rd17901;
	mul.hi.u64 	%rd17907, %rd668, %rd17901;
	add.cc.s64 	%rd17908, %rd17905, %rd17886;
	addc.cc.s64 	%rd17909, %rd17877, 0;
	add.cc.s64 	%rd17910, %rd17908, %rd17906;
	addc.cc.s64 	%rd17911, %rd17909, %rd17907;
	mul.lo.s64 	%rd17912, %rd667, %rd17901;
	mul.hi.u64 	%rd17913, %rd667, %rd17901;
	add.cc.s64 	%rd17914, %rd17911, %rd17892;
	addc.cc.s64 	%rd17915, %rd17877, 0;
	add.cc.s64 	%rd17916, %rd17914, %rd17912;
	addc.cc.s64 	%rd17917, %rd17915, %rd17913;
	mul.lo.s64 	%rd17918, %rd666, %rd17901;
	mul.hi.u64 	%rd17919, %rd666, %rd17901;
	add.cc.s64 	%rd17920, %rd17917, %rd17894;
	addc.cc.s64 	%rd17921, %rd17877, 0;
	add.cc.s64 	%rd17922, %rd17920, %rd17918;
	addc.cc.s64 	%rd17923, %rd17921, %rd17919;
	add.s64 	%rd17924, %rd17896, %rd17923;
	setp.lt.u64 	%p2300, %rd17924, %rd17896;
	selp.u64 	%rd17925, 1, 0, %p2300;
	add.s64 	%rd17926, %rd17898, %rd17925;
	setp.lt.u64 	%p2301, %rd17926, %rd17898;
	selp.u64 	%rd17927, 1, 0, %p2301;
	add.s64 	%rd17928, %rd17900, %rd17927;
	mul.lo.s64 	%rd17929, %rd17869, %rd17910;
	mul.lo.s64 	%rd17930, %rd669, %rd17929;
	mul.hi.u64 	%rd17931, %rd669, %rd17929;
	add.cc.s64 	%rd17932, %rd17930, %rd17910;
	addc.cc.s64 	%rd17933, %rd17931, 0;
	mul.lo.s64 	%rd17934, %rd668, %rd17929;
	mul.hi.u64 	%rd17935, %rd668, %rd17929;
	add.cc.s64 	%rd17936, %rd17933, %rd17916;
	addc.cc.s64 	%rd17937, %rd17877, 0;
	add.cc.s64 	%rd17938, %rd17936, %rd17934;
	addc.cc.s64 	%rd17939, %rd17937, %rd17935;
	mul.lo.s64 	%rd17940, %rd667, %rd17929;
	mul.hi.u64 	%rd17941, %rd667, %rd17929;
	add.cc.s64 	%rd17942, %rd17939, %rd17922;
	addc.cc.s64 	%rd17943, %rd17877, 0;
	add.cc.s64 	%rd17944, %rd17942, %rd17940;
	addc.cc.s64 	%rd17945, %rd17943, %rd17941;
	mul.lo.s64 	%rd17946, %rd666, %rd17929;
	mul.hi.u64 	%rd17947, %rd666, %rd17929;
	add.cc.s64 	%rd17948, %rd17945, %rd17924;
	addc.cc.s64 	%rd17949, %rd17877, 0;
	add.cc.s64 	%rd17950, %rd17948, %rd17946;
	addc.cc.s64 	%rd17951, %rd17949, %rd17947;
	add.s64 	%rd17952, %rd17926, %rd17951;
	setp.lt.u64 	%p2302, %rd17952, %rd17926;
	selp.u64 	%rd17953, 1, 0, %p2302;
	add.s64 	%rd17954, %rd17928, %rd17953;
	mul.lo.s64 	%rd17955, %rd17869, %rd17938;
	mul.lo.s64 	%rd17956, %rd669, %rd17955;
	mul.hi.u64 	%rd17957, %rd669, %rd17955;
	add.cc.s64 	%rd17958, %rd17956, %rd17938;
	addc.cc.s64 	%rd17959, %rd17957, 0;
	mul.lo.s64 	%rd17960, %rd668, %rd17955;
	mul.hi.u64 	%rd17961, %rd668, %rd17955;
	add.cc.s64 	%rd17962, %rd17959, %rd17944;
	addc.cc.s64 	%rd17963, %rd17877, 0;
	add.cc.s64 	%rd670, %rd17962, %rd17960;
	addc.cc.s64 	%rd17964, %rd17963, %rd17961;
	mul.lo.s64 	%rd17965, %rd667, %rd17955;
	mul.hi.u64 	%rd17966, %rd667, %rd17955;
	add.cc.s64 	%rd17967, %rd17964, %rd17950;
	addc.cc.s64 	%rd17968, %rd17877, 0;
	add.cc.s64 	%rd671, %rd17967, %rd17965;
	addc.cc.s64 	%rd17969, %rd17968, %rd17966;
	mul.lo.s64 	%rd17970, %rd666, %rd17955;
	mul.hi.u64 	%rd17971, %rd666, %rd17955;
	add.cc.s64 	%rd17972, %rd17969, %rd17952;
	addc.cc.s64 	%rd17973, %rd17877, 0;
	add.cc.s64 	%rd672, %rd17972, %rd17970;
	addc.cc.s64 	%rd17974, %rd17973, %rd17971;
	add.s64 	%rd20996, %rd17954, %rd17974;
	setp.gt.u64 	%p2303, %rd20996, %rd666;
	@%p2303 bra 	$L__BB0_279;
	setp.lt.u64 	%p2304, %rd20996, %rd666;
	mov.u64 	%rd20997, %rd672;
	mov.u64 	%rd20998, %rd671;
	mov.u64 	%rd20999, %rd670;
	@%p2304 bra 	$L__BB0_280;
	setp.lt.u64 	%p2305, %rd667, %rd672;
	@%p2305 bra 	$L__BB0_279;
	setp.gt.u64 	%p2306, %rd667, %rd672;
	mov.u64 	%rd20997, %rd672;
	mov.u64 	%rd20998, %rd671;
	mov.u64 	%rd20999, %rd670;
	@%p2306 bra 	$L__BB0_280;
	setp.lt.u64 	%p2307, %rd668, %rd671;
	@%p2307 bra 	$L__BB0_279;
	setp.gt.u64 	%p2308, %rd668, %rd671;
	setp.gt.u64 	%p2309, %rd669, %rd670;
	or.pred  	%p2310, %p2308, %p2309;
	mov.u64 	%rd20997, %rd672;
	mov.u64 	%rd20998, %rd671;
	mov.u64 	%rd20999, %rd670;
	@%p2310 bra 	$L__BB0_280;
$L__BB0_279:
	sub.s64 	%rd20999, %rd670, %rd669;
	setp.lt.u64 	%p2311, %rd670, %rd669;
	selp.u64 	%rd17975, 1, 0, %p2311;
	add.s64 	%rd17976, %rd668, %rd17975;
	sub.s64 	%rd20998, %rd671, %rd17976;
	setp.lt.u64 	%p2312, %rd671, %rd17976;
	selp.u64 	%rd17977, 1, 0, %p2312;
	add.s64 	%rd17978, %rd667, %rd17977;
	sub.s64 	%rd20997, %rd672, %rd17978;
	setp.lt.u64 	%p2313, %rd672, %rd17978;
	selp.u64 	%rd17979, 1, 0, %p2313;
	add.s64 	%rd17980, %rd666, %rd17979;
	sub.s64 	%rd20996, %rd20996, %rd17980;
$L__BB0_280:
	shl.b64 	%rd682, %rd20999, 1;
	setp.gt.s64 	%p2314, %rd20999, -1;
	mov.b64 	{%r785, %r786}, %rd20998;
	mov.b64 	{%r787, %r788}, %rd20999;
	shf.l.wrap.b32 	%r789, %r788, %r785, 1;
	shf.l.wrap.b32 	%r790, %r785, %r786, 1;
	mov.b64 	%rd683, {%r789, %r790};
	setp.lt.u64 	%p2315, %rd683, %rd20998;
	setp.eq.s64 	%p2316, %rd683, %rd20998;
	selp.u32 	%r791, -1, 0, %p2316;
	selp.u32 	%r792, -1, 0, %p2315;
	selp.b32 	%r793, %r792, %r791, %p2314;
	and.b32  	%r795, %r793, 1;
	setp.eq.b32 	%p2317, %r795, 1;
	or.pred  	%p2318, %p2315, %p2317;
	selp.u64 	%rd17981, 1, 0, %p2318;
	shl.b64 	%rd17982, %rd20997, 1;
	or.b64  	%rd684, %rd17982, %rd17981;
	setp.ge.u64 	%p2319, %rd684, %rd20997;
	setp.lt.u64 	%p2320, %rd684, %rd20997;
	setp.eq.s64 	%p2321, %rd684, %rd20997;
	selp.u32 	%r796, -1, 0, %p2320;
	selp.u32 	%r797, -1, 0, %p2321;
	selp.b32 	%r798, %r797, %r796, %p2318;
	selp.b32 	%r799, %r798, %r796, %p2319;
	and.b32  	%r800, %r799, 1;
	setp.eq.b32 	%p11, %r800, 1;
	cvt.u64.u32 	%rd17983, %r799;
	and.b64  	%rd17984, %rd17983, 1;
	shl.b64 	%rd17985, %rd20996, 1;
	or.b64  	%rd21000, %rd17985, %rd17984;
	setp.lt.u64 	%p2322, %rd21000, %rd20996;
	@%p2322 bra 	$L__BB0_287;
	setp.eq.s64 	%p2323, %rd21000, %rd20996;
	and.pred  	%p2324, %p2323, %p11;
	setp.gt.u64 	%p2325, %rd21000, %rd666;
	or.pred  	%p2326, %p2324, %p2325;
	@%p2326 bra 	$L__BB0_287;
	setp.lt.u64 	%p2327, %rd21000, %rd666;
	mov.u64 	%rd21001, %rd684;
	mov.u64 	%rd21002, %rd683;
	mov.u64 	%rd21003, %rd682;
	@%p2327 bra 	$L__BB0_288;
	setp.gt.u64 	%p2328, %rd684, %rd667;
	@%p2328 bra 	$L__BB0_287;
	setp.lt.u64 	%p2329, %rd684, %rd667;
	mov.u64 	%rd21001, %rd684;
	mov.u64 	%rd21002, %rd683;
	mov.u64 	%rd21003, %rd682;
	@%p2329 bra 	$L__BB0_288;
	setp.gt.u64 	%p2330, %rd683, %rd668;
	@%p2330 bra 	$L__BB0_287;
	setp.lt.u64 	%p2331, %rd683, %rd668;
	setp.lt.u64 	%p2332, %rd682, %rd669;
	or.pred  	%p2333, %p2331, %p2332;
	mov.u64 	%rd21001, %rd684;
	mov.u64 	%rd21002, %rd683;
	mov.u64 	%rd21003, %rd682;
	@%p2333 bra 	$L__BB0_288;
$L__BB0_287:
	sub.s64 	%rd21003, %rd682, %rd669;
	setp.lt.u64 	%p2334, %rd682, %rd669;
	selp.u64 	%rd17986, 1, 0, %p2334;
	add.s64 	%rd17987, %rd668, %rd17986;
	sub.s64 	%rd21002, %rd683, %rd17987;
	setp.lt.u64 	%p2335, %rd683, %rd17987;
	selp.u64 	%rd17988, 1, 0, %p2335;
	add.s64 	%rd17989, %rd667, %rd17988;
	sub.s64 	%rd21001, %rd684, %rd17989;
	setp.lt.u64 	%p2336, %rd684, %rd17989;
	selp.u64 	%rd17990, 1, 0, %p2336;
	add.s64 	%rd17991, %rd666, %rd17990;
	sub.s64 	%rd21000, %rd21000, %rd17991;
$L__BB0_288:
	sub.s64 	%rd21031, %rd20995, %rd21003;
	setp.lt.u64 	%p2337, %rd20995, %rd21003;
	selp.u64 	%rd17992, 1, 0, %p2337;
	add.s64 	%rd17993, %rd21002, %rd17992;
	sub.s64 	%rd21030, %rd20994, %rd17993;
	setp.lt.u64 	%p2338, %rd20994, %rd17993;
	selp.u64 	%rd17994, 1, 0, %p2338;
	add.s64 	%rd17995, %rd21001, %rd17994;
	sub.s64 	%rd21029, %rd20993, %rd17995;
	setp.lt.u64 	%p2339, %rd20993, %rd17995;
	selp.u64 	%rd17996, 1, 0, %p2339;
	add.s64 	%rd17997, %rd21000, %rd17996;
	sub.s64 	%rd21028, %rd20992, %rd17997;
	setp.ge.u64 	%p2340, %rd20992, %rd17997;
	@%p2340 bra 	$L__BB0_290;
	add.s64 	%rd698, %rd21031, %rd669;
	setp.ge.u64 	%p2341, %rd698, %rd21031;
	setp.lt.u64 	%p2342, %rd698, %rd21031;
	selp.u64 	%rd17998, 1, 0, %p2342;
	add.s64 	%rd17999, %rd21030, %rd17998;
	add.s64 	%rd699, %rd17999, %rd668;
	setp.lt.u64 	%p2343, %rd699, %rd21030;
	setp.eq.s64 	%p2344, %rd699, %rd21030;
	selp.u32 	%r801, -1, 0, %p2344;
	selp.u32 	%r802, -1, 0, %p2343;
	selp.b32 	%r803, %r802, %r801, %p2341;
	and.b32  	%r805, %r803, 1;
	setp.eq.b32 	%p2345, %r805, 1;
	or.pred  	%p2346, %p2343, %p2345;
	selp.u64 	%rd18000, 1, 0, %p2346;
	add.s64 	%rd18001, %rd21029, %rd18000;
	add.s64 	%rd700, %rd18001, %rd667;
	setp.ge.u64 	%p2347, %rd700, %rd21029;
	setp.lt.u64 	%p2348, %rd700, %rd21029;
	setp.eq.s64 	%p2349, %rd700, %rd21029;
	selp.u32 	%r806, -1, 0, %p2348;
	selp.u32 	%r807, -1, 0, %p2349;
	selp.b32 	%r808, %r807, %r806, %p2346;
	selp.b32 	%r809, %r808, %r806, %p2347;
	cvt.u64.u32 	%rd18002, %r809;
	and.b64  	%rd18003, %rd18002, 1;
	add.s64 	%rd18004, %rd21028, %rd18003;
	add.s64 	%rd21028, %rd18004, %rd666;
	mov.u64 	%rd21029, %rd700;
	mov.u64 	%rd21030, %rd699;
	mov.u64 	%rd21031, %rd698;
$L__BB0_290:
	add.s64 	%rd706, %rd56, %rd44;
	setp.ge.u64 	%p2350, %rd706, %rd56;
	setp.lt.u64 	%p2351, %rd706, %rd56;
	selp.u64 	%rd18005, 1, 0, %p2351;
	add.s64 	%rd18006, %rd55, %rd18005;
	add.s64 	%rd707, %rd18006, %rd43;
	setp.lt.u64 	%p2352, %rd707, %rd55;
	setp.eq.s64 	%p2353, %rd707, %rd55;
	selp.u32 	%r810, -1, 0, %p2353;
	selp.u32 	%r811, -1, 0, %p2352;
	selp.b32 	%r812, %r811, %r810, %p2350;
	and.b32  	%r814, %r812, 1;
	setp.eq.b32 	%p2354, %r814, 1;
	or.pred  	%p2355, %p2352, %p2354;
	selp.u64 	%rd18007, 1, 0, %p2355;
	add.s64 	%rd18008, %rd54, %rd18007;
	add.s64 	%rd708, %rd18008, %rd42;
	setp.ge.u64 	%p2356, %rd708, %rd54;
	setp.lt.u64 	%p2357, %rd708, %rd54;
	setp.eq.s64 	%p2358, %rd708, %rd54;
	selp.u32 	%r815, -1, 0, %p2357;
	selp.u32 	%r816, -1, 0, %p2358;
	selp.b32 	%r817, %r816, %r815, %p2355;
	selp.b32 	%r818, %r817, %r815, %p2356;
	and.b32  	%r819, %r818, 1;
	setp.eq.b32 	%p12, %r819, 1;
	cvt.u64.u32 	%rd18009, %r818;
	and.b64  	%rd18010, %rd18009, 1;
	add.s64 	%rd18011, %rd53, %rd18010;
	add.s64 	%rd21008, %rd18011, %rd41;
	setp.lt.u64 	%p2359, %rd21008, %rd53;
	@%p2359 bra 	$L__BB0_297;
	setp.eq.s64 	%p2360, %rd21008, %rd53;
	and.pred  	%p2361, %p12, %p2360;
	setp.gt.u64 	%p2362, %rd21008, %rd666;
	or.pred  	%p2363, %p2361, %p2362;
	@%p2363 bra 	$L__BB0_297;
	setp.lt.u64 	%p2364, %rd21008, %rd666;
	mov.u64 	%rd21009, %rd708;
	mov.u64 	%rd21010, %rd707;
	mov.u64 	%rd21011, %rd706;
	@%p2364 bra 	$L__BB0_298;
	setp.gt.u64 	%p2365, %rd708, %rd667;
	@%p2365 bra 	$L__BB0_297;
	setp.lt.u64 	%p2366, %rd708, %rd667;
	mov.u64 	%rd21009, %rd708;
	mov.u64 	%rd21010, %rd707;
	mov.u64 	%rd21011, %rd706;
	@%p2366 bra 	$L__BB0_298;
	setp.gt.u64 	%p2367, %rd707, %rd668;
	@%p2367 bra 	$L__BB0_297;
	setp.lt.u64 	%p2368, %rd707, %rd668;
	setp.lt.u64 	%p2369, %rd706, %rd669;
	or.pred  	%p2370, %p2368, %p2369;
	mov.u64 	%rd21009, %rd708;
	mov.u64 	%rd21010, %rd707;
	mov.u64 	%rd21011, %rd706;
	@%p2370 bra 	$L__BB0_298;
$L__BB0_297:
	sub.s64 	%rd21011, %rd706, %rd669;
	setp.lt.u64 	%p2371, %rd706, %rd669;
	selp.u64 	%rd18012, 1, 0, %p2371;
	add.s64 	%rd18013, %rd668, %rd18012;
	sub.s64 	%rd21010, %rd707, %rd18013;
	setp.lt.u64 	%p2372, %rd707, %rd18013;
	selp.u64 	%rd18014, 1, 0, %p2372;
	add.s64 	%rd18015, %rd667, %rd18014;
	sub.s64 	%rd21009, %rd708, %rd18015;
	setp.lt.u64 	%p2373, %rd708, %rd18015;
	selp.u64 	%rd18016, 1, 0, %p2373;
	add.s64 	%rd18017, %rd666, %rd18016;
	sub.s64 	%rd21008, %rd21008, %rd18017;
$L__BB0_298:
	ld.const.u64 	%rd718, [P_CONST+24];
	ld.const.u64 	%rd719, [P_CONST+16];
	ld.const.u64 	%rd720, [P_CONST+8];
	ld.const.u64 	%rd721, [P_CONST];
	and.b64  	%rd18018, %rd21011, 4294967295;
	shr.u64 	%rd18019, %rd21011, 32;
	mul.lo.s64 	%rd18020, %rd18018, %rd18018;
	mul.lo.s64 	%rd18021, %rd18019, %rd18018;
	shr.u64 	%rd18022, %rd18020, 32;
	shl.b64 	%rd18023, %rd18021, 1;
	and.b64  	%rd18024, %rd18023, 8589934590;
	add.s64 	%rd18025, %rd18022, %rd18024;
	shr.u64 	%rd18026, %rd18021, 31;
	and.b64  	%rd18027, %rd18026, 8589934590;
	mad.lo.s64 	%rd18028, %rd18019, %rd18019, %rd18027;
	shr.u64 	%rd18029, %rd18025, 32;
	shl.b64 	%rd18030, %rd18025, 32;
	and.b64  	%rd18031, %rd18020, 4294967293;
	or.b64  	%rd18032, %rd18030, %rd18031;
	add.s64 	%rd18033, %rd18028, %rd18029;
	shr.u64 	%rd18034, %rd21010, 32;
	and.b64  	%rd18035, %rd21010, 4294967295;
	mul.lo.s64 	%rd18036, %rd18035, %rd18018;
	mul.lo.s64 	%rd18037, %rd18034, %rd18018;
	mul.lo.s64 	%rd18038, %rd18035, %rd18019;
	shr.u64 	%rd18039, %rd18036, 32;
	and.b64  	%rd18040, %rd18037, 4294967295;
	add.s64 	%rd18041, %rd18039, %rd18040;
	and.b64  	%rd18042, %rd18038, 4294967295;
	add.s64 	%rd18043, %rd18041, %rd18042;
	shr.u64 	%rd18044, %rd18037, 32;
	mad.lo.s64 	%rd18045, %rd18034, %rd18019, %rd18044;
	shr.u64 	%rd18046, %rd18038, 32;
	add.s64 	%rd18047, %rd18045, %rd18046;
	shr.u64 	%rd18048, %rd18043, 32;
	shl.b64 	%rd18049, %rd18043, 32;
	and.b64  	%rd18050, %rd18036, 4294967295;
	or.b64  	%rd18051, %rd18049, %rd18050;
	add.s64 	%rd18052, %rd18047, %rd18048;
	shr.u64 	%rd18053, %rd21009, 32;
	and.b64  	%rd18054, %rd21009, 4294967295;
	mul.lo.s64 	%rd18055, %rd18054, %rd18018;
	mul.lo.s64 	%rd18056, %rd18053, %rd18018;
	mul.lo.s64 	%rd18057, %rd18054, %rd18019;
	shr.u64 	%rd18058, %rd18055, 32;
	and.b64  	%rd18059, %rd18056, 4294967295;
	add.s64 	%rd18060, %rd18058, %rd18059;
	and.b64  	%rd18061, %rd18057, 4294967295;
	add.s64 	%rd18062, %rd18060, %rd18061;
	shr.u64 	%rd18063, %rd18056, 32;
	mad.lo.s64 	%rd18064, %rd18053, %rd18019, %rd18063;
	shr.u64 	%rd18065, %rd18057, 32;
	add.s64 	%rd18066, %rd18064, %rd18065;
	shr.u64 	%rd18067, %rd18062, 32;
	shl.b64 	%rd18068, %rd18062, 32;
	and.b64  	%rd18069, %rd18055, 4294967295;
	or.b64  	%rd18070, %rd18068, %rd18069;
	add.s64 	%rd18071, %rd18066, %rd18067;
	shr.u64 	%rd18072, %rd21008, 32;
	and.b64  	%rd18073, %rd21008, 4294967295;
	mul.lo.s64 	%rd18074, %rd18073, %rd18018;
	mul.lo.s64 	%rd18075, %rd18072, %rd18018;
	mul.lo.s64 	%rd18076, %rd18073, %rd18019;
	shr.u64 	%rd18077, %rd18074, 32;
	and.b64  	%rd18078, %rd18075, 4294967295;
	add.s64 	%rd18079, %rd18077, %rd18078;
	and.b64  	%rd18080, %rd18076, 4294967295;
	add.s64 	%rd18081, %rd18079, %rd18080;
	shr.u64 	%rd18082, %rd18075, 32;
	mad.lo.s64 	%rd18083, %rd18072, %rd18019, %rd18082;
	shr.u64 	%rd18084, %rd18076, 32;
	add.s64 	%rd18085, %rd18083, %rd18084;
	shr.u64 	%rd18086, %rd18081, 32;
	shl.b64 	%rd18087, %rd18081, 32;
	and.b64  	%rd18088, %rd18074, 4294967295;
	or.b64  	%rd18089, %rd18087, %rd18088;
	add.s64 	%rd18090, %rd18085, %rd18086;
	shl.b64 	%rd18091, %rd18051, 1;
	shr.u64 	%rd18092, %rd18049, 63;
	add.s64 	%rd18093, %rd18052, %rd18052;
	add.s64 	%rd18094, %rd18093, %rd18092;
	mul.lo.s64 	%rd18095, %rd18035, %rd18035;
	mul.lo.s64 	%rd18096, %rd18034, %rd18035;
	shr.u64 	%rd18097, %rd18095, 32;
	shl.b64 	%rd18098, %rd18096, 1;
	and.b64  	%rd18099, %rd18098, 8589934590;
	add.s64 	%rd18100, %rd18097, %rd18099;
	shr.u64 	%rd18101, %rd18096, 31;
	and.b64  	%rd18102, %rd18101, 8589934590;
	mad.lo.s64 	%rd18103, %rd18034, %rd18034, %rd18102;
	shr.u64 	%rd18104, %rd18100, 32;
	shl.b64 	%rd18105, %rd18100, 32;
	and.b64  	%rd18106, %rd18095, 4294967293;
	or.b64  	%rd18107, %rd18105, %rd18106;
	add.s64 	%rd18108, %rd18070, %rd18092;
	add.s64 	%rd18109, %rd18108, %rd18107;
	max.u64 	%rd18110, %rd18070, %rd18108;
	setp.gt.u64 	%p2374, %rd18110, %rd18109;
	selp.u64 	%rd18111, 1, 0, %p2374;
	add.s64 	%rd18112, %rd18103, %rd18071;
	add.s64 	%rd18113, %rd18112, %rd18104;
	add.s64 	%rd18114, %rd18113, %rd18111;
	mul.lo.s64 	%rd18115, %rd18054, %rd18035;
	mul.lo.s64 	%rd18116, %rd18053, %rd18035;
	mul.lo.s64 	%rd18117, %rd18054, %rd18034;
	shr.u64 	%rd18118, %rd18115, 32;
	and.b64  	%rd18119, %rd18116, 4294967295;
	add.s64 	%rd18120, %rd18118, %rd18119;
	and.b64  	%rd18121, %rd18117, 4294967295;
	add.s64 	%rd18122, %rd18120, %rd18121;
	shr.u64 	%rd18123, %rd18116, 32;
	mad.lo.s64 	%rd18124, %rd18053, %rd18034, %rd18123;
	shr.u64 	%rd18125, %rd18117, 32;
	add.s64 	%rd18126, %rd18124, %rd18125;
	shr.u64 	%rd18127, %rd18122, 32;
	shl.b64 	%rd18128, %rd18122, 32;
	and.b64  	%rd18129, %rd18115, 4294967295;
	or.b64  	%rd18130, %rd18128, %rd18129;
	add.s64 	%rd18131, %rd18089, %rd18111;
	add.s64 	%rd18132, %rd18131, %rd18130;
	max.u64 	%rd18133, %rd18089, %rd18131;
	setp.gt.u64 	%p2375, %rd18133, %rd18132;
	selp.u64 	%rd18134, 1, 0, %p2375;
	add.s64 	%rd18135, %rd18126, %rd18090;
	add.s64 	%rd18136, %rd18135, %rd18127;
	add.s64 	%rd18137, %rd18136, %rd18134;
	add.s64 	%rd18138, %rd18109, %rd18070;
	setp.lt.u64 	%p2376, %rd18138, %rd18109;
	selp.u64 	%rd18139, 1, 0, %p2376;
	add.s64 	%rd18140, %rd18071, %rd18114;
	add.s64 	%rd18141, %rd18140, %rd18139;
	add.s64 	%rd18142, %rd18132, %rd18139;
	add.s64 	%rd18143, %rd18142, %rd18130;
	max.u64 	%rd18144, %rd18132, %rd18142;
	setp.gt.u64 	%p2377, %rd18144, %rd18143;
	selp.u64 	%rd18145, 1, 0, %p2377;
	add.s64 	%rd18146, %rd18126, %rd18137;
	add.s64 	%rd18147, %rd18146, %rd18127;
	add.s64 	%rd18148, %rd18147, %rd18145;
	add.s64 	%rd18149, %rd18143, %rd18089;
	setp.lt.u64 	%p2378, %rd18149, %rd18143;
	selp.u64 	%rd18150, 1, 0, %p2378;
	add.s64 	%rd18151, %rd18090, %rd18148;
	add.s64 	%rd18152, %rd18151, %rd18150;
	ld.const.u64 	%rd18153, [MU_P];
	mul.lo.s64 	%rd18154, %rd18153, %rd18032;
	mul.lo.s64 	%rd18155, %rd721, %rd18154;
	mul.hi.u64 	%rd18156, %rd721, %rd18154;
	add.cc.s64 	%rd18157, %rd18155, %rd18032;
	addc.cc.s64 	%rd18158, %rd18156, 0;
	mul.lo.s64 	%rd18159, %rd720, %rd18154;
	mul.hi.u64 	%rd18160, %rd720, %rd18154;
	mov.b64 	%rd18161, 0;
	add.cc.s64 	%rd18162, %rd18158, %rd18091;
	addc.cc.s64 	%rd18163, %rd18161, 0;
	add.cc.s64 	%rd18164, %rd18162, %rd18159;
	addc.cc.s64 	%rd18165, %rd18163, %rd18160;
	mul.lo.s64 	%rd18166, %rd719, %rd18154;
	mul.hi.u64 	%rd18167, %rd719, %rd18154;
	add.cc.s64 	%rd18168, %rd18165, %rd18138;
	addc.cc.s64 	%rd18169, %rd18161, 0;
	add.cc.s64 	%rd18170, %rd18168, %rd18166;
	addc.cc.s64 	%rd18171, %rd18169, %rd18167;
	mul.lo.s64 	%rd18172, %rd718, %rd18154;
	mul.hi.u64 	%rd18173, %rd718, %rd18154;
	add.cc.s64 	%rd18174, %rd18171, %rd18149;
	addc.cc.s64 	%rd18175, %rd18161, 0;
	add.cc.s64 	%rd18176, %rd18174, %rd18172;
	addc.cc.s64 	%rd18177, %rd18175, %rd18173;
	add.s64 	%rd18178, %rd18033, %rd18177;
	setp.lt.u64 	%p2379, %rd18178, %rd18033;
	selp.u64 	%rd18179, 1, 0, %p2379;
	add.s64 	%rd18180, %rd18094, %rd18179;
	setp.lt.u64 	%p2380, %rd18180, %rd18094;
	selp.u64 	%rd18181, 1, 0, %p2380;
	add.s64 	%rd18182, %rd18141, %rd18181;
	setp.lt.u64 	%p2381, %rd18182, %rd18141;
	selp.u64 	%rd18183, 1, 0, %p2381;
	add.s64 	%rd18184, %rd18152, %rd18183;
	mul.lo.s64 	%rd18185, %rd18153, %rd18164;
	mul.lo.s64 	%rd18186, %rd721, %rd18185;
	mul.hi.u64 	%rd18187, %rd721, %rd18185;
	add.cc.s64 	%rd18188, %rd18186, %rd18164;
	addc.cc.s64 	%rd18189, %rd18187, 0;
	mul.lo.s64 	%rd18190, %rd720, %rd18185;
	mul.hi.u64 	%rd18191, %rd720, %rd18185;
	add.cc.s64 	%rd18192, %rd18189, %rd18170;
	addc.cc.s64 	%rd18193, %rd18161, 0;
	add.cc.s64 	%rd18194, %rd18192, %rd18190;
	addc.cc.s64 	%rd18195, %rd18193, %rd18191;
	mul.lo.s64 	%rd18196, %rd719, %rd18185;
	mul.hi.u64 	%rd18197, %rd719, %rd18185;
	add.cc.s64 	%rd18198, %rd18195, %rd18176;
	addc.cc.s64 	%rd18199, %rd18161, 0;
	add.cc.s64 	%rd18200, %rd18198, %rd18196;
	addc.cc.s64 	%rd18201, %rd18199, %rd18197;
	mul.lo.s64 	%rd18202, %rd718, %rd18185;
	mul.hi.u64 	%rd18203, %rd718, %rd18185;
	add.cc.s64 	%rd18204, %rd18201, %rd18178;
	addc.cc.s64 	%rd18205, %rd18161, 0;
	add.cc.s64 	%rd18206, %rd18204, %rd18202;
	addc.cc.s64 	%rd18207, %rd18205, %rd18203;
	add.s64 	%rd18208, %rd18180, %rd18207;
	setp.lt.u64 	%p2382, %rd18208, %rd18180;
	selp.u64 	%rd18209, 1, 0, %p2382;
	add.s64 	%rd18210, %rd18182, %rd18209;
	setp.lt.u64 	%p2383, %rd18210, %rd18182;
	selp.u64 	%rd18211, 1, 0, %p2383;
	add.s64 	%rd18212, %rd18184, %rd18211;
	mul.lo.s64 	%rd18213, %rd18153, %rd18194;
	mul.lo.s64 	%rd18214, %rd721, %rd18213;
	mul.hi.u64 	%rd18215, %rd721, %rd18213;
	add.cc.s64 	%rd18216, %rd18214, %rd18194;
	addc.cc.s64 	%rd18217, %rd18215, 0;
	mul.lo.s64 	%rd18218, %rd720, %rd18213;
	mul.hi.u64 	%rd18219, %rd720, %rd18213;
	add.cc.s64 	%rd18220, %rd18217, %rd18200;
	addc.cc.s64 	%rd18221, %rd18161, 0;
	add.cc.s64 	%rd18222, %rd18220, %rd18218;
	addc.cc.s64 	%rd18223, %rd18221, %rd18219;
	mul.lo.s64 	%rd18224, %rd719, %rd18213;
	mul.hi.u64 	%rd18225, %rd719, %rd18213;
	add.cc.s64 	%rd18226, %rd18223, %rd18206;
	addc.cc.s64 	%rd18227, %rd18161, 0;
	add.cc.s64 	%rd18228, %rd18226, %rd18224;
	addc.cc.s64 	%rd18229, %rd18227, %rd18225;
	mul.lo.s64 	%rd18230, %rd718, %rd18213;
	mul.hi.u64 	%rd18231, %rd718, %rd18213;
	add.cc.s64 	%rd18232, %rd18229, %rd18208;
	addc.cc.s64 	%rd18233, %rd18161, 0;
	add.cc.s64 	%rd18234, %rd18232, %rd18230;
	addc.cc.s64 	%rd18235, %rd18233, %rd18231;
	add.s64 	%rd18236, %rd18210, %rd18235;
	setp.lt.u64 	%p2384, %rd18236, %rd18210;
	selp.u64 	%rd18237, 1, 0, %p2384;
	add.s64 	%rd18238, %rd18212, %rd18237;
	mul.lo.s64 	%rd18239, %rd18153, %rd18222;
	mul.lo.s64 	%rd18240, %rd721, %rd18239;
	mul.hi.u64 	%rd18241, %rd721, %rd18239;
	add.cc.s64 	%rd18242, %rd18240, %rd18222;
	addc.cc.s64 	%rd18243, %rd18241, 0;
	mul.lo.s64 	%rd18244, %rd720, %rd18239;
	mul.hi.u64 	%rd18245, %rd720, %rd18239;
	add.cc.s64 	%rd18246, %rd18243, %rd18228;
	addc.cc.s64 	%rd18247, %rd18161, 0;
	add.cc.s64 	%rd722, %rd18246, %rd18244;
	addc.cc.s64 	%rd18248, %rd18247, %rd18245;
	mul.lo.s64 	%rd18249, %rd719, %rd18239;
	mul.hi.u64 	%rd18250, %rd719, %rd18239;
	add.cc.s64 	%rd18251, %rd18248, %rd18234;
	addc.cc.s64 	%rd18252, %rd18161, 0;
	add.cc.s64 	%rd723, %rd18251, %rd18249;
	addc.cc.s64 	%rd18253, %rd18252, %rd18250;
	mul.lo.s64 	%rd18254, %rd718, %rd18239;
	mul.hi.u64 	%rd18255, %rd718, %rd18239;
	add.cc.s64 	%rd18256, %rd18253, %rd18236;
	addc.cc.s64 	%rd18257, %rd18161, 0;
	add.cc.s64 	%rd724, %rd18256, %rd18254;
	addc.cc.s64 	%rd18258, %rd18257, %rd18255;
	add.s64 	%rd21012, %rd18238, %rd18258;
	setp.gt.u64 	%p2385, %rd21012, %rd718;
	@%p2385 bra 	$L__BB0_304;
	setp.lt.u64 	%p2386, %rd21012, %rd718;
	mov.u64 	%rd21013, %rd724;
	mov.u64 	%rd21014, %rd723;
	mov.u64 	%rd21015, %rd722;
	@%p2386 bra 	$L__BB0_305;
	setp.lt.u64 	%p2387, %rd719, %rd724;
	@%p2387 bra 	$L__BB0_304;
	setp.gt.u64 	%p2388, %rd719, %rd724;
	mov.u64 	%rd21013, %rd724;
	mov.u64 	%rd21014, %rd723;
	mov.u64 	%rd21015, %rd722;
	@%p2388 bra 	$L__BB0_305;
	setp.lt.u64 	%p2389, %rd720, %rd723;
	@%p2389 bra 	$L__BB0_304;
	setp.gt.u64 	%p2390, %rd720, %rd723;
	setp.gt.u64 	%p2391, %rd721, %rd722;
	or.pred  	%p2392, %p2390, %p2391;
	mov.u64 	%rd21013, %rd724;
	mov.u64 	%rd21014, %rd723;
	mov.u64 	%rd21015, %rd722;
	@%p2392 bra 	$L__BB0_305;
$L__BB0_304:
	sub.s64 	%rd21015, %rd722, %rd721;
	setp.lt.u64 	%p2393, %rd722, %rd721;
	selp.u64 	%rd18259, 1, 0, %p2393;
	add.s64 	%rd18260, %rd720, %rd18259;
	sub.s64 	%rd21014, %rd723, %rd18260;
	setp.lt.u64 	%p2394, %rd723, %rd18260;
	selp.u64 	%rd18261, 1, 0, %p2394;
	add.s64 	%rd18262, %rd719, %rd18261;
	sub.s64 	%rd21013, %rd724, %rd18262;
	setp.lt.u64 	%p2395, %rd724, %rd18262;
	selp.u64 	%rd18263, 1, 0, %p2395;
	add.s64 	%rd18264, %rd718, %rd18263;
	sub.s64 	%rd21012, %rd21012, %rd18264;
$L__BB0_305:
	sub.s64 	%rd21019, %rd21015, %rd20843;
	setp.lt.u64 	%p2396, %rd21015, %rd20843;
	selp.u64 	%rd18265, 1, 0, %p2396;
	add.s64 	%rd18266, %rd20842, %rd18265;
	sub.s64 	%rd21018, %rd21014, %rd18266;
	setp.lt.u64 	%p2397, %rd21014, %rd18266;
	selp.u64 	%rd18267, 1, 0, %p2397;
	add.s64 	%rd18268, %rd20841, %rd18267;
	sub.s64 	%rd21017, %rd21013, %rd18268;
	setp.lt.u64 	%p2398, %rd21013, %rd18268;
	selp.u64 	%rd18269, 1, 0, %p2398;
	add.s64 	%rd18270, %rd20840, %rd18269;
	sub.s64 	%rd21016, %rd21012, %rd18270;
	setp.ge.u64 	%p2399, %rd21012, %rd18270;
	@%p2399 bra 	$L__BB0_307;
	add.s64 	%rd738, %rd21019, %rd721;
	setp.ge.u64 	%p2400, %rd738, %rd21019;
	setp.lt.u64 	%p2401, %rd738, %rd21019;
	selp.u64 	%rd18271, 1, 0, %p2401;
	add.s64 	%rd18272, %rd21018, %rd18271;
	add.s64 	%rd739, %rd18272, %rd720;
	setp.lt.u64 	%p2402, %rd739, %rd21018;
	setp.eq.s64 	%p2403, %rd739, %rd21018;
	selp.u32 	%r820, -1, 0, %p2403;
	selp.u32 	%r821, -1, 0, %p2402;
	selp.b32 	%r822, %r821, %r820, %p2400;
	and.b32  	%r824, %r822, 1;
	setp.eq.b32 	%p2404, %r824, 1;
	or.pred  	%p2405, %p2402, %p2404;
	selp.u64 	%rd18273, 1, 0, %p2405;
	add.s64 	%rd18274, %rd21017, %rd18273;
	add.s64 	%rd740, %rd18274, %rd719;
	setp.ge.u64 	%p2406, %rd740, %rd21017;
	setp.lt.u64 	%p2407, %rd740, %rd21017;
	setp.eq.s64 	%p2408, %rd740, %rd21017;
	selp.u32 	%r825, -1, 0, %p2407;
	selp.u32 	%r826, -1, 0, %p2408;
	selp.b32 	%r827, %r826, %r825, %p2405;
	selp.b32 	%r828, %r827, %r825, %p2406;
	cvt.u64.u32 	%rd18275, %r828;
	and.b64  	%rd18276, %rd18275, 1;
	add.s64 	%rd18277, %rd21016, %rd18276;
	add.s64 	%rd21016, %rd18277, %rd718;
	mov.u64 	%rd21017, %rd740;
	mov.u64 	%rd21018, %rd739;
	mov.u64 	%rd21019, %rd738;
$L__BB0_307:
	sub.s64 	%rd21023, %rd21019, %rd20847;
	setp.lt.u64 	%p2409, %rd21019, %rd20847;
	selp.u64 	%rd18278, 1, 0, %p2409;
	add.s64 	%rd18279, %rd20846, %rd18278;
	sub.s64 	%rd21022, %rd21018, %rd18279;
	setp.lt.u64 	%p2410, %rd21018, %rd18279;
	selp.u64 	%rd18280, 1, 0, %p2410;
	add.s64 	%rd18281, %rd20845, %rd18280;
	sub.s64 	%rd21021, %rd21017, %rd18281;
	setp.lt.u64 	%p2411, %rd21017, %rd18281;
	selp.u64 	%rd18282, 1, 0, %p2411;
	add.s64 	%rd18283, %rd20844, %rd18282;
	sub.s64 	%rd21020, %rd21016, %rd18283;
	setp.ge.u64 	%p2412, %rd21016, %rd18283;
	@%p2412 bra 	$L__BB0_309;
	add.s64 	%rd750, %rd21023, %rd721;
	setp.ge.u64 	%p2413, %rd750, %rd21023;
	setp.lt.u64 	%p2414, %rd750, %rd21023;
	selp.u64 	%rd18284, 1, 0, %p2414;
	add.s64 	%rd18285, %rd21022, %rd18284;
	add.s64 	%rd751, %rd18285, %rd720;
	setp.lt.u64 	%p2415, %rd751, %rd21022;
	setp.eq.s64 	%p2416, %rd751, %rd21022;
	selp.u32 	%r829, -1, 0, %p2416;
	selp.u32 	%r830, -1, 0, %p2415;
	selp.b32 	%r831, %r830, %r829, %p2413;
	and.b32  	%r833, %r831, 1;
	setp.eq.b32 	%p2417, %r833, 1;
	or.pred  	%p2418, %p2415, %p2417;
	selp.u64 	%rd18286, 1, 0, %p2418;
	add.s64 	%rd18287, %rd21021, %rd18286;
	add.s64 	%rd752, %rd18287, %rd719;
	setp.ge.u64 	%p2419, %rd752, %rd21021;
	setp.lt.u64 	%p2420, %rd752, %rd21021;
	setp.eq.s64 	%p2421, %rd752, %rd21021;
	selp.u32 	%r834, -1, 0, %p2420;
	selp.u32 	%r835, -1, 0, %p2421;
	selp.b32 	%r836, %r835, %r834, %p2418;
	selp.b32 	%r837, %r836, %r834, %p2419;
	cvt.u64.u32 	%rd18288, %r837;
	and.b64  	%rd18289, %rd18288, 1;
	add.s64 	%rd18290, %rd21020, %rd18289;
	add.s64 	%rd21020, %rd18290, %rd718;
	mov.u64 	%rd21021, %rd752;
	mov.u64 	%rd21022, %rd751;
	mov.u64 	%rd21023, %rd750;
$L__BB0_309:
	and.b64  	%rd18291, %rd21023, 4294967295;
	shr.u64 	%rd18292, %rd21023, 32;
	mul.lo.s64 	%rd18293, %rd525, %rd18291;
	mul.lo.s64 	%rd18294, %rd526, %rd18291;
	mul.lo.s64 	%rd18295, %rd525, %rd18292;
	shr.u64 	%rd18296, %rd18293, 32;
	and.b64  	%rd18297, %rd18294, 4294967295;
	add.s64 	%rd18298, %rd18296, %rd18297;
	and.b64  	%rd18299, %rd18295, 4294967295;
	add.s64 	%rd18300, %rd18298, %rd18299;
	shr.u64 	%rd18301, %rd18294, 32;
	mad.lo.s64 	%rd18302, %rd526, %rd18292, %rd18301;
	shr.u64 	%rd18303, %rd18295, 32;
	add.s64 	%rd18304, %rd18302, %rd18303;
	shr.u64 	%rd18305, %rd18300, 32;
	shl.b64 	%rd18306, %rd18300, 32;
	and.b64  	%rd18307, %rd18293, 4294967295;
	or.b64  	%rd18308, %rd18306, %rd18307;
	add.s64 	%rd18309, %rd18304, %rd18305;
	mul.lo.s64 	%rd18310, %rd535, %rd18291;
	mul.lo.s64 	%rd18311, %rd536, %rd18291;
	mul.lo.s64 	%rd18312, %rd535, %rd18292;
	shr.u64 	%rd18313, %rd18310, 32;
	and.b64  	%rd18314, %rd18311, 4294967295;
	add.s64 	%rd18315, %rd18313, %rd18314;
	and.b64  	%rd18316, %rd18312, 4294967295;
	add.s64 	%rd18317, %rd18315, %rd18316;
	shr.u64 	%rd18318, %rd18311, 32;
	mad.lo.s64 	%rd18319, %rd536, %rd18292, %rd18318;
	shr.u64 	%rd18320, %rd18312, 32;
	add.s64 	%rd18321, %rd18319, %rd18320;
	shr.u64 	%rd18322, %rd18317, 32;
	shl.b64 	%rd18323, %rd18317, 32;
	and.b64  	%rd18324, %rd18310, 4294967295;
	or.b64  	%rd18325, %rd18323, %rd18324;
	add.s64 	%rd18326, %rd18321, %rd18322;
	mul.lo.s64 	%rd18327, %rd537, %rd18291;
	mul.lo.s64 	%rd18328, %rd538, %rd18291;
	mul.lo.s64 	%rd18329, %rd537, %rd18292;
	shr.u64 	%rd18330, %rd18327, 32;
	and.b64  	%rd18331, %rd18328, 4294967295;
	add.s64 	%rd18332, %rd18330, %rd18331;
	and.b64  	%rd18333, %rd18329, 4294967295;
	add.s64 	%rd18334, %rd18332, %rd18333;
	shr.u64 	%rd18335, %rd18328, 32;
	mad.lo.s64 	%rd18336, %rd538, %rd18292, %rd18335;
	shr.u64 	%rd18337, %rd18329, 32;
	add.s64 	%rd18338, %rd18336, %rd18337;
	shr.u64 	%rd18339, %rd18334, 32;
	shl.b64 	%rd18340, %rd18334, 32;
	and.b64  	%rd18341, %rd18327, 4294967295;
	or.b64  	%rd18342, %rd18340, %rd18341;
	add.s64 	%rd18343, %rd18338, %rd18339;
	mul.lo.s64 	%rd18344, %rd539, %rd18291;
	mul.lo.s64 	%rd18345, %rd540, %rd18291;
	mul.lo.s64 	%rd18346, %rd539, %rd18292;
	shr.u64 	%rd18347, %rd18344, 32;
	and.b64  	%rd18348, %rd18345, 4294967295;
	add.s64 	%rd18349, %rd18347, %rd18348;
	and.b64  	%rd18350, %rd18346, 4294967295;
	add.s64 	%rd18351, %rd18349, %rd18350;
	shr.u64 	%rd18352, %rd18345, 32;
	mad.lo.s64 	%rd18353, %rd540, %rd18292, %rd18352;
	shr.u64 	%rd18354, %rd18346, 32;
	add.s64 	%rd18355, %rd18353, %rd18354;
	shr.u64 	%rd18356, %rd18351, 32;
	shl.b64 	%rd18357, %rd18351, 32;
	and.b64  	%rd18358, %rd18344, 4294967295;
	or.b64  	%rd18359, %rd18357, %rd18358;
	add.s64 	%rd18360, %rd18355, %rd18356;
	and.b64  	%rd18361, %rd21022, 4294967295;
	shr.u64 	%rd18362, %rd21022, 32;
	mul.lo.s64 	%rd18363, %rd525, %rd18361;
	mul.lo.s64 	%rd18364, %rd526, %rd18361;
	mul.lo.s64 	%rd18365, %rd525, %rd18362;
	shr.u64 	%rd18366, %rd18363, 32;
	and.b64  	%rd18367, %rd18364, 4294967295;
	add.s64 	%rd18368, %rd18366, %rd18367;
	and.b64  	%rd18369, %rd18365, 4294967295;
	add.s64 	%rd18370, %rd18368, %rd18369;
	shr.u64 	%rd18371, %rd18364, 32;
	mad.lo.s64 	%rd18372, %rd526, %rd18362, %rd18371;
	shr.u64 	%rd18373, %rd18365, 32;
	add.s64 	%rd18374, %rd18372, %rd18373;
	shr.u64 	%rd18375, %rd18370, 32;
	shl.b64 	%rd18376, %rd18370, 32;
	and.b64  	%rd18377, %rd18363, 4294967295;
	or.b64  	%rd18378, %rd18376, %rd18377;
	add.s64 	%rd18379, %rd18325, %rd18378;
	setp.lt.u64 	%p2422, %rd18379, %rd18325;
	selp.u64 	%rd18380, 1, 0, %p2422;
	add.s64 	%rd18381, %rd18374, %rd18326;
	add.s64 	%rd18382, %rd18381, %rd18375;
	add.s64 	%rd18383, %rd18382, %rd18380;
	mul.lo.s64 	%rd18384, %rd535, %rd18361;
	mul.lo.s64 	%rd18385, %rd536, %rd18361;
	mul.lo.s64 	%rd18386, %rd535, %rd18362;
	shr.u64 	%rd18387, %rd18384, 32;
	and.b64  	%rd18388, %rd18385, 4294967295;
	add.s64 	%rd18389, %rd18387, %rd18388;
	and.b64  	%rd18390, %rd18386, 4294967295;
	add.s64 	%rd18391, %rd18389, %rd18390;
	shr.u64 	%rd18392, %rd18385, 32;
	mad.lo.s64 	%rd18393, %rd536, %rd18362, %rd18392;
	shr.u64 	%rd18394, %rd18386, 32;
	add.s64 	%rd18395, %rd18393, %rd18394;
	shr.u64 	%rd18396, %rd18391, 32;
	shl.b64 	%rd18397, %rd18391, 32;
	and.b64  	%rd18398, %rd18384, 4294967295;
	or.b64  	%rd18399, %rd18397, %rd18398;
	add.s64 	%rd18400, %rd18342, %rd18380;
	add.s64 	%rd18401, %rd18400, %rd18399;
	max.u64 	%rd18402, %rd18342, %rd18400;
	setp.gt.u64 	%p2423, %rd18402, %rd18401;
	selp.u64 	%rd18403, 1, 0, %p2423;
	add.s64 	%rd18404, %rd18395, %rd18343;
	add.s64 	%rd18405, %rd18404, %rd18396;
	add.s64 	%rd18406, %rd18405, %rd18403;
	mul.lo.s64 	%rd18407, %rd537, %rd18361;
	mul.lo.s64 	%rd18408, %rd538, %rd18361;
	mul.lo.s64 	%rd18409, %rd537, %rd18362;
	shr.u64 	%rd18410, %rd18407, 32;
	and.b64  	%rd18411, %rd18408, 4294967295;
	add.s64 	%rd18412, %rd18410, %rd18411;
	and.b64  	%rd18413, %rd18409, 4294967295;
	add.s64 	%rd18414, %rd18412, %rd18413;
	shr.u64 	%rd18415, %rd18408, 32;
	mad.lo.s64 	%rd18416, %rd538, %rd18362, %rd18415;
	shr.u64 	%rd18417, %rd18409, 32;
	add.s64 	%rd18418, %rd18416, %rd18417;
	shr.u64 	%rd18419, %rd18414, 32;
	shl.b64 	%rd18420, %rd18414, 32;
	and.b64  	%rd18421, %rd18407, 4294967295;
	or.b64  	%rd18422, %rd18420, %rd18421;
	add.s64 	%rd18423, %rd18359, %rd18403;
	add.s64 	%rd18424, %rd18423, %rd18422;
	max.u64 	%rd18425, %rd18359, %rd18423;
	setp.gt.u64 	%p2424, %rd18425, %rd18424;
	selp.u64 	%rd18426, 1, 0, %p2424;
	add.s64 	%rd18427, %rd18418, %rd18360;
	add.s64 	%rd18428, %rd18427, %rd18419;
	add.s64 	%rd18429, %rd18428, %rd18426;
	and.b64  	%rd18430, %rd21021, 4294967295;
	shr.u64 	%rd18431, %rd21021, 32;
	mul.lo.s64 	%rd18432, %rd525, %rd18430;
	mul.lo.s64 	%rd18433, %rd526, %rd18430;
	mul.lo.s64 	%rd18434, %rd525, %rd18431;
	shr.u64 	%rd18435, %rd18432, 32;
	and.b64  	%rd18436, %rd18433, 4294967295;
	add.s64 	%rd18437, %rd18435, %rd18436;
	and.b64  	%rd18438, %rd18434, 4294967295;
	add.s64 	%rd18439, %rd18437, %rd18438;
	shr.u64 	%rd18440, %rd18433, 32;
	mad.lo.s64 	%rd18441, %rd526, %rd18431, %rd18440;
	shr.u64 	%rd18442, %rd18434, 32;
	add.s64 	%rd18443, %rd18441, %rd18442;
	shr.u64 	%rd18444, %rd18439, 32;
	shl.b64 	%rd18445, %rd18439, 32;
	and.b64  	%rd18446, %rd18432, 4294967295;
	or.b64  	%rd18447, %rd18445, %rd18446;
	add.s64 	%rd18448, %rd18401, %rd18447;
	setp.lt.u64 	%p2425, %rd18448, %rd18401;
	selp.u64 	%rd18449, 1, 0, %p2425;
	add.s64 	%rd18450, %rd18443, %rd18406;
	add.s64 	%rd18451, %rd18450, %rd18444;
	add.s64 	%rd18452, %rd18451, %rd18449;
	mul.lo.s64 	%rd18453, %rd535, %rd18430;
	mul.lo.s64 	%rd18454, %rd536, %rd18430;
	mul.lo.s64 	%rd18455, %rd535, %rd18431;
	shr.u64 	%rd18456, %rd18453, 32;
	and.b64  	%rd18457, %rd18454, 4294967295;
	add.s64 	%rd18458, %rd18456, %rd18457;
	and.b64  	%rd18459, %rd18455, 4294967295;
	add.s64 	%rd18460, %rd18458, %rd18459;
	shr.u64 	%rd18461, %rd18454, 32;
	mad.lo.s64 	%rd18462, %rd536, %rd18431, %rd18461;
	shr.u64 	%rd18463, %rd18455, 32;
	add.s64 	%rd18464, %rd18462, %rd18463;
	shr.u64 	%rd18465, %rd18460, 32;
	shl.b64 	%rd18466, %rd18460, 32;
	and.b64  	%rd18467, %rd18453, 4294967295;
	or.b64  	%rd18468, %rd18466, %rd18467;
	add.s64 	%rd18469, %rd18424, %rd18449;
	add.s64 	%rd18470, %rd18469, %rd18468;
	max.u64 	%rd18471, %rd18424, %rd18469;
	setp.gt.u64 	%p2426, %rd18471, %rd18470;
	selp.u64 	%rd18472, 1, 0, %p2426;
	add.s64 	%rd18473, %rd18464, %rd18429;
	add.s64 	%rd18474, %rd18473, %rd18465;
	add.s64 	%rd18475, %rd18474, %rd18472;
	and.b64  	%rd18476, %rd21020, 4294967295;
	shr.u64 	%rd18477, %rd21020, 32;
	mul.lo.s64 	%rd18478, %rd525, %rd18476;
	mul.lo.s64 	%rd18479, %rd526, %rd18476;
	mul.lo.s64 	%rd18480, %rd525, %rd18477;
	shr.u64 	%rd18481, %rd18478, 32;
	and.b64  	%rd18482, %rd18479, 4294967295;
	add.s64 	%rd18483, %rd18481, %rd18482;
	and.b64  	%rd18484, %rd18480, 4294967295;
	add.s64 	%rd18485, %rd18483, %rd18484;
	shr.u64 	%rd18486, %rd18479, 32;
	mad.lo.s64 	%rd18487, %rd526, %rd18477, %rd18486;
	shr.u64 	%rd18488, %rd18480, 32;
	add.s64 	%rd18489, %rd18487, %rd18488;
	shr.u64 	%rd18490, %rd18485, 32;
	shl.b64 	%rd18491, %rd18485, 32;
	and.b64  	%rd18492, %rd18478, 4294967295;
	or.b64  	%rd18493, %rd18491, %rd18492;
	add.s64 	%rd18494, %rd18470, %rd18493;
	setp.lt.u64 	%p2427, %rd18494, %rd18470;
	selp.u64 	%rd18495, 1, 0, %p2427;
	add.s64 	%rd18496, %rd18489, %rd18475;
	add.s64 	%rd18497, %rd18496, %rd18490;
	add.s64 	%rd18498, %rd18497, %rd18495;
	mul.lo.s64 	%rd18500, %rd18153, %rd18308;
	mul.lo.s64 	%rd18501, %rd721, %rd18500;
	mul.hi.u64 	%rd18502, %rd721, %rd18500;
	add.cc.s64 	%rd18503, %rd18501, %rd18308;
	addc.cc.s64 	%rd18504, %rd18502, 0;
	mul.lo.s64 	%rd18505, %rd720, %rd18500;
	mul.hi.u64 	%rd18506, %rd720, %rd18500;
	mov.b64 	%rd18507, 0;
	add.cc.s64 	%rd18508, %rd18504, %rd18379;
	addc.cc.s64 	%rd18509, %rd18507, 0;
	add.cc.s64 	%rd18510, %rd18508, %rd18505;
	addc.cc.s64 	%rd18511, %rd18509, %rd18506;
	mul.lo.s64 	%rd18512, %rd719, %rd18500;
	mul.hi.u64 	%rd18513, %rd719, %rd18500;
	add.cc.s64 	%rd18514, %rd18511, %rd18448;
	addc.cc.s64 	%rd18515, %rd18507, 0;
	add.cc.s64 	%rd18516, %rd18514, %rd18512;
	addc.cc.s64 	%rd18517, %rd18515, %rd18513;
	mul.lo.s64 	%rd18518, %rd718, %rd18500;
	mul.hi.u64 	%rd18519, %rd718, %rd18500;
	add.cc.s64 	%rd18520, %rd18517, %rd18494;
	addc.cc.s64 	%rd18521, %rd18507, 0;
	add.cc.s64 	%rd18522, %rd18520, %rd18518;
	addc.cc.s64 	%rd18523, %rd18521, %rd18519;
	add.s64 	%rd18524, %rd18309, %rd18523;
	setp.lt.u64 	%p2428, %rd18524, %rd18309;
	selp.u64 	%rd18525, 1, 0, %p2428;
	add.s64 	%rd18526, %rd18383, %rd18525;
	setp.lt.u64 	%p2429, %rd18526, %rd18383;
	selp.u64 	%rd18527, 1, 0, %p2429;
	add.s64 	%rd18528, %rd18452, %rd18527;
	setp.lt.u64 	%p2430, %rd18528, %rd18452;
	selp.u64 	%rd18529, 1, 0, %p2430;
	add.s64 	%rd18530, %rd18498, %rd18529;
	mul.lo.s64 	%rd18531, %rd18153, %rd18510;
	mul.lo.s64 	%rd18532, %rd721, %rd18531;
	mul.hi.u64 	%rd18533, %rd721, %rd18531;
	add.cc.s64 	%rd18534, %rd18532, %rd18510;
	addc.cc.s64 	%rd18535, %rd18533, 0;
	mul.lo.s64 	%rd18536, %rd720, %rd18531;
	mul.hi.u64 	%rd18537, %rd720, %rd18531;
	add.cc.s64 	%rd18538, %rd18535, %rd18516;
	addc.cc.s64 	%rd18539, %rd18507, 0;
	add.cc.s64 	%rd18540, %rd18538, %rd18536;
	addc.cc.s64 	%rd18541, %rd18539, %rd18537;
	mul.lo.s64 	%rd18542, %rd719, %rd18531;
	mul.hi.u64 	%rd18543, %rd719, %rd18531;
	add.cc.s64 	%rd18544, %rd18541, %rd18522;
	addc.cc.s64 	%rd18545, %rd18507, 0;
	add.cc.s64 	%rd18546, %rd18544, %rd18542;
	addc.cc.s64 	%rd18547, %rd18545, %rd18543;
	mul.lo.s64 	%rd18548, %rd718, %rd18531;
	mul.hi.u64 	%rd18549, %rd718, %rd18531;
	add.cc.s64 	%rd18550, %rd18547, %rd18524;
	addc.cc.s64 	%rd18551, %rd18507, 0;
	add.cc.s64 	%rd18552, %rd18550, %rd18548;
	addc.cc.s64 	%rd18553, %rd18551, %rd18549;
	add.s64 	%rd18554, %rd18526, %rd18553;
	setp.lt.u64 	%p2431, %rd18554, %rd18526;
	selp.u64 	%rd18555, 1, 0, %p2431;
	add.s64 	%rd18556, %rd18528, %rd18555;
	setp.lt.u64 	%p2432, %rd18556, %rd18528;
	selp.u64 	%rd18557, 1, 0, %p2432;
	add.s64 	%rd18558, %rd18530, %rd18557;
	mul.lo.s64 	%rd18559, %rd18153, %rd18540;
	mul.lo.s64 	%rd18560, %rd721, %rd18559;
	mul.hi.u64 	%rd18561, %rd721, %rd18559;
	add.cc.s64 	%rd18562, %rd18560, %rd18540;
	addc.cc.s64 	%rd18563, %rd18561, 0;
	mul.lo.s64 	%rd18564, %rd720, %rd18559;
	mul.hi.u64 	%rd18565, %rd720, %rd18559;
	add.cc.s64 	%rd18566, %rd18563, %rd18546;
	addc.cc.s64 	%rd18567, %rd18507, 0;
	add.cc.s64 	%rd18568, %rd18566, %rd18564;
	addc.cc.s64 	%rd18569, %rd18567, %rd18565;
	mul.lo.s64 	%rd18570, %rd719, %rd18559;
	mul.hi.u64 	%rd18571, %rd719, %rd18559;
	add.cc.s64 	%rd18572, %rd18569, %rd18552;
	addc.cc.s64 	%rd18573, %rd18507, 0;
	add.cc.s64 	%rd18574, %rd18572, %rd18570;
	addc.cc.s64 	%rd18575, %rd18573, %rd18571;
	mul.lo.s64 	%rd18576, %rd718, %rd18559;
	mul.hi.u64 	%rd18577, %rd718, %rd18559;
	add.cc.s64 	%rd18578, %rd18575, %rd18554;
	addc.cc.s64 	%rd18579, %rd18507, 0;
	add.cc.s64 	%rd18580, %rd18578, %rd18576;
	addc.cc.s64 	%rd18581, %rd18579, %rd18577;
	add.s64 	%rd18582, %rd18556, %rd18581;
	setp.lt.u64 	%p2433, %rd18582, %rd18556;
	selp.u64 	%rd18583, 1, 0, %p2433;
	add.s64 	%rd18584, %rd18558, %rd18583;
	mul.lo.s64 	%rd18585, %rd18153, %rd18568;
	mul.lo.s64 	%rd18586, %rd721, %rd18585;
	mul.hi.u64 	%rd18587, %rd721, %rd18585;
	add.cc.s64 	%rd18588, %rd18586, %rd18568;
	addc.cc.s64 	%rd18589, %rd18587, 0;
	mul.lo.s64 	%rd18590, %rd720, %rd18585;
	mul.hi.u64 	%rd18591, %rd720, %rd18585;
	add.cc.s64 	%rd18592, %rd18589, %rd18574;
	addc.cc.s64 	%rd18593, %rd18507, 0;
	add.cc.s64 	%rd762, %rd18592, %rd18590;
	addc.cc.s64 	%rd18594, %rd18593, %rd18591;
	mul.lo.s64 	%rd18595, %rd719, %rd18585;
	mul.hi.u64 	%rd18596, %rd719, %rd18585;
	add.cc.s64 	%rd18597, %rd18594, %rd18580;
	addc.cc.s64 	%rd18598, %rd18507, 0;
	add.cc.s64 	%rd763, %rd18597, %rd18595;
	addc.cc.s64 	%rd18599, %rd18598, %rd18596;
	mul.lo.s64 	%rd18600, %rd718, %rd18585;
	mul.hi.u64 	%rd18601, %rd718, %rd18585;
	add.cc.s64 	%rd18602, %rd18599, %rd18582;
	addc.cc.s64 	%rd18603, %rd18507, 0;
	add.cc.s64 	%rd764, %rd18602, %rd18600;
	addc.cc.s64 	%rd18604, %rd18603, %rd18601;
	add.s64 	%rd21024, %rd18584, %rd18604;
	setp.gt.u64 	%p2434, %rd21024, %rd718;
	@%p2434 bra 	$L__BB0_315;
	setp.lt.u64 	%p2435, %rd21024, %rd718;
	mov.u32 	%r1016, %r532;
	mov.u64 	%rd21025, %rd764;
	mov.u64 	%rd21026, %rd763;
	mov.u64 	%rd21027, %rd762;
	@%p2435 bra 	$L__BB0_316;
	setp.lt.u64 	%p2436, %rd719, %rd764;
	@%p2436 bra 	$L__BB0_315;
	setp.gt.u64 	%p2437, %rd719, %rd764;
	mov.u32 	%r1016, %r532;
	mov.u64 	%rd21025, %rd764;
	mov.u64 	%rd21026, %rd763;
	mov.u64 	%rd21027, %rd762;
	@%p2437 bra 	$L__BB0_316;
	setp.lt.u64 	%p2438, %rd720, %rd763;
	@%p2438 bra 	$L__BB0_315;
	setp.gt.u64 	%p2439, %rd720, %rd763;
	setp.gt.u64 	%p2440, %rd721, %rd762;
	or.pred  	%p2441, %p2439, %p2440;
	mov.u32 	%r1016, %r532;
	mov.u64 	%rd21025, %rd764;
	mov.u64 	%rd21026, %rd763;
	mov.u64 	%rd21027, %rd762;
	@%p2441 bra 	$L__BB0_316;
$L__BB0_315:
	sub.s64 	%rd21027, %rd762, %rd721;
	setp.lt.u64 	%p2442, %rd762, %rd721;
	selp.u64 	%rd18605, 1, 0, %p2442;
	add.s64 	%rd18606, %rd720, %rd18605;
	sub.s64 	%rd21026, %rd763, %rd18606;
	setp.lt.u64 	%p2443, %rd763, %rd18606;
	selp.u64 	%rd18607, 1, 0, %p2443;
	add.s64 	%rd18608, %rd719, %rd18607;
	sub.s64 	%rd21025, %rd764, %rd18608;
	setp.lt.u64 	%p2444, %rd764, %rd18608;
	selp.u64 	%rd18609, 1, 0, %p2444;
	add.s64 	%rd18610, %rd718, %rd18609;
	sub.s64 	%rd21024, %rd21024, %rd18610;
	mov.u32 	%r1016, %r532;
$L__BB0_316:
	setp.ne.s32 	%p2445, %r1017, 0;
	mov.b64 	%rd21292, 0;
	mov.b32 	%r1017, 1;
	mov.u64 	%rd21293, %rd21292;
	mov.u64 	%rd21294, %rd21292;
	mov.u64 	%rd21295, %rd21292;
	mov.u64 	%rd21296, %rd20800;
	mov.u64 	%rd21297, %rd20801;
	mov.u64 	%rd21298, %rd20802;
	mov.u64 	%rd21299, %rd20803;
	mov.u64 	%rd21300, %rd20800;
	mov.u64 	%rd21301, %rd20801;
	mov.u64 	%rd21302, %rd20802;
	mov.u64 	%rd21303, %rd20803;
	@%p2445 bra 	$L__BB0_856;
	or.b64  	%rd18613, %rd44, %rd43;
	or.b64  	%rd18614, %rd18613, %rd42;
	or.b64  	%rd18615, %rd18614, %rd41;
	setp.eq.s64 	%p2446, %rd18615, 0;
	mov.u64 	%rd21296, %rd20800;
	mov.u64 	%rd21297, %rd20801;
	mov.u64 	%rd21298, %rd20802;
	mov.u64 	%rd21299, %rd20803;
	mov.u64 	%rd21300, %rd20800;
	mov.u64 	%rd21301, %rd20801;
	mov.u64 	%rd21302, %rd20802;
	mov.u64 	%rd21303, %rd20803;
	@%p2446 bra 	$L__BB0_856;
	or.b64  	%rd18617, %rd48, %rd47;
	or.b64  	%rd18618, %rd18617, %rd46;
	or.b64  	%rd18619, %rd18618, %rd45;
	setp.eq.s64 	%p2447, %rd18619, 0;
	mov.u64 	%rd21293, %rd21292;
	mov.u64 	%rd21294, %rd21292;
	mov.u64 	%rd21295, %rd21292;
	mov.u64 	%rd21296, %rd20800;
	mov.u64 	%rd21297, %rd20801;
	mov.u64 	%rd21298, %rd20802;
	mov.u64 	%rd21299, %rd20803;
	mov.u64 	%rd21300, %rd20800;
	mov.u64 	%rd21301, %rd20801;
	mov.u64 	%rd21302, %rd20802;
	mov.u64 	%rd21303, %rd20803;
	@%p2447 bra 	$L__BB0_856;
	ld.const.u64 	%rd782, [P_CONST+24];
	ld.const.u64 	%rd783, [P_CONST+16];
	ld.const.u64 	%rd784, [P_CONST+8];
	ld.const.u64 	%rd785, [P_CONST];
	and.b64  	%rd18620, %rd48, 4294967295;
	shr.u64 	%rd18621, %rd48, 32;
	mul.lo.s64 	%rd18622, %rd18620, %rd18620;
	mul.lo.s64 	%rd18623, %rd18621, %rd18620;
	shr.u64 	%rd18624, %rd18622, 32;
	shl.b64 	%rd18625, %rd18623, 1;
	and.b64  	%rd18626, %rd18625, 8589934590;
	add.s64 	%rd18627, %rd18624, %rd18626;
	shr.u64 	%rd18628, %rd18623, 31;
	and.b64  	%rd18629, %rd18628, 8589934590;
	mad.lo.s64 	%rd18630, %rd18621, %rd18621, %rd18629;
	shr.u64 	%rd18631, %rd18627, 32;
	shl.b64 	%rd18632, %rd18627, 32;
	and.b64  	%rd18633, %rd18622, 4294967293;
	or.b64  	%rd18634, %rd18632, %rd18633;
	add.s64 	%rd18635, %rd18630, %rd18631;
	shr.u64 	%rd18636, %rd47, 32;
	and.b64  	%rd18637, %rd47, 4294967295;
	mul.lo.s64 	%rd18638, %rd18637, %rd18620;
	mul.lo.s64 	%rd18639, %rd18636, %rd18620;
	mul.lo.s64 	%rd18640, %rd18637, %rd18621;
	shr.u64 	%rd18641, %rd18638, 32;
	and.b64  	%rd18642, %rd18639, 4294967295;
	add.s64 	%rd18643, %rd18641, %rd18642;
	and.b64  	%rd18644, %rd18640, 4294967295;
	add.s64 	%rd18645, %rd18643, %rd18644;
	shr.u64 	%rd18646, %rd18639, 32;
	mad.lo.s64 	%rd18647, %rd18636, %rd18621, %rd18646;
	shr.u64 	%rd18648, %rd18640, 32;
	add.s64 	%rd18649, %rd18647, %rd18648;
	shr.u64 	%rd18650, %rd18645, 32;
	shl.b64 	%rd18651, %rd18645, 32;
	and.b64  	%rd18652, %rd18638, 4294967295;
	or.b64  	%rd18653, %rd18651, %rd18652;
	add.s64 	%rd18654, %rd18649, %rd18650;
	shr.u64 	%rd18655, %rd46, 32;
	and.b64  	%rd18656, %rd46, 4294967295;
	mul.lo.s64 	%rd18657, %rd18656, %rd18620;
	mul.lo.s64 	%rd18658, %rd18655, %rd18620;
	mul.lo.s64 	%rd18659, %rd18656, %rd18621;
	shr.u64 	%rd18660, %rd18657, 32;
	and.b64  	%rd18661, %rd18658, 4294967295;
	add.s64 	%rd18662, %rd18660, %rd18661;
	and.b64  	%rd18663, %rd18659, 4294967295;
	add.s64 	%rd18664, %rd18662, %rd18663;
	shr.u64 	%rd18665, %rd18658, 32;
	mad.lo.s64 	%rd18666, %rd18655, %rd18621, %rd18665;
	shr.u64 	%rd18667, %rd18659, 32;
	add.s64 	%rd18668, %rd18666, %rd18667;
	shr.u64 	%rd18669, %rd18664, 32;
	shl.b64 	%rd18670, %rd18664, 32;
	and.b64  	%rd18671, %rd18657, 4294967295;
	or.b64  	%rd18672, %rd18670, %rd18671;
	add.s64 	%rd18673, %rd18668, %rd18669;
	shr.u64 	%rd18674, %rd45, 32;
	and.b64  	%rd18675, %rd45, 4294967295;
	mul.lo.s64 	%rd18676, %rd18675, %rd18620;
	mul.lo.s64 	%rd18677, %rd18674, %rd18620;
	mul.lo.s64 	%rd18678, %rd18675, %rd18621;
	shr.u64 	%rd18679, %rd18676, 32;
	and.b64  	%rd18680, %rd18677, 4294967295;
	add.s64 	%rd18681, %rd18679, %rd18680;
	and.b64  	%rd18682, %rd18678, 4294967295;
	add.s64 	%rd18683, %rd18681, %rd18682;
	shr.u64 	%rd18684, %rd18677, 32;
	mad.lo.s64 	%rd18685, %rd18674, %rd18621, %rd18684;
	shr.u64 	%rd18686, %rd18678, 32;
	add.s64 	%rd18687, %rd18685, %rd18686;
	shr.u64 	%rd18688, %rd18683, 32;
	shl.b64 	%rd18689, %rd18683, 32;
	and.b64  	%rd18690, %rd18676, 4294967295;
	or.b64  	%rd18691, %rd18689, %rd18690;
	add.s64 	%rd18692, %rd18687, %rd18688;
	shl.b64 	%rd18693, %rd18653, 1;
	shr.u64 	%rd18694, %rd18651, 63;
	add.s64 	%rd18695, %rd18654, %rd18654;
	add.s64 	%rd18696, %rd18695, %rd18694;
	mul.lo.s64 	%rd18697, %rd18637, %rd18637;
	mul.lo.s64 	%rd18698, %rd18636, %rd18637;
	shr.u64 	%rd18699, %rd18697, 32;
	shl.b64 	%rd18700, %rd18698, 1;
	and.b64  	%rd18701, %rd18700, 8589934590;
	add.s64 	%rd18702, %rd18699, %rd18701;
	shr.u64 	%rd18703, %rd18698, 31;
	and.b64  	%rd18704, %rd18703, 8589934590;
	mad.lo.s64 	%rd18705, %rd18636, %rd18636, %rd18704;
	shr.u64 	%rd18706, %rd18702, 32;
	shl.b64 	%rd18707, %rd18702, 32;
	and.b64  	%rd18708, %rd18697, 4294967293;
	or.b64  	%rd18709, %rd18707, %rd18708;
	add.s64 	%rd18710, %rd18672, %rd18694;
	add.s64 	%rd18711, %rd18710, %rd18709;
	max.u64 	%rd18712, %rd18672, %rd18710;
	setp.gt.u64 	%p2448, %rd18712, %rd18711;
	selp.u64 	%rd18713, 1, 0, %p2448;
	add.s64 	%rd18714, %rd18705, %rd18673;
	add.s64 	%rd18715, %rd18714, %rd18706;
	add.s64 	%rd18716, %rd18715, %rd18713;
	mul.lo.s64 	%rd18717, %rd18656, %rd18637;
	mul.lo.s64 	%rd18718, %rd18655, %rd18637;
	mul.lo.s64 	%rd18719, %rd18656, %rd18636;
	shr.u64 	%rd18720, %rd18717, 32;
	and.b64  	%rd18721, %rd18718, 4294967295;
	add.s64 	%rd18722, %rd18720, %rd18721;
	and.b64  	%rd18723, %rd18719, 4294967295;
	add.s64 	%rd18724, %rd18722, %rd18723;
	shr.u64 	%rd18725, %rd18718, 32;
	mad.lo.s64 	%rd18726, %rd18655, %rd18636, %rd18725;
	shr.u64 	%rd18727, %rd18719, 32;
	add.s64 	%rd18728, %rd18726, %rd18727;
	shr.u64 	%rd18729, %rd18724, 32;
	shl.b64 	%rd18730, %rd18724, 32;
	and.b64  	%rd18731, %rd18717, 4294967295;
	or.b64  	%rd18732, %rd18730, %rd18731;
	add.s64 	%rd18733, %rd18691, %rd18713;
	add.s64 	%rd18734, %rd18733, %rd18732;
	max.u64 	%rd18735, %rd18691, %rd18733;
	setp.gt.u64 	%p2449, %rd18735, %rd18734;
	selp.u64 	%rd18736, 1, 0, %p2449;
	add.s64 	%rd18737, %rd18728, %rd18692;
	add.s64 	%rd18738, %rd18737, %rd18729;
	add.s64 	%rd18739, %rd18738, %rd18736;
	add.s64 	%rd18740, %rd18711, %rd18672;
	setp.lt.u64 	%p2450, %rd18740, %rd18711;
	selp.u64 	%rd18741, 1, 0, %p2450;
	add.s64 	%rd18742, %rd18673, %rd18716;
	add.s64 	%rd18743, %rd18742, %rd18741;
	add.s64 	%rd18744, %rd18734, %rd18741;
	add.s64 	%rd18745, %rd18744, %rd18732;
	max.u64 	%rd18746, %rd18734, %rd18744;
	setp.gt.u64 	%p2451, %rd18746, %rd18745;
	selp.u64 	%rd18747, 1, 0, %p2451;
	add.s64 	%rd18748, %rd18728, %rd18739;
	add.s64 	%rd18749, %rd18748, %rd18729;
	add.s64 	%rd18750, %rd18749, %rd18747;
	add.s64 	%rd18751, %rd18745, %rd18691;
	setp.lt.u64 	%p2452, %rd18751, %rd18745;
	selp.u64 	%rd18752, 1, 0, %p2452;
	add.s64 	%rd18753, %rd18692, %rd18750;
	add.s64 	%rd18754, %rd18753, %rd18752;
	ld.const.u64 	%rd18755, [MU_P];
	mul.lo.s64 	%rd18756, %rd18755, %rd18634;
	mul.lo.s64 	%rd18757, %rd785, %rd18756;
	mul.hi.u64 	%rd18758, %rd785, %rd18756;
	add.cc.s64 	%rd18759, %rd18757, %rd18634;
	addc.cc.s64 	%rd18760, %rd18758, 0;
	mul.lo.s64 	%rd18761, %rd784, %rd18756;
	mul.hi.u64 	%rd18762, %rd784, %rd18756;
	mov.b64 	%rd18763, 0;
	add.cc.s64 	%rd18764, %rd18760, %rd18693;
	addc.cc.s64 	%rd18765, %rd18763, 0;
	add.cc.s64 	%rd18766, %rd18764, %rd18761;
	addc.cc.s64 	%rd18767, %rd18765, %rd18762;
	mul.lo.s64 	%rd18768, %rd783, %rd18756;
	mul.hi.u64 	%rd18769, %rd783, %rd18756;
	add.cc.s64 	%rd18770, %rd18767, %rd18740;
	addc.cc.s64 	%rd18771, %rd18763, 0;
	add.cc.s64 	%rd18772, %rd18770, %rd18768;
	addc.cc.s64 	%rd18773, %rd18771, %rd18769;
	mul.lo.s64 	%rd18774, %rd782, %rd18756;
	mul.hi.u64 	%rd18775, %rd782, %rd18756;
	add.cc.s64 	%rd18776, %rd18773, %rd18751;
	addc.cc.s64 	%rd18777, %rd18763, 0;
	add.cc.s64 	%rd18778, %rd18776, %rd18774;
	addc.cc.s64 	%rd18779, %rd18777, %rd18775;
	add.s64 	%rd18780, %rd18635, %rd18779;
	setp.lt.u64 	%p2453, %rd18780, %rd18635;
	selp.u64 	%rd18781, 1, 0, %p2453;
	add.s64 	%rd18782, %rd18696, %rd18781;
	setp.lt.u64 	%p2454, %rd18782, %rd18696;
	selp.u64 	%rd18783, 1, 0, %p2454;
	add.s64 	%rd18784, %rd18743, %rd18783;
	setp.lt.u64 	%p2455, %rd18784, %rd18743;
	selp.u64 	%rd18785, 1, 0, %p2455;
	add.s64 	%rd18786, %rd18754, %rd18785;
	mul.lo.s64 	%rd18787, %rd18755, %rd18766;
	mul.lo.s64 	%rd18788, %rd785, %rd18787;
	mul.hi.u64 	%rd18789, %rd785, %rd18787;
	add.cc.s64 	%rd18790, %rd18788, %rd18766;
	addc.cc.s64 	%rd18791, %rd18789, 0;
	mul.lo.s64 	%rd18792, %rd784, %rd18787;
	mul.hi.u64 	%rd18793, %rd784, %rd18787;
	add.cc.s64 	%rd18794, %rd18791, %rd18772;
	addc.cc.s64 	%rd18795, %rd18763, 0;
	add.cc.s64 	%rd18796, %rd18794, %rd18792;
	addc.cc.s64 	%rd18797, %rd18795, %rd18793;
	mul.lo.s64 	%rd18798, %rd783, %rd18787;
	mul.hi.u64 	%rd18799, %rd783, %rd18787;
	add.cc.s64 	%rd18800, %rd18797, %rd18778;
	addc.cc.s64 	%rd18801, %rd18763, 0;
	add.cc.s64 	%rd18802, %rd18800, %rd18798;
	addc.cc.s64 	%rd18803, %rd18801, %rd18799;
	mul.lo.s64 	%rd18804, %rd782, %rd18787;
	mul.hi.u64 	%rd18805, %rd782, %rd18787;
	add.cc.s64 	%rd18806, %rd18803, %rd18780;
	addc.cc.s64 	%rd18807, %rd18763, 0;
	add.cc.s64 	%rd18808, %rd18806, %rd18804;
	addc.cc.s64 	%rd18809, %rd18807, %rd18805;
	add.s64 	%rd18810, %rd18782, %rd18809;
	setp.lt.u64 	%p2456, %rd18810, %rd18782;
	selp.u64 	%rd18811, 1, 0, %p2456;
	add.s64 	%rd18812, %rd18784, %rd18811;
	setp.lt.u64 	%p2457, %rd18812, %rd18784;
	selp.u64 	%rd18813, 1, 0, %p2457;
	add.s64 	%rd18814, %rd18786, %rd18813;
	mul.lo.s64 	%rd18815, %rd18755, %rd18796;
	mul.lo.s64 	%rd18816, %rd785, %rd18815;
	mul.hi.u64 	%rd18817, %rd785, %rd18815;
	add.cc.s64 	%rd18818, %rd18816, %rd18796;
	addc.cc.s64 	%rd18819, %rd18817, 0;
	mul.lo.s64 	%rd18820, %rd784, %rd18815;
	mul.hi.u64 	%rd18821, %rd784, %rd18815;
	add.cc.s64 	%rd18822, %rd18819, %rd18802;
	addc.cc.s64 	%rd18823, %rd18763, 0;
	add.cc.s64 	%rd18824, %rd18822, %rd18820;
	addc.cc.s64 	%rd18825, %rd18823, %rd18821;
	mul.lo.s64 	%rd18826, %rd783, %rd18815;
	mul.hi.u64 	%rd18827, %rd783, %rd18815;
	add.cc.s64 	%rd18828, %rd18825, %rd18808;
	addc.cc.s64 	%rd18829, %rd18763, 0;
	add.cc.s64 	%rd18830, %rd18828, %rd18826;
	addc.cc.s64 	%rd18831, %rd18829, %rd18827;
	mul.lo.s64 	%rd18832, %rd782, %rd18815;
	mul.hi.u64 	%rd18833, %rd782, %rd18815;
	add.cc.s64 	%rd18834, %rd18831, %rd18810;
	addc.cc.s64 	%rd18835, %rd18763, 0;
	add.cc.s64 	%rd18836, %rd18834, %rd18832;
	addc.cc.s64 	%rd18837, %rd18835, %rd18833;
	add.s64 	%rd18838, %rd18812, %rd18837;
	setp.lt.u64 	%p2458, %rd18838, %rd18812;
	selp.u64 	%rd18839, 1, 0, %p2458;
	add.s64 	%rd18840, %rd18814, %rd18839;
	mul.lo.s64 	%rd18841, %rd18755, %rd18824;
	mul.lo.s64 	%rd18842, %rd785, %rd18841;
	mul.hi.u64 	%rd18843, %rd785, %rd18841;
	add.cc.s64 	%rd18844, %rd18842, %rd18824;
	addc.cc.s64 	%rd18845, %rd18843, 0;
	mul.lo.s64 	%rd18846, %rd784, %rd18841;
	mul.hi.u64 	%rd18847, %rd784, %rd18841;
	add.cc.s64 	%rd18848, %rd18845, %rd18830;
	addc.cc.s64 	%rd18849, %rd18763, 0;
	add.cc.s64 	%rd786, %rd18848, %rd18846;
	addc.cc.s64 	%rd18850, %rd18849, %rd18847;
	mul.lo.s64 	%rd18851, %rd783, %rd18841;
	mul.hi.u64 	%rd18852, %rd783, %rd18841;
	add.cc.s64 	%rd18853, %rd18850, %rd18836;
	addc.cc.s64 	%rd18854, %rd18763, 0;
	add.cc.s64 	%rd787, %rd18853, %rd18851;
	addc.cc.s64 	%rd18855, %rd18854, %rd18852;
	mul.lo.s64 	%rd18856, %rd782, %rd18841;
	mul.hi.u64 	%rd18857, %rd782, %rd18841;
	add.cc.s64 	%rd18858, %rd18855, %rd18838;
	addc.cc.s64 	%rd18859, %rd18763, 0;
	add.cc.s64 	%rd788, %rd18858, %rd18856;
	addc.cc.s64 	%rd18860, %rd18859, %rd18857;
	add.s64 	%rd21039, %rd18840, %rd18860;
	setp.gt.u64 	%p2459, %rd21039, %rd782;
	@%p2459 bra 	$L__BB0_325;
	setp.lt.u64 	%p2460, %rd21039, %rd782;
	mov.u64 	%rd21036, %rd786;
	mov.u64 	%rd21037, %rd787;
	mov.u64 	%rd21038, %rd788;
	@%p2460 bra 	$L__BB0_326;
	setp.lt.u64 	%p2461, %rd783, %rd788;
	@%p2461 bra 	$L__BB0_325;
	setp.gt.u64 	%p2462, %rd783, %rd788;
	mov.u64 	%rd21036, %rd786;
	mov.u64 	%rd21037, %rd787;
	mov.u64 	%rd21038, %rd788;
	@%p2462 bra 	$L__BB0_326;
	setp.lt.u64 	%p2463, %rd784, %rd787;
	@%p2463 bra 	$L__BB0_325;
	setp.gt.u64 	%p2464, %rd784, %rd787;
	setp.gt.u64 	%p2465, %rd785, %rd786;
	or.pred  	%p2466, %p2464, %p2465;
	mov.u64 	%rd21036, %rd786;
	mov.u64 	%rd21037, %rd787;
	mov.u64 	%rd21038, %rd788;
	@%p2466 bra 	$L__BB0_326;
$L__BB0_325:
	sub.s64 	%rd21036, %rd786, %rd785;
	setp.lt.u64 	%p2467, %rd786, %rd785;
	selp.u64 	%rd18861, 1, 0, %p2467;
	add.s64 	%rd18862, %rd784, %rd18861;
	sub.s64 	%rd21037, %rd787, %rd18862;
	setp.lt.u64 	%p2468, %rd787, %rd18862;
	selp.u64 	%rd18863, 1, 0, %p2468;
	add.s64 	%rd18864, %rd783, %rd18863;
	sub.s64 	%rd21038, %rd788, %rd18864;
	setp.lt.u64 	%p2469, %rd788, %rd18864;
	selp.u64 	%rd18865, 1, 0, %p2469;
	add.s64 	%rd18866, %rd782, %rd18865;
	sub.s64 	%rd21039, %rd21039, %rd18866;
$L__BB0_326:
	and.b64  	%rd802, %rd52, 4294967295;
	shr.u64 	%rd803, %rd52, 32;
	shr.u64 	%rd804, %rd21036, 32;
	and.b64  	%rd805, %rd21036, 4294967295;
	mul.lo.s64 	%rd18867, %rd805, %rd802;
	mul.lo.s64 	%rd18868, %rd804, %rd802;
	mul.lo.s64 	%rd18869, %rd805, %rd803;
	shr.u64 	%rd18870, %rd18867, 32;
	and.b64  	%rd18871, %rd18868, 4294967295;
	add.s64 	%rd18872, %rd18870, %rd18871;
	and.b64  	%rd18873, %rd18869, 4294967295;
	add.s64 	%rd18874, %rd18872, %rd18873;
	shr.u64 	%rd18875, %rd18868, 32;
	mad.lo.s64 	%rd18876, %rd804, %rd803, %rd18875;
	shr.u64 	%rd18877, %rd18869, 32;
	add.s64 	%rd18878, %rd18876, %rd18877;
	shr.u64 	%rd18879, %rd18874, 32;
	shl.b64 	%rd18880, %rd18874, 32;
	and.b64  	%rd18881, %rd18867, 4294967295;
	or.b64  	%rd18882, %rd18880, %rd18881;
	add.s64 	%rd18883, %rd18878, %rd18879;
	shr.u64 	%rd806, %rd21037, 32;
	and.b64  	%rd807, %rd21037, 4294967295;
	mul.lo.s64 	%rd18884, %rd807, %rd802;
	mul.lo.s64 	%rd18885, %rd806, %rd802;
	mul.lo.s64 	%rd18886, %rd807, %rd803;
	shr.u64 	%rd18887, %rd18884, 32;
	and.b64  	%rd18888, %rd18885, 4294967295;
	add.s64 	%rd18889, %rd18887, %rd18888;
	and.b64  	%rd18890, %rd18886, 4294967295;
	add.s64 	%rd18891, %rd18889, %rd18890;
	shr.u64 	%rd18892, %rd18885, 32;
	mad.lo.s64 	%rd18893, %rd806, %rd803, %rd18892;
	shr.u64 	%rd18894, %rd18886, 32;
	add.s64 	%rd18895, %rd18893, %rd18894;
	shr.u64 	%rd18896, %rd18891, 32;
	shl.b64 	%rd18897, %rd18891, 32;
	and.b64  	%rd18898, %rd18884, 4294967295;
	or.b64  	%rd18899, %rd18897, %rd18898;
	add.s64 	%rd18900, %rd18895, %rd18896;
	shr.u64 	%rd808, %rd21038, 32;
	and.b64  	%rd809, %rd21038, 4294967295;
	mul.lo.s64 	%rd18901, %rd809, %rd802;
	mul.lo.s64 	%rd18902, %rd808, %rd802;
	mul.lo.s64 	%rd18903, %rd809, %rd803;
	shr.u64 	%rd18904, %rd18901, 32;
	and.b64  	%rd18905, %rd18902, 4294967295;
	add.s64 	%rd18906, %rd18904, %rd18905;
	and.b64  	%rd18907, %rd18903, 4294967295;
	add.s64 	%rd18908, %rd18906, %rd18907;
	shr.u64 	%rd18909, %rd18902, 32;
	mad.lo.s64 	%rd18910, %rd808, %rd803, %rd18909;
	shr.u64 	%rd18911, %rd18903, 32;
	add.s64 	%rd18912, %rd18910, %rd18911;
	shr.u64 	%rd18913, %rd18908, 32;
	shl.b64 	%rd18914, %rd18908, 32;
	and.b64  	%rd18915, %rd18901, 4294967295;
	or.b64  	%rd18916, %rd18914, %rd18915;
	add.s64 	%rd18917, %rd18912, %rd18913;
	shr.u64 	%rd810, %rd21039, 32;
	and.b64  	%rd811, %rd21039, 4294967295;
	mul.lo.s64 	%rd18918, %rd811, %rd802;
	mul.lo.s64 	%rd18919, %rd810, %rd802;
	mul.lo.s64 	%rd18920, %rd811, %rd803;
	shr.u64 	%rd18921, %rd18918, 32;
	and.b64  	%rd18922, %rd18919, 4294967295;
	add.s64 	%rd18923, %rd18921, %rd18922;
	and.b64  	%rd18924, %rd18920, 4294967295;
	add.s64 	%rd18925, %rd18923, %rd18924;
	shr.u64 	%rd18926, %rd18919, 32;
	mad.lo.s64 	%rd18927, %rd810, %rd803, %rd18926;
	shr.u64 	%rd18928, %rd18920, 32;
	add.s64 	%rd18929, %rd18927, %rd18928;
	shr.u64 	%rd18930, %rd18925, 32;
	shl.b64 	%rd18931, %rd18925, 32;
	and.b64  	%rd18932, %rd18918, 4294967295;
	or.b64  	%rd18933, %rd18931, %rd18932;
	add.s64 	%rd18934, %rd18929, %rd18930;
	and.b64  	%rd812, %rd51, 4294967295;
	shr.u64 	%rd813, %rd51, 32;
	mul.lo.s64 	%rd18935, %rd805, %rd812;
	mul.lo.s64 	%rd18936, %rd804, %rd812;
	mul.lo.s64 	%rd18937, %rd805, %rd813;
	shr.u64 	%rd18938, %rd18935, 32;
	and.b64  	%rd18939, %rd18936, 4294967295;
	add.s64 	%rd18940, %rd18938, %rd18939;
	and.b64  	%rd18941, %rd18937, 4294967295;
	add.s64 	%rd18942, %rd18940, %rd18941;
	shr.u64 	%rd18943, %rd18936, 32;
	mad.lo.s64 	%rd18944, %rd804, %rd813, %rd18943;
	shr.u64 	%rd18945, %rd18937, 32;
	add.s64 	%rd18946, %rd18944, %rd18945;
	shr.u64 	%rd18947, %rd18942, 32;
	shl.b64 	%rd18948, %rd18942, 32;
	and.b64  	%rd18949, %rd18935, 4294967295;
	or.b64  	%rd18950, %rd18948, %rd18949;
	add.s64 	%rd18951, %rd18899, %rd18950;
	setp.lt.u64 	%p2470, %rd18951, %rd18899;
	selp.u64 	%rd18952, 1, 0, %p2470;
	add.s64 	%rd18953, %rd18946, %rd18900;
	add.s64 	%rd18954, %rd18953, %rd18947;
	add.s64 	%rd18955, %rd18954, %rd18952;
	mul.lo.s64 	%rd18956, %rd807, %rd812;
	mul.lo.s64 	%rd18957, %rd806, %rd812;
	mul.lo.s64 	%rd18958, %rd807, %rd813;
	shr.u64 	%rd18959, %rd18956, 32;
	and.b64  	%rd18960, %rd18957, 4294967295;
	add.s64 	%rd18961, %rd18959, %rd18960;
	and.b64  	%rd18962, %rd18958, 4294967295;
	add.s64 	%rd18963, %rd18961, %rd18962;
	shr.u64 	%rd18964, %rd18957, 32;
	mad.lo.s64 	%rd18965, %rd806, %rd813, %rd18964;
	shr.u64 	%rd18966, %rd18958, 32;
	add.s64 	%rd18967, %rd18965, %rd18966;
	shr.u64 	%rd18968, %rd18963, 32;
	shl.b64 	%rd18969, %rd18963, 32;
	and.b64  	%rd18970, %rd18956, 4294967295;
	or.b64  	%rd18971, %rd18969, %rd18970;
	add.s64 	%rd18972, %rd18916, %rd18952;
	add.s64 	%rd18973, %rd18972, %rd18971;
	max.u64 	%rd18974, %rd18916, %rd18972;
	setp.gt.u64 	%p2471, %rd18974, %rd18973;
	selp.u64 	%rd18975, 1, 0, %p2471;
	add.s64 	%rd18976, %rd18967, %rd18917;
	add.s64 	%rd18977, %rd18976, %rd18968;
	add.s64 	%rd18978, %rd18977, %rd18975;
	mul.lo.s64 	%rd18979, %rd809, %rd812;
	mul.lo.s64 	%rd18980, %rd808, %rd812;
	mul.lo.s64 	%rd18981, %rd809, %rd813;
	shr.u64 	%rd18982, %rd18979, 32;
	and.b64  	%rd18983, %rd18980, 4294967295;
	add.s64 	%rd18984, %rd18982, %rd18983;
	and.b64  	%rd18985, %rd18981, 4294967295;
	add.s64 	%rd18986, %rd18984, %rd18985;
	shr.u64 	%rd18987, %rd18980, 32;
	mad.lo.s64 	%rd18988, %rd808, %rd813, %rd18987;
	shr.u64 	%rd18989, %rd18981, 32;
	add.s64 	%rd18990, %rd18988, %rd18989;
	shr.u64 	%rd18991, %rd18986, 32;
	shl.b64 	%rd18992, %rd18986, 32;
	and.b64  	%rd18993, %rd18979, 4294967295;
	or.b64  	%rd18994, %rd18992, %rd18993;
	add.s64 	%rd18995, %rd18933, %rd18975;
	add.s64 	%rd18996, %rd18995, %rd18994;
	max.u64 	%rd18997, %rd18933, %rd18995;
	setp.gt.u64 	%p2472, %rd18997, %rd18996;
	selp.u64 	%rd18998, 1, 0, %p2472;
	add.s64 	%rd18999, %rd18990, %rd18934;
	add.s64 	%rd19000, %rd18999, %rd18991;
	add.s64 	%rd19001, %rd19000, %rd18998;
	and.b64  	%rd814, %rd50, 4294967295;
	shr.u64 	%rd815, %rd50, 32;
	mul.lo.s64 	%rd19002, %rd805, %rd814;
	mul.lo.s64 	%rd19003, %rd804, %rd814;
	mul.lo.s64 	%rd19004, %rd805, %rd815;
	shr.u64 	%rd19005, %rd19002, 32;
	and.b64  	%rd19006, %rd19003, 4294967295;
	add.s64 	%rd19007, %rd19005, %rd19006;
	and.b64  	%rd19008, %rd19004, 4294967295;
	add.s64 	%rd19009, %rd19007, %rd19008;
	shr.u64 	%rd19010, %rd19003, 32;
	mad.lo.s64 	%rd19011, %rd804, %rd815, %rd19010;
	shr.u64 	%rd19012, %rd19004, 32;
	add.s64 	%rd19013, %rd19011, %rd19012;
	shr.u64 	%rd19014, %rd19009, 32;
	shl.b64 	%rd19015, %rd19009, 32;
	and.b64  	%rd19016, %rd19002, 4294967295;
	or.b64  	%rd19017, %rd19015, %rd19016;
	add.s64 	%rd19018, %rd18973, %rd19017;
	setp.lt.u64 	%p2473, %rd19018, %rd18973;
	selp.u64 	%rd19019, 1, 0, %p2473;
	add.s64 	%rd19020, %rd19013, %rd18978;
	add.s64 	%rd19021, %rd19020, %rd19014;
	add.s64 	%rd19022, %rd19021, %rd19019;
	mul.lo.s64 	%rd19023, %rd807, %rd814;
	mul.lo.s64 	%rd19024, %rd806, %rd814;
	mul.lo.s64 	%rd19025, %rd807, %rd815;
	shr.u64 	%rd19026, %rd19023, 32;
	and.b64  	%rd19027, %rd19024, 4294967295;
	add.s64 	%rd19028, %rd19026, %rd19027;
	and.b64  	%rd19029, %rd19025, 4294967295;
	add.s64 	%rd19030, %rd19028, %rd19029;
	shr.u64 	%rd19031, %rd19024, 32;
	mad.lo.s64 	%rd19032, %rd806, %rd815, %rd19031;
	shr.u64 	%rd19033, %rd19025, 32;
	add.s64 	%rd19034, %rd19032, %rd19033;
	shr.u64 	%rd19035, %rd19030, 32;
	shl.b64 	%rd19036, %rd19030, 32;
	and.b64  	%rd19037, %rd19023, 4294967295;
	or.b64  	%rd19038, %rd19036, %rd19037;
	add.s64 	%rd19039, %rd18996, %rd19019;
	add.s64 	%rd19040, %rd19039, %rd19038;
	max.u64 	%rd19041, %rd18996, %rd19039;
	setp.gt.u64 	%p2474, %rd19041, %rd19040;
	selp.u64 	%rd19042, 1, 0, %p2474;
	add.s64 	%rd19043, %rd19034, %rd19001;
	add.s64 	%rd19044, %rd19043, %rd19035;
	add.s64 	%rd19045, %rd19044, %rd19042;
	and.b64  	%rd816, %rd49, 4294967295;
	shr.u64 	%rd817, %rd49, 32;
	mul.lo.s64 	%rd19046, %rd805, %rd816;
	mul.lo.s64 	%rd19047, %rd804, %rd816;
	mul.lo.s64 	%rd19048, %rd805, %rd817;
	shr.u64 	%rd19049, %rd19046, 32;
	and.b64  	%rd19050, %rd19047, 4294967295;
	add.s64 	%rd19051, %rd19049, %rd19050;
	and.b64  	%rd19052, %rd19048, 4294967295;
	add.s64 	%rd19053, %rd19051, %rd19052;
	shr.u64 	%rd19054, %rd19047, 32;
	mad.lo.s64 	%rd19055, %rd804, %rd817, %rd19054;
	shr.u64 	%rd19056, %rd19048, 32;
	add.s64 	%rd19057, %rd19055, %rd19056;
	shr.u64 	%rd19058, %rd19053, 32;
	shl.b64 	%rd19059, %rd19053, 32;
	and.b64  	%rd19060, %rd19046, 4294967295;
	or.b64  	%rd19061, %rd19059, %rd19060;
	add.s64 	%rd19062, %rd19040, %rd19061;
	setp.lt.u64 	%p2475, %rd19062, %rd19040;
	selp.u64 	%rd19063, 1, 0, %p2475;
	add.s64 	%rd19064, %rd19057, %rd19045;
	add.s64 	%rd19065, %rd19064, %rd19058;
	add.s64 	%rd19066, %rd19065, %rd19063;
	mul.lo.s64 	%rd19068, %rd18755, %rd18882;
	mul.lo.s64 	%rd19069, %rd785, %rd19068;
	mul.hi.u64 	%rd19070, %rd785, %rd19068;
	add.cc.s64 	%rd19071, %rd19069, %rd18882;
	addc.cc.s64 	%rd19072, %rd19070, 0;
	mul.lo.s64 	%rd19073, %rd784, %rd19068;
	mul.hi.u64 	%rd19074, %rd784, %rd19068;
	mov.b64 	%rd19075, 0;
	add.cc.s64 	%rd19076, %rd19072, %rd18951;
	addc.cc.s64 	%rd19077, %rd19075, 0;
	add.cc.s64 	%rd19078, %rd19076, %rd19073;
	addc.cc.s64 	%rd19079, %rd19077, %rd19074;
	mul.lo.s64 	%rd19080, %rd783, %rd19068;
	mul.hi.u64 	%rd19081, %rd783, %rd19068;
	add.cc.s64 	%rd19082, %rd19079, %rd19018;
	addc.cc.s64 	%rd19083, %rd19075, 0;
	add.cc.s64 	%rd19084, %rd19082, %rd19080;
	addc.cc.s64 	%rd19085, %rd19083, %rd19081;
	mul.lo.s64 	%rd19086, %rd782, %rd19068;
	mul.hi.u64 	%rd19087, %rd782, %rd19068;
	add.cc.s64 	%rd19088, %rd19085, %rd19062;
	addc.cc.s64 	%rd19089, %rd19075, 0;
	add.cc.s64 	%rd19090, %rd19088, %rd19086;
	addc.cc.s64 	%rd19091, %rd19089, %rd19087;
	add.s64 	%rd19092, %rd18883, %rd19091;
	setp.lt.u64 	%p2476, %rd19092, %rd18883;
	selp.u64 	%rd19093, 1, 0, %p2476;
	add.s64 	%rd19094, %rd18955, %rd19093;
	setp.lt.u64 	%p2477, %rd19094, %rd18955;
	selp.u64 	%rd19095, 1, 0, %p2477;
	add.s64 	%rd19096, %rd19022, %rd19095;
	setp.lt.u64 	%p2478, %rd19096, %rd19022;
	selp.u64 	%rd19097, 1, 0, %p2478;
	add.s64 	%rd19098, %rd19066, %rd19097;
	mul.lo.s64 	%rd19099, %rd18755, %rd19078;
	mul.lo.s64 	%rd19100, %rd785, %rd19099;
	mul.hi.u64 	%rd19101, %rd785, %rd19099;
	add.cc.s64 	%rd19102, %rd19100, %rd19078;
	addc.cc.s64 	%rd19103, %rd19101, 0;
	mul.lo.s64 	%rd19104, %rd784, %rd19099;
	mul.hi.u64 	%rd19105, %rd784, %rd19099;
	add.cc.s64 	%rd19106, %rd19103, %rd19084;
	addc.cc.s64 	%rd19107, %rd19075, 0;
	add.cc.s64 	%rd19108, %rd19106, %rd19104;
	addc.cc.s64 	%rd19109, %rd19107, %rd19105;
	mul.lo.s64 	%rd19110, %rd783, %rd19099;
	mul.hi.u64 	%rd19111, %rd783, %rd19099;
	add.cc.s64 	%rd19112, %rd19109, %rd19090;
	addc.cc.s64 	%rd19113, %rd19075, 0;
	add.cc.s64 	%rd19114, %rd19112, %rd19110;
	addc.cc.s64 	%rd19115, %rd19113, %rd19111;
	mul.lo.s64 	%rd19116, %rd782, %rd19099;
	mul.hi.u64 	%rd19117, %rd782, %rd19099;
	add.cc.s64 	%rd19118, %rd19115, %rd19092;
	addc.cc.s64 	%rd19119, %rd19075, 0;
	add.cc.s64 	%rd19120, %rd19118, %rd19116;
	addc.cc.s64 	%rd19121, %rd19119, %rd19117;
	add.s64 	%rd19122, %rd19094, %rd19121;
	setp.lt.u64 	%p2479, %rd19122, %rd19094;
	selp.u64 	%rd19123, 1, 0, %p2479;
	add.s64 	%rd19124, %rd19096, %rd19123;
	setp.lt.u64 	%p2480, %rd19124, %rd19096;
	selp.u64 	%rd19125, 1, 0, %p2480;
	add.s64 	%rd19126, %rd19098, %rd19125;
	mul.lo.s64 	%rd19127, %rd18755, %rd19108;
	mul.lo.s64 	%rd19128, %rd785, %rd19127;
	mul.hi.u64 	%rd19129, %rd785, %rd19127;
	add.cc.s64 	%rd19130, %rd19128, %rd19108;
	addc.cc.s64 	%rd19131, %rd19129, 0;
	mul.lo.s64 	%rd19132, %rd784, %rd19127;
	mul.hi.u64 	%rd19133, %rd784, %rd19127;
	add.cc.s64 	%rd19134, %rd19131, %rd19114;
	addc.cc.s64 	%rd19135, %rd19075, 0;
	add.cc.s64 	%rd19136, %rd19134, %rd19132;
	addc.cc.s64 	%rd19137, %rd19135, %rd19133;
	mul.lo.s64 	%rd19138, %rd783, %rd19127;
	mul.hi.u64 	%rd19139, %rd783, %rd19127;
	add.cc.s64 	%rd19140, %rd19137, %rd19120;
	addc.cc.s64 	%rd19141, %rd19075, 0;
	add.cc.s64 	%rd19142, %rd19140, %rd19138;
	addc.cc.s64 	%rd19143, %rd19141, %rd19139;
	mul.lo.s64 	%rd19144, %rd782, %rd19127;
	mul.hi.u64 	%rd19145, %rd782, %rd19127;
	add.cc.s64 	%rd19146, %rd19143, %rd19122;
	addc.cc.s64 	%rd19147, %rd19075, 0;
	add.cc.s64 	%rd19148, %rd19146, %rd19144;
	addc.cc.s64 	%rd19149, %rd19147, %rd19145;
	add.s64 	%rd19150, %rd19124, %rd19149;
	setp.lt.u64 	%p2481, %rd19150, %rd19124;
	selp.u64 	%rd19151, 1, 0, %p2481;
	add.s64 	%rd19152, %rd19126, %rd19151;
	mul.lo.s64 	%rd19153, %rd18755, %rd19136;
	mul.lo.s64 	%rd19154, %rd785, %rd19153;
	mul.hi.u64 	%rd19155, %rd785, %rd19153;
	add.cc.s64 	%rd19156, %rd19154, %rd19136;
	addc.cc.s64 	%rd19157, %rd19155, 0;
	mul.lo.s64 	%rd19158, %rd784, %rd19153;
	mul.hi.u64 	%rd19159, %rd784, %rd19153;
	add.cc.s64 	%rd19160, %rd19157, %rd19142;
	addc.cc.s64 	%rd19161, %rd19075, 0;
	add.cc.s64 	%rd818, %rd19160, %rd19158;
	addc.cc.s64 	%rd19162, %rd19161, %rd19159;
	mul.lo.s64 	%rd19163, %rd783, %rd19153;
	mul.hi.u64 	%rd19164, %rd783, %rd19153;
	add.cc.s64 	%rd19165, %rd19162, %rd19148;
	addc.cc.s64 	%rd19166, %rd19075, 0;
	add.cc.s64 	%rd819, %rd19165, %rd19163;
	addc.cc.s64 	%rd19167, %rd19166, %rd19164;
	mul.lo.s64 	%rd19168, %rd782, %rd19153;
	mul.hi.u64 	%rd19169, %rd782, %rd19153;
	add.cc.s64 	%rd19170, %rd19167, %rd19150;
	addc.cc.s64 	%rd19171, %rd19075, 0;
	add.cc.s64 	%rd820, %rd19170, %rd19168;
	addc.cc.s64 	%rd19172, %rd19171, %rd19169;
	add.s64 	%rd21043, %rd19152, %rd19172;
	setp.gt.u64 	%p2482, %rd21043, %rd782;
	@%p2482 bra 	$L__BB0_332;
	setp.lt.u64 	%p2483, %rd21043, %rd782;
	mov.u64 	%rd21040, %rd818;
	mov.u64 	%rd21041, %rd819;
	mov.u64 	%rd21042, %rd820;
	@%p2483 bra 	$L__BB0_333;
	setp.lt.u64 	%p2484, %rd783, %rd820;
	@%p2484 bra 	$L__BB0_332;
	setp.gt.u64 	%p2485, %rd783, %rd820;
	mov.u64 	%rd21040, %rd818;
	mov.u64 	%rd21041, %rd819;
	mov.u64 	%rd21042, %rd820;
	@%p2485 bra 	$L__BB0_333;
	setp.lt.u64 	%p2486, %rd784, %rd819;
	@%p2486 bra 	$L__BB0_332;
	setp.gt.u64 	%p2487, %rd784, %rd819;
	setp.gt.u64 	%p2488, %rd785, %rd818;
	or.pred  	%p2489, %p2487, %p2488;
	mov.u64 	%rd21040, %rd818;
	mov.u64 	%rd21041, %rd819;
	mov.u64 	%rd21042, %rd820;
	@%p2489 bra 	$L__BB0_333;
$L__BB0_332:
	sub.s64 	%rd21040, %rd818, %rd785;
	setp.lt.u64 	%p2490, %rd818, %rd785;
	selp.u64 	%rd19173, 1, 0, %p2490;
	add.s64 	%rd19174, %rd784, %rd19173;
	sub.s64 	%rd21041, %rd819, %rd19174;
	setp.lt.u64 	%p2491, %rd819, %rd19174;
	selp.u64 	%rd19175, 1, 0, %p2491;
	add.s64 	%rd19176, %rd783, %rd19175;
	sub.s64 	%rd21042, %rd820, %rd19176;
	setp.lt.u64 	%p2492, %rd820, %rd19176;
	selp.u64 	%rd19177, 1, 0, %p2492;
	add.s64 	%rd19178, %rd782, %rd19177;
	sub.s64 	%rd21043, %rd21043, %rd19178;
$L__BB0_333:
	shl.b64 	%rd830, %rd21040, 1;
	setp.gt.s64 	%p2493, %rd21040, -1;
	mov.b64 	{%r845, %r846}, %rd21041;
	mov.b64 	{%r847, %r848}, %rd21040;
	shf.l.wrap.b32 	%r849, %r848, %r845, 1;
	shf.l.wrap.b32 	%r850, %r845, %r846, 1;
	mov.b64 	%rd831, {%r849, %r850};
	setp.lt.u64 	%p2494, %rd831, %rd21041;
	setp.eq.s64 	%p2495, %rd831, %rd21041;
	selp.u32 	%r851, -1, 0, %p2495;
	selp.u32 	%r852, -1, 0, %p2494;
	selp.b32 	%r853, %r852, %r851, %p2493;
	and.b32  	%r855, %r853, 1;
	setp.eq.b32 	%p2496, %r855, 1;
	or.pred  	%p2497, %p2494, %p2496;
	selp.u64 	%rd19179, 1, 0, %p2497;
	shl.b64 	%rd19180, %rd21042, 1;
	or.b64  	%rd832, %rd19180, %rd19179;
	setp.ge.u64 	%p2498, %rd832, %rd21042;
	setp.lt.u64 	%p2499, %rd832, %rd21042;
	setp.eq.s64 	%p2500, %rd832, %rd21042;
	selp.u32 	%r856, -1, 0, %p2499;
	selp.u32 	%r857, -1, 0, %p2500;
	selp.b32 	%r858, %r857, %r856, %p2497;
	selp.b32 	%r859, %r858, %r856, %p2498;
	and.b32  	%r860, %r859, 1;
	setp.eq.b32 	%p13, %r860, 1;
	cvt.u64.u32 	%rd19181, %r859;
	and.b64  	%rd19182, %rd19181, 1;
	shl.b64 	%rd19183, %rd21043, 1;
	or.b64  	%rd21047, %rd19183, %rd19182;
	setp.lt.u64 	%p2501, %rd21047, %rd21043;
	@%p2501 bra 	$L__BB0_340;
	setp.eq.s64 	%p2502, %rd21047, %rd21043;
	and.pred  	%p2503, %p2502, %p13;
	setp.gt.u64 	%p2504, %rd21047, %rd782;
	or.pred  	%p2505, %p2503, %p2504;
	@%p2505 bra 	$L__BB0_340;
	setp.lt.u64 	%p2506, %rd21047, %rd782;
	mov.u64 	%rd21044, %rd830;
	mov.u64 	%rd21045, %rd831;
	mov.u64 	%rd21046, %rd832;
	@%p2506 bra 	$L__BB0_341;
	setp.gt.u64 	%p2507, %rd832, %rd783;
	@%p2507 bra 	$L__BB0_340;
	setp.lt.u64 	%p2508, %rd832, %rd783;
	mov.u64 	%rd21044, %rd830;
	mov.u64 	%rd21045, %rd831;
	mov.u64 	%rd21046, %rd832;
	@%p2508 bra 	$L__BB0_341;
	setp.gt.u64 	%p2509, %rd831, %rd784;
	@%p2509 bra 	$L__BB0_340;
	setp.lt.u64 	%p2510, %rd831, %rd784;
	setp.lt.u64 	%p2511, %rd830, %rd785;
	or.pred  	%p2512, %p2510, %p2511;
	mov.u64 	%rd21044, %rd830;
	mov.u64 	%rd21045, %rd831;
	mov.u64 	%rd21046, %rd832;
	@%p2512 bra 	$L__BB0_341;
$L__BB0_340:
	sub.s64 	%rd21044, %rd830, %rd785;
	setp.lt.u64 	%p2513, %rd830, %rd785;
	selp.u64 	%rd19184, 1, 0, %p2513;
	add.s64 	%rd19185, %rd784, %rd19184;
	sub.s64 	%rd21045, %rd831, %rd19185;
	setp.lt.u64 	%p2514, %rd831, %rd19185;
	selp.u64 	%rd19186, 1, 0, %p2514;
	add.s64 	%rd19187, %rd783, %rd19186;
	sub.s64 	%rd21046, %rd832, %rd19187;
	setp.lt.u64 	%p2515, %rd832, %rd19187;
	selp.u64 	%rd19188, 1, 0, %p2515;
	add.s64 	%rd19189, %rd782, %rd19188;
	sub.s64 	%rd21047, %rd21047, %rd19189;
$L__BB0_341:
	shl.b64 	%rd842, %rd21044, 1;
	setp.gt.s64 	%p2516, %rd21044, -1;
	mov.b64 	{%r861, %r862}, %rd21045;
	mov.b64 	{%r863, %r864}, %rd21044;
	shf.l.wrap.b32 	%r865, %r864, %r861, 1;
	shf.l.wrap.b32 	%r866, %r861, %r862, 1;
	mov.b64 	%rd843, {%r865, %r866};
	setp.lt.u64 	%p2517, %rd843, %rd21045;
	setp.eq.s64 	%p2518, %rd843, %rd21045;
	selp.u32 	%r867, -1, 0, %p2518;
	selp.u32 	%r868, -1, 0, %p2517;
	selp.b32 	%r869, %r868, %r867, %p2516;
	and.b32  	%r871, %r869, 1;
	setp.eq.b32 	%p2519, %r871, 1;
	or.pred  	%p2520, %p2517, %p2519;
	selp.u64 	%rd19190, 1, 0, %p2520;
	shl.b64 	%rd19191, %rd21046, 1;
	or.b64  	%rd844, %rd19191, %rd19190;
	setp.ge.u64 	%p2521, %rd844, %rd21046;
	setp.lt.u64 	%p2522, %rd844, %rd21046;
	setp.eq.s64 	%p2523, %rd844, %rd21046;
	selp.u32 	%r872, -1, 0, %p2522;
	selp.u32 	%r873, -1, 0, %p2523;
	selp.b32 	%r874, %r873, %r872, %p2520;
	selp.b32 	%r875, %r874, %r872, %p2521;
	and.b32  	%r876, %r875, 1;
	setp.eq.b32 	%p14, %r876, 1;
	cvt.u64.u32 	%rd19192, %r875;
	and.b64  	%rd19193, %rd19192, 1;
	shl.b64 	%rd19194, %rd21047, 1;
	or.b64  	%rd21051, %rd19194, %rd19193;
	setp.lt.u64 	%p2524, %rd21051, %rd21047;
	@%p2524 bra 	$L__BB0_348;
	setp.eq.s64 	%p2525, %rd21051, %rd21047;
	and.pred  	%p2526, %p2525, %p14;
	setp.gt.u64 	%p2527, %rd21051, %rd782;
	or.pred  	%p2528, %p2526, %p2527;
	@%p2528 bra 	$L__BB0_348;
	setp.lt.u64 	%p2529, %rd21051, %rd782;
	mov.u64 	%rd21048, %rd842;
	mov.u64 	%rd21049, %rd843;
	mov.u64 	%rd21050, %rd844;
	@%p2529 bra 	$L__BB0_349;
	setp.gt.u64 	%p2530, %rd844, %rd783;
	@%p2530 bra 	$L__BB0_348;
	setp.lt.u64 	%p2531, %rd844, %rd783;
	mov.u64 	%rd21048, %rd842;
	mov.u64 	%rd21049, %rd843;
	mov.u64 	%rd21050, %rd844;
	@%p2531 bra 	$L__BB0_349;
	setp.gt.u64 	%p2532, %rd843, %rd784;
	@%p2532 bra 	$L__BB0_348;
	setp.lt.u64 	%p2533, %rd843, %rd784;
	setp.lt.u64 	%p2534, %rd842, %rd785;
	or.pred  	%p2535, %p2533, %p2534;
	mov.u64 	%rd21048, %rd842;
	mov.u64 	%rd21049, %rd843;
	mov.u64 	%rd21050, %rd844;
	@%p2535 bra 	$L__BB0_349;
$L__BB0_348:
	sub.s64 	%rd21048, %rd842, %rd785;
	setp.lt.u64 	%p2536, %rd842, %rd785;
	selp.u64 	%rd19195, 1, 0, %p2536;
	add.s64 	%rd19196, %rd784, %rd19195;
	sub.s64 	%rd21049, %rd843, %rd19196;
	setp.lt.u64 	%p2537, %rd843, %rd19196;
	selp.u64 	%rd19197, 1, 0, %p2537;
	add.s64 	%rd19198, %rd783, %rd19197;
	sub.s64 	%rd21050, %rd844, %rd19198;
	setp.lt.u64 	%p2538, %rd844, %rd19198;
	selp.u64 	%rd19199, 1, 0, %p2538;
	add.s64 	%rd19200, %rd782, %rd19199;
	sub.s64 	%rd21051, %rd21051, %rd19200;
$L__BB0_349:
	ld.const.u64 	%rd857, [P_CONST];
	mul.lo.s64 	%rd19201, %rd805, %rd805;
	mul.lo.s64 	%rd19202, %rd804, %rd805;
	shr.u64 	%rd19203, %rd19201, 32;
	shl.b64 	%rd19204, %rd19202, 1;
	and.b64  	%rd19205, %rd19204, 8589934590;
	add.s64 	%rd19206, %rd19203, %rd19205;
	shr.u64 	%rd19207, %rd19202, 31;
	and.b64  	%rd19208, %rd19207, 8589934590;
	mad.lo.s64 	%rd19209, %rd804, %rd804, %rd19208;
	shr.u64 	%rd19210, %rd19206, 32;
	shl.b64 	%rd19211, %rd19206, 32;
	and.b64  	%rd19212, %rd19201, 4294967295;
	or.b64  	%rd19213, %rd19211, %rd19212;
	add.s64 	%rd19214, %rd19209, %rd19210;
	mul.lo.s64 	%rd19215, %rd807, %rd805;
	mul.lo.s64 	%rd19216, %rd806, %rd805;
	mul.lo.s64 	%rd19217, %rd807, %rd804;
	shr.u64 	%rd19218, %rd19215, 32;
	and.b64  	%rd19219, %rd19216, 4294967295;
	add.s64 	%rd19220, %rd19218, %rd19219;
	and.b64  	%rd19221, %rd19217, 4294967295;
	add.s64 	%rd19222, %rd19220, %rd19221;
	shr.u64 	%rd19223, %rd19216, 32;
	mad.lo.s64 	%rd19224, %rd806, %rd804, %rd19223;
	shr.u64 	%rd19225, %rd19217, 32;
	add.s64 	%rd19226, %rd19224, %rd19225;
	shr.u64 	%rd19227, %rd19222, 32;
	shl.b64 	%rd19228, %rd19222, 32;
	and.b64  	%rd19229, %rd19215, 4294967295;
	or.b64  	%rd19230, %rd19228, %rd19229;
	add.s64 	%rd19231, %rd19226, %rd19227;
	mul.lo.s64 	%rd19232, %rd809, %rd805;
	mul.lo.s64 	%rd19233, %rd808, %rd805;
	mul.lo.s64 	%rd19234, %rd809, %rd804;
	shr.u64 	%rd19235, %rd19232, 32;
	and.b64  	%rd19236, %rd19233, 4294967295;
	add.s64 	%rd19237, %rd19235, %rd19236;
	and.b64  	%rd19238, %rd19234, 4294967295;
	add.s64 	%rd19239, %rd19237, %rd19238;
	shr.u64 	%rd19240, %rd19233, 32;
	mad.lo.s64 	%rd19241, %rd808, %rd804, %rd19240;
	shr.u64 	%rd19242, %rd19234, 32;
	add.s64 	%rd19243, %rd19241, %rd19242;
	shr.u64 	%rd19244, %rd19239, 32;
	shl.b64 	%rd19245, %rd19239, 32;
	and.b64  	%rd19246, %rd19232, 4294967295;
	or.b64  	%rd19247, %rd19245, %rd19246;
	add.s64 	%rd19248, %rd19243, %rd19244;
	mul.lo.s64 	%rd19249, %rd811, %rd805;
	mul.lo.s64 	%rd19250, %rd810, %rd805;
	mul.lo.s64 	%rd19251, %rd811, %rd804;
	shr.u64 	%rd19252, %rd19249, 32;
	and.b64  	%rd19253, %rd19250, 4294967295;
	add.s64 	%rd19254, %rd19252, %rd19253;
	and.b64  	%rd19255, %rd19251, 4294967295;
	add.s64 	%rd19256, %rd19254, %rd19255;
	shr.u64 	%rd19257, %rd19250, 32;
	mad.lo.s64 	%rd19258, %rd810, %rd804, %rd19257;
	shr.u64 	%rd19259, %rd19251, 32;
	add.s64 	%rd19260, %rd19258, %rd19259;
	shr.u64 	%rd19261, %rd19256, 32;
	shl.b64 	%rd19262, %rd19256, 32;
	and.b64  	%rd19263, %rd19249, 4294967295;
	or.b64  	%rd19264, %rd19262, %rd19263;
	add.s64 	%rd19265, %rd19260, %rd19261;
	shl.b64 	%rd19266, %rd19230, 1;
	shr.u64 	%rd19267, %rd19228, 63;
	add.s64 	%rd19268, %rd19231, %rd19231;
	add.s64 	%rd19269, %rd19268, %rd19267;
	mul.lo.s64 	%rd19270, %rd807, %rd807;
	mul.lo.s64 	%rd19271, %rd806, %rd807;
	shr.u64 	%rd19272, %rd19270, 32;
	shl.b64 	%rd19273, %rd19271, 1;
	and.b64  	%rd19274, %rd19273, 8589934590;
	add.s64 	%rd19275, %rd19272, %rd19274;
	shr.u64 	%rd19276, %rd19271, 31;
	and.b64  	%rd19277, %rd19276, 8589934590;
	mad.lo.s64 	%rd19278, %rd806, %rd806, %rd19277;
	shr.u64 	%rd19279, %rd19275, 32;
	shl.b64 	%rd19280, %rd19275, 32;
	and.b64  	%rd19281, %rd19270, 4294967295;
	or.b64  	%rd19282, %rd19280, %rd19281;
	add.s64 	%rd19283, %rd19247, %rd19267;
	add.s64 	%rd19284, %rd19283, %rd19282;
	max.u64 	%rd19285, %rd19247, %rd19283;
	setp.gt.u64 	%p2539, %rd19285, %rd19284;
	selp.u64 	%rd19286, 1, 0, %p2539;
	add.s64 	%rd19287, %rd19278, %rd19248;
	add.s64 	%rd19288, %rd19287, %rd19279;
	add.s64 	%rd19289, %rd19288, %rd19286;
	mul.lo.s64 	%rd19290, %rd809, %rd807;
	mul.lo.s64 	%rd19291, %rd808, %rd807;
	mul.lo.s64 	%rd19292, %rd809, %rd806;
	shr.u64 	%rd19293, %rd19290, 32;
	and.b64  	%rd19294, %rd19291, 4294967295;
	add.s64 	%rd19295, %rd19293, %rd19294;
	and.b64  	%rd19296, %rd19292, 4294967295;
	add.s64 	%rd19297, %rd19295, %rd19296;
	shr.u64 	%rd19298, %rd19291, 32;
	mad.lo.s64 	%rd19299, %rd808, %rd806, %rd19298;
	shr.u64 	%rd19300, %rd19292, 32;
	add.s64 	%rd19301, %rd19299, %rd19300;
	shr.u64 	%rd19302, %rd19297, 32;
	shl.b64 	%rd19303, %rd19297, 32;
	and.b64  	%rd19304, %rd19290, 4294967295;
	or.b64  	%rd19305, %rd19303, %rd19304;
	add.s64 	%rd19306, %rd19264, %rd19286;
	add.s64 	%rd19307, %rd19306, %rd19305;
	max.u64 	%rd19308, %rd19264, %rd19306;
	setp.gt.u64 	%p2540, %rd19308, %rd19307;
	selp.u64 	%rd19309, 1, 0, %p2540;
	add.s64 	%rd19310, %rd19301, %rd19265;
	add.s64 	%rd19311, %rd19310, %rd19302;
	add.s64 	%rd19312, %rd19311, %rd19309;
	add.s64 	%rd19313, %rd19284, %rd19247;
	setp.lt.u64 	%p2541, %rd19313, %rd19284;
	selp.u64 	%rd19314, 1, 0, %p2541;
	add.s64 	%rd19315, %rd19248, %rd19289;
	add.s64 	%rd19316, %rd19315, %rd19314;
	add.s64 	%rd19317, %rd19307, %rd19314;
	add.s64 	%rd19318, %rd19317, %rd19305;
	max.u64 	%rd19319, %rd19307, %rd19317;
	setp.gt.u64 	%p2542, %rd19319, %rd19318;
	selp.u64 	%rd19320, 1, 0, %p2542;
	add.s64 	%rd19321, %rd19301, %rd19312;
	add.s64 	%rd19322, %rd19321, %rd19302;
	add.s64 	%rd19323, %rd19322, %rd19320;
	add.s64 	%rd19324, %rd19318, %rd19264;
	setp.lt.u64 	%p2543, %rd19324, %rd19318;
	selp.u64 	%rd19325, 1, 0, %p2543;
	add.s64 	%rd19326, %rd19265, %rd19323;
	add.s64 	%rd19327, %rd19326, %rd19325;
	ld.const.u64 	%rd19328, [MU_P];
	mul.lo.s64 	%rd19329, %rd19328, %rd19213;
	mul.lo.s64 	%rd19330, %rd857, %rd19329;
	mul.hi.u64 	%rd19331, %rd857, %rd19329;
	add.cc.s64 	%rd19332, %rd19330, %rd19213;
	addc.cc.s64 	%rd19333, %rd19331, 0;
	mul.lo.s64 	%rd19334, %rd784, %rd19329;
	mul.hi.u64 	%rd19335, %rd784, %rd19329;
	mov.b64 	%rd19336, 0;
	add.cc.s64 	%rd19337, %rd19333, %rd19266;
	addc.cc.s64 	%rd19338, %rd19336, 0;
	add.cc.s64 	%rd19339, %rd19337, %rd19334;
	addc.cc.s64 	%rd19340, %rd19338, %rd19335;
	mul.lo.s64 	%rd19341, %rd783, %rd19329;
	mul.hi.u64 	%rd19342, %rd783, %rd19329;
	add.cc.s64 	%rd19343, %rd19340, %rd19313;
	addc.cc.s64 	%rd19344, %rd19336, 0;
	add.cc.s64 	%rd19345, %rd19343, %rd19341;
	addc.cc.s64 	%rd19346, %rd19344, %rd19342;
	mul.lo.s64 	%rd19347, %rd782, %rd19329;
	mul.hi.u64 	%rd19348, %rd782, %rd19329;
	add.cc.s64 	%rd19349, %rd19346, %rd19324;
	addc.cc.s64 	%rd19350, %rd19336, 0;
	add.cc.s64 	%rd19351, %rd19349, %rd19347;
	addc.cc.s64 	%rd19352, %rd19350, %rd19348;
	add.s64 	%rd19353, %rd19214, %rd19352;
	setp.lt.u64 	%p2544, %rd19353, %rd19214;
	selp.u64 	%rd19354, 1, 0, %p2544;
	add.s64 	%rd19355, %rd19269, %rd19354;
	setp.lt.u64 	%p2545, %rd19355, %rd19269;
	selp.u64 	%rd19356, 1, 0, %p2545;
	add.s64 	%rd19357, %rd19316, %rd19356;
	setp.lt.u64 	%p2546, %rd19357, %rd19316;
	selp.u64 	%rd19358, 1, 0, %p2546;
	add.s64 	%rd19359, %rd19327, %rd19358;
	mul.lo.s64 	%rd19360, %rd19328, %rd19339;
	mul.lo.s64 	%rd19361, %rd857, %rd19360;
	mul.hi.u64 	%rd19362, %rd857, %rd19360;
	add.cc.s64 	%rd19363, %rd19361, %rd19339;
	addc.cc.s64 	%rd19364, %rd19362, 0;
	mul.lo.s64 	%rd19365, %rd784, %rd19360;
	mul.hi.u64 	%rd19366, %rd784, %rd19360;
	add.cc.s64 	%rd19367, %rd19364, %rd19345;
	addc.cc.s64 	%rd19368, %rd19336, 0;
	add.cc.s64 	%rd19369, %rd19367, %rd19365;
	addc.cc.s64 	%rd19370, %rd19368, %rd19366;
	mul.lo.s64 	%rd19371, %rd783, %rd19360;
	mul.hi.u64 	%rd19372, %rd783, %rd19360;
	add.cc.s64 	%rd19373, %rd19370, %rd19351;
	addc.cc.s64 	%rd19374, %rd19336, 0;
	add.cc.s64 	%rd19375, %rd19373, %rd19371;
	addc.cc.s64 	%rd19376, %rd19374, %rd19372;
	mul.lo.s64 	%rd19377, %rd782, %rd19360;
	mul.hi.u64 	%rd19378, %rd782, %rd19360;
	add.cc.s64 	%rd19379, %rd19376, %rd19353;
	addc.cc.s64 	%rd19380, %rd19336, 0;
	add.cc.s64 	%rd19381, %rd19379, %rd19377;
	addc.cc.s64 	%rd19382, %rd19380, %rd19378;
	add.s64 	%rd19383, %rd19355, %rd19382;
	setp.lt.u64 	%p2547, %rd19383, %rd19355;
	selp.u64 	%rd19384, 1, 0, %p2547;
	add.s64 	%rd19385, %rd19357, %rd19384;
	setp.lt.u64 	%p2548, %rd19385, %rd19357;
	selp.u64 	%rd19386, 1, 0, %p2548;
	add.s64 	%rd19387, %rd19359, %rd19386;
	mul.lo.s64 	%rd19388, %rd19328, %rd19369;
	mul.lo.s64 	%rd19389, %rd857, %rd19388;
	mul.hi.u64 	%rd19390, %rd857, %rd19388;
	add.cc.s64 	%rd19391, %rd19389, %rd19369;
	addc.cc.s64 	%rd19392, %rd19390, 0;
	mul.lo.s64 	%rd19393, %rd784, %rd19388;
	mul.hi.u64 	%rd19394, %rd784, %rd19388;
	add.cc.s64 	%rd19395, %rd19392, %rd19375;
	addc.cc.s64 	%rd19396, %rd19336, 0;
	add.cc.s64 	%rd19397, %rd19395, %rd19393;
	addc.cc.s64 	%rd19398, %rd19396, %rd19394;
	mul.lo.s64 	%rd19399, %rd783, %rd19388;
	mul.hi.u64 	%rd19400, %rd783, %rd19388;
	add.cc.s64 	%rd19401, %rd19398, %rd19381;
	addc.cc.s64 	%rd19402, %rd19336, 0;
	add.cc.s64 	%rd19403, %rd19401, %rd19399;
	addc.cc.s64 	%rd19404, %rd19402, %rd19400;
	mul.lo.s64 	%rd19405, %rd782, %rd19388;
	mul.hi.u64 	%rd19406, %rd782, %rd19388;
	add.cc.s64 	%rd19407, %rd19404, %rd19383;
	addc.cc.s64 	%rd19408, %rd19336, 0;
	add.cc.s64 	%rd19409, %rd19407, %rd19405;
	addc.cc.s64 	%rd19410, %rd19408, %rd19406;
	add.s64 	%rd19411, %rd19385, %rd19410;
	setp.lt.u64 	%p2549, %rd19411, %rd19385;
	selp.u64 	%rd19412, 1, 0, %p2549;
	add.s64 	%rd19413, %rd19387, %rd19412;
	mul.lo.s64 	%rd19414, %rd19328, %rd19397;
	mul.lo.s64 	%rd19415, %rd857, %rd19414;
	mul.hi.u64 	%rd19416, %rd857, %rd19414;
	add.cc.s64 	%rd19417, %rd19415, %rd19397;
	addc.cc.s64 	%rd19418, %rd19416, 0;
	mul.lo.s64 	%rd19419, %rd784, %rd19414;
	mul.hi.u64 	%rd19420, %rd784, %rd19414;
	add.cc.s64 	%rd19421, %rd19418, %rd19403;
	addc.cc.s64 	%rd19422, %rd19336, 0;
	add.cc.s64 	%rd858, %rd19421, %rd19419;
	addc.cc.s64 	%rd19423, %rd19422, %rd19420;
	mul.lo.s64 	%rd19424, %rd783, %rd19414;
	mul.hi.u64 	%rd19425, %rd783, %rd19414;
	add.cc.s64 	%rd19426, %rd19423, %rd19409;
	addc.cc.s64 	%rd19427, %rd19336, 0;
	add.cc.s64 	%rd859, %rd19426, %rd19424;
	addc.cc.s64 	%rd19428, %rd19427, %rd19425;
	mul.lo.s64 	%rd19429, %rd782, %rd19414;
	mul.hi.u64 	%rd19430, %rd782, %rd19414;
	add.cc.s64 	%rd19431, %rd19428, %rd19411;
	addc.cc.s64 	%rd19432, %rd19336, 0;
	add.cc.s64 	%rd860, %rd19431, %rd19429;
	addc.cc.s64 	%rd19433, %rd19432, %rd19430;
	add.s64 	%rd21055, %rd19413, %rd19433;
	setp.gt.u64 	%p2550, %rd21055, %rd782;
	@%p2550 bra 	$L__BB0_355;
	setp.lt.u64 	%p2551, %rd21055, %rd782;
	mov.u64 	%rd21052, %rd858;
	mov.u64 	%rd21053, %rd859;
	mov.u64 	%rd21054, %rd860;
	@%p2551 bra 	$L__BB0_356;
	setp.lt.u64 	%p2552, %rd783, %rd860;
	@%p2552 bra 	$L__BB0_355;
	setp.gt.u64 	%p2553, %rd783, %rd860;
	mov.u64 	%rd21052, %rd858;
	mov.u64 	%rd21053, %rd859;
	mov.u64 	%rd21054, %rd860;
	@%p2553 bra 	$L__BB0_356;
	setp.lt.u64 	%p2554, %rd784, %rd859;
	@%p2554 bra 	$L__BB0_355;
	setp.gt.u64 	%p2555, %rd784, %rd859;
	setp.gt.u64 	%p2556, %rd857, %rd858;
	or.pred  	%p2557, %p2555, %p2556;
	mov.u64 	%rd21052, %rd858;
	mov.u64 	%rd21053, %rd859;
	mov.u64 	%rd21054, %rd860;
	@%p2557 bra 	$L__BB0_356;
$L__BB0_355:
	sub.s64 	%rd21052, %rd858, %rd857;
	setp.lt.u64 	%p2558, %rd858, %rd857;
	selp.u64 	%rd19434, 1, 0, %p2558;
	add.s64 	%rd19435, %rd784, %rd19434;
	sub.s64 	%rd21053, %rd859, %rd19435;
	setp.lt.u64 	%p2559, %rd859, %rd19435;
	selp.u64 	%rd19436, 1, 0, %p2559;
	add.s64 	%rd19437, %rd783, %rd19436;
	sub.s64 	%rd21054, %rd860, %rd19437;
	setp.lt.u64 	%p2560, %rd860, %rd19437;
	selp.u64 	%rd19438, 1, 0, %p2560;
	add.s64 	%rd19439, %rd782, %rd19438;
	sub.s64 	%rd21055, %rd21055, %rd19439;
$L__BB0_356:
	shl.b64 	%rd870, %rd21052, 1;
	setp.gt.s64 	%p2561, %rd21052, -1;
	mov.b64 	{%r877, %r878}, %rd21053;
	mov.b64 	{%r879, %r880}, %rd21052;
	shf.l.wrap.b32 	%r881, %r880, %r877, 1;
	shf.l.wrap.b32 	%r882, %r877, %r878, 1;
	mov.b64 	%rd871, {%r881, %r882};
	setp.lt.u64 	%p2562, %rd871, %rd21053;
	setp.eq.s64 	%p2563, %rd871, %rd21053;
	selp.u32 	%r883, -1, 0, %p2563;
	selp.u32 	%r884, -1, 0, %p2562;
	selp.b32 	%r885, %r884, %r883, %p2561;
	and.b32  	%r887, %r885, 1;
	setp.eq.b32 	%p2564, %r887, 1;
	or.pred  	%p2565, %p2562, %p2564;
	selp.u64 	%rd19440, 1, 0, %p2565;
	shl.b64 	%rd19441, %rd21054, 1;
	or.b64  	%rd872, %rd19441, %rd19440;
	setp.ge.u64 	%p2566, %rd872, %rd21054;
	setp.lt.u64 	%p2567, %rd872, %rd21054;
	setp.eq.s64 	%p2568, %rd872, %rd21054;
	selp.u32 	%r888, -1, 0, %p2567;
	selp.u32 	%r889, -1, 0, %p2568;
	selp.b32 	%r890, %r889, %r888, %p2565;
	selp.b32 	%r891, %r890, %r888, %p2566;
	and.b32  	%r892, %r891, 1;
	setp.eq.b32 	%p15, %r892, 1;
	cvt.u64.u32 	%rd19442, %r891;
	and.b64  	%rd19443, %rd19442, 1;
	shl.b64 	%rd19444, %rd21055, 1;
	or.b64  	%rd21059, %rd19444, %rd19443;
	setp.lt.u64 	%p2569, %rd21059, %rd21055;
	@%p2569 bra 	$L__BB0_363;
	setp.eq.s64 	%p2570, %rd21059, %rd21055;
	and.pred  	%p2571, %p2570, %p15;
	setp.gt.u64 	%p2572, %rd21059, %rd782;
	or.pred  	%p2573, %p2571, %p2572;
	@%p2573 bra 	$L__BB0_363;
	setp.lt.u64 	%p2574, %rd21059, %rd782;
	mov.u64 	%rd21056, %rd870;
	mov.u64 	%rd21057, %rd871;
	mov.u64 	%rd21058, %rd872;
	@%p2574 bra 	$L__BB0_364;
	setp.gt.u64 	%p2575, %rd872, %rd783;
	@%p2575 bra 	$L__BB0_363;
	setp.lt.u64 	%p2576, %rd872, %rd783;
	mov.u64 	%rd21056, %rd870;
	mov.u64 	%rd21057, %rd871;
	mov.u64 	%rd21058, %rd872;
	@%p2576 bra 	$L__BB0_364;
	setp.gt.u64 	%p2577, %rd871, %rd784;
	@%p2577 bra 	$L__BB0_363;
	setp.lt.u64 	%p2578, %rd871, %rd784;
	setp.lt.u64 	%p2579, %rd870, %rd857;
	or.pred  	%p2580, %p2578, %p2579;
	mov.u64 	%rd21056, %rd870;
	mov.u64 	%rd21057, %rd871;
	mov.u64 	%rd21058, %rd872;
	@%p2580 bra 	$L__BB0_364;
$L__BB0_363:
	sub.s64 	%rd21056, %rd870, %rd857;
	setp.lt.u64 	%p2581, %rd870, %rd857;
	selp.u64 	%rd19445, 1, 0, %p2581;
	add.s64 	%rd19446, %rd784, %rd19445;
	sub.s64 	%rd21057, %rd871, %rd19446;
	setp.lt.u64 	%p2582, %rd871, %rd19446;
	selp.u64 	%rd19447, 1, 0, %p2582;
	add.s64 	%rd19448, %rd783, %rd19447;
	sub.s64 	%rd21058, %rd872, %rd19448;
	setp.lt.u64 	%p2583, %rd872, %rd19448;
	selp.u64 	%rd19449, 1, 0, %p2583;
	add.s64 	%rd19450, %rd782, %rd19449;
	sub.s64 	%rd21059, %rd21059, %rd19450;
$L__BB0_364:
	shl.b64 	%rd882, %rd21056, 1;
	setp.gt.s64 	%p2584, %rd21056, -1;
	mov.b64 	{%r893, %r894}, %rd21057;
	mov.b64 	{%r895, %r896}, %rd21056;
	shf.l.wrap.b32 	%r897, %r896, %r893, 1;
	shf.l.wrap.b32 	%r898, %r893, %r894, 1;
	mov.b64 	%rd883, {%r897, %r898};
	setp.lt.u64 	%p2585, %rd883, %rd21057;
	setp.eq.s64 	%p2586, %rd883, %rd21057;
	selp.u32 	%r899, -1, 0, %p2586;
	selp.u32 	%r900, -1, 0, %p2585;
	selp.b32 	%r901, %r900, %r899, %p2584;
	and.b32  	%r903, %r901, 1;
	setp.eq.b32 	%p2587, %r903, 1;
	or.pred  	%p2588, %p2585, %p2587;
	selp.u64 	%rd19451, 1, 0, %p2588;
	shl.b64 	%rd19452, %rd21058, 1;
	or.b64  	%rd884, %rd19452, %rd19451;
	setp.ge.u64 	%p2589, %rd884, %rd21058;
	setp.lt.u64 	%p2590, %rd884, %rd21058;
	setp.eq.s64 	%p2591, %rd884, %rd21058;
	selp.u32 	%r904, -1, 0, %p2590;
	selp.u32 	%r905, -1, 0, %p2591;
	selp.b32 	%r906, %r905, %r904, %p2588;
	selp.b32 	%r907, %r906, %r904, %p2589;
	and.b32  	%r908, %r907, 1;
	setp.eq.b32 	%p16, %r908, 1;
	cvt.u64.u32 	%rd19453, %r907;
	and.b64  	%rd19454, %rd19453, 1;
	shl.b64 	%rd19455, %rd21059, 1;
	or.b64  	%rd21063, %rd19455, %rd19454;
	setp.lt.u64 	%p2592, %rd21063, %rd21059;
	@%p2592 bra 	$L__BB0_371;
	setp.eq.s64 	%p2593, %rd21063, %rd21059;
	and.pred  	%p2594, %p2593, %p16;
	setp.gt.u64 	%p2595, %rd21063, %rd782;
	or.pred  	%p2596, %p2594, %p2595;
	@%p2596 bra 	$L__BB0_371;
	setp.lt.u64 	%p2597, %rd21063, %rd782;
	mov.u64 	%rd21060, %rd882;
	mov.u64 	%rd21061, %rd883;
	mov.u64 	%rd21062, %rd884;
	@%p2597 bra 	$L__BB0_372;
	setp.gt.u64 	%p2598, %rd884, %rd783;
	@%p2598 bra 	$L__BB0_371;
	setp.lt.u64 	%p2599, %rd884, %rd783;
	mov.u64 	%rd21060, %rd882;
	mov.u64 	%rd21061, %rd883;
	mov.u64 	%rd21062, %rd884;
	@%p2599 bra 	$L__BB0_372;
	setp.gt.u64 	%p2600, %rd883, %rd784;
	@%p2600 bra 	$L__BB0_371;
	setp.lt.u64 	%p2601, %rd883, %rd784;
	setp.lt.u64 	%p2602, %rd882, %rd857;
	or.pred  	%p2603, %p2601, %p2602;
	mov.u64 	%rd21060, %rd882;
	mov.u64 	%rd21061, %rd883;
	mov.u64 	%rd21062, %rd884;
	@%p2603 bra 	$L__BB0_372;
$L__BB0_371:
	sub.s64 	%rd21060, %rd882, %rd857;
	setp.lt.u64 	%p2604, %rd882, %rd857;
	selp.u64 	%rd19456, 1, 0, %p2604;
	add.s64 	%rd19457, %rd784, %rd19456;
	sub.s64 	%rd21061, %rd883, %rd19457;
	setp.lt.u64 	%p2605, %rd883, %rd19457;
	selp.u64 	%rd19458, 1, 0, %p2605;
	add.s64 	%rd19459, %rd783, %rd19458;
	sub.s64 	%rd21062, %rd884, %rd19459;
	setp.lt.u64 	%p2606, %rd884, %rd19459;
	selp.u64 	%rd19460, 1, 0, %p2606;
	add.s64 	%rd19461, %rd782, %rd19460;
	sub.s64 	%rd21063, %rd21063, %rd19461;
$L__BB0_372:
	shl.b64 	%rd894, %rd21060, 1;
	setp.gt.s64 	%p2607, %rd21060, -1;
	mov.b64 	{%r909, %r910}, %rd21061;
	mov.b64 	{%r911, %r912}, %rd21060;
	shf.l.wrap.b32 	%r913, %r912, %r909, 1;
	shf.l.wrap.b32 	%r914, %r909, %r910, 1;
	mov.b64 	%rd895, {%r913, %r914};
	setp.lt.u64 	%p2608, %rd895, %rd21061;
	setp.eq.s64 	%p2609, %rd895, %rd21061;
	selp.u32 	%r915, -1, 0, %p2609;
	selp.u32 	%r916, -1, 0, %p2608;
	selp.b32 	%r917, %r916, %r915, %p2607;
	and.b32  	%r919, %r917, 1;
	setp.eq.b32 	%p2610, %r919, 1;
	or.pred  	%p2611, %p2608, %p2610;
	selp.u64 	%rd19462, 1, 0, %p2611;
	shl.b64 	%rd19463, %rd21062, 1;
	or.b64  	%rd896, %rd19463, %rd19462;
	setp.ge.u64 	%p2612, %rd896, %rd21062;
	setp.lt.u64 	%p2613, %rd896, %rd21062;
	setp.eq.s64 	%p2614, %rd896, %rd21062;
	selp.u32 	%r920, -1, 0, %p2613;
	selp.u32 	%r921, -1, 0, %p2614;
	selp.b32 	%r922, %r921, %r920, %p2611;
	selp.b32 	%r923, %r922, %r920, %p2612;
	and.b32  	%r924, %r923, 1;
	setp.eq.b32 	%p17, %r924, 1;
	cvt.u64.u32 	%rd19464, %r923;
	and.b64  	%rd19465, %rd19464, 1;
	shl.b64 	%rd19466, %rd21063, 1;
	or.b64  	%rd21067, %rd19466, %rd19465;
	setp.lt.u64 	%p2615, %rd21067, %rd21063;
	@%p2615 bra 	$L__BB0_379;
	setp.eq.s64 	%p2616, %rd21067, %rd21063;
	and.pred  	%p2617, %p2616, %p17;
	setp.gt.u64 	%p2618, %rd21067, %rd782;
	or.pred  	%p2619, %p2617, %p2618;
	@%p2619 bra 	$L__BB0_379;
	setp.lt.u64 	%p2620, %rd21067, %rd782;
	mov.u64 	%rd21064, %rd894;
	mov.u64 	%rd21065, %rd895;
	mov.u64 	%rd21066, %rd896;
	@%p2620 bra 	$L__BB0_380;
	setp.gt.u64 	%p2621, %rd896, %rd783;
	@%p2621 bra 	$L__BB0_379;
	setp.lt.u64 	%p2622, %rd896, %rd783;
	mov.u64 	%rd21064, %rd894;
	mov.u64 	%rd21065, %rd895;
	mov.u64 	%rd21066, %rd896;
	@%p2622 bra 	$L__BB0_380;
	setp.gt.u64 	%p2623, %rd895, %rd784;
	@%p2623 bra 	$L__BB0_379;
	setp.lt.u64 	%p2624, %rd895, %rd784;
	setp.lt.u64 	%p2625, %rd894, %rd857;
	or.pred  	%p2626, %p2624, %p2625;
	mov.u64 	%rd21064, %rd894;
	mov.u64 	%rd21065, %rd895;
	mov.u64 	%rd21066, %rd896;
	@%p2626 bra 	$L__BB0_380;
$L__BB0_379:
	sub.s64 	%rd21064, %rd894, %rd857;
	setp.lt.u64 	%p2627, %rd894, %rd857;
	selp.u64 	%rd19467, 1, 0, %p2627;
	add.s64 	%rd19468, %rd784, %rd19467;
	sub.s64 	%rd21065, %rd895, %rd19468;
	setp.lt.u64 	%p2628, %rd895, %rd19468;
	selp.u64 	%rd19469, 1, 0, %p2628;
	add.s64 	%rd19470, %rd783, %rd19469;
	sub.s64 	%rd21066, %rd896, %rd19470;
	setp.lt.u64 	%p2629, %rd896, %rd19470;
	selp.u64 	%rd19471, 1, 0, %p2629;
	add.s64 	%rd19472, %rd782, %rd19471;
	sub.s64 	%rd21067, %rd21067, %rd19472;
$L__BB0_380:
	mul.lo.s64 	%rd19473, %rd802, %rd802;
	mul.lo.s64 	%rd19474, %rd803, %rd802;
	shr.u64 	%rd19475, %rd19473, 32;
	shl.b64 	%rd19476, %rd19474, 1;
	and.b64  	%rd19477, %rd19476, 8589934590;
	add.s64 	%rd19478, %rd19475, %rd19477;
	shr.u64 	%rd19479, %rd19474, 31;
	and.b64  	%rd19480, %rd19479, 8589934590;
	mad.lo.s64 	%rd19481, %rd803, %rd803, %rd19480;
	shr.u64 	%rd19482, %rd19478, 32;
	shl.b64 	%rd19483, %rd19478, 32;
	and.b64  	%rd19484, %rd19473, 4294967295;
	or.b64  	%rd19485, %rd19483, %rd19484;
	add.s64 	%rd19486, %rd19481, %rd19482;
	mul.lo.s64 	%rd19487, %rd812, %rd802;
	mul.lo.s64 	%rd19488, %rd813, %rd802;
	mul.lo.s64 	%rd19489, %rd812, %rd803;
	shr.u64 	%rd19490, %rd19487, 32;
	and.b64  	%rd19491, %rd19488, 4294967295;
	add.s64 	%rd19492, %rd19490, %rd19491;
	and.b64  	%rd19493, %rd19489, 4294967295;
	add.s64 	%rd19494, %rd19492, %rd19493;
	shr.u64 	%rd19495, %rd19488, 32;
	mad.lo.s64 	%rd19496, %rd813, %rd803, %rd19495;
	shr.u64 	%rd19497, %rd19489, 32;
	add.s64 	%rd19498, %rd19496, %rd19497;
	shr.u64 	%rd19499, %rd19494, 32;
	shl.b64 	%rd19500, %rd19494, 32;
	and.b64  	%rd19501, %rd19487, 4294967295;
	or.b64  	%rd19502, %rd19500, %rd19501;
	add.s64 	%rd19503, %rd19498, %rd19499;
	mul.lo.s64 	%rd19504, %rd814, %rd802;
	mul.lo.s64 	%rd19505, %rd815, %rd802;
	mul.lo.s64 	%rd19506, %rd814, %rd803;
	shr.u64 	%rd19507, %rd19504, 32;
	and.b64  	%rd19508, %rd19505, 4294967295;
	add.s64 	%rd19509, %rd19507, %rd19508;
	and.b64  	%rd19510, %rd19506, 4294967295;
	add.s64 	%rd19511, %rd19509, %rd19510;
	shr.u64 	%rd19512, %rd19505, 32;
	mad.lo.s64 	%rd19513, %rd815, %rd803, %rd19512;
	shr.u64 	%rd19514, %rd19506, 32;
	add.s64 	%rd19515, %rd19513, %rd19514;
	shr.u64 	%rd19516, %rd19511, 32;
	shl.b64 	%rd19517, %rd19511, 32;
	and.b64  	%rd19518, %rd19504, 4294967295;
	or.b64  	%rd19519, %rd19517, %rd19518;
	add.s64 	%rd19520, %rd19515, %rd19516;
	mul.lo.s64 	%rd19521, %rd816, %rd802;
	mul.lo.s64 	%rd19522, %rd817, %rd802;
	mul.lo.s64 	%rd19523, %rd816, %rd803;
	shr.u64 	%rd19524, %rd19521, 32;
	and.b64  	%rd19525, %rd19522, 4294967295;
	add.s64 	%rd19526, %rd19524, %rd19525;
	and.b64  	%rd19527, %rd19523, 4294967295;
	add.s64 	%rd19528, %rd19526, %rd19527;
	shr.u64 	%rd19529, %rd19522, 32;
	mad.lo.s64 	%rd19530, %rd817, %rd803, %rd19529;
	shr.u64 	%rd19531, %rd19523, 32;
	add.s64 	%rd19532, %rd19530, %rd19531;
	shr.u64 	%rd19533, %rd19528, 32;
	shl.b64 	%rd19534, %rd19528, 32;
	and.b64  	%rd19535, %rd19521, 4294967295;
	or.b64  	%rd19536, %rd19534, %rd19535;
	add.s64 	%rd19537, %rd19532, %rd19533;
	shl.b64 	%rd19538, %rd19502, 1;
	shr.u64 	%rd19539, %rd19500, 63;
	add.s64 	%rd19540, %rd19503, %rd19503;
	add.s64 	%rd19541, %rd19540, %rd19539;
	mul.lo.s64 	%rd19542, %rd812, %rd812;
	mul.lo.s64 	%rd19543, %rd813, %rd812;
	shr.u64 	%rd19544, %rd19542, 32;
	shl.b64 	%rd19545, %rd19543, 1;
	and.b64  	%rd19546, %rd19545, 8589934590;
	add.s64 	%rd19547, %rd19544, %rd19546;
	shr.u64 	%rd19548, %rd19543, 31;
	and.b64  	%rd19549, %rd19548, 8589934590;
	mad.lo.s64 	%rd19550, %rd813, %rd813, %rd19549;
	shr.u64 	%rd19551, %rd19547, 32;
	shl.b64 	%rd19552, %rd19547, 32;
	and.b64  	%rd19553, %rd19542, 4294967295;
	or.b64  	%rd19554, %rd19552, %rd19553;
	add.s64 	%rd19555, %rd19519, %rd19539;
	add.s64 	%rd19556, %rd19555, %rd19554;
	max.u64 	%rd19557, %rd19519, %rd19555;
	setp.gt.u64 	%p2630, %rd19557, %rd19556;
	selp.u64 	%rd19558, 1, 0, %p2630;
	add.s64 	%rd19559, %rd19550, %rd19520;
	add.s64 	%rd19560, %rd19559, %rd19551;
	add.s64 	%rd19561, %rd19560, %rd19558;
	mul.lo.s64 	%rd19562, %rd814, %rd812;
	mul.lo.s64 	%rd19563, %rd815, %rd812;
	mul.lo.s64 	%rd19564, %rd814, %rd813;
	shr.u64 	%rd19565, %rd19562, 32;
	and.b64  	%rd19566, %rd19563, 4294967295;
	add.s64 	%rd19567, %rd19565, %rd19566;
	and.b64  	%rd19568, %rd19564, 4294967295;
	add.s64 	%rd19569, %rd19567, %rd19568;
	shr.u64 	%rd19570, %rd19563, 32;
	mad.lo.s64 	%rd19571, %rd815, %rd813, %rd19570;
	shr.u64 	%rd19572, %rd19564, 32;
	add.s64 	%rd19573, %rd19571, %rd19572;
	shr.u64 	%rd19574, %rd19569, 32;
	shl.b64 	%rd19575, %rd19569, 32;
	and.b64  	%rd19576, %rd19562, 4294967295;
	or.b64  	%rd19577, %rd19575, %rd19576;
	add.s64 	%rd19578, %rd19536, %rd19558;
	add.s64 	%rd19579, %rd19578, %rd19577;
	max.u64 	%rd19580, %rd19536, %rd19578;
	setp.gt.u64 	%p2631, %rd19580, %rd19579;
	selp.u64 	%rd19581, 1, 0, %p2631;
	add.s64 	%rd19582, %rd19573, %rd19537;
	add.s64 	%rd19583, %rd19582, %rd19574;
	add.s64 	%rd19584, %rd19583, %rd19581;
	add.s64 	%rd19585, %rd19556, %rd19519;
	setp.lt.u64 	%p2632, %rd19585, %rd19556;
	selp.u64 	%rd19586, 1, 0, %p2632;
	add.s64 	%rd19587, %rd19520, %rd19561;
	add.s64 	%rd19588, %rd19587, %rd19586;
	add.s64 	%rd19589, %rd19579, %rd19586;
	add.s64 	%rd19590, %rd19589, %rd19577;
	max.u64 	%rd19591, %rd19579, %rd19589;
	setp.gt.u64 	%p2633, %rd19591, %rd19590;
	selp.u64 	%rd19592, 1, 0, %p2633;
	add.s64 	%rd19593, %rd19573, %rd19584;
	add.s64 	%rd19594, %rd19593, %rd19574;
	add.s64 	%rd19595, %rd19594, %rd19592;
	add.s64 	%rd19596, %rd19590, %rd19536;
	setp.lt.u64 	%p2634, %rd19596, %rd19590;
	selp.u64 	%rd19597, 1, 0, %p2634;
	add.s64 	%rd19598, %rd19537, %rd19595;
	add.s64 	%rd19599, %rd19598, %rd19597;
	mul.lo.s64 	%rd19601, %rd19328, %rd19485;
	mul.lo.s64 	%rd19602, %rd857, %rd19601;
	mul.hi.u64 	%rd19603, %rd857, %rd19601;
	add.cc.s64 	%rd19604, %rd19602, %rd19485;
	addc.cc.s64 	%rd19605, %rd19603, 0;
	mul.lo.s64 	%rd19606, %rd784, %rd19601;
	mul.hi.u64 	%rd19607, %rd784, %rd19601;
	mov.b64 	%rd19608, 0;
	add.cc.s64 	%rd19609, %rd19605, %rd19538;
	addc.cc.s64 	%rd19610, %rd19608, 0;
	add.cc.s64 	%rd19611, %rd19609, %rd19606;
	addc.cc.s64 	%rd19612, %rd19610, %rd19607;
	mul.lo.s64 	%rd19613, %rd783, %rd19601;
	mul.hi.u64 	%rd19614, %rd783, %rd19601;
	add.cc.s64 	%rd19615, %rd19612, %rd19585;
	addc.cc.s64 	%rd19616, %rd19608, 0;
	add.cc.s64 	%rd19617, %rd19615, %rd19613;
	addc.cc.s64 	%rd19618, %rd19616, %rd19614;
	mul.lo.s64 	%rd19619, %rd782, %rd19601;
	mul.hi.u64 	%rd19620, %rd782, %rd19601;
	add.cc.s64 	%rd19621, %rd19618, %rd19596;
	addc.cc.s64 	%rd19622, %rd19608, 0;
	add.cc.s64 	%rd19623, %rd19621, %rd19619;
	addc.cc.s64 	%rd19624, %rd19622, %rd19620;
	add.s64 	%rd19625, %rd19486, %rd19624;
	setp.lt.u64 	%p2635, %rd19625, %rd19486;
	selp.u64 	%rd19626, 1, 0, %p2635;
	add.s64 	%rd19627, %rd19541, %rd19626;
	setp.lt.u64 	%p2636, %rd19627, %rd19541;
	selp.u64 	%rd19628, 1, 0, %p2636;
	add.s64 	%rd19629, %rd19588, %rd19628;
	setp.lt.u64 	%p2637, %rd19629, %rd19588;
	selp.u64 	%rd19630, 1, 0, %p2637;
	add.s64 	%rd19631, %rd19599, %rd19630;
	mul.lo.s64 	%rd19632, %rd19328, %rd19611;
	mul.lo.s64 	%rd19633, %rd857, %rd19632;
	mul.hi.u64 	%rd19634, %rd857, %rd19632;
	add.cc.s64 	%rd19635, %rd19633, %rd19611;
	addc.cc.s64 	%rd19636, %rd19634, 0;
	mul.lo.s64 	%rd19637, %rd784, %rd19632;
	mul.hi.u64 	%rd19638, %rd784, %rd19632;
	add.cc.s64 	%rd19639, %rd19636, %rd19617;
	addc.cc.s64 	%rd19640, %rd19608, 0;
	add.cc.s64 	%rd19641, %rd19639, %rd19637;
	addc.cc.s64 	%rd19642, %rd19640, %rd19638;
	mul.lo.s64 	%rd19643, %rd783, %rd19632;
	mul.hi.u64 	%rd19644, %rd783, %rd19632;
	add.cc.s64 	%rd19645, %rd19642, %rd19623;
	addc.cc.s64 	%rd19646, %rd19608, 0;
	add.cc.s64 	%rd19647, %rd19645, %rd19643;
	addc.cc.s64 	%rd19648, %rd19646, %rd19644;
	mul.lo.s64 	%rd19649, %rd782, %rd19632;
	mul.hi.u64 	%rd19650, %rd782, %rd19632;
	add.cc.s64 	%rd19651, %rd19648, %rd19625;
	addc.cc.s64 	%rd19652, %rd19608, 0;
	add.cc.s64 	%rd19653, %rd19651, %rd19649;
	addc.cc.s64 	%rd19654, %rd19652, %rd19650;
	add.s64 	%rd19655, %rd19627, %rd19654;
	setp.lt.u64 	%p2638, %rd19655, %rd19627;
	selp.u64 	%rd19656, 1, 0, %p2638;
	add.s64 	%rd19657, %rd19629, %rd19656;
	setp.lt.u64 	%p2639, %rd19657, %rd19629;
	selp.u64 	%rd19658, 1, 0, %p2639;
	add.s64 	%rd19659, %rd19631, %rd19658;
	mul.lo.s64 	%rd19660, %rd19328, %rd19641;
	mul.lo.s64 	%rd19661, %rd857, %rd19660;
	mul.hi.u64 	%rd19662, %rd857, %rd19660;
	add.cc.s64 	%rd19663, %rd19661, %rd19641;
	addc.cc.s64 	%rd19664, %rd19662, 0;
	mul.lo.s64 	%rd19665, %rd784, %rd19660;
	mul.hi.u64 	%rd19666, %rd784, %rd19660;
	add.cc.s64 	%rd19667, %rd19664, %rd19647;
	addc.cc.s64 	%rd19668, %rd19608, 0;
	add.cc.s64 	%rd19669, %rd19667, %rd19665;
	addc.cc.s64 	%rd19670, %rd19668, %rd19666;
	mul.lo.s64 	%rd19671, %rd783, %rd19660;
	mul.hi.u64 	%rd19672, %rd783, %rd19660;
	add.cc.s64 	%rd19673, %rd19670, %rd19653;
	addc.cc.s64 	%rd19674, %rd19608, 0;
	add.cc.s64 	%rd19675, %rd19673, %rd19671;
	addc.cc.s64 	%rd19676, %rd19674, %rd19672;
	mul.lo.s64 	%rd19677, %rd782, %rd19660;
	mul.hi.u64 	%rd19678, %rd782, %rd19660;
	add.cc.s64 	%rd19679, %rd19676, %rd19655;
	addc.cc.s64 	%rd19680, %rd19608, 0;
	add.cc.s64 	%rd19681, %rd19679, %rd19677;
	addc.cc.s64 	%rd19682, %rd19680, %rd19678;
	add.s64 	%rd19683, %rd19657, %rd19682;
	setp.lt.u64 	%p2640, %rd19683, %rd19657;
	selp.u64 	%rd19684, 1, 0, %p2640;
	add.s64 	%rd19685, %rd19659, %rd19684;
	mul.lo.s64 	%rd19686, %rd19328, %rd19669;
	mul.lo.s64 	%rd19687, %rd857, %rd19686;
	mul.hi.u64 	%rd19688, %rd857, %rd19686;
	add.cc.s64 	%rd19689, %rd19687, %rd19669;
	addc.cc.s64 	%rd19690, %rd19688, 0;
	mul.lo.s64 	%rd19691, %rd784, %rd19686;
	mul.hi.u64 	%rd19692, %rd784, %rd19686;
	add.cc.s64 	%rd19693, %rd19690, %rd19675;
	addc.cc.s64 	%rd19694, %rd19608, 0;
	add.cc.s64 	%rd910, %rd19693, %rd19691;
	addc.cc.s64 	%rd19695, %rd19694, %rd19692;
	mul.lo.s64 	%rd19696, %rd783, %rd19686;
	mul.hi.u64 	%rd19697, %rd783, %rd19686;
	add.cc.s64 	%rd19698, %rd19695, %rd19681;
	addc.cc.s64 	%rd19699, %rd19608, 0;
	add.cc.s64 	%rd911, %rd19698, %rd19696;
	addc.cc.s64 	%rd19700, %rd19699, %rd19697;
	mul.lo.s64 	%rd19701, %rd782, %rd19686;
	mul.hi.u64 	%rd19702, %rd782, %rd19686;
	add.cc.s64 	%rd19703, %rd19700, %rd19683;
	addc.cc.s64 	%rd19704, %rd19608, 0;
	add.cc.s64 	%rd912, %rd19703, %rd19701;
	addc.cc.s64 	%rd19705, %rd19704, %rd19702;
	add.s64 	%rd21071, %rd19685, %rd19705;
	setp.gt.u64 	%p2641, %rd21071, %rd782;
	@%p2641 bra 	$L__BB0_386;
	setp.lt.u64 	%p2642, %rd21071, %rd782;
	mov.u64 	%rd21068, %rd910;
	mov.u64 	%rd21069, %rd911;
	mov.u64 	%rd21070, %rd912;
	@%p2642 bra 	$L__BB0_387;
	setp.lt.u64 	%p2643, %rd783, %rd912;
	@%p2643 bra 	$L__BB0_386;
	setp.gt.u64 	%p2644, %rd783, %rd912;
	mov.u64 	%rd21068, %rd910;
	mov.u64 	%rd21069, %rd911;
	mov.u64 	%rd21070, %rd912;
	@%p2644 bra 	$L__BB0_387;
	setp.lt.u64 	%p2645, %rd784, %rd911;
	@%p2645 bra 	$L__BB0_386;
	setp.gt.u64 	%p2646, %rd784, %rd911;
	setp.gt.u64 	%p2647, %rd857, %rd910;
	or.pred  	%p2648, %p2646, %p2647;
	mov.u64 	%rd21068, %rd910;
	mov.u64 	%rd21069, %rd911;
	mov.u64 	%rd21070, %rd912;
	@%p2648 bra 	$L__BB0_387;
$L__BB0_386:
	sub.s64 	%rd21068, %rd910, %rd857;
	setp.lt.u64 	%p2649, %rd910, %rd857;
	selp.u64 	%rd19706, 1, 0, %p2649;
	add.s64 	%rd19707, %rd784, %rd19706;
	sub.s64 	%rd21069, %rd911, %rd19707;
	setp.lt.u64 	%p2650, %rd911, %rd19707;
	selp.u64 	%rd19708, 1, 0, %p2650;
	add.s64 	%rd19709, %rd783, %rd19708;
	sub.s64 	%rd21070, %rd912, %rd19709;
	setp.lt.u64 	%p2651, %rd912, %rd19709;
	selp.u64 	%rd19710, 1, 0, %p2651;
	add.s64 	%rd19711, %rd782, %rd19710;
	sub.s64 	%rd21071, %rd21071, %rd19711;
$L__BB0_387:
	shl.b64 	%rd922, %rd21068, 1;
	setp.gt.s64 	%p2652, %rd21068, -1;
	mov.b64 	{%r925, %r926}, %rd21069;
	mov.b64 	{%r927, %r928}, %rd21068;
	shf.l.wrap.b32 	%r929, %r928, %r925, 1;
	shf.l.wrap.b32 	%r930, %r925, %r926, 1;
	mov.b64 	%rd923, {%r929, %r930};
	setp.lt.u64 	%p2653, %rd923, %rd21069;
	setp.eq.s64 	%p2654, %rd923, %rd21069;
	selp.u32 	%r931, -1, 0, %p2654;
	selp.u32 	%r932, -1, 0, %p2653;
	selp.b32 	%r933, %r932, %r931, %p2652;
	and.b32  	%r935, %r933, 1;
	setp.eq.b32 	%p2655, %r935, 1;
	or.pred  	%p2656, %p2653, %p2655;
	selp.u64 	%rd19712, 1, 0, %p2656;
	shl.b64 	%rd19713, %rd21070, 1;
	or.b64  	%rd924, %rd19713, %rd19712;
	setp.ge.u64 	%p2657, %rd924, %rd21070;
	setp.lt.u64 	%p2658, %rd924, %rd21070;
	setp.eq.s64 	%p2659, %rd924, %rd21070;
	selp.u32 	%r936, -1, 0, %p2658;
	selp.u32 	%r937, -1, 0, %p2659;
	selp.b32 	%r938, %r937, %r936, %p2656;
	selp.b32 	%r939, %r938, %r936, %p2657;
	and.b32  	%r940, %r939, 1;
	setp.eq.b32 	%p18, %r940, 1;
	cvt.u64.u32 	%rd19714, %r939;
	and.b64  	%rd19715, %rd19714, 1;
	shl.b64 	%rd19716, %rd21071, 1;
	or.b64  	%rd21075, %rd19716, %rd19715;
	setp.lt.u64 	%p2660, %rd21075, %rd21071;
	@%p2660 bra 	$L__BB0_394;
	setp.eq.s64 	%p2661, %rd21075, %rd21071;
	and.pred  	%p2662, %p2661, %p18;
	setp.gt.u64 	%p2663, %rd21075, %rd782;
	or.pred  	%p2664, %p2662, %p2663;
	@%p2664 bra 	$L__BB0_394;
	setp.lt.u64 	%p2665, %rd21075, %rd782;
	mov.u64 	%rd21072, %rd922;
	mov.u64 	%rd21073, %rd923;
	mov.u64 	%rd21074, %rd924;
	@%p2665 bra 	$L__BB0_395;
	setp.gt.u64 	%p2666, %rd924, %rd783;
	@%p2666 bra 	$L__BB0_394;
	setp.lt.u64 	%p2667, %rd924, %rd783;
	mov.u64 	%rd21072, %rd922;
	mov.u64 	%rd21073, %rd923;
	mov.u64 	%rd21074, %rd924;
	@%p2667 bra 	$L__BB0_395;
	setp.gt.u64 	%p2668, %rd923, %rd784;
	@%p2668 bra 	$L__BB0_394;
	setp.lt.u64 	%p2669, %rd923, %rd784;
	setp.lt.u64 	%p2670, %rd922, %rd857;
	or.pred  	%p2671, %p2669, %p2670;
	mov.u64 	%rd21072, %rd922;
	mov.u64 	%rd21073, %rd923;
	mov.u64 	%rd21074, %rd924;
	@%p2671 bra 	$L__BB0_395;
$L__BB0_394:
	sub.s64 	%rd21072, %rd922, %rd857;
	setp.lt.u64 	%p2672, %rd922, %rd857;
	selp.u64 	%rd19717, 1, 0, %p2672;
	add.s64 	%rd19718, %rd784, %rd19717;
	sub.s64 	%rd21073, %rd923, %rd19718;
	setp.lt.u64 	%p2673, %rd923, %rd19718;
	selp.u64 	%rd19719, 1, 0, %p2673;
	add.s64 	%rd19720, %rd783, %rd19719;
	sub.s64 	%rd21074, %rd924, %rd19720;
	setp.lt.u64 	%p2674, %rd924, %rd19720;
	selp.u64 	%rd19721, 1, 0, %p2674;
	add.s64 	%rd19722, %rd782, %rd19721;
	sub.s64 	%rd21075, %rd21075, %rd19722;
$L__BB0_395:
	add.s64 	%rd934, %rd21072, %rd21068;
	setp.ge.u64 	%p2675, %rd934, %rd21072;
	setp.lt.u64 	%p2676, %rd934, %rd21072;
	selp.u64 	%rd19723, 1, 0, %p2676;
	add.s64 	%rd19724, %rd21073, %rd19723;
	add.s64 	%rd935, %rd19724, %rd21069;
	setp.lt.u64 	%p2677, %rd935, %rd21073;
	setp.eq.s64 	%p2678, %rd935, %rd21073;
	selp.u32 	%r941, -1, 0, %p2678;
	selp.u32 	%r942, -1, 0, %p2677;
	selp.b32 	%r943, %r942, %r941, %p2675;
	and.b32  	%r945, %r943, 1;
	setp.eq.b32 	%p2679, %r945, 1;
	or.pred  	%p2680, %p2677, %p2679;
	selp.u64 	%rd19725, 1, 0, %p2680;
	add.s64 	%rd19726, %rd21074, %rd19725;
	add.s64 	%rd936, %rd19726, %rd21070;
	setp.ge.u64 	%p2681, %rd936, %rd21074;
	setp.lt.u64 	%p2682, %rd936, %rd21074;
	setp.eq.s64 	%p2683, %rd936, %rd21074;
	selp.u32 	%r946, -1, 0, %p2682;
	selp.u32 	%r947, -1, 0, %p2683;
	selp.b32 	%r948, %r947, %r946, %p2680;
	selp.b32 	%r949, %r948, %r946, %p2681;
	and.b32  	%r950, %r949, 1;
	setp.eq.b32 	%p19, %r950, 1;
	cvt.u64.u32 	%rd19727, %r949;
	and.b64  	%rd19728, %rd19727, 1;
	add.s64 	%rd19729, %rd21075, %rd19728;
	add.s64 	%rd21079, %rd19729, %rd21071;
	setp.lt.u64 	%p2684, %rd21079, %rd21075;
	@%p2684 bra 	$L__BB0_402;
	setp.eq.s64 	%p2685, %rd21079, %rd21075;
	and.pred  	%p2686, %p2685, %p19;
	setp.gt.u64 	%p2687, %rd21079, %rd782;
	or.pred  	%p2688, %p2686, %p2687;
	@%p2688 bra 	$L__BB0_402;
	setp.lt.u64 	%p2689, %rd21079, %rd782;
	mov.u64 	%rd21076, %rd934;
	mov.u64 	%rd21077, %rd935;
	mov.u64 	%rd21078, %rd936;
	@%p2689 bra 	$L__BB0_403;
	setp.gt.u64 	%p2690, %rd936, %rd783;
	@%p2690 bra 	$L__BB0_402;
	setp.lt.u64 	%p2691, %rd936, %rd783;
	mov.u64 	%rd21076, %rd934;
	mov.u64 	%rd21077, %rd935;
	mov.u64 	%rd21078, %rd936;
	@%p2691 bra 	$L__BB0_403;
	setp.gt.u64 	%p2692, %rd935, %rd784;
	@%p2692 bra 	$L__BB0_402;
	setp.lt.u64 	%p2693, %rd935, %rd784;
	setp.lt.u64 	%p2694, %rd934, %rd857;
	or.pred  	%p2695, %p2693, %p2694;
	mov.u64 	%rd21076, %rd934;
	mov.u64 	%rd21077, %rd935;
	mov.u64 	%rd21078, %rd936;
	@%p2695 bra 	$L__BB0_403;
$L__BB0_402:
	sub.s64 	%rd21076, %rd934, %rd857;
	setp.lt.u64 	%p2696, %rd934, %rd857;
	selp.u64 	%rd19730, 1, 0, %p2696;
	add.s64 	%rd19731, %rd784, %rd19730;
	sub.s64 	%rd21077, %rd935, %rd19731;
	setp.lt.u64 	%p2697, %rd935, %rd19731;
	selp.u64 	%rd19732, 1, 0, %p2697;
	add.s64 	%rd19733, %rd783, %rd19732;
	sub.s64 	%rd21078, %rd936, %rd19733;
	setp.lt.u64 	%p2698, %rd936, %rd19733;
	selp.u64 	%rd19734, 1, 0, %p2698;
	add.s64 	%rd19735, %rd782, %rd19734;
	sub.s64 	%rd21079, %rd21079, %rd19735;
$L__BB0_403:
	and.b64  	%rd950, %rd21076, 4294967295;
	shr.u64 	%rd951, %rd21076, 32;
	mul.lo.s64 	%rd19736, %rd950, %rd950;
	mul.lo.s64 	%rd19737, %rd951, %rd950;
	shr.u64 	%rd19738, %rd19736, 32;
	shl.b64 	%rd19739, %rd19737, 1;
	and.b64  	%rd19740, %rd19739, 8589934590;
	add.s64 	%rd19741, %rd19738, %rd19740;
	shr.u64 	%rd19742, %rd19737, 31;
	and.b64  	%rd19743, %rd19742, 8589934590;
	mad.lo.s64 	%rd19744, %rd951, %rd951, %rd19743;
	shr.u64 	%rd19745, %rd19741, 32;
	shl.b64 	%rd19746, %rd19741, 32;
	and.b64  	%rd19747, %rd19736, 4294967293;
	or.b64  	%rd19748, %rd19746, %rd19747;
	add.s64 	%rd19749, %rd19744, %rd19745;
	shr.u64 	%rd952, %rd21077, 32;
	and.b64  	%rd953, %rd21077, 4294967295;
	mul.lo.s64 	%rd19750, %rd953, %rd950;
	mul.lo.s64 	%rd19751, %rd952, %rd950;
	mul.lo.s64 	%rd19752, %rd953, %rd951;
	shr.u64 	%rd19753, %rd19750, 32;
	and.b64  	%rd19754, %rd19751, 4294967295;
	add.s64 	%rd19755, %rd19753, %rd19754;
	and.b64  	%rd19756, %rd19752, 4294967295;
	add.s64 	%rd19757, %rd19755, %rd19756;
	shr.u64 	%rd19758, %rd19751, 32;
	mad.lo.s64 	%rd19759, %rd952, %rd951, %rd19758;
	shr.u64 	%rd19760, %rd19752, 32;
	add.s64 	%rd19761, %rd19759, %rd19760;
	shr.u64 	%rd19762, %rd19757, 32;
	shl.b64 	%rd19763, %rd19757, 32;
	and.b64  	%rd19764, %rd19750, 4294967295;
	or.b64  	%rd19765, %rd19763, %rd19764;
	add.s64 	%rd19766, %rd19761, %rd19762;
	shr.u64 	%rd954, %rd21078, 32;
	and.b64  	%rd955, %rd21078, 4294967295;
	mul.lo.s64 	%rd19767, %rd955, %rd950;
	mul.lo.s64 	%rd19768, %rd954, %rd950;
	mul.lo.s64 	%rd19769, %rd955, %rd951;
	shr.u64 	%rd19770, %rd19767, 32;
	and.b64  	%rd19771, %rd19768, 4294967295;
	add.s64 	%rd19772, %rd19770, %rd19771;
	and.b64  	%rd19773, %rd19769, 4294967295;
	add.s64 	%rd19774, %rd19772, %rd19773;
	shr.u64 	%rd19775, %rd19768, 32;
	mad.lo.s64 	%rd19776, %rd954, %rd951, %rd19775;
	shr.u64 	%rd19777, %rd19769, 32;
	add.s64 	%rd19778, %rd19776, %rd19777;
	shr.u64 	%rd19779, %rd19774, 32;
	shl.b64 	%rd19780, %rd19774, 32;
	and.b64  	%rd19781, %rd19767, 4294967295;
	or.b64  	%rd19782, %rd19780, %rd19781;
	add.s64 	%rd19783, %rd19778, %rd19779;
	shr.u64 	%rd956, %rd21079, 32;
	and.b64  	%rd957, %rd21079, 4294967295;
	mul.lo.s64 	%rd19784, %rd957, %rd950;
	mul.lo.s64 	%rd19785, %rd956, %rd950;
	mul.lo.s64 	%rd19786, %rd957, %rd951;
	shr.u64 	%rd19787, %rd19784, 32;
	and.b64  	%rd19788, %rd19785, 4294967295;
	add.s64 	%rd19789, %rd19787, %rd19788;
	and.b64  	%rd19790, %rd19786, 4294967295;
	add.s64 	%rd19791, %rd19789, %rd19790;
	shr.u64 	%rd19792, %rd19785, 32;
	mad.lo.s64 	%rd19793, %rd956, %rd951, %rd19792;
	shr.u64 	%rd19794, %rd19786, 32;
	add.s64 	%rd19795, %rd19793, %rd19794;
	shr.u64 	%rd19796, %rd19791, 32;
	shl.b64 	%rd19797, %rd19791, 32;
	and.b64  	%rd19798, %rd19784, 4294967295;
	or.b64  	%rd19799, %rd19797, %rd19798;
	add.s64 	%rd19800, %rd19795, %rd19796;
	shl.b64 	%rd19801, %rd19765, 1;
	shr.u64 	%rd19802, %rd19763, 63;
	add.s64 	%rd19803, %rd19766, %rd19766;
	add.s64 	%rd19804, %rd19803, %rd19802;
	mul.lo.s64 	%rd19805, %rd953, %rd953;
	mul.lo.s64 	%rd19806, %rd952, %rd953;
	shr.u64 	%rd19807, %rd19805, 32;
	shl.b64 	%rd19808, %rd19806, 1;
	and.b64  	%rd19809, %rd19808, 8589934590;
	add.s64 	%rd19810, %rd19807, %rd19809;
	shr.u64 	%rd19811, %rd19806, 31;
	and.b64  	%rd19812, %rd19811, 8589934590;
	mad.lo.s64 	%rd19813, %rd952, %rd952, %rd19812;
	shr.u64 	%rd19814, %rd19810, 32;
	shl.b64 	%rd19815, %rd19810, 32;
	and.b64  	%rd19816, %rd19805, 4294967293;
	or.b64  	%rd19817, %rd19815, %rd19816;
	add.s64 	%rd19818, %rd19782, %rd19802;
	add.s64 	%rd19819, %rd19818, %rd19817;
	max.u64 	%rd19820, %rd19782, %rd19818;
	setp.gt.u64 	%p2699, %rd19820, %rd19819;
	selp.u64 	%rd19821, 1, 0, %p2699;
	add.s64 	%rd19822, %rd19813, %rd19783;
	add.s64 	%rd19823, %rd19822, %rd19814;
	add.s64 	%rd19824, %rd19823, %rd19821;
	mul.lo.s64 	%rd19825, %rd955, %rd953;
	mul.lo.s64 	%rd19826, %rd954, %rd953;
	mul.lo.s64 	%rd19827, %rd955, %rd952;
	shr.u64 	%rd19828, %rd19825, 32;
	and.b64  	%rd19829, %rd19826, 4294967295;
	add.s64 	%rd19830, %rd19828, %rd19829;
	and.b64  	%rd19831, %rd19827, 4294967295;
	add.s64 	%rd19832, %rd19830, %rd19831;
	shr.u64 	%rd19833, %rd19826, 32;
	mad.lo.s64 	%rd19834, %rd954, %rd952, %rd19833;
	shr.u64 	%rd19835, %rd19827, 32;
	add.s64 	%rd19836, %rd19834, %rd19835;
	shr.u64 	%rd19837, %rd19832, 32;
	shl.b64 	%rd19838, %rd19832, 32;
	and.b64  	%rd19839, %rd19825, 4294967295;
	or.b64  	%rd19840, %rd19838, %rd19839;
	add.s64 	%rd19841, %rd19799, %rd19821;
	add.s64 	%rd19842, %rd19841, %rd19840;
	max.u64 	%rd19843, %rd19799, %rd19841;
	setp.gt.u64 	%p2700, %rd19843, %rd19842;
	selp.u64 	%rd19844, 1, 0, %p2700;
	add.s64 	%rd19845, %rd19836, %rd19800;
	add.s64 	%rd19846, %rd19845, %rd19837;
	add.s64 	%rd19847, %rd19846, %rd19844;
	add.s64 	%rd19848, %rd19819, %rd19782;
	setp.lt.u64 	%p2701, %rd19848, %rd19819;
	selp.u64 	%rd19849, 1, 0, %p2701;
	add.s64 	%rd19850, %rd19783, %rd19824;
	add.s64 	%rd19851, %rd19850, %rd19849;
	add.s64 	%rd19852, %rd19842, %rd19849;
	add.s64 	%rd19853, %rd19852, %rd19840;
	max.u64 	%rd19854, %rd19842, %rd19852;
	setp.gt.u64 	%p2702, %rd19854, %rd19853;
	selp.u64 	%rd19855, 1, 0, %p2702;
	add.s64 	%rd19856, %rd19836, %rd19847;
	add.s64 	%rd19857, %rd19856, %rd19837;
	add.s64 	%rd19858, %rd19857, %rd19855;
	add.s64 	%rd19859, %rd19853, %rd19799;
	setp.lt.u64 	%p2703, %rd19859, %rd19853;
	selp.u64 	%rd19860, 1, 0, %p2703;
	add.s64 	%rd19861, %rd19800, %rd19858;
	add.s64 	%rd19862, %rd19861, %rd19860;
	mul.lo.s64 	%rd19864, %rd19328, %rd19748;
	mul.lo.s64 	%rd19865, %rd857, %rd19864;
	mul.hi.u64 	%rd19866, %rd857, %rd19864;
	add.cc.s64 	%rd19867, %rd19865, %rd19748;
	addc.cc.s64 	%rd19868, %rd19866, 0;
	mul.lo.s64 	%rd19869, %rd784, %rd19864;
	mul.hi.u64 	%rd19870, %rd784, %rd19864;
	mov.b64 	%rd19871, 0;
	add.cc.s64 	%rd19872, %rd19868, %rd19801;
	addc.cc.s64 	%rd19873, %rd19871, 0;
	add.cc.s64 	%rd19874, %rd19872, %rd19869;
	addc.cc.s64 	%rd19875, %rd19873, %rd19870;
	mul.lo.s64 	%rd19876, %rd783, %rd19864;
	mul.hi.u64 	%rd19877, %rd783, %rd19864;
	add.cc.s64 	%rd19878, %rd19875, %rd19848;
	addc.cc.s64 	%rd19879, %rd19871, 0;
	add.cc.s64 	%rd19880, %rd19878, %rd19876;
	addc.cc.s64 	%rd19881, %rd19879, %rd19877;
	mul.lo.s64 	%rd19882, %rd782, %rd19864;
	mul.hi.u64 	%rd19883, %rd782, %rd19864;
	add.cc.s64 	%rd19884, %rd19881, %rd19859;
	addc.cc.s64 	%rd19885, %rd19871, 0;
	add.cc.s64 	%rd19886, %rd19884, %rd19882;
	addc.cc.s64 	%rd19887, %rd19885, %rd19883;
	add.s64 	%rd19888, %rd19749, %rd19887;
	setp.lt.u64 	%p2704, %rd19888, %rd19749;
	selp.u64 	%rd19889, 1, 0, %p2704;
	add.s64 	%rd19890, %rd19804, %rd19889;
	setp.lt.u64 	%p2705, %rd19890, %rd19804;
	selp.u64 	%rd19891, 1, 0, %p2705;
	add.s64 	%rd19892, %rd19851, %rd19891;
	setp.lt.u64 	%p2706, %rd19892, %rd19851;
	selp.u64 	%rd19893, 1, 0, %p2706;
	add.s64 	%rd19894, %rd19862, %rd19893;
	mul.lo.s64 	%rd19895, %rd19328, %rd19874;
	mul.lo.s64 	%rd19896, %rd857, %rd19895;
	mul.hi.u64 	%rd19897, %rd857, %rd19895;
	add.cc.s64 	%rd19898, %rd19896, %rd19874;
	addc.cc.s64 	%rd19899, %rd19897, 0;
	mul.lo.s64 	%rd19900, %rd784, %rd19895;
	mul.hi.u64 	%rd19901, %rd784, %rd19895;
	add.cc.s64 	%rd19902, %rd19899, %rd19880;
	addc.cc.s64 	%rd19903, %rd19871, 0;
	add.cc.s64 	%rd19904, %rd19902, %rd19900;
	addc.cc.s64 	%rd19905, %rd19903, %rd19901;
	mul.lo.s64 	%rd19906, %rd783, %rd19895;
	mul.hi.u64 	%rd19907, %rd783, %rd19895;
	add.cc.s64 	%rd19908, %rd19905, %rd19886;
	addc.cc.s64 	%rd19909, %rd19871, 0;
	add.cc.s64 	%rd19910, %rd19908, %rd19906;
	addc.cc.s64 	%rd19911, %rd19909, %rd19907;
	mul.lo.s64 	%rd19912, %rd782, %rd19895;
	mul.hi.u64 	%rd19913, %rd782, %rd19895;
	add.cc.s64 	%rd19914, %rd19911, %rd19888;
	addc.cc.s64 	%rd19915, %rd19871, 0;
	add.cc.s64 	%rd19916, %rd19914, %rd19912;
	addc.cc.s64 	%rd19917, %rd19915, %rd19913;
	add.s64 	%rd19918, %rd19890, %rd19917;
	setp.lt.u64 	%p2707, %rd19918, %rd19890;
	selp.u64 	%rd19919, 1, 0, %p2707;
	add.s64 	%rd19920, %rd19892, %rd19919;
	setp.lt.u64 	%p2708, %rd19920, %rd19892;
	selp.u64 	%rd19921, 1, 0, %p2708;
	add.s64 	%rd19922, %rd19894, %rd19921;
	mul.lo.s64 	%rd19923, %rd19328, %rd19904;
	mul.lo.s64 	%rd19924, %rd857, %rd19923;
	mul.hi.u64 	%rd19925, %rd857, %rd19923;
	add.cc.s64 	%rd19926, %rd19924, %rd19904;
	addc.cc.s64 	%rd19927, %rd19925, 0;
	mul.lo.s64 	%rd19928, %rd784, %rd19923;
	mul.hi.u64 	%rd19929, %rd784, %rd19923;
	add.cc.s64 	%rd19930, %rd19927, %rd19910;
	addc.cc.s64 	%rd19931, %rd19871, 0;
	add.cc.s64 	%rd19932, %rd19930, %rd19928;
	addc.cc.s64 	%rd19933, %rd19931, %rd19929;
	mul.lo.s64 	%rd19934, %rd783, %rd19923;
	mul.hi.u64 	%rd19935, %rd783, %rd19923;
	add.cc.s64 	%rd19936, %rd19933, %rd19916;
	addc.cc.s64 	%rd19937, %rd19871, 0;
	add.cc.s64 	%rd19938, %rd19936, %rd19934;
	addc.cc.s64 	%rd19939, %rd19937, %rd19935;
	mul.lo.s64 	%rd19940, %rd782, %rd19923;
	mul.hi.u64 	%rd19941, %rd782, %rd19923;
	add.cc.s64 	%rd19942, %rd19939, %rd19918;
	addc.cc.s64 	%rd19943, %rd19871, 0;
	add.cc.s64 	%rd19944, %rd19942, %rd19940;
	addc.cc.s64 	%rd19945, %rd19943, %rd19941;
	add.s64 	%rd19946, %rd19920, %rd19945;
	setp.lt.u64 	%p2709, %rd19946, %rd19920;
	selp.u64 	%rd19947, 1, 0, %p2709;
	add.s64 	%rd19948, %rd19922, %rd19947;
	mul.lo.s64 	%rd19949, %rd19328, %rd19932;
	mul.lo.s64 	%rd19950, %rd857, %rd19949;
	mul.hi.u64 	%rd19951, %rd857, %rd19949;
	add.cc.s64 	%rd19952, %rd19950, %rd19932;
	addc.cc.s64 	%rd19953, %rd19951, 0;
	mul.lo.s64 	%rd19954, %rd784, %rd19949;
	mul.hi.u64 	%rd19955, %rd784, %rd19949;
	add.cc.s64 	%rd19956, %rd19953, %rd19938;
	addc.cc.s64 	%rd19957, %rd19871, 0;
	add.cc.s64 	%rd958, %rd19956, %rd19954;
	addc.cc.s64 	%rd19958, %rd19957, %rd19955;
	mul.lo.s64 	%rd19959, %rd783, %rd19949;
	mul.hi.u64 	%rd19960, %rd783, %rd19949;
	add.cc.s64 	%rd19961, %rd19958, %rd19944;
	addc.cc.s64 	%rd19962, %rd19871, 0;
	add.cc.s64 	%rd959, %rd19961, %rd19959;
	addc.cc.s64 	%rd19963, %rd19962, %rd19960;
	mul.lo.s64 	%rd19964, %rd782, %rd19949;
	mul.hi.u64 	%rd19965, %rd782, %rd19949;
	add.cc.s64 	%rd19966, %rd19963, %rd19946;
	addc.cc.s64 	%rd19967, %rd19871, 0;
	add.cc.s64 	%rd960, %rd19966, %rd19964;
	addc.cc.s64 	%rd19968, %rd19967, %rd19965;
	add.s64 	%rd21080, %rd19948, %rd19968;
	setp.gt.u64 	%p2710, %rd21080, %rd782;
	@%p2710 bra 	$L__BB0_409;
	setp.lt.u64 	%p2711, %rd21080, %rd782;
	mov.u64 	%rd21081, %rd960;
	mov.u64 	%rd21082, %rd959;
	mov.u64 	%rd21083, %rd958;
	@%p2711 bra 	$L__BB0_410;
	setp.lt.u64 	%p2712, %rd783, %rd960;
	@%p2712 bra 	$L__BB0_409;
	setp.gt.u64 	%p2713, %rd783, %rd960;
	mov.u64 	%rd21081, %rd960;
	mov.u64 	%rd21082, %rd959;
	mov.u64 	%rd21083, %rd958;
	@%p2713 bra 	$L__BB0_410;
	setp.lt.u64 	%p2714, %rd784, %rd959;
	@%p2714 bra 	$L__BB0_409;
	setp.gt.u64 	%p2715, %rd784, %rd959;
	setp.gt.u64 	%p2716, %rd857, %rd958;
	or.pred  	%p2717, %p2715, %p2716;
	mov.u64 	%rd21081, %rd960;
	mov.u64 	%rd21082, %rd959;
	mov.u64 	%rd21083, %rd958;
	@%p2717 bra 	$L__BB0_410;
$L__BB0_409:
	sub.s64 	%rd21083, %rd958, %rd857;
	setp.lt.u64 	%p2718, %rd958, %rd857;
	selp.u64 	%rd19969, 1, 0, %p2718;
	add.s64 	%rd19970, %rd784, %rd19969;
	sub.s64 	%rd21082, %rd959, %rd19970;
	setp.lt.u64 	%p2719, %rd959, %rd19970;
	selp.u64 	%rd19971, 1, 0, %p2719;
	add.s64 	%rd19972, %rd783, %rd19971;
	sub.s64 	%rd21081, %rd960, %rd19972;
	setp.lt.u64 	%p2720, %rd960, %rd19972;
	selp.u64 	%rd19973, 1, 0, %p2720;
	add.s64 	%rd19974, %rd782, %rd19973;
	sub.s64 	%rd21080, %rd21080, %rd19974;
$L__BB0_410:
	sub.s64 	%rd21087, %rd21083, %rd21048;
	setp.lt.u64 	%p2721, %rd21083, %rd21048;
	selp.u64 	%rd19975, 1, 0, %p2721;
	add.s64 	%rd19976, %rd21049, %rd19975;
	sub.s64 	%rd21086, %rd21082, %rd19976;
	setp.lt.u64 	%p2722, %rd21082, %rd19976;
	selp.u64 	%rd19977, 1, 0, %p2722;
	add.s64 	%rd19978, %rd21050, %rd19977;
	sub.s64 	%rd21085, %rd21081, %rd19978;
	setp.lt.u64 	%p2723, %rd21081, %rd19978;
	selp.u64 	%rd19979, 1, 0, %p2723;
	add.s64 	%rd19980, %rd21051, %rd19979;
	sub.s64 	%rd21084, %rd21080, %rd19980;
	setp.ge.u64 	%p2724, %rd21080, %rd19980;
	@%p2724 bra 	$L__BB0_412;
	add.s64 	%rd974, %rd21087, %rd857;
	setp.ge.u64 	%p2725, %rd974, %rd21087;
	setp.lt.u64 	%p2726, %rd974, %rd21087;
	selp.u64 	%rd19981, 1, 0, %p2726;
	add.s64 	%rd19982, %rd21086, %rd19981;
	add.s64 	%rd975, %rd19982, %rd784;
	setp.lt.u64 	%p2727, %rd975, %rd21086;
	setp.eq.s64 	%p2728, %rd975, %rd21086;
	selp.u32 	%r951, -1, 0, %p2728;
	selp.u32 	%r952, -1, 0, %p2727;
	selp.b32 	%r953, %r952, %r951, %p2725;
	and.b32  	%r955, %r953, 1;
	setp.eq.b32 	%p2729, %r955, 1;
	or.pred  	%p2730, %p2727, %p2729;
	selp.u64 	%rd19983, 1, 0, %p2730;
	add.s64 	%rd19984, %rd21085, %rd19983;
	add.s64 	%rd976, %rd19984, %rd783;
	setp.ge.u64 	%p2731, %rd976, %rd21085;
	setp.lt.u64 	%p2732, %rd976, %rd21085;
	setp.eq.s64 	%p2733, %rd976, %rd21085;
	selp.u32 	%r956, -1, 0, %p2732;
	selp.u32 	%r957, -1, 0, %p2733;
	selp.b32 	%r958, %r957, %r956, %p2730;
	selp.b32 	%r959, %r958, %r956, %p2731;
	cvt.u64.u32 	%rd19985, %r959;
	and.b64  	%rd19986, %rd19985, 1;
	add.s64 	%rd19987, %rd21084, %rd19986;
	add.s64 	%rd21084, %rd19987, %rd782;
	mov.u64 	%rd21085, %rd976;
	mov.u64 	%rd21086, %rd975;
	mov.u64 	%rd21087, %rd974;
$L__BB0_412:
	sub.s64 	%rd21303, %rd21087, %rd21048;
	setp.lt.u64 	%p2734, %rd21087, %rd21048;
	selp.u64 	%rd19988, 1, 0, %p2734;
	add.s64 	%rd19989, %rd21049, %rd19988;
	sub.s64 	%rd21302, %rd21086, %rd19989;
	setp.lt.u64 	%p2735, %rd21086, %rd19989;
	selp.u64 	%rd19990, 1, 0, %p2735;
	add.s64 	%rd19991, %rd21050, %rd19990;
	sub.s64 	%rd21301, %rd21085, %rd19991;
	setp.lt.u64 	%p2736, %rd21085, %rd19991;
	selp.u64 	%rd19992, 1, 0, %p2736;
	add.s64 	%rd19993, %rd21051, %rd19992;
	sub.s64 	%rd21300, %rd21084, %rd19993;
	setp.ge.u64 	%p2737, %rd21084, %rd19993;
	@%p2737 bra 	$L__BB0_414;
	add.s64 	%rd986, %rd21303, %rd857;
	setp.ge.u64 	%p2738, %rd986, %rd21303;
	setp.lt.u64 	%p2739, %rd986, %rd21303;
	selp.u64 	%rd19994, 1, 0, %p2739;
	add.s64 	%rd19995, %rd21302, %rd19994;
	add.s64 	%rd987, %rd19995, %rd784;
	setp.lt.u64 	%p2740, %rd987, %rd21302;
	setp.eq.s64 	%p2741, %rd987, %rd21302;
	selp.u32 	%r960, -1, 0, %p2741;
	selp.u32 	%r961, -1, 0, %p2740;
	selp.b32 	%r962, %r961, %r960, %p2738;
	and.b32  	%r964, %r962, 1;
	setp.eq.b32 	%p2742, %r964, 1;
	or.pred  	%p2743, %p2740, %p2742;
	selp.u64 	%rd19996, 1, 0, %p2743;
	add.s64 	%rd19997, %rd21301, %rd19996;
	add.s64 	%rd988, %rd19997, %rd783;
	setp.ge.u64 	%p2744, %rd988, %rd21301;
	setp.lt.u64 	%p2745, %rd988, %rd21301;
	setp.eq.s64 	%p2746, %rd988, %rd21301;
	selp.u32 	%r965, -1, 0, %p2745;
	selp.u32 	%r966, -1, 0, %p2746;
	selp.b32 	%r967, %r966, %r965, %p2743;
	selp.b32 	%r968, %r967, %r965, %p2744;
	cvt.u64.u32 	%rd19998, %r968;
	and.b64  	%rd19999, %rd19998, 1;
	add.s64 	%rd20000, %rd21300, %rd19999;
	add.s64 	%rd21300, %rd20000, %rd782;
	mov.u64 	%rd21301, %rd988;
	mov.u64 	%rd21302, %rd987;
	mov.u64 	%rd21303, %rd986;
$L__BB0_414:
	sub.s64 	%rd21092, %rd21048, %rd21303;
	setp.lt.u64 	%p2747, %rd21048, %rd21303;
	selp.u64 	%rd20001, 1, 0, %p2747;
	add.s64 	%rd20002, %rd21302, %rd20001;
	sub.s64 	%rd21093, %rd21049, %rd20002;
	setp.lt.u64 	%p2748, %rd21049, %rd20002;
	selp.u64 	%rd20003, 1, 0, %p2748;
	add.s64 	%rd20004, %rd21301, %rd20003;
	sub.s64 	%rd21094, %rd21050, %rd20004;
	setp.lt.u64 	%p2749, %rd21050, %rd20004;
	selp.u64 	%rd20005, 1, 0, %p2749;
	add.s64 	%rd20006, %rd21300, %rd20005;
	sub.s64 	%rd21095, %rd21051, %rd20006;
	setp.ge.u64 	%p2750, %rd21051, %rd20006;
	@%p2750 bra 	$L__BB0_416;
	add.s64 	%rd998, %rd21092, %rd857;
	setp.ge.u64 	%p2751, %rd998, %rd21092;
	setp.lt.u64 	%p2752, %rd998, %rd21092;
	selp.u64 	%rd20007, 1, 0, %p2752;
	add.s64 	%rd20008, %rd21093, %rd20007;
	add.s64 	%rd999, %rd20008, %rd784;
	setp.lt.u64 	%p2753, %rd999, %rd21093;
	setp.eq.s64 	%p2754, %rd999, %rd21093;
	selp.u32 	%r969, -1, 0, %p2754;
	selp.u32 	%r970, -1, 0, %p2753;
	selp.b32 	%r971, %r970, %r969, %p2751;
	and.b32  	%r973, %r971, 1;
	setp.eq.b32 	%p2755, %r973, 1;
	or.pred  	%p2756, %p2753, %p2755;
	selp.u64 	%rd20009, 1, 0, %p2756;
	add.s64 	%rd20010, %rd21094, %rd20009;
	add.s64 	%rd1000, %rd20010, %rd783;
	setp.ge.u64 	%p2757, %rd1000, %rd21094;
	setp.lt.u64 	%p2758, %rd1000, %rd21094;
	setp.eq.s64 	%p2759, %rd1000, %rd21094;
	selp.u32 	%r974, -1, 0, %p2758;
	selp.u32 	%r975, -1, 0, %p2759;
	selp.b32 	%r976, %r975, %r974, %p2756;
	selp.b32 	%r977, %r976, %r974, %p2757;
	cvt.u64.u32 	%rd20011, %r977;
	and.b64  	%rd20012, %rd20011, 1;
	add.s64 	%rd20013, %rd21095, %rd20012;
	add.s64 	%rd21095, %rd20013, %rd782;
	mov.u64 	%rd21092, %rd998;
	mov.u64 	%rd21093, %rd999;
	mov.u64 	%rd21094, %rd1000;
$L__BB0_416:
	ld.const.u64 	%rd1008, [P_CONST+8];
	ld.const.u64 	%rd1009, [P_CONST];
	shr.u64 	%rd20014, %rd21092, 32;
	and.b64  	%rd20015, %rd21092, 4294967295;
	mul.lo.s64 	%rd20016, %rd20015, %rd950;
	mul.lo.s64 	%rd20017, %rd20014, %rd950;
	mul.lo.s64 	%rd20018, %rd20015, %rd951;
	shr.u64 	%rd20019, %rd20016, 32;
	and.b64  	%rd20020, %rd20017, 4294967295;
	add.s64 	%rd20021, %rd20019, %rd20020;
	and.b64  	%rd20022, %rd20018, 4294967295;
	add.s64 	%rd20023, %rd20021, %rd20022;
	shr.u64 	%rd20024, %rd20017, 32;
	mad.lo.s64 	%rd20025, %rd20014, %rd951, %rd20024;
	shr.u64 	%rd20026, %rd20018, 32;
	add.s64 	%rd20027, %rd20025, %rd20026;
	shr.u64 	%rd20028, %rd20023, 32;
	shl.b64 	%rd20029, %rd20023, 32;
	and.b64  	%rd20030, %rd20016, 4294967295;
	or.b64  	%rd20031, %rd20029, %rd20030;
	add.s64 	%rd20032, %rd20027, %rd20028;
	shr.u64 	%rd20033, %rd21093, 32;
	and.b64  	%rd20034, %rd21093, 4294967295;
	mul.lo.s64 	%rd20035, %rd20034, %rd950;
	mul.lo.s64 	%rd20036, %rd20033, %rd950;
	mul.lo.s64 	%rd20037, %rd20034, %rd951;
	shr.u64 	%rd20038, %rd20035, 32;
	and.b64  	%rd20039, %rd20036, 4294967295;
	add.s64 	%rd20040, %rd20038, %rd20039;
	and.b64  	%rd20041, %rd20037, 4294967295;
	add.s64 	%rd20042, %rd20040, %rd20041;
	shr.u64 	%rd20043, %rd20036, 32;
	mad.lo.s64 	%rd20044, %rd20033, %rd951, %rd20043;
	shr.u64 	%rd20045, %rd20037, 32;
	add.s64 	%rd20046, %rd20044, %rd20045;
	shr.u64 	%rd20047, %rd20042, 32;
	shl.b64 	%rd20048, %rd20042, 32;
	and.b64  	%rd20049, %rd20035, 4294967295;
	or.b64  	%rd20050, %rd20048, %rd20049;
	add.s64 	%rd20051, %rd20046, %rd20047;
	shr.u64 	%rd20052, %rd21094, 32;
	and.b64  	%rd20053, %rd21094, 4294967295;
	mul.lo.s64 	%rd20054, %rd20053, %rd950;
	mul.lo.s64 	%rd20055, %rd20052, %rd950;
	mul.lo.s64 	%rd20056, %rd20053, %rd951;
	shr.u64 	%rd20057, %rd20054, 32;
	and.b64  	%rd20058, %rd20055, 4294967295;
	add.s64 	%rd20059, %rd20057, %rd20058;
	and.b64  	%rd20060, %rd20056, 4294967295;
	add.s64 	%rd20061, %rd20059, %rd20060;
	shr.u64 	%rd20062, %rd20055, 32;
	mad.lo.s64 	%rd20063, %rd20052, %rd951, %rd20062;
	shr.u64 	%rd20064, %rd20056, 32;
	add.s64 	%rd20065, %rd20063, %rd20064;
	shr.u64 	%rd20066, %rd20061, 32;
	shl.b64 	%rd20067, %rd20061, 32;
	and.b64  	%rd20068, %rd20054, 4294967295;
	or.b64  	%rd20069, %rd20067, %rd20068;
	add.s64 	%rd20070, %rd20065, %rd20066;
	shr.u64 	%rd20071, %rd21095, 32;
	and.b64  	%rd20072, %rd21095, 4294967295;
	mul.lo.s64 	%rd20073, %rd20072, %rd950;
	mul.lo.s64 	%rd20074, %rd20071, %rd950;
	mul.lo.s64 	%rd20075, %rd20072, %rd951;
	shr.u64 	%rd20076, %rd20073, 32;
	and.b64  	%rd20077, %rd20074, 4294967295;
	add.s64 	%rd20078, %rd20076, %rd20077;
	and.b64  	%rd20079, %rd20075, 4294967295;
	add.s64 	%rd20080, %rd20078, %rd20079;
	shr.u64 	%rd20081, %rd20074, 32;
	mad.lo.s64 	%rd20082, %rd20071, %rd951, %rd20081;
	shr.u64 	%rd20083, %rd20075, 32;
	add.s64 	%rd20084, %rd20082, %rd20083;
	shr.u64 	%rd20085, %rd20080, 32;
	shl.b64 	%rd20086, %rd20080, 32;
	and.b64  	%rd20087, %rd20073, 4294967295;
	or.b64  	%rd20088, %rd20086, %rd20087;
	add.s64 	%rd20089, %rd20084, %rd20085;
	mul.lo.s64 	%rd20090, %rd20015, %rd953;
	mul.lo.s64 	%rd20091, %rd20014, %rd953;
	mul.lo.s64 	%rd20092, %rd20015, %rd952;
	shr.u64 	%rd20093, %rd20090, 32;
	and.b64  	%rd20094, %rd20091, 4294967295;
	add.s64 	%rd20095, %rd20093, %rd20094;
	and.b64  	%rd20096, %rd20092, 4294967295;
	add.s64 	%rd20097, %rd20095, %rd20096;
	shr.u64 	%rd20098, %rd20091, 32;
	mad.lo.s64 	%rd20099, %rd20014, %rd952, %rd20098;
	shr.u64 	%rd20100, %rd20092, 32;
	add.s64 	%rd20101, %rd20099, %rd20100;
	shr.u64 	%rd20102, %rd20097, 32;
	shl.b64 	%rd20103, %rd20097, 32;
	and.b64  	%rd20104, %rd20090, 4294967295;
	or.b64  	%rd20105, %rd20103, %rd20104;
	add.s64 	%rd20106, %rd20050, %rd20105;
	setp.lt.u64 	%p2760, %rd20106, %rd20050;
	selp.u64 	%rd20107, 1, 0, %p2760;
	add.s64 	%rd20108, %rd20101, %rd20051;
	add.s64 	%rd20109, %rd20108, %rd20102;
	add.s64 	%rd20110, %rd20109, %rd20107;
	mul.lo.s64 	%rd20111, %rd20034, %rd953;
	mul.lo.s64 	%rd20112, %rd20033, %rd953;
	mul.lo.s64 	%rd20113, %rd20034, %rd952;
	shr.u64 	%rd20114, %rd20111, 32;
	and.b64  	%rd20115, %rd20112, 4294967295;
	add.s64 	%rd20116, %rd20114, %rd20115;
	and.b64  	%rd20117, %rd20113, 4294967295;
	add.s64 	%rd20118, %rd20116, %rd20117;
	shr.u64 	%rd20119, %rd20112, 32;
	mad.lo.s64 	%rd20120, %rd20033, %rd952, %rd20119;
	shr.u64 	%rd20121, %rd20113, 32;
	add.s64 	%rd20122, %rd20120, %rd20121;
	shr.u64 	%rd20123, %rd20118, 32;
	shl.b64 	%rd20124, %rd20118, 32;
	and.b64  	%rd20125, %rd20111, 4294967295;
	or.b64  	%rd20126, %rd20124, %rd20125;
	add.s64 	%rd20127, %rd20069, %rd20107;
	add.s64 	%rd20128, %rd20127, %rd20126;
	max.u64 	%rd20129, %rd20069, %rd20127;
	setp.gt.u64 	%p2761, %rd20129, %rd20128;
	selp.u64 	%rd20130, 1, 0, %p2761;
	add.s64 	%rd20131, %rd20122, %rd20070;
	add.s64 	%rd20132, %rd20131, %rd20123;
	add.s64 	%rd20133, %rd20132, %rd20130;
	mul.lo.s64 	%rd20134, %rd20053, %rd953;
	mul.lo.s64 	%rd20135, %rd20052, %rd953;
	mul.lo.s64 	%rd20136, %rd20053, %rd952;
	shr.u64 	%rd20137, %rd20134, 32;
	and.b64  	%rd20138, %rd20135, 4294967295;
	add.s64 	%rd20139, %rd20137, %rd20138;
	and.b64  	%rd20140, %rd20136, 4294967295;
	add.s64 	%rd20141, %rd20139, %rd20140;
	shr.u64 	%rd20142, %rd20135, 32;
	mad.lo.s64 	%rd20143, %rd20052, %rd952, %rd20142;
	shr.u64 	%rd20144, %rd20136, 32;
	add.s64 	%rd20145, %rd20143, %rd20144;
	shr.u64 	%rd20146, %rd20141, 32;
	shl.b64 	%rd20147, %rd20141, 32;
	and.b64  	%rd20148, %rd20134, 4294967295;
	or.b64  	%rd20149, %rd20147, %rd20148;
	add.s64 	%rd20150, %rd20088, %rd20130;
	add.s64 	%rd20151, %rd20150, %rd20149;
	max.u64 	%rd20152, %rd20088, %rd20150;
	setp.gt.u64 	%p2762, %rd20152, %rd20151;
	selp.u64 	%rd20153, 1, 0, %p2762;
	add.s64 	%rd20154, %rd20145, %rd20089;
	add.s64 	%rd20155, %rd20154, %rd20146;
	add.s64 	%rd20156, %rd20155, %rd20153;
	mul.lo.s64 	%rd20157, %rd20015, %rd955;
	mul.lo.s64 	%rd20158, %rd20014, %rd955;
	mul.lo.s64 	%rd20159, %rd20015, %rd954;
	shr.u64 	%rd20160, %rd20157, 32;
	and.b64  	%rd20161, %rd20158, 4294967295;
	add.s64 	%rd20162, %rd20160, %rd20161;
	and.b64  	%rd20163, %rd20159, 4294967295;
	add.s64 	%rd20164, %rd20162, %rd20163;
	shr.u64 	%rd20165, %rd20158, 32;
	mad.lo.s64 	%rd20166, %rd20014, %rd954, %rd20165;
	shr.u64 	%rd20167, %rd20159, 32;
	add.s64 	%rd20168, %rd20166, %rd20167;
	shr.u64 	%rd20169, %rd20164, 32;
	shl.b64 	%rd20170, %rd20164, 32;
	and.b64  	%rd20171, %rd20157, 4294967295;
	or.b64  	%rd20172, %rd20170, %rd20171;
	add.s64 	%rd20173, %rd20128, %rd20172;
	setp.lt.u64 	%p2763, %rd20173, %rd20128;
	selp.u64 	%rd20174, 1, 0, %p2763;
	add.s64 	%rd20175, %rd20168, %rd20133;
	add.s64 	%rd20176, %rd20175, %rd20169;
	add.s64 	%rd20177, %rd20176, %rd20174;
	mul.lo.s64 	%rd20178, %rd20034, %rd955;
	mul.lo.s64 	%rd20179, %rd20033, %rd955;
	mul.lo.s64 	%rd20180, %rd20034, %rd954;
	shr.u64 	%rd20181, %rd20178, 32;
	and.b64  	%rd20182, %rd20179, 4294967295;
	add.s64 	%rd20183, %rd20181, %rd20182;
	and.b64  	%rd20184, %rd20180, 4294967295;
	add.s64 	%rd20185, %rd20183, %rd20184;
	shr.u64 	%rd20186, %rd20179, 32;
	mad.lo.s64 	%rd20187, %rd20033, %rd954, %rd20186;
	shr.u64 	%rd20188, %rd20180, 32;
	add.s64 	%rd20189, %rd20187, %rd20188;
	shr.u64 	%rd20190, %rd20185, 32;
	shl.b64 	%rd20191, %rd20185, 32;
	and.b64  	%rd20192, %rd20178, 4294967295;
	or.b64  	%rd20193, %rd20191, %rd20192;
	add.s64 	%rd20194, %rd20151, %rd20174;
	add.s64 	%rd20195, %rd20194, %rd20193;
	max.u64 	%rd20196, %rd20151, %rd20194;
	setp.gt.u64 	%p2764, %rd20196, %rd20195;
	selp.u64 	%rd20197, 1, 0, %p2764;
	add.s64 	%rd20198, %rd20189, %rd20156;
	add.s64 	%rd20199, %rd20198, %rd20190;
	add.s64 	%rd20200, %rd20199, %rd20197;
	mul.lo.s64 	%rd20201, %rd20015, %rd957;
	mul.lo.s64 	%rd20202, %rd20014, %rd957;
	mul.lo.s64 	%rd20203, %rd20015, %rd956;
	shr.u64 	%rd20204, %rd20201, 32;
	and.b64  	%rd20205, %rd20202, 4294967295;
	add.s64 	%rd20206, %rd20204, %rd20205;
	and.b64  	%rd20207, %rd20203, 4294967295;
	add.s64 	%rd20208, %rd20206, %rd20207;
	shr.u64 	%rd20209, %rd20202, 32;
	mad.lo.s64 	%rd20210, %rd20014, %rd956, %rd20209;
	shr.u64 	%rd20211, %rd20203, 32;
	add.s64 	%rd20212, %rd20210, %rd20211;
	shr.u64 	%rd20213, %rd20208, 32;
	shl.b64 	%rd20214, %rd20208, 32;
	and.b64  	%rd20215, %rd20201, 4294967295;
	or.b64  	%rd20216, %rd20214, %rd20215;
	add.s64 	%rd20217, %rd20195, %rd20216;
	setp.lt.u64 	%p2765, %rd20217, %rd20195;
	selp.u64 	%rd20218, 1, 0, %p2765;
	add.s64 	%rd20219, %rd20212, %rd20200;
	add.s64 	%rd20220, %rd20219, %rd20213;
	add.s64 	%rd20221, %rd20220, %rd20218;
	ld.const.u64 	%rd20222, [MU_P];
	mul.lo.s64 	%rd20223, %rd20222, %rd20031;
	mul.lo.s64 	%rd20224, %rd1009, %rd20223;
	mul.hi.u64 	%rd20225, %rd1009, %rd20223;
	add.cc.s64 	%rd20226, %rd20224, %rd20031;
	addc.cc.s64 	%rd20227, %rd20225, 0;
	mul.lo.s64 	%rd20228, %rd1008, %rd20223;
	mul.hi.u64 	%rd20229, %rd1008, %rd20223;
	mov.b64 	%rd20230, 0;
	add.cc.s64 	%rd20231, %rd20227, %rd20106;
	addc.cc.s64 	%rd20232, %rd20230, 0;
	add.cc.s64 	%rd20233, %rd20231, %rd20228;
	addc.cc.s64 	%rd20234, %rd20232, %rd20229;
	mul.lo.s64 	%rd20235, %rd783, %rd20223;
	mul.hi.u64 	%rd20236, %rd783, %rd20223;
	add.cc.s64 	%rd20237, %rd20234, %rd20173;
	addc.cc.s64 	%rd20238, %rd20230, 0;
	add.cc.s64 	%rd20239, %rd20237, %rd20235;
	addc.cc.s64 	%rd20240, %rd20238, %rd20236;
	mul.lo.s64 	%rd20241, %rd782, %rd20223;
	mul.hi.u64 	%rd20242, %rd782, %rd20223;
	add.cc.s64 	%rd20243, %rd20240, %rd20217;
	addc.cc.s64 	%rd20244, %rd20230, 0;
	add.cc.s64 	%rd20245, %rd20243, %rd20241;
	addc.cc.s64 	%rd20246, %rd20244, %rd20242;
	add.s64 	%rd20247, %rd20032, %rd20246;
	setp.lt.u64 	%p2766, %rd20247, %rd20032;
	selp.u64 	%rd20248, 1, 0, %p2766;
	add.s64 	%rd20249, %rd20110, %rd20248;
	setp.lt.u64 	%p2767, %rd20249, %rd20110;
	selp.u64 	%rd20250, 1, 0, %p2767;
	add.s64 	%rd20251, %rd20177, %rd20250;
	setp.lt.u64 	%p2768, %rd20251, %rd20177;
	selp.u64 	%rd20252, 1, 0, %p2768;
	add.s64 	%rd20253, %rd20221, %rd20252;
	mul.lo.s64 	%rd20254, %rd20222, %rd20233;
	mul.lo.s64 	%rd20255, %rd1009, %rd20254;
	mul.hi.u64 	%rd20256, %rd1009, %rd20254;
	add.cc.s64 	%rd20257, %rd20255, %rd20233;
	addc.cc.s64 	%rd20258, %rd20256, 0;
	mul.lo.s64 	%rd20259, %rd1008, %rd20254;
	mul.hi.u64 	%rd20260, %rd1008, %rd20254;
	add.cc.s64 	%rd20261, %rd20258, %rd20239;
	addc.cc.s64 	%rd20262, %rd20230, 0;
	add.cc.s64 	%rd20263, %rd20261, %rd20259;
	addc.cc.s64 	%rd20264, %rd20262, %rd20260;
	mul.lo.s64 	%rd20265, %rd783, %rd20254;
	mul.hi.u64 	%rd20266, %rd783, %rd20254;
	add.cc.s64 	%rd20267, %rd20264, %rd20245;
	addc.cc.s64 	%rd20268, %rd20230, 0;
	add.cc.s64 	%rd20269, %rd20267, %rd20265;
	addc.cc.s64 	%rd20270, %rd20268, %rd20266;
	mul.lo.s64 	%rd20271, %rd782, %rd20254;
	mul.hi.u64 	%rd20272, %rd782, %rd20254;
	add.cc.s64 	%rd20273, %rd20270, %rd20247;
	addc.cc.s64 	%rd20274, %rd20230, 0;
	add.cc.s64 	%rd20275, %rd20273, %rd20271;
	addc.cc.s64 	%rd20276, %rd20274, %rd20272;
	add.s64 	%rd20277, %rd20249, %rd20276;
	setp.lt.u64 	%p2769, %rd20277, %rd20249;
	selp.u64 	%rd20278, 1, 0, %p2769;
	add.s64 	%rd20279, %rd20251, %rd20278;
	setp.lt.u64 	%p2770, %rd20279, %rd20251;
	selp.u64 	%rd20280, 1, 0, %p2770;
	add.s64 	%rd20281, %rd20253, %rd20280;
	mul.lo.s64 	%rd20282, %rd20222, %rd20263;
	mul.lo.s64 	%rd20283, %rd1009, %rd20282;
	mul.hi.u64 	%rd20284, %rd1009, %rd20282;
	add.cc.s64 	%rd20285, %rd20283, %rd20263;
	addc.cc.s64 	%rd20286, %rd20284, 0;
	mul.lo.s64 	%rd20287, %rd1008, %rd20282;
	mul.hi.u64 	%rd20288, %rd1008, %rd20282;
	add.cc.s64 	%rd20289, %rd20286, %rd20269;
	addc.cc.s64 	%rd20290, %rd20230, 0;
	add.cc.s64 	%rd20291, %rd20289, %rd20287;
	addc.cc.s64 	%rd20292, %rd20290, %rd20288;
	mul.lo.s64 	%rd20293, %rd783, %rd20282;
	mul.hi.u64 	%rd20294, %rd783, %rd20282;
	add.cc.s64 	%rd20295, %rd20292, %rd20275;
	addc.cc.s64 	%rd20296, %rd20230, 0;
	add.cc.s64 	%rd20297, %rd20295, %rd20293;
	addc.cc.s64 	%rd20298, %rd20296, %rd20294;
	mul.lo.s64 	%rd20299, %rd782, %rd20282;
	mul.hi.u64 	%rd20300, %rd782, %rd20282;
	add.cc.s64 	%rd20301, %rd20298, %rd20277;
	addc.cc.s64 	%rd20302, %rd20230, 0;
	add.cc.s64 	%rd20303, %rd20301, %rd20299;
	addc.cc.s64 	%rd20304, %rd20302, %rd20300;
	add.s64 	%rd20305, %rd20279, %rd20304;
	setp.lt.u64 	%p2771, %rd20305, %rd20279;
	selp.u64 	%rd20306, 1, 0, %p2771;
	add.s64 	%rd20307, %rd20281, %rd20306;
	mul.lo.s64 	%rd20308, %rd20222, %rd20291;
	mul.lo.s64 	%rd20309, %rd1009, %rd20308;
	mul.hi.u64 	%rd20310, %rd1009, %rd20308;
	add.cc.s64 	%rd20311, %rd20309, %rd20291;
	addc.cc.s64 	%rd20312, %rd20310, 0;
	mul.lo.s64 	%rd20313, %rd1008, %rd20308;
	mul.hi.u64 	%rd20314, %rd1008, %rd20308;
	add.cc.s64 	%rd20315, %rd20312, %rd20297;
	addc.cc.s64 	%rd20316, %rd20230, 0;
	add.cc.s64 	%rd1010, %rd20315, %rd20313;
	addc.cc.s64 	%rd20317, %rd20316, %rd20314;
	mul.lo.s64 	%rd20318, %rd783, %rd20308;
	mul.hi.u64 	%rd20319, %rd783, %rd20308;
	add.cc.s64 	%rd20320, %rd20317, %rd20303;
	addc.cc.s64 	%rd20321, %rd20230, 0;
	add.cc.s64 	%rd1011, %rd20320, %rd20318;
	addc.cc.s64 	%rd20322, %rd20321, %rd20319;
	mul.lo.s64 	%rd20323, %rd782, %rd20308;
	mul.hi.u64 	%rd20324, %rd782, %rd20308;
	add.cc.s64 	%rd20325, %rd20322, %rd20305;
	addc.cc.s64 	%rd20326, %rd20230, 0;
	add.cc.s64 	%rd1012, %rd20325, %rd20323;
	addc.cc.s64 	%rd20327, %rd20326, %rd20324;
	add.s64 	%rd21096, %rd20307, %rd20327;
	setp.gt.u64 	%p2772, %rd21096, %rd782;
	@%p2772 bra 	$L__BB0_422;
	setp.lt.u64 	%p2773, %rd21096, %rd782;
	mov.u64 	%rd21097, %rd1012;
	mov.u64 	%rd21098, %rd1011;
	mov.u64 	%rd21099, %rd1010;
	@%p2773 bra 	$L__BB0_423;
	setp.lt.u64 	%p2774, %rd783, %rd1012;
	@%p2774 bra 	$L__BB0_422;
	setp.gt.u64 	%p2775, %rd783, %rd1012;
	mov.u64 	%rd21097, %rd1012;
	mov.u64 	%rd21098, %rd1011;
	mov.u64 	%rd21099, %rd1010;
	@%p2775 bra 	$L__BB0_423;
	setp.lt.u64 	%p2776, %rd1008, %rd1011;
	@%p2776 bra 	$L__BB0_422;
	setp.gt.u64 	%p2777, %rd1008, %rd1011;
	setp.gt.u64 	%p2778, %rd1009, %rd1010;
	or.pred  	%p2779, %p2777, %p2778;
	mov.u64 	%rd21097, %rd1012;
	mov.u64 	%rd21098, %rd1011;
	mov.u64 	%rd21099, %rd1010;
	@%p2779 bra 	$L__BB0_423;
$L__BB0_422:
	sub.s64 	%rd21099, %rd1010, %rd1009;
	setp.lt.u64 	%p2780, %rd1010, %rd1009;
	selp.u64 	%rd20328, 1, 0, %p2780;
	add.s64 	%rd20329, %rd1008, %rd20328;
	sub.s64 	%rd21098, %rd1011, %rd20329;
	setp.lt.u64 	%p2781, %rd1011, %rd20329;
	selp.u64 	%rd20330, 1, 0, %p2781;
	add.s64 	%rd20331, %rd783, %rd20330;
	sub.s64 	%rd21097, %rd1012, %rd20331;
	setp.lt.u64 	%p2782, %rd1012, %rd20331;
	selp.u64 	%rd20332, 1, 0, %p2782;
	add.s64 	%rd20333, %rd782, %rd20332;
	sub.s64 	%rd21096, %rd21096, %rd20333;
$L__BB0_423:
	sub.s64 	%rd21299, %rd21099, %rd21064;
	setp.lt.u64 	%p2783, %rd21099, %rd21064;
	selp.u64 	%rd20334, 1, 0, %p2783;
	add.s64 	%rd20335, %rd21065, %rd20334;
	sub.s64 	%rd21298, %rd21098, %rd20335;
	setp.lt.u64 	%p2784, %rd21098, %rd20335;
	selp.u64 	%rd20336, 1, 0, %p2784;
	add.s64 	%rd20337, %rd21066, %rd20336;
	sub.s64 	%rd21297, %rd21097, %rd20337;
	setp.lt.u64 	%p2785, %rd21097, %rd20337;
	selp.u64 	%rd20338, 1, 0, %p2785;
	add.s64 	%rd20339, %rd21067, %rd20338;
	sub.s64 	%rd21296, %rd21096, %rd20339;
	setp.ge.u64 	%p2786, %rd21096, %rd20339;
	@%p2786 bra 	$L__BB0_425;
	add.s64 	%rd1026, %rd21299, %rd1009;
	setp.ge.u64 	%p2787, %rd1026, %rd21299;
	setp.lt.u64 	%p2788, %rd1026, %rd21299;
	selp.u64 	%rd20340, 1, 0, %p2788;
	add.s64 	%rd20341, %rd21298, %rd20340;
	add.s64 	%rd1027, %rd20341, %rd1008;
	setp.lt.u64 	%p2789, %rd1027, %rd21298;
	setp.eq.s64 	%p2790, %rd1027, %rd21298;
	selp.u32 	%r978, -1, 0, %p2790;
	selp.u32 	%r979, -1, 0, %p2789;
	selp.b32 	%r980, %r979, %r978, %p2787;
	and.b32  	%r982, %r980, 1;
	setp.eq.b32 	%p2791, %r982, 1;
	or.pred  	%p2792, %p2789, %p2791;
	selp.u64 	%rd20342, 1, 0, %p2792;
	add.s64 	%rd20343, %rd21297, %rd20342;
	add.s64 	%rd1028, %rd20343, %rd783;
	setp.ge.u64 	%p2793, %rd1028, %rd21297;
	setp.lt.u64 	%p2794, %rd1028, %rd21297;
	setp.eq.s64 	%p2795, %rd1028, %rd21297;
	selp.u32 	%r983, -1, 0, %p2794;
	selp.u32 	%r984, -1, 0, %p2795;
	selp.b32 	%r985, %r984, %r983, %p2792;
	selp.b32 	%r986, %r985, %r983, %p2793;
	cvt.u64.u32 	%rd20344, %r986;
	and.b64  	%rd20345, %rd20344, 1;
	add.s64 	%rd20346, %rd21296, %rd20345;
	add.s64 	%rd21296, %rd20346, %rd782;
	mov.u64 	%rd21297, %rd1028;
	mov.u64 	%rd21298, %rd1027;
	mov.u64 	%rd21299, %rd1026;
$L__BB0_425:
	and.b64  	%rd20347, %rd21299, 4294967295;
	shr.u64 	%rd20348, %rd21299, 32;
	shr.u64 	%rd20349, %rd44, 32;
	and.b64  	%rd20350, %rd44, 4294967295;
	mul.lo.s64 	%rd20351, %rd20350, %rd20347;
	mul.lo.s64 	%rd20352, %rd20349, %rd20347;
	mul.lo.s64 	%rd20353, %rd20350, %rd20348;
	shr.u64 	%rd20354, %rd20351, 32;
	and.b64  	%rd20355, %rd20352, 4294967295;
	add.s64 	%rd20356, %rd20354, %rd20355;
	and.b64  	%rd20357, %rd20353, 4294967295;
	add.s64 	%rd20358, %rd20356, %rd20357;
	shr.u64 	%rd20359, %rd20352, 32;
	mad.lo.s64 	%rd20360, %rd20349, %rd20348, %rd20359;
	shr.u64 	%rd20361, %rd20353, 32;
	add.s64 	%rd20362, %rd20360, %rd20361;
	shr.u64 	%rd20363, %rd20358, 32;
	shl.b64 	%rd20364, %rd20358, 32;
	and.b64  	%rd20365, %rd20351, 4294967295;
	or.b64  	%rd20366, %rd20364, %rd20365;
	add.s64 	%rd20367, %rd20362, %rd20363;
	shr.u64 	%rd20368, %rd43, 32;
	and.b64  	%rd20369, %rd43, 4294967295;
	mul.lo.s64 	%rd20370, %rd20369, %rd20347;
	mul.lo.s64 	%rd20371, %rd20368, %rd20347;
	mul.lo.s64 	%rd20372, %rd20369, %rd20348;
	shr.u64 	%rd20373, %rd20370, 32;
	and.b64  	%rd20374, %rd20371, 4294967295;
	add.s64 	%rd20375, %rd20373, %rd20374;
	and.b64  	%rd20376, %rd20372, 4294967295;
	add.s64 	%rd20377, %rd20375, %rd20376;
	shr.u64 	%rd20378, %rd20371, 32;
	mad.lo.s64 	%rd20379, %rd20368, %rd20348, %rd20378;
	shr.u64 	%rd20380, %rd20372, 32;
	add.s64 	%rd20381, %rd20379, %rd20380;
	shr.u64 	%rd20382, %rd20377, 32;
	shl.b64 	%rd20383, %rd20377, 32;
	and.b64  	%rd20384, %rd20370, 4294967295;
	or.b64  	%rd20385, %rd20383, %rd20384;
	add.s64 	%rd20386, %rd20381, %rd20382;
	shr.u64 	%rd20387, %rd42, 32;
	and.b64  	%rd20388, %rd42, 4294967295;
	mul.lo.s64 	%rd20389, %rd20388, %rd20347;
	mul.lo.s64 	%rd20390, %rd20387, %rd20347;
	mul.lo.s64 	%rd20391, %rd20388, %rd20348;
	shr.u64 	%rd20392, %rd20389, 32;
	and.b64  	%rd20393, %rd20390, 4294967295;
	add.s64 	%rd20394, %rd20392, %rd20393;
	and.b64  	%rd20395, %rd20391, 4294967295;
	add.s64 	%rd20396, %rd20394, %rd20395;
	shr.u64 	%rd20397, %rd20390, 32;
	mad.lo.s64 	%rd20398, %rd20387, %rd20348, %rd20397;
	shr.u64 	%rd20399, %rd20391, 32;
	add.s64 	%rd20400, %rd20398, %rd20399;
	shr.u64 	%rd20401, %rd20396, 32;
	shl.b64 	%rd20402, %rd20396, 32;
	and.b64  	%rd20403, %rd20389, 4294967295;
	or.b64  	%rd20404, %rd20402, %rd20403;
	add.s64 	%rd20405, %rd20400, %rd20401;
	shr.u64 	%rd20406, %rd41, 32;
	and.b64  	%rd20407, %rd41, 4294967295;
	mul.lo.s64 	%rd20408, %rd20407, %rd20347;
	mul.lo.s64 	%rd20409, %rd20406, %rd20347;
	mul.lo.s64 	%rd20410, %rd20407, %rd20348;
	shr.u64 	%rd20411, %rd20408, 32;
	and.b64  	%rd20412, %rd20409, 4294967295;
	add.s64 	%rd20413, %rd20411, %rd20412;
	and.b64  	%rd20414, %rd20410, 4294967295;
	add.s64 	%rd20415, %rd20413, %rd20414;
	shr.u64 	%rd20416, %rd20409, 32;
	mad.lo.s64 	%rd20417, %rd20406, %rd20348, %rd20416;
	shr.u64 	%rd20418, %rd20410, 32;
	add.s64 	%rd20419, %rd20417, %rd20418;
	shr.u64 	%rd20420, %rd20415, 32;
	shl.b64 	%rd20421, %rd20415, 32;
	and.b64  	%rd20422, %rd20408, 4294967295;
	or.b64  	%rd20423, %rd20421, %rd20422;
	add.s64 	%rd20424, %rd20419, %rd20420;
	and.b64  	%rd20425, %rd21298, 4294967295;
	shr.u64 	%rd20426, %rd21298, 32;
	mul.lo.s64 	%rd20427, %rd20350, %rd20425;
	mul.lo.s64 	%rd20428, %rd20349, %rd20425;
	mul.lo.s64 	%rd20429, %rd20350, %rd20426;
	shr.u64 	%rd20430, %rd20427, 32;
	and.b64  	%rd20431, %rd20428, 4294967295;
	add.s64 	%rd20432, %rd20430, %rd20431;
	and.b64  	%rd20433, %rd20429, 4294967295;
	add.s64 	%rd20434, %rd20432, %rd20433;
	shr.u64 	%rd20435, %rd20428, 32;
	mad.lo.s64 	%rd20436, %rd20349, %rd20426, %rd20435;
	shr.u64 	%rd20437, %rd20429, 32;
	add.s64 	%rd20438, %rd20436, %rd20437;
	shr.u64 	%rd20439, %rd20434, 32;
	shl.b64 	%rd20440, %rd20434, 32;
	and.b64  	%rd20441, %rd20427, 4294967295;
	or.b64  	%rd20442, %rd20440, %rd20441;
	add.s64 	%rd20443, %rd20385, %rd20442;
	setp.lt.u64 	%p2796, %rd20443, %rd20385;
	selp.u64 	%rd20444, 1, 0, %p2796;
	add.s64 	%rd20445, %rd20438, %rd20386;
	add.s64 	%rd20446, %rd20445, %rd20439;
	add.s64 	%rd20447, %rd20446, %rd20444;
	mul.lo.s64 	%rd20448, %rd20369, %rd20425;
	mul.lo.s64 	%rd20449, %rd20368, %rd20425;
	mul.lo.s64 	%rd20450, %rd20369, %rd20426;
	shr.u64 	%rd20451, %rd20448, 32;
	and.b64  	%rd20452, %rd20449, 4294967295;
	add.s64 	%rd20453, %rd20451, %rd20452;
	and.b64  	%rd20454, %rd20450, 4294967295;
	add.s64 	%rd20455, %rd20453, %rd20454;
	shr.u64 	%rd20456, %rd20449, 32;
	mad.lo.s64 	%rd20457, %rd20368, %rd20426, %rd20456;
	shr.u64 	%rd20458, %rd20450, 32;
	add.s64 	%rd20459, %rd20457, %rd20458;
	shr.u64 	%rd20460, %rd20455, 32;
	shl.b64 	%rd20461, %rd20455, 32;
	and.b64  	%rd20462, %rd20448, 4294967295;
	or.b64  	%rd20463, %rd20461, %rd20462;
	add.s64 	%rd20464, %rd20404, %rd20444;
	add.s64 	%rd20465, %rd20464, %rd20463;
	max.u64 	%rd20466, %rd20404, %rd20464;
	setp.gt.u64 	%p2797, %rd20466, %rd20465;
	selp.u64 	%rd20467, 1, 0, %p2797;
	add.s64 	%rd20468, %rd20459, %rd20405;
	add.s64 	%rd20469, %rd20468, %rd20460;
	add.s64 	%rd20470, %rd20469, %rd20467;
	mul.lo.s64 	%rd20471, %rd20388, %rd20425;
	mul.lo.s64 	%rd20472, %rd20387, %rd20425;
	mul.lo.s64 	%rd20473, %rd20388, %rd20426;
	shr.u64 	%rd20474, %rd20471, 32;
	and.b64  	%rd20475, %rd20472, 4294967295;
	add.s64 	%rd20476, %rd20474, %rd20475;
	and.b64  	%rd20477, %rd20473, 4294967295;
	add.s64 	%rd20478, %rd20476, %rd20477;
	shr.u64 	%rd20479, %rd20472, 32;
	mad.lo.s64 	%rd20480, %rd20387, %rd20426, %rd20479;
	shr.u64 	%rd20481, %rd20473, 32;
	add.s64 	%rd20482, %rd20480, %rd20481;
	shr.u64 	%rd20483, %rd20478, 32;
	shl.b64 	%rd20484, %rd20478, 32;
	and.b64  	%rd20485, %rd20471, 4294967295;
	or.b64  	%rd20486, %rd20484, %rd20485;
	add.s64 	%rd20487, %rd20423, %rd20467;
	add.s64 	%rd20488, %rd20487, %rd20486;
	max.u64 	%rd20489, %rd20423, %rd20487;
	setp.gt.u64 	%p2798, %rd20489, %rd20488;
	selp.u64 	%rd20490, 1, 0, %p2798;
	add.s64 	%rd20491, %rd20482, %rd20424;
	add.s64 	%rd20492, %rd20491, %rd20483;
	add.s64 	%rd20493, %rd20492, %rd20490;
	and.b64  	%rd20494, %rd21297, 4294967295;
	shr.u64 	%rd20495, %rd21297, 32;
	mul.lo.s64 	%rd20496, %rd20350, %rd20494;
	mul.lo.s64 	%rd20497, %rd20349, %rd20494;
	mul.lo.s64 	%rd20498, %rd20350, %rd20495;
	shr.u64 	%rd20499, %rd20496, 32;
	and.b64  	%rd20500, %rd20497, 4294967295;
	add.s64 	%rd20501, %rd20499, %rd20500;
	and.b64  	%rd20502, %rd20498, 4294967295;
	add.s64 	%rd20503, %rd20501, %rd20502;
	shr.u64 	%rd20504, %rd20497, 32;
	mad.lo.s64 	%rd20505, %rd20349, %rd20495, %rd20504;
	shr.u64 	%rd20506, %rd20498, 32;
	add.s64 	%rd20507, %rd20505, %rd20506;
	shr.u64 	%rd20508, %rd20503, 32;
	shl.b64 	%rd20509, %rd20503, 32;
	and.b64  	%rd20510, %rd20496, 4294967295;
	or.b64  	%rd20511, %rd20509, %rd20510;
	add.s64 	%rd20512, %rd20465, %rd20511;
	setp.lt.u64 	%p2799, %rd20512, %rd20465;
	selp.u64 	%rd20513, 1, 0, %p2799;
	add.s64 	%rd20514, %rd20507, %rd20470;
	add.s64 	%rd20515, %rd20514, %rd20508;
	add.s64 	%rd20516, %rd20515, %rd20513;
	mul.lo.s64 	%rd20517, %rd20369, %rd20494;
	mul.lo.s64 	%rd20518, %rd20368, %rd20494;
	mul.lo.s64 	%rd20519, %rd20369, %rd20495;
	shr.u64 	%rd20520, %rd20517, 32;
	and.b64  	%rd20521, %rd20518, 4294967295;
	add.s64 	%rd20522, %rd20520, %rd20521;
	and.b64  	%rd20523, %rd20519, 4294967295;
	add.s64 	%rd20524, %rd20522, %rd20523;
	shr.u64 	%rd20525, %rd20518, 32;
	mad.lo.s64 	%rd20526, %rd20368, %rd20495, %rd20525;
	shr.u64 	%rd20527, %rd20519, 32;
	add.s64 	%rd20528, %rd20526, %rd20527;
	shr.u64 	%rd20529, %rd20524, 32;
	shl.b64 	%rd20530, %rd20524, 32;
	and.b64  	%rd20531, %rd20517, 4294967295;
	or.b64  	%rd20532, %rd20530, %rd20531;
	add.s64 	%rd20533, %rd20488, %rd20513;
	add.s64 	%rd20534, %rd20533, %rd20532;
	max.u64 	%rd20535, %rd20488, %rd20533;
	setp.gt.u64 	%p2800, %rd20535, %rd20534;
	selp.u64 	%rd20536, 1, 0, %p2800;
	add.s64 	%rd20537, %rd20528, %rd20493;
	add.s64 	%rd20538, %rd20537, %rd20529;
	add.s64 	%rd20539, %rd20538, %rd20536;
	and.b64  	%rd20540, %rd21296, 4294967295;
	shr.u64 	%rd20541, %rd21296, 32;
	mul.lo.s64 	%rd20542, %rd20350, %rd20540;
	mul.lo.s64 	%rd20543, %rd20349, %rd20540;
	mul.lo.s64 	%rd20544, %rd20350, %rd20541;
	shr.u64 	%rd20545, %rd20542, 32;
	and.b64  	%rd20546, %rd20543, 4294967295;
	add.s64 	%rd20547, %rd20545, %rd20546;
	and.b64  	%rd20548, %rd20544, 4294967295;
	add.s64 	%rd20549, %rd20547, %rd20548;
	shr.u64 	%rd20550, %rd20543, 32;
	mad.lo.s64 	%rd20551, %rd20349, %rd20541, %rd20550;
	shr.u64 	%rd20552, %rd20544, 32;
	add.s64 	%rd20553, %rd20551, %rd20552;
	shr.u64 	%rd20554, %rd20549, 32;
	shl.b64 	%rd20555, %rd20549, 32;
	and.b64  	%rd20556, %rd20542, 4294967295;
	or.b64  	%rd20557, %rd20555, %rd20556;
	add.s64 	%rd20558, %rd20534, %rd20557;
	setp.lt.u64 	%p2801, %rd20558, %rd20534;
	selp.u64 	%rd20559, 1, 0, %p2801;
	add.s64 	%rd20560, %rd20553, %rd20539;
	add.s64 	%rd20561, %rd20560, %rd20554;
	add.s64 	%rd20562, %rd20561, %rd20559;
	mul.lo.s64 	%rd20564, %rd20222, %rd20366;
	mul.lo.s64 	%rd20565, %rd1009, %rd20564;
	mul.hi.u64 	%rd20566, %rd1009, %rd20564;
	add.cc.s64 	%rd20567, %rd20565, %rd20366;
	addc.cc.s64 	%rd20568, %rd20566, 0;
	mul.lo.s64 	%rd20569, %rd1008, %rd20564;
	mul.hi.u64 	%rd20570, %rd1008, %rd20564;
	mov.b64 	%rd20571, 0;
	add.cc.s64 	%rd20572, %rd20568, %rd20443;
	addc.cc.s64 	%rd20573, %rd20571, 0;
	add.cc.s64 	%rd20574, %rd20572, %rd20569;
	addc.cc.s64 	%rd20575, %rd20573, %rd20570;
	mul.lo.s64 	%rd20576, %rd783, %rd20564;
	mul.hi.u64 	%rd20577, %rd783, %rd20564;
	add.cc.s64 	%rd20578, %rd20575, %rd20512;
	addc.cc.s64 	%rd20579, %rd20571, 0;
	add.cc.s64 	%rd20580, %rd20578, %rd20576;
	addc.cc.s64 	%rd20581, %rd20579, %rd20577;
	mul.lo.s64 	%rd20582, %rd782, %rd20564;
	mul.hi.u64 	%rd20583, %rd782, %rd20564;
	add.cc.s64 	%rd20584, %rd20581, %rd20558;
	addc.cc.s64 	%rd20585, %rd20571, 0;
	add.cc.s64 	%rd20586, %rd20584, %rd20582;
	addc.cc.s64 	%rd20587, %rd20585, %rd20583;
	add.s64 	%rd20588, %rd20367, %rd20587;
	setp.lt.u64 	%p2802, %rd20588, %rd20367;
	selp.u64 	%rd20589, 1, 0, %p2802;
	add.s64 	%rd20590, %rd20447, %rd20589;
	setp.lt.u64 	%p2803, %rd20590, %rd20447;
	selp.u64 	%rd20591, 1, 0, %p2803;
	add.s64 	%rd20592, %rd20516, %rd20591;
	setp.lt.u64 	%p2804, %rd20592, %rd20516;
	selp.u64 	%rd20593, 1, 0, %p2804;
	add.s64 	%rd20594, %rd20562, %rd20593;
	mul.lo.s64 	%rd20595, %rd20222, %rd20574;
	mul.lo.s64 	%rd20596, %rd1009, %rd20595;
	mul.hi.u64 	%rd20597, %rd1009, %rd20595;
	add.cc.s64 	%rd20598, %rd20596, %rd20574;
	addc.cc.s64 	%rd20599, %rd20597, 0;
	mul.lo.s64 	%rd20600, %rd1008, %rd20595;
	mul.hi.u64 	%rd20601, %rd1008, %rd20595;
	add.cc.s64 	%rd20602, %rd20599, %rd20580;
	addc.cc.s64 	%rd20603, %rd20571, 0;
	add.cc.s64 	%rd20604, %rd20602, %rd20600;
	addc.cc.s64 	%rd20605, %rd20603, %rd20601;
	mul.lo.s64 	%rd20606, %rd783, %rd20595;
	mul.hi.u64 	%rd20607, %rd783, %rd20595;
	add.cc.s64 	%rd20608, %rd20605, %rd20586;
	addc.cc.s64 	%rd20609, %rd20571, 0;
	add.cc.s64 	%rd20610, %rd20608, %rd20606;
	addc.cc.s64 	%rd20611, %rd20609, %rd20607;
	mul.lo.s64 	%rd20612, %rd782, %rd20595;
	mul.hi.u64 	%rd20613, %rd782, %rd20595;
	add.cc.s64 	%rd20614, %rd20611, %rd20588;
	addc.cc.s64 	%rd20615, %rd20571, 0;
	add.cc.s64 	%rd20616, %rd20614, %rd20612;
	addc.cc.s64 	%rd20617, %rd20615, %rd20613;
	add.s64 	%rd20618, %rd20590, %rd20617;
	setp.lt.u64 	%p2805, %rd20618, %rd20590;
	selp.u64 	%rd20619, 1, 0, %p2805;
	add.s64 	%rd20620, %rd20592, %rd20619;
	setp.lt.u64 	%p2806, %rd20620, %rd20592;
	selp.u64 	%rd20621, 1, 0, %p2806;
	add.s64 	%rd20622, %rd20594, %rd20621;
	mul.lo.s64 	%rd20623, %rd20222, %rd20604;
	mul.lo.s64 	%rd20624, %rd1009, %rd20623;
	mul.hi.u64 	%rd20625, %rd1009, %rd20623;
	add.cc.s64 	%rd20626, %rd20624, %rd20604;
	addc.cc.s64 	%rd20627, %rd20625, 0;
	mul.lo.s64 	%rd20628, %rd1008, %rd20623;
	mul.hi.u64 	%rd20629, %rd1008, %rd20623;
	add.cc.s64 	%rd20630, %rd20627, %rd20610;
	addc.cc.s64 	%rd20631, %rd20571, 0;
	add.cc.s64 	%rd20632, %rd20630, %rd20628;
	addc.cc.s64 	%rd20633, %rd20631, %rd20629;
	mul.lo.s64 	%rd20634, %rd783, %rd20623;
	mul.hi.u64 	%rd20635, %rd783, %rd20623;
	add.cc.s64 	%rd20636, %rd20633, %rd20616;
	addc.cc.s64 	%rd20637, %rd20571, 0;
	add.cc.s64 	%rd20638, %rd20636, %rd20634;
	addc.cc.s64 	%rd20639, %rd20637, %rd20635;
	mul.lo.s64 	%rd20640, %rd782, %rd20623;
	mul.hi.u64 	%rd20641, %rd782, %rd20623;
	add.cc.s64 	%rd20642, %rd20639, %rd20618;
	addc.cc.s64 	%rd20643, %rd20571, 0;
	add.cc.s64 	%rd20644, %rd20642, %rd20640;
	addc.cc.s64 	%rd20645, %rd20643, %rd20641;
	add.s64 	%rd20646, %rd20620, %rd20645;
	setp.lt.u64 	%p2807, %rd20646, %rd20620;
	selp.u64 	%rd20647, 1, 0, %p2807;
	add.s64 	%rd20648, %rd20622, %rd20647;
	mul.lo.s64 	%rd20649, %rd20222, %rd20632;
	mul.lo.s64 	%rd20650, %rd1009, %rd20649;
	mul.hi.u64 	%rd20651, %rd1009, %rd20649;
	add.cc.s64 	%rd20652, %rd20650, %rd20632;
	addc.cc.s64 	%rd20653, %rd20651, 0;
	mul.lo.s64 	%rd20654, %rd1008, %rd20649;
	mul.hi.u64 	%rd20655, %rd1008, %rd20649;
	add.cc.s64 	%rd20656, %rd20653, %rd20638;
	addc.cc.s64 	%rd20657, %rd20571, 0;
	add.cc.s64 	%rd1038, %rd20656, %rd20654;
	addc.cc.s64 	%rd20658, %rd20657, %rd20655;
	mul.lo.s64 	%rd20659, %rd783, %rd20649;
	mul.hi.u64 	%rd20660, %rd783, %rd20649;
	add.cc.s64 	%rd20661, %rd20658, %rd20644;
	addc.cc.s64 	%rd20662, %rd20571, 0;
	add.cc.s64 	%rd1039, %rd20661, %rd20659;
	addc.cc.s64 	%rd20663, %rd20662, %rd20660;
	mul.lo.s64 	%rd20664, %rd782, %rd20649;
	mul.hi.u64 	%rd20665, %rd782, %rd20649;
	add.cc.s64 	%rd20666, %rd20663, %rd20646;
	addc.cc.s64 	%rd20667, %rd20571, 0;
	add.cc.s64 	%rd1040, %rd20666, %rd20664;
	addc.cc.s64 	%rd20668, %rd20667, %rd20665;
	add.s64 	%rd21104, %rd20648, %rd20668;
	setp.gt.u64 	%p2808, %rd21104, %rd782;
	@%p2808 bra 	$L__BB0_431;
	setp.lt.u64 	%p2809, %rd21104, %rd782;
	mov.u64 	%rd21105, %rd1040;
	mov.u64 	%rd21106, %rd1039;
	mov.u64 	%rd21107, %rd1038;
	@%p2809 bra 	$L__BB0_432;
	setp.lt.u64 	%p2810, %rd783, %rd1040;
	@%p2810 bra 	$L__BB0_431;
	setp.gt.u64 	%p2811, %rd783, %rd1040;
	mov.u64 	%rd21105, %rd1040;
	mov.u64 	%rd21106, %rd1039;
	mov.u64 	%rd21107, %rd1038;
	@%p2811 bra 	$L__BB0_432;
	setp.lt.u64 	%p2812, %rd1008, %rd1039;
	@%p2812 bra 	$L__BB0_431;
	setp.gt.u64 	%p2813, %rd1008, %rd1039;
	setp.gt.u64 	%p2814, %rd1009, %rd1038;
	or.pred  	%p2815, %p2813, %p2814;
	mov.u64 	%rd21105, %rd1040;
	mov.u64 	%rd21106, %rd1039;
	mov.u64 	%rd21107, %rd1038;
	@%p2815 bra 	$L__BB0_432;
$L__BB0_431:
	sub.s64 	%rd21107, %rd1038, %rd1009;
	setp.lt.u64 	%p2816, %rd1038, %rd1009;
	selp.u64 	%rd20669, 1, 0, %p2816;
	add.s64 	%rd20670, %rd1008, %rd20669;
	sub.s64 	%rd21106, %rd1039, %rd20670;
	setp.lt.u64 	%p2817, %rd1039, %rd20670;
	selp.u64 	%rd20671, 1, 0, %p2817;
	add.s64 	%rd20672, %rd783, %rd20671;
	sub.s64 	%rd21105, %rd1040, %rd20672;
	setp.lt.u64 	%p2818, %rd1040, %rd20672;
	selp.u64 	%rd20673, 1, 0, %p2818;
	add.s64 	%rd20674, %rd782, %rd20673;
	sub.s64 	%rd21104, %rd21104, %rd20674;
$L__BB0_432:
	shl.b64 	%rd1050, %rd21107, 1;
	setp.gt.s64 	%p2819, %rd21107, -1;
	mov.b64 	{%r987, %r988}, %rd21106;
	mov.b64 	{%r989, %r990}, %rd21107;
	shf.l.wrap.b32 	%r991, %r990, %r987, 1;
	shf.l.wrap.b32 	%r992, %r987, %r988, 1;
	mov.b64 	%rd1051, {%r991, %r992};
	setp.lt.u64 	%p2820, %rd1051, %rd21106;
	setp.eq.s64 	%p2821, %rd1051, %rd21106;
	selp.u32 	%r993, -1, 0, %p2821;
	selp.u32 	%r994, -1, 0, %p2820;
	selp.b32 	%r995, %r994, %r993, %p2819;
	and.b32  	%r997, %r995, 1;
	setp.eq.b32 	%p2822, %r997, 1;
	or.pred  	%p2823, %p2820, %p2822;
	selp.u64 	%rd20675, 1, 0, %p2823;
	shl.b64 	%rd20676, %rd21105, 1;
	or.b64  	%rd1052, %rd20676, %rd20675;
	setp.ge.u64 	%p2824, %rd1052, %rd21105;
	setp.lt.u64 	%p2825, %rd1052, %rd21105;
	setp.eq.s64 	%p2826, %rd1052, %rd21105;
	selp.u32 	%r998, -1, 0, %p2825;
	selp.u32 	%r999, -1, 0, %p2826;
	selp.b32 	%r1000, %r999, %r998, %p2823;
	selp.b32 	%r1001, %r1000, %r998, %p2824;
	and.b32  	%r1002, %r1001, 1;
	setp.eq.b32 	%p20, %r1002, 1;
	cvt.u64.u32 	%rd20677, %r1001;
	and.b64  	%rd20678, %rd20677, 1;
	shl.b64 	%rd20679, %rd21104, 1;
	or.b64  	%rd21292, %rd20679, %rd20678;
	setp.lt.u64 	%p2827, %rd21292, %rd21104;
	@%p2827 bra 	$L__BB0_439;
	setp.eq.s64 	%p2828, %rd21292, %rd21104;
	and.pred  	%p2829, %p2828, %p20;
	setp.gt.u64 	%p2830, %rd21292, %rd782;
	or.pred  	%p2831, %p2829, %p2830;
	@%p2831 bra 	$L__BB0_439;
	setp.lt.u64 	%p2832, %rd21292, %rd782;
	mov.b32 	%r1017, 0;
	mov.u64 	%rd21293, %rd1052;
	mov.u64 	%rd21294, %rd1051;
	mov.u64 	%rd21295, %rd1050;
	@%p2832 bra 	$L__BB0_856;
	setp.gt.u64 	%p2833, %rd1052, %rd783;
	@%p2833 bra 	$L__BB0_439;
	setp.lt.u64 	%p2834, %rd1052, %rd783;
	mov.u64 	%rd21293, %rd1052;
	mov.u64 	%rd21294, %rd1051;
	mov.u64 	%rd21295, %rd1050;
	@%p2834 bra 	$L__BB0_856;
	setp.gt.u64 	%p2835, %rd1051, %rd1008;
	@%p2835 bra 	$L__BB0_439;
	setp.lt.u64 	%p2836, %rd1051, %rd1008;
	setp.lt.u64 	%p2837, %rd1050, %rd1009;
	or.pred  	%p2838, %p2836, %p2837;
	mov.u64 	%rd21293, %rd1052;
	mov.u64 	%rd21294, %rd1051;
	mov.u64 	%rd21295, %rd1050;
	@%p2838 bra 	$L__BB0_856;
$L__BB0_439:
	sub.s64 	%rd21295, %rd1050, %rd1009;
	setp.lt.u64 	%p2839, %rd1050, %rd1009;
	selp.u64 	%rd20680, 1, 0, %p2839;
	add.s64 	%rd20681, %rd1008, %rd20680;
	sub.s64 	%rd21294, %rd1051, %rd20681;
	setp.lt.u64 	%p2840, %rd1051, %rd20681;
	selp.u64 	%rd20682, 1, 0, %p2840;
	add.s64 	%rd20683, %rd783, %rd20682;
	sub.s64 	%rd21293, %rd1052, %rd20683;
	setp.lt.u64 	%p2841, %rd1052, %rd20683;
	selp.u64 	%rd20684, 1, 0, %p2841;
	add.s64 	%rd20685, %rd782, %rd20684;
	sub.s64 	%rd21292, %rd21292, %rd20685;
	mov.b32 	%r1017, 0;
	bra.uni 	$L__BB0_856;
$L__BB0_440:
	setp.ne.s32 	%p72, %r1017, 0;
	mov.u32 	%r1017, %r1016;
	mov.u64 	%rd21292, %rd53;
	mov.u64 	%rd21293, %rd54;
	mov.u64 	%rd21294, %rd55;
	mov.u64 	%rd21295, %rd56;
	mov.u64 	%rd21296, %rd57;
	mov.u64 	%rd21297, %rd58;
	mov.u64 	%rd21298, %rd59;
	mov.u64 	%rd21299, %rd60;
	mov.u64 	%rd21300, %rd61;
	mov.u64 	%rd21301, %rd62;
	mov.u64 	%rd21302, %rd63;
	mov.u64 	%rd21303, %rd64;
	@%p72 bra 	$L__BB0_732;
	or.b64  	%rd2178, %rd44, %rd43;
	or.b64  	%rd2179, %rd2178, %rd42;
	or.b64  	%rd2180, %rd2179, %rd41;
	setp.eq.s64 	%p73, %rd2180, 0;
	mov.u32 	%r1017, %r1016;
	mov.u64 	%rd21292, %rd53;
	mov.u64 	%rd21293, %rd54;
	mov.u64 	%rd21294, %rd55;
	mov.u64 	%rd21295, %rd56;
	mov.u64 	%rd21296, %rd57;
	mov.u64 	%rd21297, %rd58;
	mov.u64 	%rd21298, %rd59;
	mov.u64 	%rd21299, %rd60;
	mov.u64 	%rd21300, %rd61;
	mov.u64 	%rd21301, %rd62;
	mov.u64 	%rd21302, %rd63;
	mov.u64 	%rd21303, %rd64;
	@%p73 bra 	$L__BB0_732;
	setp.ne.s32 	%p74, %r1016, 0;
	mov.b32 	%r57, 0;
	mov.u32 	%r1017, %r57;
	mov.u64 	%rd21292, %rd41;
	mov.u64 	%rd21293, %rd42;
	mov.u64 	%rd21294, %rd43;
	mov.u64 	%rd21295, %rd44;
	mov.u64 	%rd21296, %rd45;
	mov.u64 	%rd21297, %rd46;
	mov.u64 	%rd21298, %rd47;
	mov.u64 	%rd21299, %rd48;
	mov.u64 	%rd21300, %rd49;
	mov.u64 	%rd21301, %rd50;
	mov.u64 	%rd21302, %rd51;
	mov.u64 	%rd21303, %rd52;
	@%p74 bra 	$L__BB0_732;
	or.b64  	%rd2181, %rd56, %rd55;
	or.b64  	%rd2182, %rd2181, %rd54;
	or.b64  	%rd2183, %rd2182, %rd53;
	setp.eq.s64 	%p75, %rd2183, 0;
	mov.u64 	%rd21292, %rd41;
	mov.u64 	%rd21293, %rd42;
	mov.u64 	%rd21294, %rd43;
	mov.u64 	%rd21295, %rd44;
	mov.u64 	%rd21296, %rd45;
	mov.u64 	%rd21297, %rd46;
	mov.u64 	%rd21298, %rd47;
	mov.u64 	%rd21299, %rd48;
	mov.u64 	%rd21300, %rd49;
	mov.u64 	%rd21301, %rd50;
	mov.u64 	%rd21302, %rd51;
	mov.u64 	%rd21303, %rd52;
	@%p75 bra 	$L__BB0_732;
	ld.const.u64 	%rd1058, [P_CONST+24];
	ld.const.u64 	%rd1059, [P_CONST+16];
	ld.const.u64 	%rd1060, [P_CONST+8];
	ld.const.u64 	%rd1061, [P_CONST];
	and.b64  	%rd1062, %rd44, 4294967295;
	shr.u64 	%rd1063, %rd44, 32;
	mul.lo.s64 	%rd2184, %rd1062, %rd1062;
	mul.lo.s64 	%rd2185, %rd1063, %rd1062;
	shr.u64 	%rd2186, %rd2184, 32;
	shl.b64 	%rd2187, %rd2185, 1;
	and.b64  	%rd2188, %rd2187, 8589934590;
	add.s64 	%rd2189, %rd2186, %rd2188;
	shr.u64 	%rd2190, %rd2185, 31;
	and.b64  	%rd2191, %rd2190, 8589934590;
	mad.lo.s64 	%rd2192, %rd1063, %rd1063, %rd2191;
	shr.u64 	%rd2193, %rd2189, 32;
	shl.b64 	%rd2194, %rd2189, 32;
	and.b64  	%rd2195, %rd2184, 4294967293;
	or.b64  	%rd2196, %rd2194, %rd2195;
	add.s64 	%rd2197, %rd2192, %rd2193;
	shr.u64 	%rd1064, %rd43, 32;
	and.b64  	%rd1065, %rd43, 4294967295;
	mul.lo.s64 	%rd2198, %rd1065, %rd1062;
	mul.lo.s64 	%rd2199, %rd1064, %rd1062;
	mul.lo.s64 	%rd2200, %rd1065, %rd1063;
	shr.u64 	%rd2201, %rd2198, 32;
	and.b64  	%rd2202, %rd2199, 4294967295;
	add.s64 	%rd2203, %rd2201, %rd2202;
	and.b64  	%rd2204, %rd2200, 4294967295;
	add.s64 	%rd2205, %rd2203, %rd2204;
	shr.u64 	%rd2206, %rd2199, 32;
	mad.lo.s64 	%rd2207, %rd1064, %rd1063, %rd2206;
	shr.u64 	%rd2208, %rd2200, 32;
	add.s64 	%rd2209, %rd2207, %rd2208;
	shr.u64 	%rd2210, %rd2205, 32;
	shl.b64 	%rd2211, %rd2205, 32;
	and.b64  	%rd2212, %rd2198, 4294967295;
	or.b64  	%rd2213, %rd2211, %rd2212;
	add.s64 	%rd2214, %rd2209, %rd2210;
	shr.u64 	%rd1066, %rd42, 32;
	and.b64  	%rd1067, %rd42, 4294967295;
	mul.lo.s64 	%rd2215, %rd1067, %rd1062;
	mul.lo.s64 	%rd2216, %rd1066, %rd1062;
	mul.lo.s64 	%rd2217, %rd1067, %rd1063;
	shr.u64 	%rd2218, %rd2215, 32;
	and.b64  	%rd2219, %rd2216, 4294967295;
	add.s64 	%rd2220, %rd2218, %rd2219;
	and.b64  	%rd2221, %rd2217, 4294967295;
	add.s64 	%rd2222, %rd2220, %rd2221;
	shr.u64 	%rd2223, %rd2216, 32;
	mad.lo.s64 	%rd2224, %rd1066, %rd1063, %rd2223;
	shr.u64 	%rd2225, %rd2217, 32;
	add.s64 	%rd2226, %rd2224, %rd2225;
	shr.u64 	%rd2227, %rd2222, 32;
	shl.b64 	%rd2228, %rd2222, 32;
	and.b64  	%rd2229, %rd2215, 4294967295;
	or.b64  	%rd2230, %rd2228, %rd2229;
	add.s64 	%rd2231, %rd2226, %rd2227;
	shr.u64 	%rd1068, %rd41, 32;
	and.b64  	%rd1069, %rd41, 4294967295;
	mul.lo.s64 	%rd2232, %rd1069, %rd1062;
	mul.lo.s64 	%rd2233, %rd1068, %rd1062;
	mul.lo.s64 	%rd2234, %rd1069, %rd1063;
	shr.u64 	%rd2235, %rd2232, 32;
	and.b64  	%rd2236, %rd2233, 4294967295;
	add.s64 	%rd2237, %rd2235, %rd2236;
	and.b64  	%rd2238, %rd2234, 4294967295;
	add.s64 	%rd2239, %rd2237, %rd2238;
	shr.u64 	%rd2240, %rd2233, 32;
	mad.lo.s64 	%rd2241, %rd1068, %rd1063, %rd2240;
	shr.u64 	%rd2242, %rd2234, 32;
	add.s64 	%rd2243, %rd2241, %rd2242;
	shr.u64 	%rd2244, %rd2239, 32;
	shl.b64 	%rd2245, %rd2239, 32;
	and.b64  	%rd2246, %rd2232, 4294967295;
	or.b64  	%rd2247, %rd2245, %rd2246;
	add.s64 	%rd2248, %rd2243, %rd2244;
	shl.b64 	%rd2249, %rd2213, 1;
	shr.u64 	%rd2250, %rd2211, 63;
	add.s64 	%rd2251, %rd2214, %rd2214;
	add.s64 	%rd2252, %rd2251, %rd2250;
	mul.lo.s64 	%rd2253, %rd1065, %rd1065;
	mul.lo.s64 	%rd2254, %rd1064, %rd1065;
	shr.u64 	%rd2255, %rd2253, 32;
	shl.b64 	%rd2256, %rd2254, 1;
	and.b64  	%rd2257, %rd2256, 8589934590;
	add.s64 	%rd2258, %rd2255, %rd2257;
	shr.u64 	%rd2259, %rd2254, 31;
	and.b64  	%rd2260, %rd2259, 8589934590;
	mad.lo.s64 	%rd2261, %rd1064, %rd1064, %rd2260;
	shr.u64 	%rd2262, %rd2258, 32;
	shl.b64 	%rd2263, %rd2258, 32;
	and.b64  	%rd2264, %rd2253, 4294967293;
	or.b64  	%rd2265, %rd2263, %rd2264;
	add.s64 	%rd2266, %rd2230, %rd2250;
	add.s64 	%rd2267, %rd2266, %rd2265;
	max.u64 	%rd2268, %rd2230, %rd2266;
	setp.gt.u64 	%p76, %rd2268, %rd2267;
	selp.u64 	%rd2269, 1, 0, %p76;
	add.s64 	%rd2270, %rd2261, %rd2231;
	add.s64 	%rd2271, %rd2270, %rd2262;
	add.s64 	%rd2272, %rd2271, %rd2269;
	mul.lo.s64 	%rd2273, %rd1067, %rd1065;
	mul.lo.s64 	%rd2274, %rd1066, %rd1065;
	mul.lo.s64 	%rd2275, %rd1067, %rd1064;
	shr.u64 	%rd2276, %rd2273, 32;
	and.b64  	%rd2277, %rd2274, 4294967295;
	add.s64 	%rd2278, %rd2276, %rd2277;
	and.b64  	%rd2279, %rd2275, 4294967295;
	add.s64 	%rd2280, %rd2278, %rd2279;
	shr.u64 	%rd2281, %rd2274, 32;
	mad.lo.s64 	%rd2282, %rd1066, %rd1064, %rd2281;
	shr.u64 	%rd2283, %rd2275, 32;
	add.s64 	%rd2284, %rd2282, %rd2283;
	shr.u64 	%rd2285, %rd2280, 32;
	shl.b64 	%rd2286, %rd2280, 32;
	and.b64  	%rd2287, %rd2273, 4294967295;
	or.b64  	%rd2288, %rd2286, %rd2287;
	add.s64 	%rd2289, %rd2247, %rd2269;
	add.s64 	%rd2290, %rd2289, %rd2288;
	max.u64 	%rd2291, %rd2247, %rd2289;
	setp.gt.u64 	%p77, %rd2291, %rd2290;
	selp.u64 	%rd2292, 1, 0, %p77;
	add.s64 	%rd2293, %rd2284, %rd2248;
	add.s64 	%rd2294, %rd2293, %rd2285;
	add.s64 	%rd2295, %rd2294, %rd2292;
	add.s64 	%rd2296, %rd2267, %rd2230;
	setp.lt.u64 	%p78, %rd2296, %rd2267;
	selp.u64 	%rd2297, 1, 0, %p78;
	add.s64 	%rd2298, %rd2231, %rd2272;
	add.s64 	%rd2299, %rd2298, %rd2297;
	add.s64 	%rd2300, %rd2290, %rd2297;
	add.s64 	%rd2301, %rd2300, %rd2288;
	max.u64 	%rd2302, %rd2290, %rd2300;
	setp.gt.u64 	%p79, %rd2302, %rd2301;
	selp.u64 	%rd2303, 1, 0, %p79;
	add.s64 	%rd2304, %rd2284, %rd2295;
	add.s64 	%rd2305, %rd2304, %rd2285;
	add.s64 	%rd2306, %rd2305, %rd2303;
	add.s64 	%rd2307, %rd2301, %rd2247;
	setp.lt.u64 	%p80, %rd2307, %rd2301;
	selp.u64 	%rd2308, 1, 0, %p80;
	add.s64 	%rd2309, %rd2248, %rd2306;
	add.s64 	%rd2310, %rd2309, %rd2308;
	ld.const.u64 	%rd2311, [MU_P];
	mul.lo.s64 	%rd2312, %rd2311, %rd2196;
	mul.lo.s64 	%rd2313, %rd1061, %rd2312;
	mul.hi.u64 	%rd2314, %rd1061, %rd2312;
	add.cc.s64 	%rd2315, %rd2313, %rd2196;
	addc.cc.s64 	%rd2316, %rd2314, 0;
	mul.lo.s64 	%rd2317, %rd1060, %rd2312;
	mul.hi.u64 	%rd2318, %rd1060, %rd2312;
	mov.b64 	%rd2319, 0;
	add.cc.s64 	%rd2320, %rd2316, %rd2249;
	addc.cc.s64 	%rd2321, %rd2319, 0;
	add.cc.s64 	%rd2322, %rd2320, %rd2317;
	addc.cc.s64 	%rd2323, %rd2321, %rd2318;
	mul.lo.s64 	%rd2324, %rd1059, %rd2312;
	mul.hi.u64 	%rd2325, %rd1059, %rd2312;
	add.cc.s64 	%rd2326, %rd2323, %rd2296;
	addc.cc.s64 	%rd2327, %rd2319, 0;
	add.cc.s64 	%rd2328, %rd2326, %rd2324;
	addc.cc.s64 	%rd2329, %rd2327, %rd2325;
	mul.lo.s64 	%rd2330, %rd1058, %rd2312;
	mul.hi.u64 	%rd2331, %rd1058, %rd2312;
	add.cc.s64 	%rd2332, %rd2329, %rd2307;
	addc.cc.s64 	%rd2333, %rd2319, 0;
	add.cc.s64 	%rd2334, %rd2332, %rd2330;
	addc.cc.s64 	%rd2335, %rd2333, %rd2331;
	add.s64 	%rd2336, %rd2197, %rd2335;
	setp.lt.u64 	%p81, %rd2336, %rd2197;
	selp.u64 	%rd2337, 1, 0, %p81;
	add.s64 	%rd2338, %rd2252, %rd2337;
	setp.lt.u64 	%p82, %rd2338, %rd2252;
	selp.u64 	%rd2339, 1, 0, %p82;
	add.s64 	%rd2340, %rd2299, %rd2339;
	setp.lt.u64 	%p83, %rd2340, %rd2299;
	selp.u64 	%rd2341, 1, 0, %p83;
	add.s64 	%rd2342, %rd2310, %rd2341;
	mul.lo.s64 	%rd2343, %rd2311, %rd2322;
	mul.lo.s64 	%rd2344, %rd1061, %rd2343;
	mul.hi.u64 	%rd2345, %rd1061, %rd2343;
	add.cc.s64 	%rd2346, %rd2344, %rd2322;
	addc.cc.s64 	%rd2347, %rd2345, 0;
	mul.lo.s64 	%rd2348, %rd1060, %rd2343;
	mul.hi.u64 	%rd2349, %rd1060, %rd2343;
	add.cc.s64 	%rd2350, %rd2347, %rd2328;
	addc.cc.s64 	%rd2351, %rd2319, 0;
	add.cc.s64 	%rd2352, %rd2350, %rd2348;
	addc.cc.s64 	%rd2353, %rd2351, %rd2349;
	mul.lo.s64 	%rd2354, %rd1059, %rd2343;
	mul.hi.u64 	%rd2355, %rd1059, %rd2343;
	add.cc.s64 	%rd2356, %rd2353, %rd2334;
	addc.cc.s64 	%rd2357, %rd2319, 0;
	add.cc.s64 	%rd2358, %rd2356, %rd2354;
	addc.cc.s64 	%rd2359, %rd2357, %rd2355;
	mul.lo.s64 	%rd2360, %rd1058, %rd2343;
	mul.hi.u64 	%rd2361, %rd1058, %rd2343;
	add.cc.s64 	%rd2362, %rd2359, %rd2336;
	addc.cc.s64 	%rd2363, %rd2319, 0;
	add.cc.s64 	%rd2364, %rd2362, %rd2360;
	addc.cc.s64 	%rd2365, %rd2363, %rd2361;
	add.s64 	%rd2366, %rd2338, %rd2365;
	setp.lt.u64 	%p84, %rd2366, %rd2338;
	selp.u64 	%rd2367, 1, 0, %p84;
	add.s64 	%rd2368, %rd2340, %rd2367;
	setp.lt.u64 	%p85, %rd2368, %rd2340;
	selp.u64 	%rd2369, 1, 0, %p85;
	add.s64 	%rd2370, %rd2342, %rd2369;
	mul.lo.s64 	%rd2371, %rd2311, %rd2352;
	mul.lo.s64 	%rd2372, %rd1061, %rd2371;
	mul.hi.u64 	%rd2373, %rd1061, %rd2371;
	add.cc.s64 	%rd2374, %rd2372, %rd2352;
	addc.cc.s64 	%rd2375, %rd2373, 0;
	mul.lo.s64 	%rd2376, %rd1060, %rd2371;
	mul.hi.u64 	%rd2377, %rd1060, %rd2371;
	add.cc.s64 	%rd2378, %rd2375, %rd2358;
	addc.cc.s64 	%rd2379, %rd2319, 0;
	add.cc.s64 	%rd2380, %rd2378, %rd2376;
	addc.cc.s64 	%rd2381, %rd2379, %rd2377;
	mul.lo.s64 	%rd2382, %rd1059, %rd2371;
	mul.hi.u64 	%rd2383, %rd1059, %rd2371;
	add.cc.s64 	%rd2384, %rd2381, %rd2364;
	addc.cc.s64 	%rd2385, %rd2319, 0;
	add.cc.s64 	%rd2386, %rd2384, %rd2382;
	addc.cc.s64 	%rd2387, %rd2385, %rd2383;
	mul.lo.s64 	%rd2388, %rd1058, %rd2371;
	mul.hi.u64 	%rd2389, %rd1058, %rd2371;
	add.cc.s64 	%rd2390, %rd2387, %rd2366;
	addc.cc.s64 	%rd2391, %rd2319, 0;
	add.cc.s64 	%rd2392, %rd2390, %rd2388;
	addc.cc.s64 	%rd2393, %rd2391, %rd2389;
	add.s64 	%rd2394, %rd2368, %rd2393;
	setp.lt.u64 	%p86, %rd2394, %rd2368;
	selp.u64 	%rd2395, 1, 0, %p86;
	add.s64 	%rd2396, %rd2370, %rd2395;
	mul.lo.s64 	%rd2397, %rd2311, %rd2380;
	mul.lo.s64 	%rd2398, %rd1061, %rd2397;
	mul.hi.u64 	%rd2399, %rd1061, %rd2397;
	add.cc.s64 	%rd2400, %rd2398, %rd2380;
	addc.cc.s64 	%rd2401, %rd2399, 0;
	mul.lo.s64 	%rd2402, %rd1060, %rd2397;
	mul.hi.u64 	%rd2403, %rd1060, %rd2397;
	add.cc.s64 	%rd2404, %rd2401, %rd2386;
	addc.cc.s64 	%rd2405, %rd2319, 0;
	add.cc.s64 	%rd1070, %rd2404, %rd2402;
	addc.cc.s64 	%rd2406, %rd2405, %rd2403;
	mul.lo.s64 	%rd2407, %rd1059, %rd2397;
	mul.hi.u64 	%rd2408, %rd1059, %rd2397;
	add.cc.s64 	%rd2409, %rd2406, %rd2392;
	addc.cc.s64 	%rd2410, %rd2319, 0;
	add.cc.s64 	%rd1071, %rd2409, %rd2407;
	addc.cc.s64 	%rd2411, %rd2410, %rd2408;
	mul.lo.s64 	%rd2412, %rd1058, %rd2397;
	mul.hi.u64 	%rd2413, %rd1058, %rd2397;
	add.cc.s64 	%rd2414, %rd2411, %rd2394;
	addc.cc.s64 	%rd2415, %rd2319, 0;
	add.cc.s64 	%rd1072, %rd2414, %rd2412;
	addc.cc.s64 	%rd2416, %rd2415, %rd2413;
	add.s64 	%rd21111, %rd2396, %rd2416;
	setp.gt.u64 	%p87, %rd21111, %rd1058;
	@%p87 bra 	$L__BB0_450;
	setp.lt.u64 	%p88, %rd21111, %rd1058;
	mov.u64 	%rd21108, %rd1070;
	mov.u64 	%rd21109, %rd1071;
	mov.u64 	%rd21110, %rd1072;
	@%p88 bra 	$L__BB0_451;
	setp.lt.u64 	%p89, %rd1059, %rd1072;
	@%p89 bra 	$L__BB0_450;
	setp.gt.u64 	%p90, %rd1059, %rd1072;
	mov.u64 	%rd21108, %rd1070;
	mov.u64 	%rd21109, %rd1071;
	mov.u64 	%rd21110, %rd1072;
	@%p90 bra 	$L__BB0_451;
	setp.lt.u64 	%p91, %rd1060, %rd1071;
	@%p91 bra 	$L__BB0_450;
	setp.gt.u64 	%p92, %rd1060, %rd1071;
	setp.gt.u64 	%p93, %rd1061, %rd1070;
	or.pred  	%p94, %p92, %p93;
	mov.u64 	%rd21108, %rd1070;
	mov.u64 	%rd21109, %rd1071;
	mov.u64 	%rd21110, %rd1072;
	@%p94 bra 	$L__BB0_451;
$L__BB0_450:
	sub.s64 	%rd21108, %rd1070, %rd1061;
	setp.lt.u64 	%p95, %rd1070, %rd1061;
	selp.u64 	%rd2417, 1, 0, %p95;
	add.s64 	%rd2418, %rd1060, %rd2417;
	sub.s64 	%rd21109, %rd1071, %rd2418;
	setp.lt.u64 	%p96, %rd1071, %rd2418;
	selp.u64 	%rd2419, 1, 0, %p96;
	add.s64 	%rd2420, %rd1059, %rd2419;
	sub.s64 	%rd21110, %rd1072, %rd2420;
	setp.lt.u64 	%p97, %rd1072, %rd2420;
	selp.u64 	%rd2421, 1, 0, %p97;
	add.s64 	%rd2422, %rd1058, %rd2421;
	sub.s64 	%rd21111, %rd21111, %rd2422;
$L__BB0_451:
	ld.const.u64 	%rd1082, [P_CONST+24];
	ld.const.u64 	%rd1083, [P_CONST+16];
	ld.const.u64 	%rd1084, [P_CONST+8];
	ld.const.u64 	%rd1085, [P_CONST];
	and.b64  	%rd2423, %rd56, 4294967295;
	shr.u64 	%rd2424, %rd56, 32;
	mul.lo.s64 	%rd2425, %rd2423, %rd2423;
	mul.lo.s64 	%rd2426, %rd2424, %rd2423;
	shr.u64 	%rd2427, %rd2425, 32;
	shl.b64 	%rd2428, %rd2426, 1;
	and.b64  	%rd2429, %rd2428, 8589934590;
	add.s64 	%rd2430, %rd2427, %rd2429;
	shr.u64 	%rd2431, %rd2426, 31;
	and.b64  	%rd2432, %rd2431, 8589934590;
	mad.lo.s64 	%rd2433, %rd2424, %rd2424, %rd2432;
	shr.u64 	%rd2434, %rd2430, 32;
	shl.b64 	%rd2435, %rd2430, 32;
	and.b64  	%rd2436, %rd2425, 4294967293;
	or.b64  	%rd2437, %rd2435, %rd2436;
	add.s64 	%rd2438, %rd2433, %rd2434;
	shr.u64 	%rd2439, %rd55, 32;
	and.b64  	%rd2440, %rd55, 4294967295;
	mul.lo.s64 	%rd2441, %rd2440, %rd2423;
	mul.lo.s64 	%rd2442, %rd2439, %rd2423;
	mul.lo.s64 	%rd2443, %rd2440, %rd2424;
	shr.u64 	%rd2444, %rd2441, 32;
	and.b64  	%rd2445, %rd2442, 4294967295;
	add.s64 	%rd2446, %rd2444, %rd2445;
	and.b64  	%rd2447, %rd2443, 4294967295;
	add.s64 	%rd2448, %rd2446, %rd2447;
	shr.u64 	%rd2449, %rd2442, 32;
	mad.lo.s64 	%rd2450, %rd2439, %rd2424, %rd2449;
	shr.u64 	%rd2451, %rd2443, 32;
	add.s64 	%rd2452, %rd2450, %rd2451;
	shr.u64 	%rd2453, %rd2448, 32;
	shl.b64 	%rd2454, %rd2448, 32;
	and.b64  	%rd2455, %rd2441, 4294967295;
	or.b64  	%rd2456, %rd2454, %rd2455;
	add.s64 	%rd2457, %rd2452, %rd2453;
	shr.u64 	%rd2458, %rd54, 32;
	and.b64  	%rd2459, %rd54, 4294967295;
	mul.lo.s64 	%rd2460, %rd2459, %rd2423;
	mul.lo.s64 	%rd2461, %rd2458, %rd2423;
	mul.lo.s64 	%rd2462, %rd2459, %rd2424;
	shr.u64 	%rd2463, %rd2460, 32;
	and.b64  	%rd2464, %rd2461, 4294967295;
	add.s64 	%rd2465, %rd2463, %rd2464;
	and.b64  	%rd2466, %rd2462, 4294967295;
	add.s64 	%rd2467, %rd2465, %rd2466;
	shr.u64 	%rd2468, %rd2461, 32;
	mad.lo.s64 	%rd2469, %rd2458, %rd2424, %rd2468;
	shr.u64 	%rd2470, %rd2462, 32;
	add.s64 	%rd2471, %rd2469, %rd2470;
	shr.u64 	%rd2472, %rd2467, 32;
	shl.b64 	%rd2473, %rd2467, 32;
	and.b64  	%rd2474, %rd2460, 4294967295;
	or.b64  	%rd2475, %rd2473, %rd2474;
	add.s64 	%rd2476, %rd2471, %rd2472;
	shr.u64 	%rd2477, %rd53, 32;
	and.b64  	%rd2478, %rd53, 4294967295;
	mul.lo.s64 	%rd2479, %rd2478, %rd2423;
	mul.lo.s64 	%rd2480, %rd2477, %rd2423;
	mul.lo.s64 	%rd2481, %rd2478, %rd2424;
	shr.u64 	%rd2482, %rd2479, 32;
	and.b64  	%rd2483, %rd2480, 4294967295;
	add.s64 	%rd2484, %rd2482, %rd2483;
	and.b64  	%rd2485, %rd2481, 4294967295;
	add.s64 	%rd2486, %rd2484, %rd2485;
	shr.u64 	%rd2487, %rd2480, 32;
	mad.lo.s64 	%rd2488, %rd2477, %rd2424, %rd2487;
	shr.u64 	%rd2489, %rd2481, 32;
	add.s64 	%rd2490, %rd2488, %rd2489;
	shr.u64 	%rd2491, %rd2486, 32;
	shl.b64 	%rd2492, %rd2486, 32;
	and.b64  	%rd2493, %rd2479, 4294967295;
	or.b64  	%rd2494, %rd2492, %rd2493;
	add.s64 	%rd2495, %rd2490, %rd2491;
	shl.b64 	%rd2496, %rd2456, 1;
	shr.u64 	%rd2497, %rd2454, 63;
	add.s64 	%rd2498, %rd2457, %rd2457;
	add.s64 	%rd2499, %rd2498, %rd2497;
	mul.lo.s64 	%rd2500, %rd2440, %rd2440;
	mul.lo.s64 	%rd2501, %rd2439, %rd2440;
	shr.u64 	%rd2502, %rd2500, 32;
	shl.b64 	%rd2503, %rd2501, 1;
	and.b64  	%rd2504, %rd2503, 8589934590;
	add.s64 	%rd2505, %rd2502, %rd2504;
	shr.u64 	%rd2506, %rd2501, 31;
	and.b64  	%rd2507, %rd2506, 8589934590;
	mad.lo.s64 	%rd2508, %rd2439, %rd2439, %rd2507;
	shr.u64 	%rd2509, %rd2505, 32;
	shl.b64 	%rd2510, %rd2505, 32;
	and.b64  	%rd2511, %rd2500, 4294967293;
	or.b64  	%rd2512, %rd2510, %rd2511;
	add.s64 	%rd2513, %rd2475, %rd2497;
	add.s64 	%rd2514, %rd2513, %rd2512;
	max.u64 	%rd2515, %rd2475, %rd2513;
	setp.gt.u64 	%p98, %rd2515, %rd2514;
	selp.u64 	%rd2516, 1, 0, %p98;
	add.s64 	%rd2517, %rd2508, %rd2476;
	add.s64 	%rd2518, %rd2517, %rd2509;
	add.s64 	%rd2519, %rd2518, %rd2516;
	mul.lo.s64 	%rd2520, %rd2459, %rd2440;
	mul.lo.s64 	%rd2521, %rd2458, %rd2440;
	mul.lo.s64 	%rd2522, %rd2459, %rd2439;
	shr.u64 	%rd2523, %rd2520, 32;
	and.b64  	%rd2524, %rd2521, 4294967295;
	add.s64 	%rd2525, %rd2523, %rd2524;
	and.b64  	%rd2526, %rd2522, 4294967295;
	add.s64 	%rd2527, %rd2525, %rd2526;
	shr.u64 	%rd2528, %rd2521, 32;
	mad.lo.s64 	%rd2529, %rd2458, %rd2439, %rd2528;
	shr.u64 	%rd2530, %rd2522, 32;
	add.s64 	%rd2531, %rd2529, %rd2530;
	shr.u64 	%rd2532, %rd2527, 32;
	shl.b64 	%rd2533, %rd2527, 32;
	and.b64  	%rd2534, %rd2520, 4294967295;
	or.b64  	%rd2535, %rd2533, %rd2534;
	add.s64 	%rd2536, %rd2494, %rd2516;
	add.s64 	%rd2537, %rd2536, %rd2535;
	max.u64 	%rd2538, %rd2494, %rd2536;
	setp.gt.u64 	%p99, %rd2538, %rd2537;
	selp.u64 	%rd2539, 1, 0, %p99;
	add.s64 	%rd2540, %rd2531, %rd2495;
	add.s64 	%rd2541, %rd2540, %rd2532;
	add.s64 	%rd2542, %rd2541, %rd2539;
	add.s64 	%rd2543, %rd2514, %rd2475;
	setp.lt.u64 	%p100, %rd2543, %rd2514;
	selp.u64 	%rd2544, 1, 0, %p100;
	add.s64 	%rd2545, %rd2476, %rd2519;
	add.s64 	%rd2546, %rd2545, %rd2544;
	add.s64 	%rd2547, %rd2537, %rd2544;
	add.s64 	%rd2548, %rd2547, %rd2535;
	max.u64 	%rd2549, %rd2537, %rd2547;
	setp.gt.u64 	%p101, %rd2549, %rd2548;
	selp.u64 	%rd2550, 1, 0, %p101;
	add.s64 	%rd2551, %rd2531, %rd2542;
	add.s64 	%rd2552, %rd2551, %rd2532;
	add.s64 	%rd2553, %rd2552, %rd2550;
	add.s64 	%rd2554, %rd2548, %rd2494;
	setp.lt.u64 	%p102, %rd2554, %rd2548;
	selp.u64 	%rd2555, 1, 0, %p102;
	add.s64 	%rd2556, %rd2495, %rd2553;
	add.s64 	%rd2557, %rd2556, %rd2555;
	ld.const.u64 	%rd2558, [MU_P];
	mul.lo.s64 	%rd2559, %rd2558, %rd2437;
	mul.lo.s64 	%rd2560, %rd1085, %rd2559;
	mul.hi.u64 	%rd2561, %rd1085, %rd2559;
	add.cc.s64 	%rd2562, %rd2560, %rd2437;
	addc.cc.s64 	%rd2563, %rd2561, 0;
	mul.lo.s64 	%rd2564, %rd1084, %rd2559;
	mul.hi.u64 	%rd2565, %rd1084, %rd2559;
	mov.b64 	%rd2566, 0;
	add.cc.s64 	%rd2567, %rd2563, %rd2496;
	addc.cc.s64 	%rd2568, %rd2566, 0;
	add.cc.s64 	%rd2569, %rd2567, %rd2564;
	addc.cc.s64 	%rd2570, %rd2568, %rd2565;
	mul.lo.s64 	%rd2571, %rd1083, %rd2559;
	mul.hi.u64 	%rd2572, %rd1083, %rd2559;
	add.cc.s64 	%rd2573, %rd2570, %rd2543;
	addc.cc.s64 	%rd2574, %rd2566, 0;
	add.cc.s64 	%rd2575, %rd2573, %rd2571;
	addc.cc.s64 	%rd2576, %rd2574, %rd2572;
	mul.lo.s64 	%rd2577, %rd1082, %rd2559;
	mul.hi.u64 	%rd2578, %rd1082, %rd2559;
	add.cc.s64 	%rd2579, %rd2576, %rd2554;
	addc.cc.s64 	%rd2580, %rd2566, 0;
	add.cc.s64 	%rd2581, %rd2579, %rd2577;
	addc.cc.s64 	%rd2582, %rd2580, %rd2578;
	add.s64 	%rd2583, %rd2438, %rd2582;
	setp.lt.u64 	%p103, %rd2583, %rd2438;
	selp.u64 	%rd2584, 1, 0, %p103;
	add.s64 	%rd2585, %rd2499, %rd2584;
	setp.lt.u64 	%p104, %rd2585, %rd2499;
	selp.u64 	%rd2586, 1, 0, %p104;
	add.s64 	%rd2587, %rd2546, %rd2586;
	setp.lt.u64 	%p105, %rd2587, %rd2546;
	selp.u64 	%rd2588, 1, 0, %p105;
	add.s64 	%rd2589, %rd2557, %rd2588;
	mul.lo.s64 	%rd2590, %rd2558, %rd2569;
	mul.lo.s64 	%rd2591, %rd1085, %rd2590;
	mul.hi.u64 	%rd2592, %rd1085, %rd2590;
	add.cc.s64 	%rd2593, %rd2591, %rd2569;
	addc.cc.s64 	%rd2594, %rd2592, 0;
	mul.lo.s64 	%rd2595, %rd1084, %rd2590;
	mul.hi.u64 	%rd2596, %rd1084, %rd2590;
	add.cc.s64 	%rd2597, %rd2594, %rd2575;
	addc.cc.s64 	%rd2598, %rd2566, 0;
	add.cc.s64 	%rd2599, %rd2597, %rd2595;
	addc.cc.s64 	%rd2600, %rd2598, %rd2596;
	mul.lo.s64 	%rd2601, %rd1083, %rd2590;
	mul.hi.u64 	%rd2602, %rd1083, %rd2590;
	add.cc.s64 	%rd2603, %rd2600, %rd2581;
	addc.cc.s64 	%rd2604, %rd2566, 0;
	add.cc.s64 	%rd2605, %rd2603, %rd2601;
	addc.cc.s64 	%rd2606, %rd2604, %rd2602;
	mul.lo.s64 	%rd2607, %rd1082, %rd2590;
	mul.hi.u64 	%rd2608, %rd1082, %rd2590;
	add.cc.s64 	%rd2609, %rd2606, %rd2583;
	addc.cc.s64 	%rd2610, %rd2566, 0;
	add.cc.s64 	%rd2611, %rd2609, %rd2607;
	addc.cc.s64 	%rd2612, %rd2610, %rd2608;
	add.s64 	%rd2613, %rd2585, %rd2612;
	setp.lt.u64 	%p106, %rd2613, %rd2585;
	selp.u64 	%rd2614, 1, 0, %p106;
	add.s64 	%rd2615, %rd2587, %rd2614;
	setp.lt.u64 	%p107, %rd2615, %rd2587;
	selp.u64 	%rd2616, 1, 0, %p107;
	add.s64 	%rd2617, %rd2589, %rd2616;
	mul.lo.s64 	%rd2618, %rd2558, %rd2599;
	mul.lo.s64 	%rd2619, %rd1085, %rd2618;
	mul.hi.u64 	%rd2620, %rd1085, %rd2618;
	add.cc.s64 	%rd2621, %rd2619, %rd2599;
	addc.cc.s64 	%rd2622, %rd2620, 0;
	mul.lo.s64 	%rd2623, %rd1084, %rd2618;
	mul.hi.u64 	%rd2624, %rd1084, %rd2618;
	add.cc.s64 	%rd2625, %rd2622, %rd2605;
	addc.cc.s64 	%rd2626, %rd2566, 0;
	add.cc.s64 	%rd2627, %rd2625, %rd2623;
	addc.cc.s64 	%rd2628, %rd2626, %rd2624;
	mul.lo.s64 	%rd2629, %rd1083, %rd2618;
	mul.hi.u64 	%rd2630, %rd1083, %rd2618;
	add.cc.s64 	%rd2631, %rd2628, %rd2611;
	addc.cc.s64 	%rd2632, %rd2566, 0;
	add.cc.s64 	%rd2633, %rd2631, %rd2629;
	addc.cc.s64 	%rd2634, %rd2632, %rd2630;
	mul.lo.s64 	%rd2635, %rd1082, %rd2618;
	mul.hi.u64 	%rd2636, %rd1082, %rd2618;
	add.cc.s64 	%rd2637, %rd2634, %rd2613;
	addc.cc.s64 	%rd2638, %rd2566, 0;
	add.cc.s64 	%rd2639, %rd2637, %rd2635;
	addc.cc.s64 	%rd2640, %rd2638, %rd2636;
	add.s64 	%rd2641, %rd2615, %rd2640;
	setp.lt.u64 	%p108, %rd2641, %rd2615;
	selp.u64 	%rd2642, 1, 0, %p108;
	add.s64 	%rd2643, %rd2617, %rd2642;
	mul.lo.s64 	%rd2644, %rd2558, %rd2627;
	mul.lo.s64 	%rd2645, %rd1085, %rd2644;
	mul.hi.u64 	%rd2646, %rd1085, %rd2644;
	add.cc.s64 	%rd2647, %rd2645, %rd2627;
	addc.cc.s64 	%rd2648, %rd2646, 0;
	mul.lo.s64 	%rd2649, %rd1084, %rd2644;
	mul.hi.u64 	%rd2650, %rd1084, %rd2644;
	add.cc.s64 	%rd2651, %rd2648, %rd2633;
	addc.cc.s64 	%rd2652, %rd2566, 0;
	add.cc.s64 	%rd1086, %rd2651, %rd2649;
	addc.cc.s64 	%rd2653, %rd2652, %rd2650;
	mul.lo.s64 	%rd2654, %rd1083, %rd2644;
	mul.hi.u64 	%rd2655, %rd1083, %rd2644;
	add.cc.s64 	%rd2656, %rd2653, %rd2639;
	addc.cc.s64 	%rd2657, %rd2566, 0;
	add.cc.s64 	%rd1087, %rd2656, %rd2654;
	addc.cc.s64 	%rd2658, %rd2657, %rd2655;
	mul.lo.s64 	%rd2659, %rd1082, %rd2644;
	mul.hi.u64 	%rd2660, %rd1082, %rd2644;
	add.cc.s64 	%rd2661, %rd2658, %rd2641;
	addc.cc.s64 	%rd2662, %rd2566, 0;
	add.cc.s64 	%rd1088, %rd2661, %rd2659;
	addc.cc.s64 	%rd2663, %rd2662, %rd2660;
	add.s64 	%rd21115, %rd2643, %rd2663;
	setp.gt.u64 	%p109, %rd21115, %rd1082;
	@%p109 bra 	$L__BB0_457;
	setp.lt.u64 	%p110, %rd21115, %rd1082;
	mov.u64 	%rd21112, %rd1086;
	mov.u64 	%rd21113, %rd1087;
	mov.u64 	%rd21114, %rd1088;
	@%p110 bra 	$L__BB0_458;
	setp.lt.u64 	%p111, %rd1083, %rd1088;
	@%p111 bra 	$L__BB0_457;
	setp.gt.u64 	%p112, %rd1083, %rd1088;
	mov.u64 	%rd21112, %rd1086;
	mov.u64 	%rd21113, %rd1087;
	mov.u64 	%rd21114, %rd1088;
	@%p112 bra 	$L__BB0_458;
	setp.lt.u64 	%p113, %rd1084, %rd1087;
	@%p113 bra 	$L__BB0_457;
	setp.gt.u64 	%p114, %rd1084, %rd1087;
	setp.gt.u64 	%p115, %rd1085, %rd1086;
	or.pred  	%p116, %p114, %p115;
	mov.u64 	%rd21112, %rd1086;
	mov.u64 	%rd21113, %rd1087;
	mov.u64 	%rd21114, %rd1088;
	@%p116 bra 	$L__BB0_458;
$L__BB0_457:
	sub.s64 	%rd21112, %rd1086, %rd1085;
	setp.lt.u64 	%p117, %rd1086, %rd1085;
	selp.u64 	%rd2664, 1, 0, %p117;
	add.s64 	%rd2665, %rd1084, %rd2664;
	sub.s64 	%rd21113, %rd1087, %rd2665;
	setp.lt.u64 	%p118, %rd1087, %rd2665;
	selp.u64 	%rd2666, 1, 0, %p118;
	add.s64 	%rd2667, %rd1083, %rd2666;
	sub.s64 	%rd21114, %rd1088, %rd2667;
	setp.lt.u64 	%p119, %rd1088, %rd2667;
	selp.u64 	%rd2668, 1, 0, %p119;
	add.s64 	%rd2669, %rd1082, %rd2668;
	sub.s64 	%rd21115, %rd21115, %rd2669;
$L__BB0_458:
	ld.const.u64 	%rd1098, [P_CONST+24];
	ld.const.u64 	%rd1099, [P_CONST+16];
	ld.const.u64 	%rd1100, [P_CONST+8];
	ld.const.u64 	%rd2670, [P_CONST];
	and.b64  	%rd1101, %rd52, 4294967295;
	shr.u64 	%rd1102, %rd52, 32;
	shr.u64 	%rd2671, %rd21112, 32;
	and.b64  	%rd2672, %rd21112, 4294967295;
	mul.lo.s64 	%rd2673, %rd2672, %rd1101;
	mul.lo.s64 	%rd2674, %rd2671, %rd1101;
	mul.lo.s64 	%rd2675, %rd2672, %rd1102;
	shr.u64 	%rd2676, %rd2673, 32;
	and.b64  	%rd2677, %rd2674, 4294967295;
	add.s64 	%rd2678, %rd2676, %rd2677;
	and.b64  	%rd2679, %rd2675, 4294967295;
	add.s64 	%rd2680, %rd2678, %rd2679;
	shr.u64 	%rd2681, %rd2674, 32;
	mad.lo.s64 	%rd2682, %rd2671, %rd1102, %rd2681;
	shr.u64 	%rd2683, %rd2675, 32;
	add.s64 	%rd2684, %rd2682, %rd2683;
	shr.u64 	%rd2685, %rd2680, 32;
	shl.b64 	%rd2686, %rd2680, 32;
	and.b64  	%rd2687, %rd2673, 4294967295;
	or.b64  	%rd2688, %rd2686, %rd2687;
	add.s64 	%rd2689, %rd2684, %rd2685;
	shr.u64 	%rd2690, %rd21113, 32;
	and.b64  	%rd2691, %rd21113, 4294967295;
	mul.lo.s64 	%rd2692, %rd2691, %rd1101;
	mul.lo.s64 	%rd2693, %rd2690, %rd1101;
	mul.lo.s64 	%rd2694, %rd2691, %rd1102;
	shr.u64 	%rd2695, %rd2692, 32;
	and.b64  	%rd2696, %rd2693, 4294967295;
	add.s64 	%rd2697, %rd2695, %rd2696;
	and.b64  	%rd2698, %rd2694, 4294967295;
	add.s64 	%rd2699, %rd2697, %rd2698;
	shr.u64 	%rd2700, %rd2693, 32;
	mad.lo.s64 	%rd2701, %rd2690, %rd1102, %rd2700;
	shr.u64 	%rd2702, %rd2694, 32;
	add.s64 	%rd2703, %rd2701, %rd2702;
	shr.u64 	%rd2704, %rd2699, 32;
	shl.b64 	%rd2705, %rd2699, 32;
	and.b64  	%rd2706, %rd2692, 4294967295;
	or.b64  	%rd2707, %rd2705, %rd2706;
	add.s64 	%rd2708, %rd2703, %rd2704;
	shr.u64 	%rd2709, %rd21114, 32;
	and.b64  	%rd2710, %rd21114, 4294967295;
	mul.lo.s64 	%rd2711, %rd2710, %rd1101;
	mul.lo.s64 	%rd2712, %rd2709, %rd1101;
	mul.lo.s64 	%rd2713, %rd2710, %rd1102;
	shr.u64 	%rd2714, %rd2711, 32;
	and.b64  	%rd2715, %rd2712, 4294967295;
	add.s64 	%rd2716, %rd2714, %rd2715;
	and.b64  	%rd2717, %rd2713, 4294967295;
	add.s64 	%rd2718, %rd2716, %rd2717;
	shr.u64 	%rd2719, %rd2712, 32;
	mad.lo.s64 	%rd2720, %rd2709, %rd1102, %rd2719;
	shr.u64 	%rd2721, %rd2713, 32;
	add.s64 	%rd2722, %rd2720, %rd2721;
	shr.u64 	%rd2723, %rd2718, 32;
	shl.b64 	%rd2724, %rd2718, 32;
	and.b64  	%rd2725, %rd2711, 4294967295;
	or.b64  	%rd2726, %rd2724, %rd2725;
	add.s64 	%rd2727, %rd2722, %rd2723;
	shr.u64 	%rd2728, %rd21115, 32;
	and.b64  	%rd2729, %rd21115, 4294967295;
	mul.lo.s64 	%rd2730, %rd2729, %rd1101;
	mul.lo.s64 	%rd2731, %rd2728, %rd1101;
	mul.lo.s64 	%rd2732, %rd2729, %rd1102;
	shr.u64 	%rd2733, %rd2730, 32;
	and.b64  	%rd2734, %rd2731, 4294967295;
	add.s64 	%rd2735, %rd2733, %rd2734;
	and.b64  	%rd2736, %rd2732, 4294967295;
	add.s64 	%rd2737, %rd2735, %rd2736;
	shr.u64 	%rd2738, %rd2731, 32;
	mad.lo.s64 	%rd2739, %rd2728, %rd1102, %rd2738;
	shr.u64 	%rd2740, %rd2732, 32;
	add.s64 	%rd2741, %rd2739, %rd2740;
	shr.u64 	%rd2742, %rd2737, 32;
	shl.b64 	%rd2743, %rd2737, 32;
	and.b64  	%rd2744, %rd2730, 4294967295;
	or.b64  	%rd2745, %rd2743, %rd2744;
	add.s64 	%rd2746, %rd2741, %rd2742;
	and.b64  	%rd1103, %rd51, 4294967295;
	shr.u64 	%rd1104, %rd51, 32;
	mul.lo.s64 	%rd2747, %rd2672, %rd1103;
	mul.lo.s64 	%rd2748, %rd2671, %rd1103;
	mul.lo.s64 	%rd2749, %rd2672, %rd1104;
	shr.u64 	%rd2750, %rd2747, 32;
	and.b64  	%rd2751, %rd2748, 4294967295;
	add.s64 	%rd2752, %rd2750, %rd2751;
	and.b64  	%rd2753, %rd2749, 4294967295;
	add.s64 	%rd2754, %rd2752, %rd2753;
	shr.u64 	%rd2755, %rd2748, 32;
	mad.lo.s64 	%rd2756, %rd2671, %rd1104, %rd2755;
	shr.u64 	%rd2757, %rd2749, 32;
	add.s64 	%rd2758, %rd2756, %rd2757;
	shr.u64 	%rd2759, %rd2754, 32;
	shl.b64 	%rd2760, %rd2754, 32;
	and.b64  	%rd2761, %rd2747, 4294967295;
	or.b64  	%rd2762, %rd2760, %rd2761;
	add.s64 	%rd2763, %rd2707, %rd2762;
	setp.lt.u64 	%p120, %rd2763, %rd2707;
	selp.u64 	%rd2764, 1, 0, %p120;
	add.s64 	%rd2765, %rd2758, %rd2708;
	add.s64 	%rd2766, %rd2765, %rd2759;
	add.s64 	%rd2767, %rd2766, %rd2764;
	mul.lo.s64 	%rd2768, %rd2691, %rd1103;
	mul.lo.s64 	%rd2769, %rd2690, %rd1103;
	mul.lo.s64 	%rd2770, %rd2691, %rd1104;
	shr.u64 	%rd2771, %rd2768, 32;
	and.b64  	%rd2772, %rd2769, 4294967295;
	add.s64 	%rd2773, %rd2771, %rd2772;
	and.b64  	%rd2774, %rd2770, 4294967295;
	add.s64 	%rd2775, %rd2773, %rd2774;
	shr.u64 	%rd2776, %rd2769, 32;
	mad.lo.s64 	%rd2777, %rd2690, %rd1104, %rd2776;
	shr.u64 	%rd2778, %rd2770, 32;
	add.s64 	%rd2779, %rd2777, %rd2778;
	shr.u64 	%rd2780, %rd2775, 32;
	shl.b64 	%rd2781, %rd2775, 32;
	and.b64  	%rd2782, %rd2768, 4294967295;
	or.b64  	%rd2783, %rd2781, %rd2782;
	add.s64 	%rd2784, %rd2726, %rd2764;
	add.s64 	%rd2785, %rd2784, %rd2783;
	max.u64 	%rd2786, %rd2726, %rd2784;
	setp.gt.u64 	%p121, %rd2786, %rd2785;
	selp.u64 	%rd2787, 1, 0, %p121;
	add.s64 	%rd2788, %rd2779, %rd2727;
	add.s64 	%rd2789, %rd2788, %rd2780;
	add.s64 	%rd2790, %rd2789, %rd2787;
	mul.lo.s64 	%rd2791, %rd2710, %rd1103;
	mul.lo.s64 	%rd2792, %rd2709, %rd1103;
	mul.lo.s64 	%rd2793, %rd2710, %rd1104;
	shr.u64 	%rd2794, %rd2791, 32;
	and.b64  	%rd2795, %rd2792, 4294967295;
	add.s64 	%rd2796, %rd2794, %rd2795;
	and.b64  	%rd2797, %rd2793, 4294967295;
	add.s64 	%rd2798, %rd2796, %rd2797;
	shr.u64 	%rd2799, %rd2792, 32;
	mad.lo.s64 	%rd2800, %rd2709, %rd1104, %rd2799;
	shr.u64 	%rd2801, %rd2793, 32;
	add.s64 	%rd2802, %rd2800, %rd2801;
	shr.u64 	%rd2803, %rd2798, 32;
	shl.b64 	%rd2804, %rd2798, 32;
	and.b64  	%rd2805, %rd2791, 4294967295;
	or.b64  	%rd2806, %rd2804, %rd2805;
	add.s64 	%rd2807, %rd2745, %rd2787;
	add.s64 	%rd2808, %rd2807, %rd2806;
	max.u64 	%rd2809, %rd2745, %rd2807;
	setp.gt.u64 	%p122, %rd2809, %rd2808;
	selp.u64 	%rd2810, 1, 0, %p122;
	add.s64 	%rd2811, %rd2802, %rd2746;
	add.s64 	%rd2812, %rd2811, %rd2803;
	add.s64 	%rd2813, %rd2812, %rd2810;
	and.b64  	%rd1105, %rd50, 4294967295;
	shr.u64 	%rd1106, %rd50, 32;
	mul.lo.s64 	%rd2814, %rd2672, %rd1105;
	mul.lo.s64 	%rd2815, %rd2671, %rd1105;
	mul.lo.s64 	%rd2816, %rd2672, %rd1106;
	shr.u64 	%rd2817, %rd2814, 32;
	and.b64  	%rd2818, %rd2815, 4294967295;
	add.s64 	%rd2819, %rd2817, %rd2818;
	and.b64  	%rd2820, %rd2816, 4294967295;
	add.s64 	%rd2821, %rd2819, %rd2820;
	shr.u64 	%rd2822, %rd2815, 32;
	mad.lo.s64 	%rd2823, %rd2671, %rd1106, %rd2822;
	shr.u64 	%rd2824, %rd2816, 32;
	add.s64 	%rd2825, %rd2823, %rd2824;
	shr.u64 	%rd2826, %rd2821, 32;
	shl.b64 	%rd2827, %rd2821, 32;
	and.b64  	%rd2828, %rd2814, 4294967295;
	or.b64  	%rd2829, %rd2827, %rd2828;
	add.s64 	%rd2830, %rd2785, %rd2829;
	setp.lt.u64 	%p123, %rd2830, %rd2785;
	selp.u64 	%rd2831, 1, 0, %p123;
	add.s64 	%rd2832, %rd2825, %rd2790;
	add.s64 	%rd2833, %rd2832, %rd2826;
	add.s64 	%rd2834, %rd2833, %rd2831;
	mul.lo.s64 	%rd2835, %rd2691, %rd1105;
	mul.lo.s64 	%rd2836, %rd2690, %rd1105;
	mul.lo.s64 	%rd2837, %rd2691, %rd1106;
	shr.u64 	%rd2838, %rd2835, 32;
	and.b64  	%rd2839, %rd2836, 4294967295;
	add.s64 	%rd2840, %rd2838, %rd2839;
	and.b64  	%rd2841, %rd2837, 4294967295;
	add.s64 	%rd2842, %rd2840, %rd2841;
	shr.u64 	%rd2843, %rd2836, 32;
	mad.lo.s64 	%rd2844, %rd2690, %rd1106, %rd2843;
	shr.u64 	%rd2845, %rd2837, 32;
	add.s64 	%rd2846, %rd2844, %rd2845;
	shr.u64 	%rd2847, %rd2842, 32;
	shl.b64 	%rd2848, %rd2842, 32;
	and.b64  	%rd2849, %rd2835, 4294967295;
	or.b64  	%rd2850, %rd2848, %rd2849;
	add.s64 	%rd2851, %rd2808, %rd2831;
	add.s64 	%rd2852, %rd2851, %rd2850;
	max.u64 	%rd2853, %rd2808, %rd2851;
	setp.gt.u64 	%p124, %rd2853, %rd2852;
	selp.u64 	%rd2854, 1, 0, %p124;
	add.s64 	%rd2855, %rd2846, %rd2813;
	add.s64 	%rd2856, %rd2855, %rd2847;
	add.s64 	%rd2857, %rd2856, %rd2854;
	and.b64  	%rd1107, %rd49, 4294967295;
	shr.u64 	%rd1108, %rd49, 32;
	mul.lo.s64 	%rd2858, %rd2672, %rd1107;
	mul.lo.s64 	%rd2859, %rd2671, %rd1107;
	mul.lo.s64 	%rd2860, %rd2672, %rd1108;
	shr.u64 	%rd2861, %rd2858, 32;
	and.b64  	%rd2862, %rd2859, 4294967295;
	add.s64 	%rd2863, %rd2861, %rd2862;
	and.b64  	%rd2864, %rd2860, 4294967295;
	add.s64 	%rd2865, %rd2863, %rd2864;
	shr.u64 	%rd2866, %rd2859, 32;
	mad.lo.s64 	%rd2867, %rd2671, %rd1108, %rd2866;
	shr.u64 	%rd2868, %rd2860, 32;
	add.s64 	%rd2869, %rd2867, %rd2868;
	shr.u64 	%rd2870, %rd2865, 32;
	shl.b64 	%rd2871, %rd2865, 32;
	and.b64  	%rd2872, %rd2858, 4294967295;
	or.b64  	%rd2873, %rd2871, %rd2872;
	add.s64 	%rd2874, %rd2852, %rd2873;
	setp.lt.u64 	%p125, %rd2874, %rd2852;
	selp.u64 	%rd2875, 1, 0, %p125;
	add.s64 	%rd2876, %rd2869, %rd2857;
	add.s64 	%rd2877, %rd2876, %rd2870;
	add.s64 	%rd2878, %rd2877, %rd2875;
	ld.const.u64 	%rd2879, [MU_P];
	mul.lo.s64 	%rd2880, %rd2879, %rd2688;
	mul.lo.s64 	%rd2881, %rd2670, %rd2880;
	mul.hi.u64 	%rd2882, %rd2670, %rd2880;
	add.cc.s64 	%rd2883, %rd2881, %rd2688;
	addc.cc.s64 	%rd2884, %rd2882, 0;
	mul.lo.s64 	%rd2885, %rd1100, %rd2880;
	mul.hi.u64 	%rd2886, %rd1100, %rd2880;
	mov.b64 	%rd2887, 0;
	add.cc.s64 	%rd2888, %rd2884, %rd2763;
	addc.cc.s64 	%rd2889, %rd2887, 0;
	add.cc.s64 	%rd2890, %rd2888, %rd2885;
	addc.cc.s64 	%rd2891, %rd2889, %rd2886;
	mul.lo.s64 	%rd2892, %rd1099, %rd2880;
	mul.hi.u64 	%rd2893, %rd1099, %rd2880;
	add.cc.s64 	%rd2894, %rd2891, %rd2830;
	addc.cc.s64 	%rd2895, %rd2887, 0;
	add.cc.s64 	%rd2896, %rd2894, %rd2892;
	addc.cc.s64 	%rd2897, %rd2895, %rd2893;
	mul.lo.s64 	%rd2898, %rd1098, %rd2880;
	mul.hi.u64 	%rd2899, %rd1098, %rd2880;
	add.cc.s64 	%rd2900, %rd2897, %rd2874;
	addc.cc.s64 	%rd2901, %rd2887, 0;
	add.cc.s64 	%rd2902, %rd2900, %rd2898;
	addc.cc.s64 	%rd2903, %rd2901, %rd2899;
	add.s64 	%rd2904, %rd2689, %rd2903;
	setp.lt.u64 	%p126, %rd2904, %rd2689;
	selp.u64 	%rd2905, 1, 0, %p126;
	add.s64 	%rd2906, %rd2767, %rd2905;
	setp.lt.u64 	%p127, %rd2906, %rd2767;
	selp.u64 	%rd2907, 1, 0, %p127;
	add.s64 	%rd2908, %rd2834, %rd2907;
	setp.lt.u64 	%p128, %rd2908, %rd2834;
	selp.u64 	%rd2909, 1, 0, %p128;
	add.s64 	%rd2910, %rd2878, %rd2909;
	mul.lo.s64 	%rd2911, %rd2879, %rd2890;
	mul.lo.s64 	%rd2912, %rd2670, %rd2911;
	mul.hi.u64 	%rd2913, %rd2670, %rd2911;
	add.cc.s64 	%rd2914, %rd2912, %rd2890;
	addc.cc.s64 	%rd2915, %rd2913, 0;
	mul.lo.s64 	%rd2916, %rd1100, %rd2911;
	mul.hi.u64 	%rd2917, %rd1100, %rd2911;
	add.cc.s64 	%rd2918, %rd2915, %rd2896;
	addc.cc.s64 	%rd2919, %rd2887, 0;
	add.cc.s64 	%rd2920, %rd2918, %rd2916;
	addc.cc.s64 	%rd2921, %rd2919, %rd2917;
	mul.lo.s64 	%rd2922, %rd1099, %rd2911;
	mul.hi.u64 	%rd2923, %rd1099, %rd2911;
	add.cc.s64 	%rd2924, %rd2921, %rd2902;
	addc.cc.s64 	%rd2925, %rd2887, 0;
	add.cc.s64 	%rd2926, %rd2924, %rd2922;
	addc.cc.s64 	%rd2927, %rd2925, %rd2923;
	mul.lo.s64 	%rd2928, %rd1098, %rd2911;
	mul.hi.u64 	%rd2929, %rd1098, %rd2911;
	add.cc.s64 	%rd2930, %rd2927, %rd2904;
	addc.cc.s64 	%rd2931, %rd2887, 0;
	add.cc.s64 	%rd2932, %rd2930, %rd2928;
	addc.cc.s64 	%rd2933, %rd2931, %rd2929;
	add.s64 	%rd2934, %rd2906, %rd2933;
	setp.lt.u64 	%p129, %rd2934, %rd2906;
	selp.u64 	%rd2935, 1, 0, %p129;
	add.s64 	%rd2936, %rd2908, %rd2935;
	setp.lt.u64 	%p130, %rd2936, %rd2908;
	selp.u64 	%rd2937, 1, 0, %p130;
	add.s64 	%rd2938, %rd2910, %rd2937;
	mul.lo.s64 	%rd2939, %rd2879, %rd2920;
	mul.lo.s64 	%rd2940, %rd2670, %rd2939;
	mul.hi.u64 	%rd2941, %rd2670, %rd2939;
	add.cc.s64 	%rd2942, %rd2940, %rd2920;
	addc.cc.s64 	%rd2943, %rd2941, 0;
	mul.lo.s64 	%rd2944, %rd1100, %rd2939;
	mul.hi.u64 	%rd2945, %rd1100, %rd2939;
	add.cc.s64 	%rd2946, %rd2943, %rd2926;
	addc.cc.s64 	%rd2947, %rd2887, 0;
	add.cc.s64 	%rd2948, %rd2946, %rd2944;
	addc.cc.s64 	%rd2949, %rd2947, %rd2945;
	mul.lo.s64 	%rd2950, %rd1099, %rd2939;
	mul.hi.u64 	%rd2951, %rd1099, %rd2939;
	add.cc.s64 	%rd2952, %rd2949, %rd2932;
	addc.cc.s64 	%rd2953, %rd2887, 0;
	add.cc.s64 	%rd2954, %rd2952, %rd2950;
	addc.cc.s64 	%rd2955, %rd2953, %rd2951;
	mul.lo.s64 	%rd2956, %rd1098, %rd2939;
	mul.hi.u64 	%rd2957, %rd1098, %rd2939;
	add.cc.s64 	%rd2958, %rd2955, %rd2934;
	addc.cc.s64 	%rd2959, %rd2887, 0;
	add.cc.s64 	%rd2960, %rd2958, %rd2956;
	addc.cc.s64 	%rd2961, %rd2959, %rd2957;
	add.s64 	%rd2962, %rd2936, %rd2961;
	setp.lt.u64 	%p131, %rd2962, %rd2936;
	selp.u64 	%rd2963, 1, 0, %p131;
	add.s64 	%rd2964, %rd2938, %rd2963;
	mul.lo.s64 	%rd2965, %rd2879, %rd2948;
	mul.lo.s64 	%rd2966, %rd2670, %rd2965;
	mul.hi.u64 	%rd2967, %rd2670, %rd2965;
	add.cc.s64 	%rd2968, %rd2966, %rd2948;
	addc.cc.s64 	%rd2969, %rd2967, 0;
	mul.lo.s64 	%rd2970, %rd1100, %rd2965;
	mul.hi.u64 	%rd2971, %rd1100, %rd2965;
	add.cc.s64 	%rd2972, %rd2969, %rd2954;
	addc.cc.s64 	%rd2973, %rd2887, 0;
	add.cc.s64 	%rd1109, %rd2972, %rd2970;
	addc.cc.s64 	%rd2974, %rd2973, %rd2971;
	mul.lo.s64 	%rd2975, %rd1099, %rd2965;
	mul.hi.u64 	%rd2976, %rd1099, %rd2965;
	add.cc.s64 	%rd2977, %rd2974, %rd2960;
	addc.cc.s64 	%rd2978, %rd2887, 0;
	add.cc.s64 	%rd1110, %rd2977, %rd2975;
	addc.cc.s64 	%rd2979, %rd2978, %rd2976;
	mul.lo.s64 	%rd2980, %rd1098, %rd2965;
	mul.hi.u64 	%rd2981, %rd1098, %rd2965;
	add.cc.s64 	%rd2982, %rd2979, %rd2962;
	addc.cc.s64 	%rd2983, %rd2887, 0;
	add.cc.s64 	%rd1111, %rd2982, %rd2980;
	addc.cc.s64 	%rd2984, %rd2983, %rd2981;
	add.s64 	%rd21119, %rd2964, %rd2984;
	setp.gt.u64 	%p132, %rd21119, %rd1098;
	@%p132 bra 	$L__BB0_464;
	setp.lt.u64 	%p133, %rd21119, %rd1098;
	mov.u64 	%rd21116, %rd1109;
	mov.u64 	%rd21117, %rd1110;
	mov.u64 	%rd21118, %rd1111;
	@%p133 bra 	$L__BB0_465;
	setp.lt.u64 	%p134, %rd1099, %rd1111;
	@%p134 bra 	$L__BB0_464;
	setp.gt.u64 	%p135, %rd1099, %rd1111;
	mov.u64 	%rd21116, %rd1109;
	mov.u64 	%rd21117, %rd1110;
	mov.u64 	%rd21118, %rd1111;
	@%p135 bra 	$L__BB0_465;
	setp.lt.u64 	%p136, %rd1100, %rd1110;
	@%p136 bra 	$L__BB0_464;
	setp.gt.u64 	%p137, %rd1100, %rd1110;
	setp.gt.u64 	%p138, %rd2670, %rd1109;
	or.pred  	%p139, %p137, %p138;
	mov.u64 	%rd21116, %rd1109;
	mov.u64 	%rd21117, %rd1110;
	mov.u64 	%rd21118, %rd1111;
	@%p139 bra 	$L__BB0_465;
$L__BB0_464:
	sub.s64 	%rd21116, %rd1109, %rd2670;
	setp.lt.u64 	%p140, %rd1109, %rd2670;
	selp.u64 	%rd2988, 1, 0, %p140;
	add.s64 	%rd2989, %rd1100, %rd2988;
	sub.s64 	%rd21117, %rd1110, %rd2989;
	setp.lt.u64 	%p141, %rd1110, %rd2989;
	selp.u64 	%rd2990, 1, 0, %p141;
	add.s64 	%rd2992, %rd1099, %rd2990;
	sub.s64 	%rd21118, %rd1111, %rd2992;
	setp.lt.u64 	%p142, %rd1111, %rd2992;
	selp.u64 	%rd2993, 1, 0, %p142;
	add.s64 	%rd2995, %rd1098, %rd2993;
	sub.s64 	%rd21119, %rd21119, %rd2995;
$L__BB0_465:
	ld.const.u64 	%rd2996, [P_CONST+24];
	ld.const.u64 	%rd2997, [P_CONST+16];
	ld.const.u64 	%rd2998, [P_CONST+8];
	ld.const.u64 	%rd2999, [P_CONST];
	and.b64  	%rd3000, %rd64, 4294967295;
	shr.u64 	%rd3001, %rd64, 32;
	shr.u64 	%rd3002, %rd21108, 32;
	and.b64  	%rd3003, %rd21108, 4294967295;
	mul.lo.s64 	%rd3004, %rd3003, %rd3000;
	mul.lo.s64 	%rd3005, %rd3002, %rd3000;
	mul.lo.s64 	%rd3006, %rd3003, %rd3001;
	shr.u64 	%rd3007, %rd3004, 32;
	and.b64  	%rd3008, %rd3005, 4294967295;
	add.s64 	%rd3009, %rd3007, %rd3008;
	and.b64  	%rd3010, %rd3006, 4294967295;
	add.s64 	%rd3011, %rd3009, %rd3010;
	shr.u64 	%rd3012, %rd3005, 32;
	mad.lo.s64 	%rd3013, %rd3002, %rd3001, %rd3012;
	shr.u64 	%rd3014, %rd3006, 32;
	add.s64 	%rd3015, %rd3013, %rd3014;
	shr.u64 	%rd3016, %rd3011, 32;
	shl.b64 	%rd3017, %rd3011, 32;
	and.b64  	%rd3018, %rd3004, 4294967295;
	or.b64  	%rd3019, %rd3017, %rd3018;
	add.s64 	%rd3020, %rd3015, %rd3016;
	shr.u64 	%rd3021, %rd21109, 32;
	and.b64  	%rd3022, %rd21109, 4294967295;
	mul.lo.s64 	%rd3023, %rd3022, %rd3000;
	mul.lo.s64 	%rd3024, %rd3021, %rd3000;
	mul.lo.s64 	%rd3025, %rd3022, %rd3001;
	shr.u64 	%rd3026, %rd3023, 32;
	and.b64  	%rd3027, %rd3024, 4294967295;
	add.s64 	%rd3028, %rd3026, %rd3027;
	and.b64  	%rd3029, %rd3025, 4294967295;
	add.s64 	%rd3030, %rd3028, %rd3029;
	shr.u64 	%rd3031, %rd3024, 32;
	mad.lo.s64 	%rd3032, %rd3021, %rd3001, %rd3031;
	shr.u64 	%rd3033, %rd3025, 32;
	add.s64 	%rd3034, %rd3032, %rd3033;
	shr.u64 	%rd3035, %rd3030, 32;
	shl.b64 	%rd3036, %rd3030, 32;
	and.b64  	%rd3037, %rd3023, 4294967295;
	or.b64  	%rd3038, %rd3036, %rd3037;
	add.s64 	%rd3039, %rd3034, %rd3035;
	shr.u64 	%rd3040, %rd21110, 32;
	and.b64  	%rd3041, %rd21110, 4294967295;
	mul.lo.s64 	%rd3042, %rd3041, %rd3000;
	mul.lo.s64 	%rd3043, %rd3040, %rd3000;
	mul.lo.s64 	%rd3044, %rd3041, %rd3001;
	shr.u64 	%rd3045, %rd3042, 32;
	and.b64  	%rd3046, %rd3043, 4294967295;
	add.s64 	%rd3047, %rd3045, %rd3046;
	and.b64  	%rd3048, %rd3044, 4294967295;
	add.s64 	%rd3049, %rd3047, %rd3048;
	shr.u64 	%rd3050, %rd3043, 32;
	mad.lo.s64 	%rd3051, %rd3040, %rd3001, %rd3050;
	shr.u64 	%rd3052, %rd3044, 32;
	add.s64 	%rd3053, %rd3051, %rd3052;
	shr.u64 	%rd3054, %rd3049, 32;
	shl.b64 	%rd3055, %rd3049, 32;
	and.b64  	%rd3056, %rd3042, 4294967295;
	or.b64  	%rd3057, %rd3055, %rd3056;
	add.s64 	%rd3058, %rd3053, %rd3054;
	shr.u64 	%rd3059, %rd21111, 32;
	and.b64  	%rd3060, %rd21111, 4294967295;
	mul.lo.s64 	%rd3061, %rd3060, %rd3000;
	mul.lo.s64 	%rd3062, %rd3059, %rd3000;
	mul.lo.s64 	%rd3063, %rd3060, %rd3001;
	shr.u64 	%rd3064, %rd3061, 32;
	and.b64  	%rd3065, %rd3062, 4294967295;
	add.s64 	%rd3066, %rd3064, %rd3065;
	and.b64  	%rd3067, %rd3063, 4294967295;
	add.s64 	%rd3068, %rd3066, %rd3067;
	shr.u64 	%rd3069, %rd3062, 32;
	mad.lo.s64 	%rd3070, %rd3059, %rd3001, %rd3069;
	shr.u64 	%rd3071, %rd3063, 32;
	add.s64 	%rd3072, %rd3070, %rd3071;
	shr.u64 	%rd3073, %rd3068, 32;
	shl.b64 	%rd3074, %rd3068, 32;
	and.b64  	%rd3075, %rd3061, 4294967295;
	or.b64  	%rd3076, %rd3074, %rd3075;
	add.s64 	%rd3077, %rd3072, %rd3073;
	and.b64  	%rd3078, %rd63, 4294967295;
	shr.u64 	%rd3079, %rd63, 32;
	mul.lo.s64 	%rd3080, %rd3003, %rd3078;
	mul.lo.s64 	%rd3081, %rd3002, %rd3078;
	mul.lo.s64 	%rd3082, %rd3003, %rd3079;
	shr.u64 	%rd3083, %rd3080, 32;
	and.b64  	%rd3084, %rd3081, 4294967295;
	add.s64 	%rd3085, %rd3083, %rd3084;
	and.b64  	%rd3086, %rd3082, 4294967295;
	add.s64 	%rd3087, %rd3085, %rd3086;
	shr.u64 	%rd3088, %rd3081, 32;
	mad.lo.s64 	%rd3089, %rd3002, %rd3079, %rd3088;
	shr.u64 	%rd3090, %rd3082, 32;
	add.s64 	%rd3091, %rd3089, %rd3090;
	shr.u64 	%rd3092, %rd3087, 32;
	shl.b64 	%rd3093, %rd3087, 32;
	and.b64  	%rd3094, %rd3080, 4294967295;
	or.b64  	%rd3095, %rd3093, %rd3094;
	add.s64 	%rd3096, %rd3038, %rd3095;
	setp.lt.u64 	%p143, %rd3096, %rd3038;
	selp.u64 	%rd3097, 1, 0, %p143;
	add.s64 	%rd3098, %rd3091, %rd3039;
	add.s64 	%rd3099, %rd3098, %rd3092;
	add.s64 	%rd3100, %rd3099, %rd3097;
	mul.lo.s64 	%rd3101, %rd3022, %rd3078;
	mul.lo.s64 	%rd3102, %rd3021, %rd3078;
	mul.lo.s64 	%rd3103, %rd3022, %rd3079;
	shr.u64 	%rd3104, %rd3101, 32;
	and.b64  	%rd3105, %rd3102, 4294967295;
	add.s64 	%rd3106, %rd3104, %rd3105;
	and.b64  	%rd3107, %rd3103, 4294967295;
	add.s64 	%rd3108, %rd3106, %rd3107;
	shr.u64 	%rd3109, %rd3102, 32;
	mad.lo.s64 	%rd3110, %rd3021, %rd3079, %rd3109;
	shr.u64 	%rd3111, %rd3103, 32;
	add.s64 	%rd3112, %rd3110, %rd3111;
	shr.u64 	%rd3113, %rd3108, 32;
	shl.b64 	%rd3114, %rd3108, 32;
	and.b64  	%rd3115, %rd3101, 4294967295;
	or.b64  	%rd3116, %rd3114, %rd3115;
	add.s64 	%rd3117, %rd3057, %rd3097;
	add.s64 	%rd3118, %rd3117, %rd3116;
	max.u64 	%rd3119, %rd3057, %rd3117;
	setp.gt.u64 	%p144, %rd3119, %rd3118;
	selp.u64 	%rd3120, 1, 0, %p144;
	add.s64 	%rd3121, %rd3112, %rd3058;
	add.s64 	%rd3122, %rd3121, %rd3113;
	add.s64 	%rd3123, %rd3122, %rd3120;
	mul.lo.s64 	%rd3124, %rd3041, %rd3078;
	mul.lo.s64 	%rd3125, %rd3040, %rd3078;
	mul.lo.s64 	%rd3126, %rd3041, %rd3079;
	shr.u64 	%rd3127, %rd3124, 32;
	and.b64  	%rd3128, %rd3125, 4294967295;
	add.s64 	%rd3129, %rd3127, %rd3128;
	and.b64  	%rd3130, %rd3126, 4294967295;
	add.s64 	%rd3131, %rd3129, %rd3130;
	shr.u64 	%rd3132, %rd3125, 32;
	mad.lo.s64 	%rd3133, %rd3040, %rd3079, %rd3132;
	shr.u64 	%rd3134, %rd3126, 32;
	add.s64 	%rd3135, %rd3133, %rd3134;
	shr.u64 	%rd3136, %rd3131, 32;
	shl.b64 	%rd3137, %rd3131, 32;
	and.b64  	%rd3138, %rd3124, 4294967295;
	or.b64  	%rd3139, %rd3137, %rd3138;
	add.s64 	%rd3140, %rd3076, %rd3120;
	add.s64 	%rd3141, %rd3140, %rd3139;
	max.u64 	%rd3142, %rd3076, %rd3140;
	setp.gt.u64 	%p145, %rd3142, %rd3141;
	selp.u64 	%rd3143, 1, 0, %p145;
	add.s64 	%rd3144, %rd3135, %rd3077;
	add.s64 	%rd3145, %rd3144, %rd3136;
	add.s64 	%rd3146, %rd3145, %rd3143;
	and.b64  	%rd3147, %rd62, 4294967295;
	shr.u64 	%rd3148, %rd62, 32;
	mul.lo.s64 	%rd3149, %rd3003, %rd3147;
	mul.lo.s64 	%rd3150, %rd3002, %rd3147;
	mul.lo.s64 	%rd3151, %rd3003, %rd3148;
	shr.u64 	%rd3152, %rd3149, 32;
	and.b64  	%rd3153, %rd3150, 4294967295;
	add.s64 	%rd3154, %rd3152, %rd3153;
	and.b64  	%rd3155, %rd3151, 4294967295;
	add.s64 	%rd3156, %rd3154, %rd3155;
	shr.u64 	%rd3157, %rd3150, 32;
	mad.lo.s64 	%rd3158, %rd3002, %rd3148, %rd3157;
	shr.u64 	%rd3159, %rd3151, 32;
	add.s64 	%rd3160, %rd3158, %rd3159;
	shr.u64 	%rd3161, %rd3156, 32;
	shl.b64 	%rd3162, %rd3156, 32;
	and.b64  	%rd3163, %rd3149, 4294967295;
	or.b64  	%rd3164, %rd3162, %rd3163;
	add.s64 	%rd3165, %rd3118, %rd3164;
	setp.lt.u64 	%p146, %rd3165, %rd3118;
	selp.u64 	%rd3166, 1, 0, %p146;
	add.s64 	%rd3167, %rd3160, %rd3123;
	add.s64 	%rd3168, %rd3167, %rd3161;
	add.s64 	%rd3169, %rd3168, %rd3166;
	mul.lo.s64 	%rd3170, %rd3022, %rd3147;
	mul.lo.s64 	%rd3171, %rd3021, %rd3147;
	mul.lo.s64 	%rd3172, %rd3022, %rd3148;
	shr.u64 	%rd3173, %rd3170, 32;
	and.b64  	%rd3174, %rd3171, 4294967295;
	add.s64 	%rd3175, %rd3173, %rd3174;
	and.b64  	%rd3176, %rd3172, 4294967295;
	add.s64 	%rd3177, %rd3175, %rd3176;
	shr.u64 	%rd3178, %rd3171, 32;
	mad.lo.s64 	%rd3179, %rd3021, %rd3148, %rd3178;
	shr.u64 	%rd3180, %rd3172, 32;
	add.s64 	%rd3181, %rd3179, %rd3180;
	shr.u64 	%rd3182, %rd3177, 32;
	shl.b64 	%rd3183, %rd3177, 32;
	and.b64  	%rd3184, %rd3170, 4294967295;
	or.b64  	%rd3185, %rd3183, %rd3184;
	add.s64 	%rd3186, %rd3141, %rd3166;
	add.s64 	%rd3187, %rd3186, %rd3185;
	max.u64 	%rd3188, %rd3141, %rd3186;
	setp.gt.u64 	%p147, %rd3188, %rd3187;
	selp.u64 	%rd3189, 1, 0, %p147;
	add.s64 	%rd3190, %rd3181, %rd3146;
	add.s64 	%rd3191, %rd3190, %rd3182;
	add.s64 	%rd3192, %rd3191, %rd3189;
	and.b64  	%rd3193, %rd61, 4294967295;
	shr.u64 	%rd3194, %rd61, 32;
	mul.lo.s64 	%rd3195, %rd3003, %rd3193;
	mul.lo.s64 	%rd3196, %rd3002, %rd3193;
	mul.lo.s64 	%rd3197, %rd3003, %rd3194;
	shr.u64 	%rd3198, %rd3195, 32;
	and.b64  	%rd3199, %rd3196, 4294967295;
	add.s64 	%rd3200, %rd3198, %rd3199;
	and.b64  	%rd3201, %rd3197, 4294967295;
	add.s64 	%rd3202, %rd3200, %rd3201;
	shr.u64 	%rd3203, %rd3196, 32;
	mad.lo.s64 	%rd3204, %rd3002, %rd3194, %rd3203;
	shr.u64 	%rd3205, %rd3197, 32;
	add.s64 	%rd3206, %rd3204, %rd3205;
	shr.u64 	%rd3207, %rd3202, 32;
	shl.b64 	%rd3208, %rd3202, 32;
	and.b64  	%rd3209, %rd3195, 4294967295;
	or.b64  	%rd3210, %rd3208, %rd3209;
	add.s64 	%rd3211, %rd3187, %rd3210;
	setp.lt.u64 	%p148, %rd3211, %rd3187;
	selp.u64 	%rd3212, 1, 0, %p148;
	add.s64 	%rd3213, %rd3206, %rd3192;
	add.s64 	%rd3214, %rd3213, %rd3207;
	add.s64 	%rd3215, %rd3214, %rd3212;
	ld.const.u64 	%rd3216, [MU_P];
	mul.lo.s64 	%rd3217, %rd3216, %rd3019;
	mul.lo.s64 	%rd3218, %rd2999, %rd3217;
	mul.hi.u64 	%rd3219, %rd2999, %rd3217;
	add.cc.s64 	%rd3220, %rd3218, %rd3019;
	addc.cc.s64 	%rd3221, %rd3219, 0;
	mul.lo.s64 	%rd3222, %rd2998, %rd3217;
	mul.hi.u64 	%rd3223, %rd2998, %rd3217;
	mov.b64 	%rd3224, 0;
	add.cc.s64 	%rd3225, %rd3221, %rd3096;
	addc.cc.s64 	%rd3226, %rd3224, 0;
	add.cc.s64 	%rd3227, %rd3225, %rd3222;
	addc.cc.s64 	%rd3228, %rd3226, %rd3223;
	mul.lo.s64 	%rd3229, %rd2997, %rd3217;
	mul.hi.u64 	%rd3230, %rd2997, %rd3217;
	add.cc.s64 	%rd3231, %rd3228, %rd3165;
	addc.cc.s64 	%rd3232, %rd3224, 0;
	add.cc.s64 	%rd3233, %rd3231, %rd3229;
	addc.cc.s64 	%rd3234, %rd3232, %rd3230;
	mul.lo.s64 	%rd3235, %rd2996, %rd3217;
	mul.hi.u64 	%rd3236, %rd2996, %rd3217;
	add.cc.s64 	%rd3237, %rd3234, %rd3211;
	addc.cc.s64 	%rd3238, %rd3224, 0;
	add.cc.s64 	%rd3239, %rd3237, %rd3235;
	addc.cc.s64 	%rd3240, %rd3238, %rd3236;
	add.s64 	%rd3241, %rd3020, %rd3240;
	setp.lt.u64 	%p149, %rd3241, %rd3020;
	selp.u64 	%rd3242, 1, 0, %p149;
	add.s64 	%rd3243, %rd3100, %rd3242;
	setp.lt.u64 	%p150, %rd3243, %rd3100;
	selp.u64 	%rd3244, 1, 0, %p150;
	add.s64 	%rd3245, %rd3169, %rd3244;
	setp.lt.u64 	%p151, %rd3245, %rd3169;
	selp.u64 	%rd3246, 1, 0, %p151;
	add.s64 	%rd3247, %rd3215, %rd3246;
	mul.lo.s64 	%rd3248, %rd3216, %rd3227;
	mul.lo.s64 	%rd3249, %rd2999, %rd3248;
	mul.hi.u64 	%rd3250, %rd2999, %rd3248;
	add.cc.s64 	%rd3251, %rd3249, %rd3227;
	addc.cc.s64 	%rd3252, %rd3250, 0;
	mul.lo.s64 	%rd3253, %rd2998, %rd3248;
	mul.hi.u64 	%rd3254, %rd2998, %rd3248;
	add.cc.s64 	%rd3255, %rd3252, %rd3233;
	addc.cc.s64 	%rd3256, %rd3224, 0;
	add.cc.s64 	%rd3257, %rd3255, %rd3253;
	addc.cc.s64 	%rd3258, %rd3256, %rd3254;
	mul.lo.s64 	%rd3259, %rd2997, %rd3248;
	mul.hi.u64 	%rd3260, %rd2997, %rd3248;
	add.cc.s64 	%rd3261, %rd3258, %rd3239;
	addc.cc.s64 	%rd3262, %rd3224, 0;
	add.cc.s64 	%rd3263, %rd3261, %rd3259;
	addc.cc.s64 	%rd3264, %rd3262, %rd3260;
	mul.lo.s64 	%rd3265, %rd2996, %rd3248;
	mul.hi.u64 	%rd3266, %rd2996, %rd3248;
	add.cc.s64 	%rd3267, %rd3264, %rd3241;
	addc.cc.s64 	%rd3268, %rd3224, 0;
	add.cc.s64 	%rd3269, %rd3267, %rd3265;
	addc.cc.s64 	%rd3270, %rd3268, %rd3266;
	add.s64 	%rd3271, %rd3243, %rd3270;
	setp.lt.u64 	%p152, %rd3271, %rd3243;
	selp.u64 	%rd3272, 1, 0, %p152;
	add.s64 	%rd3273, %rd3245, %rd3272;
	setp.lt.u64 	%p153, %rd3273, %rd3245;
	selp.u64 	%rd3274, 1, 0, %p153;
	add.s64 	%rd3275, %rd3247, %rd3274;
	mul.lo.s64 	%rd3276, %rd3216, %rd3257;
	mul.lo.s64 	%rd3277, %rd2999, %rd3276;
	mul.hi.u64 	%rd3278, %rd2999, %rd3276;
	add.cc.s64 	%rd3279, %rd3277, %rd3257;
	addc.cc.s64 	%rd3280, %rd3278, 0;
	mul.lo.s64 	%rd3281, %rd2998, %rd3276;
	mul.hi.u64 	%rd3282, %rd2998, %rd3276;
	add.cc.s64 	%rd3283, %rd3280, %rd3263;
	addc.cc.s64 	%rd3284, %rd3224, 0;
	add.cc.s64 	%rd3285, %rd3283, %rd3281;
	addc.cc.s64 	%rd3286, %rd3284, %rd3282;
	mul.lo.s64 	%rd3287, %rd2997, %rd3276;
	mul.hi.u64 	%rd3288, %rd2997, %rd3276;
	add.cc.s64 	%rd3289, %rd3286, %rd3269;
	addc.cc.s64 	%rd3290, %rd3224, 0;
	add.cc.s64 	%rd3291, %rd3289, %rd3287;
	addc.cc.s64 	%rd3292, %rd3290, %rd3288;
	mul.lo.s64 	%rd3293, %rd2996, %rd3276;
	mul.hi.u64 	%rd3294, %rd2996, %rd3276;
	add.cc.s64 	%rd3295, %rd3292, %rd3271;
	addc.cc.s64 	%rd3296, %rd3224, 0;
	add.cc.s64 	%rd3297, %rd3295, %rd3293;
	addc.cc.s64 	%rd3298, %rd3296, %rd3294;
	add.s64 	%rd3299, %rd3273, %rd3298;
	setp.lt.u64 	%p154, %rd3299, %rd3273;
	selp.u64 	%rd3300, 1, 0, %p154;
	add.s64 	%rd3301, %rd3275, %rd3300;
	mul.lo.s64 	%rd3302, %rd3216, %rd3285;
	mul.lo.s64 	%rd3303, %rd2999, %rd3302;
	mul.hi.u64 	%rd3304, %rd2999, %rd3302;
	add.cc.s64 	%rd3305, %rd3303, %rd3285;
	addc.cc.s64 	%rd3306, %rd3304, 0;
	mul.lo.s64 	%rd3307, %rd2998, %rd3302;
	mul.hi.u64 	%rd3308, %rd2998, %rd3302;
	add.cc.s64 	%rd3309, %rd3306, %rd3291;
	addc.cc.s64 	%rd3310, %rd3224, 0;
	add.cc.s64 	%rd1121, %rd3309, %rd3307;
	addc.cc.s64 	%rd3311, %rd3310, %rd3308;
	mul.lo.s64 	%rd3312, %rd2997, %rd3302;
	mul.hi.u64 	%rd3313, %rd2997, %rd3302;
	add.cc.s64 	%rd3314, %rd3311, %rd3297;
	addc.cc.s64 	%rd3315, %rd3224, 0;
	add.cc.s64 	%rd1122, %rd3314, %rd3312;
	addc.cc.s64 	%rd3316, %rd3315, %rd3313;
	mul.lo.s64 	%rd3317, %rd2996, %rd3302;
	mul.hi.u64 	%rd3318, %rd2996, %rd3302;
	add.cc.s64 	%rd3319, %rd3316, %rd3299;
	addc.cc.s64 	%rd3320, %rd3224, 0;
	add.cc.s64 	%rd1123, %rd3319, %rd3317;
	addc.cc.s64 	%rd3321, %rd3320, %rd3318;
	add.s64 	%rd21123, %rd3301, %rd3321;
	setp.gt.u64 	%p155, %rd21123, %rd2996;
	@%p155 bra 	$L__BB0_471;
	setp.lt.u64 	%p156, %rd21123, %rd2996;
	mov.u64 	%rd21120, %rd1121;
	mov.u64 	%rd21121, %rd1122;
	mov.u64 	%rd21122, %rd1123;
	@%p156 bra 	$L__BB0_472;
	setp.lt.u64 	%p157, %rd2997, %rd1123;
	@%p157 bra 	$L__BB0_471;
	setp.gt.u64 	%p158, %rd2997, %rd1123;
	mov.u64 	%rd21120, %rd1121;
	mov.u64 	%rd21121, %rd1122;
	mov.u64 	%rd21122, %rd1123;
	@%p158 bra 	$L__BB0_472;
	setp.lt.u64 	%p159, %rd2998, %rd1122;
	@%p159 bra 	$L__BB0_471;
	setp.gt.u64 	%p160, %rd2998, %rd1122;
	setp.gt.u64 	%p161, %rd2999, %rd1121;
	or.pred  	%p162, %p160, %p161;
	mov.u64 	%rd21120, %rd1121;
	mov.u64 	%rd21121, %rd1122;
	mov.u64 	%rd21122, %rd1123;
	@%p162 bra 	$L__BB0_472;
$L__BB0_471:
	sub.s64 	%rd21120, %rd1121, %rd2999;
	setp.lt.u64 	%p163, %rd1121, %rd2999;
	selp.u64 	%rd3330, 1, 0, %p163;
	ld.const.u64 	%rd3331, [P_CONST+8];
	add.s64 	%rd3332, %rd3331, %rd3330;
	sub.s64 	%rd21121, %rd1122, %rd3332;
	setp.lt.u64 	%p164, %rd1122, %rd3332;
	selp.u64 	%rd3333, 1, 0, %p164;
	ld.const.u64 	%rd3334, [P_CONST+16];
	add.s64 	%rd3335, %rd3334, %rd3333;
	sub.s64 	%rd21122, %rd1123, %rd3335;
	setp.lt.u64 	%p165, %rd1123, %rd3335;
	selp.u64 	%rd3336, 1, 0, %p165;
	ld.const.u64 	%rd3337, [P_CONST+24];
	add.s64 	%rd3338, %rd3337, %rd3336;
	sub.s64 	%rd21123, %rd21123, %rd3338;
$L__BB0_472:
	ld.const.u64 	%rd3339, [P_CONST+24];
	ld.const.u64 	%rd3340, [P_CONST+16];
	ld.const.u64 	%rd3341, [P_CONST+8];
	ld.const.u64 	%rd3342, [P_CONST];
	and.b64  	%rd3343, %rd56, 4294967295;
	and.b64  	%rd3344, %rd21112, 4294967295;
	mul.lo.s64 	%rd3345, %rd3344, %rd3343;
	shr.u64 	%rd3346, %rd21112, 32;
	mul.lo.s64 	%rd3347, %rd3346, %rd3343;
	shr.u64 	%rd3348, %rd56, 32;
	mul.lo.s64 	%rd3349, %rd3344, %rd3348;
	shr.u64 	%rd3350, %rd3345, 32;
	and.b64  	%rd3351, %rd3347, 4294967295;
	add.s64 	%rd3352, %rd3350, %rd3351;
	and.b64  	%rd3353, %rd3349, 4294967295;
	add.s64 	%rd3354, %rd3352, %rd3353;
	shr.u64 	%rd3355, %rd3347, 32;
	mad.lo.s64 	%rd3356, %rd3346, %rd3348, %rd3355;
	shr.u64 	%rd3357, %rd3349, 32;
	add.s64 	%rd3358, %rd3356, %rd3357;
	shr.u64 	%rd3359, %rd3354, 32;
	shl.b64 	%rd3360, %rd3354, 32;
	and.b64  	%rd3361, %rd3345, 4294967295;
	or.b64  	%rd3362, %rd3360, %rd3361;
	add.s64 	%rd3363, %rd3358, %rd3359;
	and.b64  	%rd3364, %rd21113, 4294967295;
	mul.lo.s64 	%rd3365, %rd3364, %rd3343;
	shr.u64 	%rd3366, %rd21113, 32;
	mul.lo.s64 	%rd3367, %rd3366, %rd3343;
	mul.lo.s64 	%rd3368, %rd3364, %rd3348;
	shr.u64 	%rd3369, %rd3365, 32;
	and.b64  	%rd3370, %rd3367, 4294967295;
	add.s64 	%rd3371, %rd3369, %rd3370;
	and.b64  	%rd3372, %rd3368, 4294967295;
	add.s64 	%rd3373, %rd3371, %rd3372;
	shr.u64 	%rd3374, %rd3367, 32;
	mad.lo.s64 	%rd3375, %rd3366, %rd3348, %rd3374;
	shr.u64 	%rd3376, %rd3368, 32;
	add.s64 	%rd3377, %rd3375, %rd3376;
	shr.u64 	%rd3378, %rd3373, 32;
	shl.b64 	%rd3379, %rd3373, 32;
	and.b64  	%rd3380, %rd3365, 4294967295;
	or.b64  	%rd3381, %rd3379, %rd3380;
	add.s64 	%rd3382, %rd3377, %rd3378;
	and.b64  	%rd3383, %rd21114, 4294967295;
	mul.lo.s64 	%rd3384, %rd3383, %rd3343;
	shr.u64 	%rd3385, %rd21114, 32;
	mul.lo.s64 	%rd3386, %rd3385, %rd3343;
	mul.lo.s64 	%rd3387, %rd3383, %rd3348;
	shr.u64 	%rd3388, %rd3384, 32;
	and.b64  	%rd3389, %rd3386, 4294967295;
	add.s64 	%rd3390, %rd3388, %rd3389;
	and.b64  	%rd3391, %rd3387, 4294967295;
	add.s64 	%rd3392, %rd3390, %rd3391;
	shr.u64 	%rd3393, %rd3386, 32;
	mad.lo.s64 	%rd3394, %rd3385, %rd3348, %rd3393;
	shr.u64 	%rd3395, %rd3387, 32;
	add.s64 	%rd3396, %rd3394, %rd3395;
	shr.u64 	%rd3397, %rd3392, 32;
	shl.b64 	%rd3398, %rd3392, 32;
	and.b64  	%rd3399, %rd3384, 4294967295;
	or.b64  	%rd3400, %rd3398, %rd3399;
	add.s64 	%rd3401, %rd3396, %rd3397;
	and.b64  	%rd3402, %rd21115, 4294967295;
	mul.lo.s64 	%rd3403, %rd3402, %rd3343;
	shr.u64 	%rd3404, %rd21115, 32;
	mul.lo.s64 	%rd3405, %rd3404, %rd3343;
	mul.lo.s64 	%rd3406, %rd3402, %rd3348;
	shr.u64 	%rd3407, %rd3403, 32;
	and.b64  	%rd3408, %rd3405, 4294967295;
	add.s64 	%rd3409, %rd3407, %rd3408;
	and.b64  	%rd3410, %rd3406, 4294967295;
	add.s64 	%rd3411, %rd3409, %rd3410;
	shr.u64 	%rd3412, %rd3405, 32;
	mad.lo.s64 	%rd3413, %rd3404, %rd3348, %rd3412;
	shr.u64 	%rd3414, %rd3406, 32;
	add.s64 	%rd3415, %rd3413, %rd3414;
	shr.u64 	%rd3416, %rd3411, 32;
	shl.b64 	%rd3417, %rd3411, 32;
	and.b64  	%rd3418, %rd3403, 4294967295;
	or.b64  	%rd3419, %rd3417, %rd3418;
	add.s64 	%rd3420, %rd3415, %rd3416;
	and.b64  	%rd3421, %rd55, 4294967295;
	mul.lo.s64 	%rd3422, %rd3344, %rd3421;
	mul.lo.s64 	%rd3423, %rd3346, %rd3421;
	shr.u64 	%rd3424, %rd55, 32;
	mul.lo.s64 	%rd3425, %rd3344, %rd3424;
	shr.u64 	%rd3426, %rd3422, 32;
	and.b64  	%rd3427, %rd3423, 4294967295;
	add.s64 	%rd3428, %rd3426, %rd3427;
	and.b64  	%rd3429, %rd3425, 4294967295;
	add.s64 	%rd3430, %rd3428, %rd3429;
	shr.u64 	%rd3431, %rd3423, 32;
	mad.lo.s64 	%rd3432, %rd3346, %rd3424, %rd3431;
	shr.u64 	%rd3433, %rd3425, 32;
	add.s64 	%rd3434, %rd3432, %rd3433;
	shr.u64 	%rd3435, %rd3430, 32;
	shl.b64 	%rd3436, %rd3430, 32;
	and.b64  	%rd3437, %rd3422, 4294967295;
	or.b64  	%rd3438, %rd3436, %rd3437;
	add.s64 	%rd3439, %rd3381, %rd3438;
	setp.lt.u64 	%p166, %rd3439, %rd3381;
	selp.u64 	%rd3440, 1, 0, %p166;
	add.s64 	%rd3441, %rd3434, %rd3382;
	add.s64 	%rd3442, %rd3441, %rd3435;
	add.s64 	%rd3443, %rd3442, %rd3440;
	mul.lo.s64 	%rd3444, %rd3364, %rd3421;
	mul.lo.s64 	%rd3445, %rd3366, %rd3421;
	mul.lo.s64 	%rd3446, %rd3364, %rd3424;
	shr.u64 	%rd3447, %rd3444, 32;
	and.b64  	%rd3448, %rd3445, 4294967295;
	add.s64 	%rd3449, %rd3447, %rd3448;
	and.b64  	%rd3450, %rd3446, 4294967295;
	add.s64 	%rd3451, %rd3449, %rd3450;
	shr.u64 	%rd3452, %rd3445, 32;
	mad.lo.s64 	%rd3453, %rd3366, %rd3424, %rd3452;
	shr.u64 	%rd3454, %rd3446, 32;
	add.s64 	%rd3455, %rd3453, %rd3454;
	shr.u64 	%rd3456, %rd3451, 32;
	shl.b64 	%rd3457, %rd3451, 32;
	and.b64  	%rd3458, %rd3444, 4294967295;
	or.b64  	%rd3459, %rd3457, %rd3458;
	add.s64 	%rd3460, %rd3400, %rd3440;
	add.s64 	%rd3461, %rd3460, %rd3459;
	max.u64 	%rd3462, %rd3400, %rd3460;
	setp.gt.u64 	%p167, %rd3462, %rd3461;
	selp.u64 	%rd3463, 1, 0, %p167;
	add.s64 	%rd3464, %rd3455, %rd3401;
	add.s64 	%rd3465, %rd3464, %rd3456;
	add.s64 	%rd3466, %rd3465, %rd3463;
	mul.lo.s64 	%rd3467, %rd3383, %rd3421;
	mul.lo.s64 	%rd3468, %rd3385, %rd3421;
	mul.lo.s64 	%rd3469, %rd3383, %rd3424;
	shr.u64 	%rd3470, %rd3467, 32;
	and.b64  	%rd3471, %rd3468, 4294967295;
	add.s64 	%rd3472, %rd3470, %rd3471;
	and.b64  	%rd3473, %rd3469, 4294967295;
	add.s64 	%rd3474, %rd3472, %rd3473;
	shr.u64 	%rd3475, %rd3468, 32;
	mad.lo.s64 	%rd3476, %rd3385, %rd3424, %rd3475;
	shr.u64 	%rd3477, %rd3469, 32;
	add.s64 	%rd3478, %rd3476, %rd3477;
	shr.u64 	%rd3479, %rd3474, 32;
	shl.b64 	%rd3480, %rd3474, 32;
	and.b64  	%rd3481, %rd3467, 4294967295;
	or.b64  	%rd3482, %rd3480, %rd3481;
	add.s64 	%rd3483, %rd3419, %rd3463;
	add.s64 	%rd3484, %rd3483, %rd3482;
	max.u64 	%rd3485, %rd3419, %rd3483;
	setp.gt.u64 	%p168, %rd3485, %rd3484;
	selp.u64 	%rd3486, 1, 0, %p168;
	add.s64 	%rd3487, %rd3478, %rd3420;
	add.s64 	%rd3488, %rd3487, %rd3479;
	add.s64 	%rd3489, %rd3488, %rd3486;
	and.b64  	%rd3490, %rd54, 4294967295;
	mul.lo.s64 	%rd3491, %rd3344, %rd3490;
	mul.lo.s64 	%rd3492, %rd3346, %rd3490;
	shr.u64 	%rd3493, %rd54, 32;
	mul.lo.s64 	%rd3494, %rd3344, %rd3493;
	shr.u64 	%rd3495, %rd3491, 32;
	and.b64  	%rd3496, %rd3492, 4294967295;
	add.s64 	%rd3497, %rd3495, %rd3496;
	and.b64  	%rd3498, %rd3494, 4294967295;
	add.s64 	%rd3499, %rd3497, %rd3498;
	shr.u64 	%rd3500, %rd3492, 32;
	mad.lo.s64 	%rd3501, %rd3346, %rd3493, %rd3500;
	shr.u64 	%rd3502, %rd3494, 32;
	add.s64 	%rd3503, %rd3501, %rd3502;
	shr.u64 	%rd3504, %rd3499, 32;
	shl.b64 	%rd3505, %rd3499, 32;
	and.b64  	%rd3506, %rd3491, 4294967295;
	or.b64  	%rd3507, %rd3505, %rd3506;
	add.s64 	%rd3508, %rd3461, %rd3507;
	setp.lt.u64 	%p169, %rd3508, %rd3461;
	selp.u64 	%rd3509, 1, 0, %p169;
	add.s64 	%rd3510, %rd3503, %rd3466;
	add.s64 	%rd3511, %rd3510, %rd3504;
	add.s64 	%rd3512, %rd3511, %rd3509;
	mul.lo.s64 	%rd3513, %rd3364, %rd3490;
	mul.lo.s64 	%rd3514, %rd3366, %rd3490;
	mul.lo.s64 	%rd3515, %rd3364, %rd3493;
	shr.u64 	%rd3516, %rd3513, 32;
	and.b64  	%rd3517, %rd3514, 4294967295;
	add.s64 	%rd3518, %rd3516, %rd3517;
	and.b64  	%rd3519, %rd3515, 4294967295;
	add.s64 	%rd3520, %rd3518, %rd3519;
	shr.u64 	%rd3521, %rd3514, 32;
	mad.lo.s64 	%rd3522, %rd3366, %rd3493, %rd3521;
	shr.u64 	%rd3523, %rd3515, 32;
	add.s64 	%rd3524, %rd3522, %rd3523;
	shr.u64 	%rd3525, %rd3520, 32;
	shl.b64 	%rd3526, %rd3520, 32;
	and.b64  	%rd3527, %rd3513, 4294967295;
	or.b64  	%rd3528, %rd3526, %rd3527;
	add.s64 	%rd3529, %rd3484, %rd3509;
	add.s64 	%rd3530, %rd3529, %rd3528;
	max.u64 	%rd3531, %rd3484, %rd3529;
	setp.gt.u64 	%p170, %rd3531, %rd3530;
	selp.u64 	%rd3532, 1, 0, %p170;
	add.s64 	%rd3533, %rd3524, %rd3489;
	add.s64 	%rd3534, %rd3533, %rd3525;
	add.s64 	%rd3535, %rd3534, %rd3532;
	and.b64  	%rd3536, %rd53, 4294967295;
	mul.lo.s64 	%rd3537, %rd3344, %rd3536;
	mul.lo.s64 	%rd3538, %rd3346, %rd3536;
	shr.u64 	%rd3539, %rd53, 32;
	mul.lo.s64 	%rd3540, %rd3344, %rd3539;
	shr.u64 	%rd3541, %rd3537, 32;
	and.b64  	%rd3542, %rd3538, 4294967295;
	add.s64 	%rd3543, %rd3541, %rd3542;
	and.b64  	%rd3544, %rd3540, 4294967295;
	add.s64 	%rd3545, %rd3543, %rd3544;
	shr.u64 	%rd3546, %rd3538, 32;
	mad.lo.s64 	%rd3547, %rd3346, %rd3539, %rd3546;
	shr.u64 	%rd3548, %rd3540, 32;
	add.s64 	%rd3549, %rd3547, %rd3548;
	shr.u64 	%rd3550, %rd3545, 32;
	shl.b64 	%rd3551, %rd3545, 32;
	and.b64  	%rd3552, %rd3537, 4294967295;
	or.b64  	%rd3553, %rd3551, %rd3552;
	add.s64 	%rd3554, %rd3530, %rd3553;
	setp.lt.u64 	%p171, %rd3554, %rd3530;
	selp.u64 	%rd3555, 1, 0, %p171;
	add.s64 	%rd3556, %rd3549, %rd3535;
	add.s64 	%rd3557, %rd3556, %rd3550;
	add.s64 	%rd3558, %rd3557, %rd3555;
	ld.const.u64 	%rd3559, [MU_P];
	mul.lo.s64 	%rd3560, %rd3559, %rd3362;
	mul.lo.s64 	%rd3561, %rd3342, %rd3560;
	mul.hi.u64 	%rd3562, %rd3342, %rd3560;
	add.cc.s64 	%rd3563, %rd3561, %rd3362;
	addc.cc.s64 	%rd3564, %rd3562, 0;
	mul.lo.s64 	%rd3565, %rd3341, %rd3560;
	mul.hi.u64 	%rd3566, %rd3341, %rd3560;
	mov.b64 	%rd3567, 0;
	add.cc.s64 	%rd3568, %rd3564, %rd3439;
	addc.cc.s64 	%rd3569, %rd3567, 0;
	add.cc.s64 	%rd3570, %rd3568, %rd3565;
	addc.cc.s64 	%rd3571, %rd3569, %rd3566;
	mul.lo.s64 	%rd3572, %rd3340, %rd3560;
	mul.hi.u64 	%rd3573, %rd3340, %rd3560;
	add.cc.s64 	%rd3574, %rd3571, %rd3508;
	addc.cc.s64 	%rd3575, %rd3567, 0;
	add.cc.s64 	%rd3576, %rd3574, %rd3572;
	addc.cc.s64 	%rd3577, %rd3575, %rd3573;
	mul.lo.s64 	%rd3578, %rd3339, %rd3560;
	mul.hi.u64 	%rd3579, %rd3339, %rd3560;
	add.cc.s64 	%rd3580, %rd3577, %rd3554;
	addc.cc.s64 	%rd3581, %rd3567, 0;
	add.cc.s64 	%rd3582, %rd3580, %rd3578;
	addc.cc.s64 	%rd3583, %rd3581, %rd3579;
	add.s64 	%rd3584, %rd3363, %rd3583;
	setp.lt.u64 	%p172, %rd3584, %rd3363;
	selp.u64 	%rd3585, 1, 0, %p172;
	add.s64 	%rd3586, %rd3443, %rd3585;
	setp.lt.u64 	%p173, %rd3586, %rd3443;
	selp.u64 	%rd3587, 1, 0, %p173;
	add.s64 	%rd3588, %rd3512, %rd3587;
	setp.lt.u64 	%p174, %rd3588, %rd3512;
	selp.u64 	%rd3589, 1, 0, %p174;
	add.s64 	%rd3590, %rd3558, %rd3589;
	mul.lo.s64 	%rd3591, %rd3559, %rd3570;
	mul.lo.s64 	%rd3592, %rd3342, %rd3591;
	mul.hi.u64 	%rd3593, %rd3342, %rd3591;
	add.cc.s64 	%rd3594, %rd3592, %rd3570;
	addc.cc.s64 	%rd3595, %rd3593, 0;
	mul.lo.s64 	%rd3596, %rd3341, %rd3591;
	mul.hi.u64 	%rd3597, %rd3341, %rd3591;
	add.cc.s64 	%rd3598, %rd3595, %rd3576;
	addc.cc.s64 	%rd3599, %rd3567, 0;
	add.cc.s64 	%rd3600, %rd3598, %rd3596;
	addc.cc.s64 	%rd3601, %rd3599, %rd3597;
	mul.lo.s64 	%rd3602, %rd3340, %rd3591;
	mul.hi.u64 	%rd3603, %rd3340, %rd3591;
	add.cc.s64 	%rd3604, %rd3601, %rd3582;
	addc.cc.s64 	%rd3605, %rd3567, 0;
	add.cc.s64 	%rd3606, %rd3604, %rd3602;
	addc.cc.s64 	%rd3607, %rd3605, %rd3603;
	mul.lo.s64 	%rd3608, %rd3339, %rd3591;
	mul.hi.u64 	%rd3609, %rd3339, %rd3591;
	add.cc.s64 	%rd3610, %rd3607, %rd3584;
	addc.cc.s64 	%rd3611, %rd3567, 0;
	add.cc.s64 	%rd3612, %rd3610, %rd3608;
	addc.cc.s64 	%rd3613, %rd3611, %rd3609;
	add.s64 	%rd3614, %rd3586, %rd3613;
	setp.lt.u64 	%p175, %rd3614, %rd3586;
	selp.u64 	%rd3615, 1, 0, %p175;
	add.s64 	%rd3616, %rd3588, %rd3615;
	setp.lt.u64 	%p176, %rd3616, %rd3588;
	selp.u64 	%rd3617, 1, 0, %p176;
	add.s64 	%rd3618, %rd3590, %rd3617;
	mul.lo.s64 	%rd3619, %rd3559, %rd3600;
	mul.lo.s64 	%rd3620, %rd3342, %rd3619;
	mul.hi.u64 	%rd3621, %rd3342, %rd3619;
	add.cc.s64 	%rd3622, %rd3620, %rd3600;
	addc.cc.s64 	%rd3623, %rd3621, 0;
	mul.lo.s64 	%rd3624, %rd3341, %rd3619;
	mul.hi.u64 	%rd3625, %rd3341, %rd3619;
	add.cc.s64 	%rd3626, %rd3623, %rd3606;
	addc.cc.s64 	%rd3627, %rd3567, 0;
	add.cc.s64 	%rd3628, %rd3626, %rd3624;
	addc.cc.s64 	%rd3629, %rd3627, %rd3625;
	mul.lo.s64 	%rd3630, %rd3340, %rd3619;
	mul.hi.u64 	%rd3631, %rd3340, %rd3619;
	add.cc.s64 	%rd3632, %rd3629, %rd3612;
	addc.cc.s64 	%rd3633, %rd3567, 0;
	add.cc.s64 	%rd3634, %rd3632, %rd3630;
	addc.cc.s64 	%rd3635, %rd3633, %rd3631;
	mul.lo.s64 	%rd3636, %rd3339, %rd3619;
	mul.hi.u64 	%rd3637, %rd3339, %rd3619;
	add.cc.s64 	%rd3638, %rd3635, %rd3614;
	addc.cc.s64 	%rd3639, %rd3567, 0;
	add.cc.s64 	%rd3640, %rd3638, %rd3636;
	addc.cc.s64 	%rd3641, %rd3639, %rd3637;
	add.s64 	%rd3642, %rd3616, %rd3641;
	setp.lt.u64 	%p177, %rd3642, %rd3616;
	selp.u64 	%rd3643, 1, 0, %p177;
	add.s64 	%rd3644, %rd3618, %rd3643;
	mul.lo.s64 	%rd3645, %rd3559, %rd3628;
	mul.lo.s64 	%rd3646, %rd3342, %rd3645;
	mul.hi.u64 	%rd3647, %rd3342, %rd3645;
	add.cc.s64 	%rd3648, %rd3646, %rd3628;
	addc.cc.s64 	%rd3649, %rd3647, 0;
	mul.lo.s64 	%rd3650, %rd3341, %rd3645;
	mul.hi.u64 	%rd3651, %rd3341, %rd3645;
	add.cc.s64 	%rd3652, %rd3649, %rd3634;
	addc.cc.s64 	%rd3653, %rd3567, 0;
	add.cc.s64 	%rd1133, %rd3652, %rd3650;
	addc.cc.s64 	%rd3654, %rd3653, %rd3651;
	mul.lo.s64 	%rd3655, %rd3340, %rd3645;
	mul.hi.u64 	%rd3656, %rd3340, %rd3645;
	add.cc.s64 	%rd3657, %rd3654, %rd3640;
	addc.cc.s64 	%rd3658, %rd3567, 0;
	add.cc.s64 	%rd1134, %rd3657, %rd3655;
	addc.cc.s64 	%rd3659, %rd3658, %rd3656;
	mul.lo.s64 	%rd3660, %rd3339, %rd3645;
	mul.hi.u64 	%rd3661, %rd3339, %rd3645;
	add.cc.s64 	%rd3662, %rd3659, %rd3642;
	addc.cc.s64 	%rd3663, %rd3567, 0;
	add.cc.s64 	%rd1135, %rd3662, %rd3660;
	addc.cc.s64 	%rd3664, %rd3663, %rd3661;
	add.s64 	%rd21127, %rd3644, %rd3664;
	setp.gt.u64 	%p178, %rd21127, %rd3339;
	@%p178 bra 	$L__BB0_478;
	setp.lt.u64 	%p179, %rd21127, %rd3339;
	mov.u64 	%rd21124, %rd1133;
	mov.u64 	%rd21125, %rd1134;
	mov.u64 	%rd21126, %rd1135;
	@%p179 bra 	$L__BB0_479;
	ld.const.u64 	%rd3666, [P_CONST+16];
	setp.lt.u64 	%p180, %rd3666, %rd1135;
	@%p180 bra 	$L__BB0_478;
	setp.gt.u64 	%p181, %rd3666, %rd1135;
	mov.u64 	%rd21124, %rd1133;
	mov.u64 	%rd21125, %rd1134;
	mov.u64 	%rd21126, %rd1135;
	@%p181 bra 	$L__BB0_479;
	ld.const.u64 	%rd3668, [P_CONST+8];
	setp.lt.u64 	%p182, %rd3668, %rd1134;
	@%p182 bra 	$L__BB0_478;
	setp.gt.u64 	%p183, %rd3668, %rd1134;
	ld.const.u64 	%rd3670, [P_CONST];
	setp.gt.u64 	%p184, %rd3670, %rd1133;
	or.pred  	%p185, %p183, %p184;
	mov.u64 	%rd21124, %rd1133;
	mov.u64 	%rd21125, %rd1134;
	mov.u64 	%rd21126, %rd1135;
	@%p185 bra 	$L__BB0_479;
$L__BB0_478:
	ld.const.u64 	%rd3672, [P_CONST];
	sub.s64 	%rd21124, %rd1133, %rd3672;
	setp.lt.u64 	%p186, %rd1133, %rd3672;
	selp.u64 	%rd3673, 1, 0, %p186;
	ld.const.u64 	%rd3674, [P_CONST+8];
	add.s64 	%rd3675, %rd3674, %rd3673;
	sub.s64 	%rd21125, %rd1134, %rd3675;
	setp.lt.u64 	%p187, %rd1134, %rd3675;
	selp.u64 	%rd3676, 1, 0, %p187;
	ld.const.u64 	%rd3677, [P_CONST+16];
	add.s64 	%rd3678, %rd3677, %rd3676;
	sub.s64 	%rd21126, %rd1135, %rd3678;
	setp.lt.u64 	%p188, %rd1135, %rd3678;
	selp.u64 	%rd3679, 1, 0, %p188;
	ld.const.u64 	%rd3680, [P_CONST+24];
	add.s64 	%rd3681, %rd3680, %rd3679;
	sub.s64 	%rd21127, %rd21127, %rd3681;
$L__BB0_479:
	ld.const.u64 	%rd3682, [P_CONST+24];
	ld.const.u64 	%rd3683, [P_CONST+16];
	ld.const.u64 	%rd3684, [P_CONST+8];
	ld.const.u64 	%rd3685, [P_CONST];
	and.b64  	%rd1145, %rd48, 4294967295;
	shr.u64 	%rd1146, %rd48, 32;
	shr.u64 	%rd3686, %rd21124, 32;
	and.b64  	%rd3687, %rd21124, 4294967295;
	mul.lo.s64 	%rd3688, %rd3687, %rd1145;
	mul.lo.s64 	%rd3689, %rd3686, %rd1145;
	mul.lo.s64 	%rd3690, %rd3687, %rd1146;
	shr.u64 	%rd3691, %rd3688, 32;
	and.b64  	%rd3692, %rd3689, 4294967295;
	add.s64 	%rd3693, %rd3691, %rd3692;
	and.b64  	%rd3694, %rd3690, 4294967295;
	add.s64 	%rd3695, %rd3693, %rd3694;
	shr.u64 	%rd3696, %rd3689, 32;
	mad.lo.s64 	%rd3697, %rd3686, %rd1146, %rd3696;
	shr.u64 	%rd3698, %rd3690, 32;
	add.s64 	%rd3699, %rd3697, %rd3698;
	shr.u64 	%rd3700, %rd3695, 32;
	shl.b64 	%rd3701, %rd3695, 32;
	and.b64  	%rd3702, %rd3688, 4294967295;
	or.b64  	%rd3703, %rd3701, %rd3702;
	add.s64 	%rd3704, %rd3699, %rd3700;
	shr.u64 	%rd3705, %rd21125, 32;
	and.b64  	%rd3706, %rd21125, 4294967295;
	mul.lo.s64 	%rd3707, %rd3706, %rd1145;
	mul.lo.s64 	%rd3708, %rd3705, %rd1145;
	mul.lo.s64 	%rd3709, %rd3706, %rd1146;
	shr.u64 	%rd3710, %rd3707, 32;
	and.b64  	%rd3711, %rd3708, 4294967295;
	add.s64 	%rd3712, %rd3710, %rd3711;
	and.b64  	%rd3713, %rd3709, 4294967295;
	add.s64 	%rd3714, %rd3712, %rd3713;
	shr.u64 	%rd3715, %rd3708, 32;
	mad.lo.s64 	%rd3716, %rd3705, %rd1146, %rd3715;
	shr.u64 	%rd3717, %rd3709, 32;
	add.s64 	%rd3718, %rd3716, %rd3717;
	shr.u64 	%rd3719, %rd3714, 32;
	shl.b64 	%rd3720, %rd3714, 32;
	and.b64  	%rd3721, %rd3707, 4294967295;
	or.b64  	%rd3722, %rd3720, %rd3721;
	add.s64 	%rd3723, %rd3718, %rd3719;
	shr.u64 	%rd3724, %rd21126, 32;
	and.b64  	%rd3725, %rd21126, 4294967295;
	mul.lo.s64 	%rd3726, %rd3725, %rd1145;
	mul.lo.s64 	%rd3727, %rd3724, %rd1145;
	mul.lo.s64 	%rd3728, %rd3725, %rd1146;
	shr.u64 	%rd3729, %rd3726, 32;
	and.b64  	%rd3730, %rd3727, 4294967295;
	add.s64 	%rd3731, %rd3729, %rd3730;
	and.b64  	%rd3732, %rd3728, 4294967295;
	add.s64 	%rd3733, %rd3731, %rd3732;
	shr.u64 	%rd3734, %rd3727, 32;
	mad.lo.s64 	%rd3735, %rd3724, %rd1146, %rd3734;
	shr.u64 	%rd3736, %rd3728, 32;
	add.s64 	%rd3737, %rd3735, %rd3736;
	shr.u64 	%rd3738, %rd3733, 32;
	shl.b64 	%rd3739, %rd3733, 32;
	and.b64  	%rd3740, %rd3726, 4294967295;
	or.b64  	%rd3741, %rd3739, %rd3740;
	add.s64 	%rd3742, %rd3737, %rd3738;
	shr.u64 	%rd3743, %rd21127, 32;
	and.b64  	%rd3744, %rd21127, 4294967295;
	mul.lo.s64 	%rd3745, %rd3744, %rd1145;
	mul.lo.s64 	%rd3746, %rd3743, %rd1145;
	mul.lo.s64 	%rd3747, %rd3744, %rd1146;
	shr.u64 	%rd3748, %rd3745, 32;
	and.b64  	%rd3749, %rd3746, 4294967295;
	add.s64 	%rd3750, %rd3748, %rd3749;
	and.b64  	%rd3751, %rd3747, 4294967295;
	add.s64 	%rd3752, %rd3750, %rd3751;
	shr.u64 	%rd3753, %rd3746, 32;
	mad.lo.s64 	%rd3754, %rd3743, %rd1146, %rd3753;
	shr.u64 	%rd3755, %rd3747, 32;
	add.s64 	%rd3756, %rd3754, %rd3755;
	shr.u64 	%rd3757, %rd3752, 32;
	shl.b64 	%rd3758, %rd3752, 32;
	and.b64  	%rd3759, %rd3745, 4294967295;
	or.b64  	%rd3760, %rd3758, %rd3759;
	add.s64 	%rd3761, %rd3756, %rd3757;
	and.b64  	%rd1147, %rd47, 4294967295;
	shr.u64 	%rd1148, %rd47, 32;
	mul.lo.s64 	%rd3762, %rd3687, %rd1147;
	mul.lo.s64 	%rd3763, %rd3686, %rd1147;
	mul.lo.s64 	%rd3764, %rd3687, %rd1148;
	shr.u64 	%rd3765, %rd3762, 32;
	and.b64  	%rd3766, %rd3763, 4294967295;
	add.s64 	%rd3767, %rd3765, %rd3766;
	and.b64  	%rd3768, %rd3764, 4294967295;
	add.s64 	%rd3769, %rd3767, %rd3768;
	shr.u64 	%rd3770, %rd3763, 32;
	mad.lo.s64 	%rd3771, %rd3686, %rd1148, %rd3770;
	shr.u64 	%rd3772, %rd3764, 32;
	add.s64 	%rd3773, %rd3771, %rd3772;
	shr.u64 	%rd3774, %rd3769, 32;
	shl.b64 	%rd3775, %rd3769, 32;
	and.b64  	%rd3776, %rd3762, 4294967295;
	or.b64  	%rd3777, %rd3775, %rd3776;
	add.s64 	%rd3778, %rd3722, %rd3777;
	setp.lt.u64 	%p189, %rd3778, %rd3722;
	selp.u64 	%rd3779, 1, 0, %p189;
	add.s64 	%rd3780, %rd3773, %rd3723;
	add.s64 	%rd3781, %rd3780, %rd3774;
	add.s64 	%rd3782, %rd3781, %rd3779;
	mul.lo.s64 	%rd3783, %rd3706, %rd1147;
	mul.lo.s64 	%rd3784, %rd3705, %rd1147;
	mul.lo.s64 	%rd3785, %rd3706, %rd1148;
	shr.u64 	%rd3786, %rd3783, 32;
	and.b64  	%rd3787, %rd3784, 4294967295;
	add.s64 	%rd3788, %rd3786, %rd3787;
	and.b64  	%rd3789, %rd3785, 4294967295;
	add.s64 	%rd3790, %rd3788, %rd3789;
	shr.u64 	%rd3791, %rd3784, 32;
	mad.lo.s64 	%rd3792, %rd3705, %rd1148, %rd3791;
	shr.u64 	%rd3793, %rd3785, 32;
	add.s64 	%rd3794, %rd3792, %rd3793;
	shr.u64 	%rd3795, %rd3790, 32;
	shl.b64 	%rd3796, %rd3790, 32;
	and.b64  	%rd3797, %rd3783, 4294967295;
	or.b64  	%rd3798, %rd3796, %rd3797;
	add.s64 	%rd3799, %rd3741, %rd3779;
	add.s64 	%rd3800, %rd3799, %rd3798;
	max.u64 	%rd3801, %rd3741, %rd3799;
	setp.gt.u64 	%p190, %rd3801, %rd3800;
	selp.u64 	%rd3802, 1, 0, %p190;
	add.s64 	%rd3803, %rd3794, %rd3742;
	add.s64 	%rd3804, %rd3803, %rd3795;
	add.s64 	%rd3805, %rd3804, %rd3802;
	mul.lo.s64 	%rd3806, %rd3725, %rd1147;
	mul.lo.s64 	%rd3807, %rd3724, %rd1147;
	mul.lo.s64 	%rd3808, %rd3725, %rd1148;
	shr.u64 	%rd3809, %rd3806, 32;
	and.b64  	%rd3810, %rd3807, 4294967295;
	add.s64 	%rd3811, %rd3809, %rd3810;
	and.b64  	%rd3812, %rd3808, 4294967295;
	add.s64 	%rd3813, %rd3811, %rd3812;
	shr.u64 	%rd3814, %rd3807, 32;
	mad.lo.s64 	%rd3815, %rd3724, %rd1148, %rd3814;
	shr.u64 	%rd3816, %rd3808, 32;
	add.s64 	%rd3817, %rd3815, %rd3816;
	shr.u64 	%rd3818, %rd3813, 32;
	shl.b64 	%rd3819, %rd3813, 32;
	and.b64  	%rd3820, %rd3806, 4294967295;
	or.b64  	%rd3821, %rd3819, %rd3820;
	add.s64 	%rd3822, %rd3760, %rd3802;
	add.s64 	%rd3823, %rd3822, %rd3821;
	max.u64 	%rd3824, %rd3760, %rd3822;
	setp.gt.u64 	%p191, %rd3824, %rd3823;
	selp.u64 	%rd3825, 1, 0, %p191;
	add.s64 	%rd3826, %rd3817, %rd3761;
	add.s64 	%rd3827, %rd3826, %rd3818;
	add.s64 	%rd3828, %rd3827, %rd3825;
	and.b64  	%rd1149, %rd46, 4294967295;
	shr.u64 	%rd1150, %rd46, 32;
	mul.lo.s64 	%rd3829, %rd3687, %rd1149;
	mul.lo.s64 	%rd3830, %rd3686, %rd1149;
	mul.lo.s64 	%rd3831, %rd3687, %rd1150;
	shr.u64 	%rd3832, %rd3829, 32;
	and.b64  	%rd3833, %rd3830, 4294967295;
	add.s64 	%rd3834, %rd3832, %rd3833;
	and.b64  	%rd3835, %rd3831, 4294967295;
	add.s64 	%rd3836, %rd3834, %rd3835;
	shr.u64 	%rd3837, %rd3830, 32;
	mad.lo.s64 	%rd3838, %rd3686, %rd1150, %rd3837;
	shr.u64 	%rd3839, %rd3831, 32;
	add.s64 	%rd3840, %rd3838, %rd3839;
	shr.u64 	%rd3841, %rd3836, 32;
	shl.b64 	%rd3842, %rd3836, 32;
	and.b64  	%rd3843, %rd3829, 4294967295;
	or.b64  	%rd3844, %rd3842, %rd3843;
	add.s64 	%rd3845, %rd3800, %rd3844;
	setp.lt.u64 	%p192, %rd3845, %rd3800;
	selp.u64 	%rd3846, 1, 0, %p192;
	add.s64 	%rd3847, %rd3840, %rd3805;
	add.s64 	%rd3848, %rd3847, %rd3841;
	add.s64 	%rd3849, %rd3848, %rd3846;
	mul.lo.s64 	%rd3850, %rd3706, %rd1149;
	mul.lo.s64 	%rd3851, %rd3705, %rd1149;
	mul.lo.s64 	%rd3852, %rd3706, %rd1150;
	shr.u64 	%rd3853, %rd3850, 32;
	and.b64  	%rd3854, %rd3851, 4294967295;
	add.s64 	%rd3855, %rd3853, %rd3854;
	and.b64  	%rd3856, %rd3852, 4294967295;
	add.s64 	%rd3857, %rd3855, %rd3856;
	shr.u64 	%rd3858, %rd3851, 32;
	mad.lo.s64 	%rd3859, %rd3705, %rd1150, %rd3858;
	shr.u64 	%rd3860, %rd3852, 32;
	add.s64 	%rd3861, %rd3859, %rd3860;
	shr.u64 	%rd3862, %rd3857, 32;
	shl.b64 	%rd3863, %rd3857, 32;
	and.b64  	%rd3864, %rd3850, 4294967295;
	or.b64  	%rd3865, %rd3863, %rd3864;
	add.s64 	%rd3866, %rd3823, %rd3846;
	add.s64 	%rd3867, %rd3866, %rd3865;
	max.u64 	%rd3868, %rd3823, %rd3866;
	setp.gt.u64 	%p193, %rd3868, %rd3867;
	selp.u64 	%rd3869, 1, 0, %p193;
	add.s64 	%rd3870, %rd3861, %rd3828;
	add.s64 	%rd3871, %rd3870, %rd3862;
	add.s64 	%rd3872, %rd3871, %rd3869;
	and.b64  	%rd1151, %rd45, 4294967295;
	shr.u64 	%rd1152, %rd45, 32;
	mul.lo.s64 	%rd3873, %rd3687, %rd1151;
	mul.lo.s64 	%rd3874, %rd3686, %rd1151;
	mul.lo.s64 	%rd3875, %rd3687, %rd1152;
	shr.u64 	%rd3876, %rd3873, 32;
	and.b64  	%rd3877, %rd3874, 4294967295;
	add.s64 	%rd3878, %rd3876, %rd3877;
	and.b64  	%rd3879, %rd3875, 4294967295;
	add.s64 	%rd3880, %rd3878, %rd3879;
	shr.u64 	%rd3881, %rd3874, 32;
	mad.lo.s64 	%rd3882, %rd3686, %rd1152, %rd3881;
	shr.u64 	%rd3883, %rd3875, 32;
	add.s64 	%rd3884, %rd3882, %rd3883;
	shr.u64 	%rd3885, %rd3880, 32;
	shl.b64 	%rd3886, %rd3880, 32;
	and.b64  	%rd3887, %rd3873, 4294967295;
	or.b64  	%rd3888, %rd3886, %rd3887;
	add.s64 	%rd3889, %rd3867, %rd3888;
	setp.lt.u64 	%p194, %rd3889, %rd3867;
	selp.u64 	%rd3890, 1, 0, %p194;
	add.s64 	%rd3891, %rd3884, %rd3872;
	add.s64 	%rd3892, %rd3891, %rd3885;
	add.s64 	%rd3893, %rd3892, %rd3890;
	ld.const.u64 	%rd3894, [MU_P];
	mul.lo.s64 	%rd3895, %rd3894, %rd3703;
	mul.lo.s64 	%rd3896, %rd3685, %rd3895;
	mul.hi.u64 	%rd3897, %rd3685, %rd3895;
	add.cc.s64 	%rd3898, %rd3896, %rd3703;
	addc.cc.s64 	%rd3899, %rd3897, 0;
	mul.lo.s64 	%rd3900, %rd3684, %rd3895;
	mul.hi.u64 	%rd3901, %rd3684, %rd3895;
	mov.b64 	%rd3902, 0;
	add.cc.s64 	%rd3903, %rd3899, %rd3778;
	addc.cc.s64 	%rd3904, %rd3902, 0;
	add.cc.s64 	%rd3905, %rd3903, %rd3900;
	addc.cc.s64 	%rd3906, %rd3904, %rd3901;
	mul.lo.s64 	%rd3907, %rd3683, %rd3895;
	mul.hi.u64 	%rd3908, %rd3683, %rd3895;
	add.cc.s64 	%rd3909, %rd3906, %rd3845;
	addc.cc.s64 	%rd3910, %rd3902, 0;
	add.cc.s64 	%rd3911, %rd3909, %rd3907;
	addc.cc.s64 	%rd3912, %rd3910, %rd3908;
	mul.lo.s64 	%rd3913, %rd3682, %rd3895;
	mul.hi.u64 	%rd3914, %rd3682, %rd3895;
	add.cc.s64 	%rd3915, %rd3912, %rd3889;
	addc.cc.s64 	%rd3916, %rd3902, 0;
	add.cc.s64 	%rd3917, %rd3915, %rd3913;
	addc.cc.s64 	%rd3918, %rd3916, %rd3914;
	add.s64 	%rd3919, %rd3704, %rd3918;
	setp.lt.u64 	%p195, %rd3919, %rd3704;
	selp.u64 	%rd3920, 1, 0, %p195;
	add.s64 	%rd3921, %rd3782, %rd3920;
	setp.lt.u64 	%p196, %rd3921, %rd3782;
	selp.u64 	%rd3922, 1, 0, %p196;
	add.s64 	%rd3923, %rd3849, %rd3922;
	setp.lt.u64 	%p197, %rd3923, %rd3849;
	selp.u64 	%rd3924, 1, 0, %p197;
	add.s64 	%rd3925, %rd3893, %rd3924;
	mul.lo.s64 	%rd3926, %rd3894, %rd3905;
	mul.lo.s64 	%rd3927, %rd3685, %rd3926;
	mul.hi.u64 	%rd3928, %rd3685, %rd3926;
	add.cc.s64 	%rd3929, %rd3927, %rd3905;
	addc.cc.s64 	%rd3930, %rd3928, 0;
	mul.lo.s64 	%rd3931, %rd3684, %rd3926;
	mul.hi.u64 	%rd3932, %rd3684, %rd3926;
	add.cc.s64 	%rd3933, %rd3930, %rd3911;
	addc.cc.s64 	%rd3934, %rd3902, 0;
	add.cc.s64 	%rd3935, %rd3933, %rd3931;
	addc.cc.s64 	%rd3936, %rd3934, %rd3932;
	mul.lo.s64 	%rd3937, %rd3683, %rd3926;
	mul.hi.u64 	%rd3938, %rd3683, %rd3926;
	add.cc.s64 	%rd3939, %rd3936, %rd3917;
	addc.cc.s64 	%rd3940, %rd3902, 0;
	add.cc.s64 	%rd3941, %rd3939, %rd3937;
	addc.cc.s64 	%rd3942, %rd3940, %rd3938;
	mul.lo.s64 	%rd3943, %rd3682, %rd3926;
	mul.hi.u64 	%rd3944, %rd3682, %rd3926;
	add.cc.s64 	%rd3945, %rd3942, %rd3919;
	addc.cc.s64 	%rd3946, %rd3902, 0;
	add.cc.s64 	%rd3947, %rd3945, %rd3943;
	addc.cc.s64 	%rd3948, %rd3946, %rd3944;
	add.s64 	%rd3949, %rd3921, %rd3948;
	setp.lt.u64 	%p198, %rd3949, %rd3921;
	selp.u64 	%rd3950, 1, 0, %p198;
	add.s64 	%rd3951, %rd3923, %rd3950;
	setp.lt.u64 	%p199, %rd3951, %rd3923;
	selp.u64 	%rd3952, 1, 0, %p199;
	add.s64 	%rd3953, %rd3925, %rd3952;
	mul.lo.s64 	%rd3954, %rd3894, %rd3935;
	mul.lo.s64 	%rd3955, %rd3685, %rd3954;
	mul.hi.u64 	%rd3956, %rd3685, %rd3954;
	add.cc.s64 	%rd3957, %rd3955, %rd3935;
	addc.cc.s64 	%rd3958, %rd3956, 0;
	mul.lo.s64 	%rd3959, %rd3684, %rd3954;
	mul.hi.u64 	%rd3960, %rd3684, %rd3954;
	add.cc.s64 	%rd3961, %rd3958, %rd3941;
	addc.cc.s64 	%rd3962, %rd3902, 0;
	add.cc.s64 	%rd3963, %rd3961, %rd3959;
	addc.cc.s64 	%rd3964, %rd3962, %rd3960;
	mul.lo.s64 	%rd3965, %rd3683, %rd3954;
	mul.hi.u64 	%rd3966, %rd3683, %rd3954;
	add.cc.s64 	%rd3967, %rd3964, %rd3947;
	addc.cc.s64 	%rd3968, %rd3902, 0;
	add.cc.s64 	%rd3969, %rd3967, %rd3965;
	addc.cc.s64 	%rd3970, %rd3968, %rd3966;
	mul.lo.s64 	%rd3971, %rd3682, %rd3954;
	mul.hi.u64 	%rd3972, %rd3682, %rd3954;
	add.cc.s64 	%rd3973, %rd3970, %rd3949;
	addc.cc.s64 	%rd3974, %rd3902, 0;
	add.cc.s64 	%rd3975, %rd3973, %rd3971;
	addc.cc.s64 	%rd3976, %rd3974, %rd3972;
	add.s64 	%rd3977, %rd3951, %rd3976;
	setp.lt.u64 	%p200, %rd3977, %rd3951;
	selp.u64 	%rd3978, 1, 0, %p200;
	add.s64 	%rd3979, %rd3953, %rd3978;
	mul.lo.s64 	%rd3980, %rd3894, %rd3963;
	mul.lo.s64 	%rd3981, %rd3685, %rd3980;
	mul.hi.u64 	%rd3982, %rd3685, %rd3980;
	add.cc.s64 	%rd3983, %rd3981, %rd3963;
	addc.cc.s64 	%rd3984, %rd3982, 0;
	mul.lo.s64 	%rd3985, %rd3684, %rd3980;
	mul.hi.u64 	%rd3986, %rd3684, %rd3980;
	add.cc.s64 	%rd3987, %rd3984, %rd3969;
	addc.cc.s64 	%rd3988, %rd3902, 0;
	add.cc.s64 	%rd1153, %rd3987, %rd3985;
	addc.cc.s64 	%rd3989, %rd3988, %rd3986;
	mul.lo.s64 	%rd3990, %rd3683, %rd3980;
	mul.hi.u64 	%rd3991, %rd3683, %rd3980;
	add.cc.s64 	%rd3992, %rd3989, %rd3975;
	addc.cc.s64 	%rd3993, %rd3902, 0;
	add.cc.s64 	%rd1154, %rd3992, %rd3990;
	addc.cc.s64 	%rd3994, %rd3993, %rd3991;
	mul.lo.s64 	%rd3995, %rd3682, %rd3980;
	mul.hi.u64 	%rd3996, %rd3682, %rd3980;
	add.cc.s64 	%rd3997, %rd3994, %rd3977;
	addc.cc.s64 	%rd3998, %rd3902, 0;
	add.cc.s64 	%rd1155, %rd3997, %rd3995;
	addc.cc.s64 	%rd3999, %rd3998, %rd3996;
	add.s64 	%rd21131, %rd3979, %rd3999;
	setp.gt.u64 	%p201, %rd21131, %rd3682;
	@%p201 bra 	$L__BB0_485;
	ld.const.u64 	%rd4000, [P_CONST+24];
	setp.lt.u64 	%p202, %rd21131, %rd4000;
	mov.u64 	%rd21128, %rd1153;
	mov.u64 	%rd21129, %rd1154;
	mov.u64 	%rd21130, %rd1155;
	@%p202 bra 	$L__BB0_486;
	ld.const.u64 	%rd4001, [P_CONST+16];
	setp.lt.u64 	%p203, %rd4001, %rd1155;
	@%p203 bra 	$L__BB0_485;
	ld.const.u64 	%rd4002, [P_CONST+16];
	setp.gt.u64 	%p204, %rd4002, %rd1155;
	mov.u64 	%rd21128, %rd1153;
	mov.u64 	%rd21129, %rd1154;
	mov.u64 	%rd21130, %rd1155;
	@%p204 bra 	$L__BB0_486;
	ld.const.u64 	%rd4003, [P_CONST+8];
	setp.lt.u64 	%p205, %rd4003, %rd1154;
	@%p205 bra 	$L__BB0_485;
	ld.const.u64 	%rd4004, [P_CONST+8];
	setp.gt.u64 	%p206, %rd4004, %rd1154;
	ld.const.u64 	%rd4005, [P_CONST];
	setp.gt.u64 	%p207, %rd4005, %rd1153;
	or.pred  	%p208, %p206, %p207;
	mov.u64 	%rd21128, %rd1153;
	mov.u64 	%rd21129, %rd1154;
	mov.u64 	%rd21130, %rd1155;
	@%p208 bra 	$L__BB0_486;
$L__BB0_485:
	ld.const.u64 	%rd4007, [P_CONST];
	sub.s64 	%rd21128, %rd1153, %rd4007;
	setp.lt.u64 	%p209, %rd1153, %rd4007;
	selp.u64 	%rd4008, 1, 0, %p209;
	ld.const.u64 	%rd4009, [P_CONST+8];
	add.s64 	%rd4010, %rd4009, %rd4008;
	sub.s64 	%rd21129, %rd1154, %rd4010;
	setp.lt.u64 	%p210, %rd1154, %rd4010;
	selp.u64 	%rd4011, 1, 0, %p210;
	ld.const.u64 	%rd4012, [P_CONST+16];
	add.s64 	%rd4013, %rd4012, %rd4011;
	sub.s64 	%rd21130, %rd1155, %rd4013;
	setp.lt.u64 	%p211, %rd1155, %rd4013;
	selp.u64 	%rd4014, 1, 0, %p211;
	ld.const.u64 	%rd4015, [P_CONST+24];
	add.s64 	%rd4016, %rd4015, %rd4014;
	sub.s64 	%rd21131, %rd21131, %rd4016;
$L__BB0_486:
	ld.const.u64 	%rd4017, [P_CONST+24];
	ld.const.u64 	%rd4018, [P_CONST+16];
	ld.const.u64 	%rd4019, [P_CONST+8];
	ld.const.u64 	%rd4020, [P_CONST];
	and.b64  	%rd4021, %rd21108, 4294967295;
	mul.lo.s64 	%rd4022, %rd4021, %rd1062;
	shr.u64 	%rd4023, %rd21108, 32;
	mul.lo.s64 	%rd4024, %rd4023, %rd1062;
	mul.lo.s64 	%rd4025, %rd4021, %rd1063;
	shr.u64 	%rd4026, %rd4022, 32;
	and.b64  	%rd4027, %rd4024, 4294967295;
	add.s64 	%rd4028, %rd4026, %rd4027;
	and.b64  	%rd4029, %rd4025, 4294967295;
	add.s64 	%rd4030, %rd4028, %rd4029;
	shr.u64 	%rd4031, %rd4024, 32;
	mad.lo.s64 	%rd4032, %rd4023, %rd1063, %rd4031;
	shr.u64 	%rd4033, %rd4025, 32;
	add.s64 	%rd4034, %rd4032, %rd4033;
	shr.u64 	%rd4035, %rd4030, 32;
	shl.b64 	%rd4036, %rd4030, 32;
	and.b64  	%rd4037, %rd4022, 4294967295;
	or.b64  	%rd4038, %rd4036, %rd4037;
	add.s64 	%rd4039, %rd4034, %rd4035;
	and.b64  	%rd4040, %rd21109, 4294967295;
	mul.lo.s64 	%rd4041, %rd4040, %rd1062;
	shr.u64 	%rd4042, %rd21109, 32;
	mul.lo.s64 	%rd4043, %rd4042, %rd1062;
	mul.lo.s64 	%rd4044, %rd4040, %rd1063;
	shr.u64 	%rd4045, %rd4041, 32;
	and.b64  	%rd4046, %rd4043, 4294967295;
	add.s64 	%rd4047, %rd4045, %rd4046;
	and.b64  	%rd4048, %rd4044, 4294967295;
	add.s64 	%rd4049, %rd4047, %rd4048;
	shr.u64 	%rd4050, %rd4043, 32;
	mad.lo.s64 	%rd4051, %rd4042, %rd1063, %rd4050;
	shr.u64 	%rd4052, %rd4044, 32;
	add.s64 	%rd4053, %rd4051, %rd4052;
	shr.u64 	%rd4054, %rd4049, 32;
	shl.b64 	%rd4055, %rd4049, 32;
	and.b64  	%rd4056, %rd4041, 4294967295;
	or.b64  	%rd4057, %rd4055, %rd4056;
	add.s64 	%rd4058, %rd4053, %rd4054;
	and.b64  	%rd4059, %rd21110, 4294967295;
	mul.lo.s64 	%rd4060, %rd4059, %rd1062;
	shr.u64 	%rd4061, %rd21110, 32;
	mul.lo.s64 	%rd4062, %rd4061, %rd1062;
	mul.lo.s64 	%rd4063, %rd4059, %rd1063;
	shr.u64 	%rd4064, %rd4060, 32;
	and.b64  	%rd4065, %rd4062, 4294967295;
	add.s64 	%rd4066, %rd4064, %rd4065;
	and.b64  	%rd4067, %rd4063, 4294967295;
	add.s64 	%rd4068, %rd4066, %rd4067;
	shr.u64 	%rd4069, %rd4062, 32;
	mad.lo.s64 	%rd4070, %rd4061, %rd1063, %rd4069;
	shr.u64 	%rd4071, %rd4063, 32;
	add.s64 	%rd4072, %rd4070, %rd4071;
	shr.u64 	%rd4073, %rd4068, 32;
	shl.b64 	%rd4074, %rd4068, 32;
	and.b64  	%rd4075, %rd4060, 4294967295;
	or.b64  	%rd4076, %rd4074, %rd4075;
	add.s64 	%rd4077, %rd4072, %rd4073;
	and.b64  	%rd4078, %rd21111, 4294967295;
	mul.lo.s64 	%rd4079, %rd4078, %rd1062;
	shr.u64 	%rd4080, %rd21111, 32;
	mul.lo.s64 	%rd4081, %rd4080, %rd1062;
	mul.lo.s64 	%rd4082, %rd4078, %rd1063;
	shr.u64 	%rd4083, %rd4079, 32;
	and.b64  	%rd4084, %rd4081, 4294967295;
	add.s64 	%rd4085, %rd4083, %rd4084;
	and.b64  	%rd4086, %rd4082, 4294967295;
	add.s64 	%rd4087, %rd4085, %rd4086;
	shr.u64 	%rd4088, %rd4081, 32;
	mad.lo.s64 	%rd4089, %rd4080, %rd1063, %rd4088;
	shr.u64 	%rd4090, %rd4082, 32;
	add.s64 	%rd4091, %rd4089, %rd4090;
	shr.u64 	%rd4092, %rd4087, 32;
	shl.b64 	%rd4093, %rd4087, 32;
	and.b64  	%rd4094, %rd4079, 4294967295;
	or.b64  	%rd4095, %rd4093, %rd4094;
	add.s64 	%rd4096, %rd4091, %rd4092;
	mul.lo.s64 	%rd4097, %rd4021, %rd1065;
	mul.lo.s64 	%rd4098, %rd4023, %rd1065;
	mul.lo.s64 	%rd4099, %rd4021, %rd1064;
	shr.u64 	%rd4100, %rd4097, 32;
	and.b64  	%rd4101, %rd4098, 4294967295;
	add.s64 	%rd4102, %rd4100, %rd4101;
	and.b64  	%rd4103, %rd4099, 4294967295;
	add.s64 	%rd4104, %rd4102, %rd4103;
	shr.u64 	%rd4105, %rd4098, 32;
	mad.lo.s64 	%rd4106, %rd4023, %rd1064, %rd4105;
	shr.u64 	%rd4107, %rd4099, 32;
	add.s64 	%rd4108, %rd4106, %rd4107;
	shr.u64 	%rd4109, %rd4104, 32;
	shl.b64 	%rd4110, %rd4104, 32;
	and.b64  	%rd4111, %rd4097, 4294967295;
	or.b64  	%rd4112, %rd4110, %rd4111;
	add.s64 	%rd4113, %rd4057, %rd4112;
	setp.lt.u64 	%p212, %rd4113, %rd4057;
	selp.u64 	%rd4114, 1, 0, %p212;
	add.s64 	%rd4115, %rd4108, %rd4058;
	add.s64 	%rd4116, %rd4115, %rd4109;
	add.s64 	%rd4117, %rd4116, %rd4114;
	mul.lo.s64 	%rd4118, %rd4040, %rd1065;
	mul.lo.s64 	%rd4119, %rd4042, %rd1065;
	mul.lo.s64 	%rd4120, %rd4040, %rd1064;
	shr.u64 	%rd4121, %rd4118, 32;
	and.b64  	%rd4122, %rd4119, 4294967295;
	add.s64 	%rd4123, %rd4121, %rd4122;
	and.b64  	%rd4124, %rd4120, 4294967295;
	add.s64 	%rd4125, %rd4123, %rd4124;
	shr.u64 	%rd4126, %rd4119, 32;
	mad.lo.s64 	%rd4127, %rd4042, %rd1064, %rd4126;
	shr.u64 	%rd4128, %rd4120, 32;
	add.s64 	%rd4129, %rd4127, %rd4128;
	shr.u64 	%rd4130, %rd4125, 32;
	shl.b64 	%rd4131, %rd4125, 32;
	and.b64  	%rd4132, %rd4118, 4294967295;
	or.b64  	%rd4133, %rd4131, %rd4132;
	add.s64 	%rd4134, %rd4076, %rd4114;
	add.s64 	%rd4135, %rd4134, %rd4133;
	max.u64 	%rd4136, %rd4076, %rd4134;
	setp.gt.u64 	%p213, %rd4136, %rd4135;
	selp.u64 	%rd4137, 1, 0, %p213;
	add.s64 	%rd4138, %rd4129, %rd4077;
	add.s64 	%rd4139, %rd4138, %rd4130;
	add.s64 	%rd4140, %rd4139, %rd4137;
	mul.lo.s64 	%rd4141, %rd4059, %rd1065;
	mul.lo.s64 	%rd4142, %rd4061, %rd1065;
	mul.lo.s64 	%rd4143, %rd4059, %rd1064;
	shr.u64 	%rd4144, %rd4141, 32;
	and.b64  	%rd4145, %rd4142, 4294967295;
	add.s64 	%rd4146, %rd4144, %rd4145;
	and.b64  	%rd4147, %rd4143, 4294967295;
	add.s64 	%rd4148, %rd4146, %rd4147;
	shr.u64 	%rd4149, %rd4142, 32;
	mad.lo.s64 	%rd4150, %rd4061, %rd1064, %rd4149;
	shr.u64 	%rd4151, %rd4143, 32;
	add.s64 	%rd4152, %rd4150, %rd4151;
	shr.u64 	%rd4153, %rd4148, 32;
	shl.b64 	%rd4154, %rd4148, 32;
	and.b64  	%rd4155, %rd4141, 4294967295;
	or.b64  	%rd4156, %rd4154, %rd4155;
	add.s64 	%rd4157, %rd4095, %rd4137;
	add.s64 	%rd4158, %rd4157, %rd4156;
	max.u64 	%rd4159, %rd4095, %rd4157;
	setp.gt.u64 	%p214, %rd4159, %rd4158;
	selp.u64 	%rd4160, 1, 0, %p214;
	add.s64 	%rd4161, %rd4152, %rd4096;
	add.s64 	%rd4162, %rd4161, %rd4153;
	add.s64 	%rd4163, %rd4162, %rd4160;
	mul.lo.s64 	%rd4164, %rd4021, %rd1067;
	mul.lo.s64 	%rd4165, %rd4023, %rd1067;
	mul.lo.s64 	%rd4166, %rd4021, %rd1066;
	shr.u64 	%rd4167, %rd4164, 32;
	and.b64  	%rd4168, %rd4165, 4294967295;
	add.s64 	%rd4169, %rd4167, %rd4168;
	and.b64  	%rd4170, %rd4166, 4294967295;
	add.s64 	%rd4171, %rd4169, %rd4170;
	shr.u64 	%rd4172, %rd4165, 32;
	mad.lo.s64 	%rd4173, %rd4023, %rd1066, %rd4172;
	shr.u64 	%rd4174, %rd4166, 32;
	add.s64 	%rd4175, %rd4173, %rd4174;
	shr.u64 	%rd4176, %rd4171, 32;
	shl.b64 	%rd4177, %rd4171, 32;
	and.b64  	%rd4178, %rd4164, 4294967295;
	or.b64  	%rd4179, %rd4177, %rd4178;
	add.s64 	%rd4180, %rd4135, %rd4179;
	setp.lt.u64 	%p215, %rd4180, %rd4135;
	selp.u64 	%rd4181, 1, 0, %p215;
	add.s64 	%rd4182, %rd4175, %rd4140;
	add.s64 	%rd4183, %rd4182, %rd4176;
	add.s64 	%rd4184, %rd4183, %rd4181;
	mul.lo.s64 	%rd4185, %rd4040, %rd1067;
	mul.lo.s64 	%rd4186, %rd4042, %rd1067;
	mul.lo.s64 	%rd4187, %rd4040, %rd1066;
	shr.u64 	%rd4188, %rd4185, 32;
	and.b64  	%rd4189, %rd4186, 4294967295;
	add.s64 	%rd4190, %rd4188, %rd4189;
	and.b64  	%rd4191, %rd4187, 4294967295;
	add.s64 	%rd4192, %rd4190, %rd4191;
	shr.u64 	%rd4193, %rd4186, 32;
	mad.lo.s64 	%rd4194, %rd4042, %rd1066, %rd4193;
	shr.u64 	%rd4195, %rd4187, 32;
	add.s64 	%rd4196, %rd4194, %rd4195;
	shr.u64 	%rd4197, %rd4192, 32;
	shl.b64 	%rd4198, %rd4192, 32;
	and.b64  	%rd4199, %rd4185, 4294967295;
	or.b64  	%rd4200, %rd4198, %rd4199;
	add.s64 	%rd4201, %rd4158, %rd4181;
	add.s64 	%rd4202, %rd4201, %rd4200;
	max.u64 	%rd4203, %rd4158, %rd4201;
	setp.gt.u64 	%p216, %rd4203, %rd4202;
	selp.u64 	%rd4204, 1, 0, %p216;
	add.s64 	%rd4205, %rd4196, %rd4163;
	add.s64 	%rd4206, %rd4205, %rd4197;
	add.s64 	%rd4207, %rd4206, %rd4204;
	mul.lo.s64 	%rd4208, %rd4021, %rd1069;
	mul.lo.s64 	%rd4209, %rd4023, %rd1069;
	mul.lo.s64 	%rd4210, %rd4021, %rd1068;
	shr.u64 	%rd4211, %rd4208, 32;
	and.b64  	%rd4212, %rd4209, 4294967295;
	add.s64 	%rd4213, %rd4211, %rd4212;
	and.b64  	%rd4214, %rd4210, 4294967295;
	add.s64 	%rd4215, %rd4213, %rd4214;
	shr.u64 	%rd4216, %rd4209, 32;
	mad.lo.s64 	%rd4217, %rd4023, %rd1068, %rd4216;
	shr.u64 	%rd4218, %rd4210, 32;
	add.s64 	%rd4219, %rd4217, %rd4218;
	shr.u64 	%rd4220, %rd4215, 32;
	shl.b64 	%rd4221, %rd4215, 32;
	and.b64  	%rd4222, %rd4208, 4294967295;
	or.b64  	%rd4223, %rd4221, %rd4222;
	add.s64 	%rd4224, %rd4202, %rd4223;
	setp.lt.u64 	%p217, %rd4224, %rd4202;
	selp.u64 	%rd4225, 1, 0, %p217;
	add.s64 	%rd4226, %rd4219, %rd4207;
	add.s64 	%rd4227, %rd4226, %rd4220;
	add.s64 	%rd4228, %rd4227, %rd4225;
	ld.const.u64 	%rd4229, [MU_P];
	mul.lo.s64 	%rd4230, %rd4229, %rd4038;
	mul.lo.s64 	%rd4231, %rd4020, %rd4230;
	mul.hi.u64 	%rd4232, %rd4020, %rd4230;
	add.cc.s64 	%rd4233, %rd4231, %rd4038;
	addc.cc.s64 	%rd4234, %rd4232, 0;
	mul.lo.s64 	%rd4235, %rd4019, %rd4230;
	mul.hi.u64 	%rd4236, %rd4019, %rd4230;
	mov.b64 	%rd4237, 0;
	add.cc.s64 	%rd4238, %rd4234, %rd4113;
	addc.cc.s64 	%rd4239, %rd4237, 0;
	add.cc.s64 	%rd4240, %rd4238, %rd4235;
	addc.cc.s64 	%rd4241, %rd4239, %rd4236;
	mul.lo.s64 	%rd4242, %rd4018, %rd4230;
	mul.hi.u64 	%rd4243, %rd4018, %rd4230;
	add.cc.s64 	%rd4244, %rd4241, %rd4180;
	addc.cc.s64 	%rd4245, %rd4237, 0;
	add.cc.s64 	%rd4246, %rd4244, %rd4242;
	addc.cc.s64 	%rd4247, %rd4245, %rd4243;
	mul.lo.s64 	%rd4248, %rd4017, %rd4230;
	mul.hi.u64 	%rd4249, %rd4017, %rd4230;
	add.cc.s64 	%rd4250, %rd4247, %rd4224;
	addc.cc.s64 	%rd4251, %rd4237, 0;
	add.cc.s64 	%rd4252, %rd4250, %rd4248;
	addc.cc.s64 	%rd4253, %rd4251, %rd4249;
	add.s64 	%rd4254, %rd4039, %rd4253;
	setp.lt.u64 	%p218, %rd4254, %rd4039;
	selp.u64 	%rd4255, 1, 0, %p218;
	add.s64 	%rd4256, %rd4117, %rd4255;
	setp.lt.u64 	%p219, %rd4256, %rd4117;
	selp.u64 	%rd4257, 1, 0, %p219;
	add.s64 	%rd4258, %rd4184, %rd4257;
	setp.lt.u64 	%p220, %rd4258, %rd4184;
	selp.u64 	%rd4259, 1, 0, %p220;
	add.s64 	%rd4260, %rd4228, %rd4259;
	mul.lo.s64 	%rd4261, %rd4229, %rd4240;
	mul.lo.s64 	%rd4262, %rd4020, %rd4261;
	mul.hi.u64 	%rd4263, %rd4020, %rd4261;
	add.cc.s64 	%rd4264, %rd4262, %rd4240;
	addc.cc.s64 	%rd4265, %rd4263, 0;
	mul.lo.s64 	%rd4266, %rd4019, %rd4261;
	mul.hi.u64 	%rd4267, %rd4019, %rd4261;
	add.cc.s64 	%rd4268, %rd4265, %rd4246;
	addc.cc.s64 	%rd4269, %rd4237, 0;
	add.cc.s64 	%rd4270, %rd4268, %rd4266;
	addc.cc.s64 	%rd4271, %rd4269, %rd4267;
	mul.lo.s64 	%rd4272, %rd4018, %rd4261;
	mul.hi.u64 	%rd4273, %rd4018, %rd4261;
	add.cc.s64 	%rd4274, %rd4271, %rd4252;
	addc.cc.s64 	%rd4275, %rd4237, 0;
	add.cc.s64 	%rd4276, %rd4274, %rd4272;
	addc.cc.s64 	%rd4277, %rd4275, %rd4273;
	mul.lo.s64 	%rd4278, %rd4017, %rd4261;
	mul.hi.u64 	%rd4279, %rd4017, %rd4261;
	add.cc.s64 	%rd4280, %rd4277, %rd4254;
	addc.cc.s64 	%rd4281, %rd4237, 0;
	add.cc.s64 	%rd4282, %rd4280, %rd4278;
	addc.cc.s64 	%rd4283, %rd4281, %rd4279;
	add.s64 	%rd4284, %rd4256, %rd4283;
	setp.lt.u64 	%p221, %rd4284, %rd4256;
	selp.u64 	%rd4285, 1, 0, %p221;
	add.s64 	%rd4286, %rd4258, %rd4285;
	setp.lt.u64 	%p222, %rd4286, %rd4258;
	selp.u64 	%rd4287, 1, 0, %p222;
	add.s64 	%rd4288, %rd4260, %rd4287;
	mul.lo.s64 	%rd4289, %rd4229, %rd4270;
	mul.lo.s64 	%rd4290, %rd4020, %rd4289;
	mul.hi.u64 	%rd4291, %rd4020, %rd4289;
	add.cc.s64 	%rd4292, %rd4290, %rd4270;
	addc.cc.s64 	%rd4293, %rd4291, 0;
	mul.lo.s64 	%rd4294, %rd4019, %rd4289;
	mul.hi.u64 	%rd4295, %rd4019, %rd4289;
	add.cc.s64 	%rd4296, %rd4293, %rd4276;
	addc.cc.s64 	%rd4297, %rd4237, 0;
	add.cc.s64 	%rd4298, %rd4296, %rd4294;
	addc.cc.s64 	%rd4299, %rd4297, %rd4295;
	mul.lo.s64 	%rd4300, %rd4018, %rd4289;
	mul.hi.u64 	%rd4301, %rd4018, %rd4289;
	add.cc.s64 	%rd4302, %rd4299, %rd4282;
	addc.cc.s64 	%rd4303, %rd4237, 0;
	add.cc.s64 	%rd4304, %rd4302, %rd4300;
	addc.cc.s64 	%rd4305, %rd4303, %rd4301;
	mul.lo.s64 	%rd4306, %rd4017, %rd4289;
	mul.hi.u64 	%rd4307, %rd4017, %rd4289;
	add.cc.s64 	%rd4308, %rd4305, %rd4284;
	addc.cc.s64 	%rd4309, %rd4237, 0;
	add.cc.s64 	%rd4310, %rd4308, %rd4306;
	addc.cc.s64 	%rd4311, %rd4309, %rd4307;
	add.s64 	%rd4312, %rd4286, %rd4311;
	setp.lt.u64 	%p223, %rd4312, %rd4286;
	selp.u64 	%rd4313, 1, 0, %p223;
	add.s64 	%rd4314, %rd4288, %rd4313;
	mul.lo.s64 	%rd4315, %rd4229, %rd4298;
	mul.lo.s64 	%rd4316, %rd4020, %rd4315;
	mul.hi.u64 	%rd4317, %rd4020, %rd4315;
	add.cc.s64 	%rd4318, %rd4316, %rd4298;
	addc.cc.s64 	%rd4319, %rd4317, 0;
	mul.lo.s64 	%rd4320, %rd4019, %rd4315;
	mul.hi.u64 	%rd4321, %rd4019, %rd4315;
	add.cc.s64 	%rd4322, %rd4319, %rd4304;
	addc.cc.s64 	%rd4323, %rd4237, 0;
	add.cc.s64 	%rd1165, %rd4322, %rd4320;
	addc.cc.s64 	%rd4324, %rd4323, %rd4321;
	mul.lo.s64 	%rd4325, %rd4018, %rd4315;
	mul.hi.u64 	%rd4326, %rd4018, %rd4315;
	add.cc.s64 	%rd4327, %rd4324, %rd4310;
	addc.cc.s64 	%rd4328, %rd4237, 0;
	add.cc.s64 	%rd1166, %rd4327, %rd4325;
	addc.cc.s64 	%rd4329, %rd4328, %rd4326;
	mul.lo.s64 	%rd4330, %rd4017, %rd4315;
	mul.hi.u64 	%rd4331, %rd4017, %rd4315;
	add.cc.s64 	%rd4332, %rd4329, %rd4312;
	addc.cc.s64 	%rd4333, %rd4237, 0;
	add.cc.s64 	%rd1167, %rd4332, %rd4330;
	addc.cc.s64 	%rd4334, %rd4333, %rd4331;
	add.s64 	%rd21135, %rd4314, %rd4334;
	setp.gt.u64 	%p224, %rd21135, %rd4017;
	@%p224 bra 	$L__BB0_492;
	ld.const.u64 	%rd4335, [P_CONST+24];
	setp.lt.u64 	%p225, %rd21135, %rd4335;
	mov.u64 	%rd21132, %rd1165;
	mov.u64 	%rd21133, %rd1166;
	mov.u64 	%rd21134, %rd1167;
	@%p225 bra 	$L__BB0_493;
	ld.const.u64 	%rd4336, [P_CONST+16];
	setp.lt.u64 	%p226, %rd4336, %rd1167;
	@%p226 bra 	$L__BB0_492;
	ld.const.u64 	%rd4337, [P_CONST+16];
	setp.gt.u64 	%p227, %rd4337, %rd1167;
	mov.u64 	%rd21132, %rd1165;
	mov.u64 	%rd21133, %rd1166;
	mov.u64 	%rd21134, %rd1167;
	@%p227 bra 	$L__BB0_493;
	ld.const.u64 	%rd4338, [P_CONST+8];
	setp.lt.u64 	%p228, %rd4338, %rd1166;
	@%p228 bra 	$L__BB0_492;
	ld.const.u64 	%rd4339, [P_CONST+8];
	setp.gt.u64 	%p229, %rd4339, %rd1166;
	ld.const.u64 	%rd4340, [P_CONST];
	setp.gt.u64 	%p230, %rd4340, %rd1165;
	or.pred  	%p231, %p229, %p230;
	mov.u64 	%rd21132, %rd1165;
	mov.u64 	%rd21133, %rd1166;
	mov.u64 	%rd21134, %rd1167;
	@%p231 bra 	$L__BB0_493;
$L__BB0_492:
	ld.const.u64 	%rd4342, [P_CONST];
	sub.s64 	%rd21132, %rd1165, %rd4342;
	setp.lt.u64 	%p232, %rd1165, %rd4342;
	selp.u64 	%rd4343, 1, 0, %p232;
	ld.const.u64 	%rd4344, [P_CONST+8];
	add.s64 	%rd4345, %rd4344, %rd4343;
	sub.s64 	%rd21133, %rd1166, %rd4345;
	setp.lt.u64 	%p233, %rd1166, %rd4345;
	selp.u64 	%rd4346, 1, 0, %p233;
	ld.const.u64 	%rd4347, [P_CONST+16];
	add.s64 	%rd4348, %rd4347, %rd4346;
	sub.s64 	%rd21134, %rd1167, %rd4348;
	setp.lt.u64 	%p234, %rd1167, %rd4348;
	selp.u64 	%rd4349, 1, 0, %p234;
	ld.const.u64 	%rd4350, [P_CONST+24];
	add.s64 	%rd4351, %rd4350, %rd4349;
	sub.s64 	%rd21135, %rd21135, %rd4351;
$L__BB0_493:
	ld.const.u64 	%rd4352, [P_CONST+24];
	ld.const.u64 	%rd4353, [P_CONST+16];
	ld.const.u64 	%rd4354, [P_CONST+8];
	ld.const.u64 	%rd4355, [P_CONST];
	and.b64  	%rd4356, %rd60, 4294967295;
	shr.u64 	%rd4357, %rd60, 32;
	shr.u64 	%rd4358, %rd21132, 32;
	and.b64  	%rd4359, %rd21132, 4294967295;
	mul.lo.s64 	%rd4360, %rd4359, %rd4356;
	mul.lo.s64 	%rd4361, %rd4358, %rd4356;
	mul.lo.s64 	%rd4362, %rd4359, %rd4357;
	shr.u64 	%rd4363, %rd4360, 32;
	and.b64  	%rd4364, %rd4361, 4294967295;
	add.s64 	%rd4365, %rd4363, %rd4364;
	and.b64  	%rd4366, %rd4362, 4294967295;
	add.s64 	%rd4367, %rd4365, %rd4366;
	shr.u64 	%rd4368, %rd4361, 32;
	mad.lo.s64 	%rd4369, %rd4358, %rd4357, %rd4368;
	shr.u64 	%rd4370, %rd4362, 32;
	add.s64 	%rd4371, %rd4369, %rd4370;
	shr.u64 	%rd4372, %rd4367, 32;
	shl.b64 	%rd4373, %rd4367, 32;
	and.b64  	%rd4374, %rd4360, 4294967295;
	or.b64  	%rd4375, %rd4373, %rd4374;
	add.s64 	%rd4376, %rd4371, %rd4372;
	shr.u64 	%rd4377, %rd21133, 32;
	and.b64  	%rd4378, %rd21133, 4294967295;
	mul.lo.s64 	%rd4379, %rd4378, %rd4356;
	mul.lo.s64 	%rd4380, %rd4377, %rd4356;
	mul.lo.s64 	%rd4381, %rd4378, %rd4357;
	shr.u64 	%rd4382, %rd4379, 32;
	and.b64  	%rd4383, %rd4380, 4294967295;
	add.s64 	%rd4384, %rd4382, %rd4383;
	and.b64  	%rd4385, %rd4381, 4294967295;
	add.s64 	%rd4386, %rd4384, %rd4385;
	shr.u64 	%rd4387, %rd4380, 32;
	mad.lo.s64 	%rd4388, %rd4377, %rd4357, %rd4387;
	shr.u64 	%rd4389, %rd4381, 32;
	add.s64 	%rd4390, %rd4388, %rd4389;
	shr.u64 	%rd4391, %rd4386, 32;
	shl.b64 	%rd4392, %rd4386, 32;
	and.b64  	%rd4393, %rd4379, 4294967295;
	or.b64  	%rd4394, %rd4392, %rd4393;
	add.s64 	%rd4395, %rd4390, %rd4391;
	shr.u64 	%rd4396, %rd21134, 32;
	and.b64  	%rd4397, %rd21134, 4294967295;
	mul.lo.s64 	%rd4398, %rd4397, %rd4356;
	mul.lo.s64 	%rd4399, %rd4396, %rd4356;
	mul.lo.s64 	%rd4400, %rd4397, %rd4357;
	shr.u64 	%rd4401, %rd4398, 32;
	and.b64  	%rd4402, %rd4399, 4294967295;
	add.s64 	%rd4403, %rd4401, %rd4402;
	and.b64  	%rd4404, %rd4400, 4294967295;
	add.s64 	%rd4405, %rd4403, %rd4404;
	shr.u64 	%rd4406, %rd4399, 32;
	mad.lo.s64 	%rd4407, %rd4396, %rd4357, %rd4406;
	shr.u64 	%rd4408, %rd4400, 32;
	add.s64 	%rd4409, %rd4407, %rd4408;
	shr.u64 	%rd4410, %rd4405, 32;
	shl.b64 	%rd4411, %rd4405, 32;
	and.b64  	%rd4412, %rd4398, 4294967295;
	or.b64  	%rd4413, %rd4411, %rd4412;
	add.s64 	%rd4414, %rd4409, %rd4410;
	shr.u64 	%rd4415, %rd21135, 32;
	and.b64  	%rd4416, %rd21135, 4294967295;
	mul.lo.s64 	%rd4417, %rd4416, %rd4356;
	mul.lo.s64 	%rd4418, %rd4415, %rd4356;
	mul.lo.s64 	%rd4419, %rd4416, %rd4357;
	shr.u64 	%rd4420, %rd4417, 32;
	and.b64  	%rd4421, %rd4418, 4294967295;
	add.s64 	%rd4422, %rd4420, %rd4421;
	and.b64  	%rd4423, %rd4419, 4294967295;
	add.s64 	%rd4424, %rd4422, %rd4423;
	shr.u64 	%rd4425, %rd4418, 32;
	mad.lo.s64 	%rd4426, %rd4415, %rd4357, %rd4425;
	shr.u64 	%rd4427, %rd4419, 32;
	add.s64 	%rd4428, %rd4426, %rd4427;
	shr.u64 	%rd4429, %rd4424, 32;
	shl.b64 	%rd4430, %rd4424, 32;
	and.b64  	%rd4431, %rd4417, 4294967295;
	or.b64  	%rd4432, %rd4430, %rd4431;
	add.s64 	%rd4433, %rd4428, %rd4429;
	and.b64  	%rd4434, %rd59, 4294967295;
	shr.u64 	%rd4435, %rd59, 32;
	mul.lo.s64 	%rd4436, %rd4359, %rd4434;
	mul.lo.s64 	%rd4437, %rd4358, %rd4434;
	mul.lo.s64 	%rd4438, %rd4359, %rd4435;
	shr.u64 	%rd4439, %rd4436, 32;
	and.b64  	%rd4440, %rd4437, 4294967295;
	add.s64 	%rd4441, %rd4439, %rd4440;
	and.b64  	%rd4442, %rd4438, 4294967295;
	add.s64 	%rd4443, %rd4441, %rd4442;
	shr.u64 	%rd4444, %rd4437, 32;
	mad.lo.s64 	%rd4445, %rd4358, %rd4435, %rd4444;
	shr.u64 	%rd4446, %rd4438, 32;
	add.s64 	%rd4447, %rd4445, %rd4446;
	shr.u64 	%rd4448, %rd4443, 32;
	shl.b64 	%rd4449, %rd4443, 32;
	and.b64  	%rd4450, %rd4436, 4294967295;
	or.b64  	%rd4451, %rd4449, %rd4450;
	add.s64 	%rd4452, %rd4394, %rd4451;
	setp.lt.u64 	%p235, %rd4452, %rd4394;
	selp.u64 	%rd4453, 1, 0, %p235;
	add.s64 	%rd4454, %rd4447, %rd4395;
	add.s64 	%rd4455, %rd4454, %rd4448;
	add.s64 	%rd4456, %rd4455, %rd4453;
	mul.lo.s64 	%rd4457, %rd4378, %rd4434;
	mul.lo.s64 	%rd4458, %rd4377, %rd4434;
	mul.lo.s64 	%rd4459, %rd4378, %rd4435;
	shr.u64 	%rd4460, %rd4457, 32;
	and.b64  	%rd4461, %rd4458, 4294967295;
	add.s64 	%rd4462, %rd4460, %rd4461;
	and.b64  	%rd4463, %rd4459, 4294967295;
	add.s64 	%rd4464, %rd4462, %rd4463;
	shr.u64 	%rd4465, %rd4458, 32;
	mad.lo.s64 	%rd4466, %rd4377, %rd4435, %rd4465;
	shr.u64 	%rd4467, %rd4459, 32;
	add.s64 	%rd4468, %rd4466, %rd4467;
	shr.u64 	%rd4469, %rd4464, 32;
	shl.b64 	%rd4470, %rd4464, 32;
	and.b64  	%rd4471, %rd4457, 4294967295;
	or.b64  	%rd4472, %rd4470, %rd4471;
	add.s64 	%rd4473, %rd4413, %rd4453;
	add.s64 	%rd4474, %rd4473, %rd4472;
	max.u64 	%rd4475, %rd4413, %rd4473;
	setp.gt.u64 	%p236, %rd4475, %rd4474;
	selp.u64 	%rd4476, 1, 0, %p236;
	add.s64 	%rd4477, %rd4468, %rd4414;
	add.s64 	%rd4478, %rd4477, %rd4469;
	add.s64 	%rd4479, %rd4478, %rd4476;
	mul.lo.s64 	%rd4480, %rd4397, %rd4434;
	mul.lo.s64 	%rd4481, %rd4396, %rd4434;
	mul.lo.s64 	%rd4482, %rd4397, %rd4435;
	shr.u64 	%rd4483, %rd4480, 32;
	and.b64  	%rd4484, %rd4481, 4294967295;
	add.s64 	%rd4485, %rd4483, %rd4484;
	and.b64  	%rd4486, %rd4482, 4294967295;
	add.s64 	%rd4487, %rd4485, %rd4486;
	shr.u64 	%rd4488, %rd4481, 32;
	mad.lo.s64 	%rd4489, %rd4396, %rd4435, %rd4488;
	shr.u64 	%rd4490, %rd4482, 32;
	add.s64 	%rd4491, %rd4489, %rd4490;
	shr.u64 	%rd4492, %rd4487, 32;
	shl.b64 	%rd4493, %rd4487, 32;
	and.b64  	%rd4494, %rd4480, 4294967295;
	or.b64  	%rd4495, %rd4493, %rd4494;
	add.s64 	%rd4496, %rd4432, %rd4476;
	add.s64 	%rd4497, %rd4496, %rd4495;
	max.u64 	%rd4498, %rd4432, %rd4496;
	setp.gt.u64 	%p237, %rd4498, %rd4497;
	selp.u64 	%rd4499, 1, 0, %p237;
	add.s64 	%rd4500, %rd4491, %rd4433;
	add.s64 	%rd4501, %rd4500, %rd4492;
	add.s64 	%rd4502, %rd4501, %rd4499;
	and.b64  	%rd4503, %rd58, 4294967295;
	shr.u64 	%rd4504, %rd58, 32;
	mul.lo.s64 	%rd4505, %rd4359, %rd4503;
	mul.lo.s64 	%rd4506, %rd4358, %rd4503;
	mul.lo.s64 	%rd4507, %rd4359, %rd4504;
	shr.u64 	%rd4508, %rd4505, 32;
	and.b64  	%rd4509, %rd4506, 4294967295;
	add.s64 	%rd4510, %rd4508, %rd4509;
	and.b64  	%rd4511, %rd4507, 4294967295;
	add.s64 	%rd4512, %rd4510, %rd4511;
	shr.u64 	%rd4513, %rd4506, 32;
	mad.lo.s64 	%rd4514, %rd4358, %rd4504, %rd4513;
	shr.u64 	%rd4515, %rd4507, 32;
	add.s64 	%rd4516, %rd4514, %rd4515;
	shr.u64 	%rd4517, %rd4512, 32;
	shl.b64 	%rd4518, %rd4512, 32;
	and.b64  	%rd4519, %rd4505, 4294967295;
	or.b64  	%rd4520, %rd4518, %rd4519;
	add.s64 	%rd4521, %rd4474, %rd4520;
	setp.lt.u64 	%p238, %rd4521, %rd4474;
	selp.u64 	%rd4522, 1, 0, %p238;
	add.s64 	%rd4523, %rd4516, %rd4479;
	add.s64 	%rd4524, %rd4523, %rd4517;
	add.s64 	%rd4525, %rd4524, %rd4522;
	mul.lo.s64 	%rd4526, %rd4378, %rd4503;
	mul.lo.s64 	%rd4527, %rd4377, %rd4503;
	mul.lo.s64 	%rd4528, %rd4378, %rd4504;
	shr.u64 	%rd4529, %rd4526, 32;
	and.b64  	%rd4530, %rd4527, 4294967295;
	add.s64 	%rd4531, %rd4529, %rd4530;
	and.b64  	%rd4532, %rd4528, 4294967295;
	add.s64 	%rd4533, %rd4531, %rd4532;
	shr.u64 	%rd4534, %rd4527, 32;
	mad.lo.s64 	%rd4535, %rd4377, %rd4504, %rd4534;
	shr.u64 	%rd4536, %rd4528, 32;
	add.s64 	%rd4537, %rd4535, %rd4536;
	shr.u64 	%rd4538, %rd4533, 32;
	shl.b64 	%rd4539, %rd4533, 32;
	and.b64  	%rd4540, %rd4526, 4294967295;
	or.b64  	%rd4541, %rd4539, %rd4540;
	add.s64 	%rd4542, %rd4497, %rd4522;
	add.s64 	%rd4543, %rd4542, %rd4541;
	max.u64 	%rd4544, %rd4497, %rd4542;
	setp.gt.u64 	%p239, %rd4544, %rd4543;
	selp.u64 	%rd4545, 1, 0, %p239;
	add.s64 	%rd4546, %rd4537, %rd4502;
	add.s64 	%rd4547, %rd4546, %rd4538;
	add.s64 	%rd4548, %rd4547, %rd4545;
	and.b64  	%rd4549, %rd57, 4294967295;
	shr.u64 	%rd4550, %rd57, 32;
	mul.lo.s64 	%rd4551, %rd4359, %rd4549;
	mul.lo.s64 	%rd4552, %rd4358, %rd4549;
	mul.lo.s64 	%rd4553, %rd4359, %rd4550;
	shr.u64 	%rd4554, %rd4551, 32;
	and.b64  	%rd4555, %rd4552, 4294967295;
	add.s64 	%rd4556, %rd4554, %rd4555;
	and.b64  	%rd4557, %rd4553, 4294967295;
	add.s64 	%rd4558, %rd4556, %rd4557;
	shr.u64 	%rd4559, %rd4552, 32;
	mad.lo.s64 	%rd4560, %rd4358, %rd4550, %rd4559;
	shr.u64 	%rd4561, %rd4553, 32;
	add.s64 	%rd4562, %rd4560, %rd4561;
	shr.u64 	%rd4563, %rd4558, 32;
	shl.b64 	%rd4564, %rd4558, 32;
	and.b64  	%rd4565, %rd4551, 4294967295;
	or.b64  	%rd4566, %rd4564, %rd4565;
	add.s64 	%rd4567, %rd4543, %rd4566;
	setp.lt.u64 	%p240, %rd4567, %rd4543;
	selp.u64 	%rd4568, 1, 0, %p240;
	add.s64 	%rd4569, %rd4562, %rd4548;
	add.s64 	%rd4570, %rd4569, %rd4563;
	add.s64 	%rd4571, %rd4570, %rd4568;
	ld.const.u64 	%rd4572, [MU_P];
	mul.lo.s64 	%rd4573, %rd4572, %rd4375;
	mul.lo.s64 	%rd4574, %rd4355, %rd4573;
	mul.hi.u64 	%rd4575, %rd4355, %rd4573;
	add.cc.s64 	%rd4576, %rd4574, %rd4375;
	addc.cc.s64 	%rd4577, %rd4575, 0;
	mul.lo.s64 	%rd4578, %rd4354, %rd4573;
	mul.hi.u64 	%rd4579, %rd4354, %rd4573;
	mov.b64 	%rd4580, 0;
	add.cc.s64 	%rd4581, %rd4577, %rd4452;
	addc.cc.s64 	%rd4582, %rd4580, 0;
	add.cc.s64 	%rd4583, %rd4581, %rd4578;
	addc.cc.s64 	%rd4584, %rd4582, %rd4579;
	mul.lo.s64 	%rd4585, %rd4353, %rd4573;
	mul.hi.u64 	%rd4586, %rd4353, %rd4573;
	add.cc.s64 	%rd4587, %rd4584, %rd4521;
	addc.cc.s64 	%rd4588, %rd4580, 0;
	add.cc.s64 	%rd4589, %rd4587, %rd4585;
	addc.cc.s64 	%rd4590, %rd4588, %rd4586;
	mul.lo.s64 	%rd4591, %rd4352, %rd4573;
	mul.hi.u64 	%rd4592, %rd4352, %rd4573;
	add.cc.s64 	%rd4593, %rd4590, %rd4567;
	addc.cc.s64 	%rd4594, %rd4580, 0;
	add.cc.s64 	%rd4595, %rd4593, %rd4591;
	addc.cc.s64 	%rd4596, %rd4594, %rd4592;
	add.s64 	%rd4597, %rd4376, %rd4596;
	setp.lt.u64 	%p241, %rd4597, %rd4376;
	selp.u64 	%rd4598, 1, 0, %p241;
	add.s64 	%rd4599, %rd4456, %rd4598;
	setp.lt.u64 	%p242, %rd4599, %rd4456;
	selp.u64 	%rd4600, 1, 0, %p242;
	add.s64 	%rd4601, %rd4525, %rd4600;
	setp.lt.u64 	%p243, %rd4601, %rd4525;
	selp.u64 	%rd4602, 1, 0, %p243;
	add.s64 	%rd4603, %rd4571, %rd4602;
	mul.lo.s64 	%rd4604, %rd4572, %rd4583;
	mul.lo.s64 	%rd4605, %rd4355, %rd4604;
	mul.hi.u64 	%rd4606, %rd4355, %rd4604;
	add.cc.s64 	%rd4607, %rd4605, %rd4583;
	addc.cc.s64 	%rd4608, %rd4606, 0;
	mul.lo.s64 	%rd4609, %rd4354, %rd4604;
	mul.hi.u64 	%rd4610, %rd4354, %rd4604;
	add.cc.s64 	%rd4611, %rd4608, %rd4589;
	addc.cc.s64 	%rd4612, %rd4580, 0;
	add.cc.s64 	%rd4613, %rd4611, %rd4609;
	addc.cc.s64 	%rd4614, %rd4612, %rd4610;
	mul.lo.s64 	%rd4615, %rd4353, %rd4604;
	mul.hi.u64 	%rd4616, %rd4353, %rd4604;
	add.cc.s64 	%rd4617, %rd4614, %rd4595;
	addc.cc.s64 	%rd4618, %rd4580, 0;
	add.cc.s64 	%rd4619, %rd4617, %rd4615;
	addc.cc.s64 	%rd4620, %rd4618, %rd4616;
	mul.lo.s64 	%rd4621, %rd4352, %rd4604;
	mul.hi.u64 	%rd4622, %rd4352, %rd4604;
	add.cc.s64 	%rd4623, %rd4620, %rd4597;
	addc.cc.s64 	%rd4624, %rd4580, 0;
	add.cc.s64 	%rd4625, %rd4623, %rd4621;
	addc.cc.s64 	%rd4626, %rd4624, %rd4622;
	add.s64 	%rd4627, %rd4599, %rd4626;
	setp.lt.u64 	%p244, %rd4627, %rd4599;
	selp.u64 	%rd4628, 1, 0, %p244;
	add.s64 	%rd4629, %rd4601, %rd4628;
	setp.lt.u64 	%p245, %rd4629, %rd4601;
	selp.u64 	%rd4630, 1, 0, %p245;
	add.s64 	%rd4631, %rd4603, %rd4630;
	mul.lo.s64 	%rd4632, %rd4572, %rd4613;
	mul.lo.s64 	%rd4633, %rd4355, %rd4632;
	mul.hi.u64 	%rd4634, %rd4355, %rd4632;
	add.cc.s64 	%rd4635, %rd4633, %rd4613;
	addc.cc.s64 	%rd4636, %rd4634, 0;
	mul.lo.s64 	%rd4637, %rd4354, %rd4632;
	mul.hi.u64 	%rd4638, %rd4354, %rd4632;
	add.cc.s64 	%rd4639, %rd4636, %rd4619;
	addc.cc.s64 	%rd4640, %rd4580, 0;
	add.cc.s64 	%rd4641, %rd4639, %rd4637;
	addc.cc.s64 	%rd4642, %rd4640, %rd4638;
	mul.lo.s64 	%rd4643, %rd4353, %rd4632;
	mul.hi.u64 	%rd4644, %rd4353, %rd4632;
	add.cc.s64 	%rd4645, %rd4642, %rd4625;
	addc.cc.s64 	%rd4646, %rd4580, 0;
	add.cc.s64 	%rd4647, %rd4645, %rd4643;
	addc.cc.s64 	%rd4648, %rd4646, %rd4644;
	mul.lo.s64 	%rd4649, %rd4352, %rd4632;
	mul.hi.u64 	%rd4650, %rd4352, %rd4632;
	add.cc.s64 	%rd4651, %rd4648, %rd4627;
	addc.cc.s64 	%rd4652, %rd4580, 0;
	add.cc.s64 	%rd4653, %rd4651, %rd4649;
	addc.cc.s64 	%rd4654, %rd4652, %rd4650;
	add.s64 	%rd4655, %rd4629, %rd4654;
	setp.lt.u64 	%p246, %rd4655, %rd4629;
	selp.u64 	%rd4656, 1, 0, %p246;
	add.s64 	%rd4657, %rd4631, %rd4656;
	mul.lo.s64 	%rd4658, %rd4572, %rd4641;
	mul.lo.s64 	%rd4659, %rd4355, %rd4658;
	mul.hi.u64 	%rd4660, %rd4355, %rd4658;
	add.cc.s64 	%rd4661, %rd4659, %rd4641;
	addc.cc.s64 	%rd4662, %rd4660, 0;
	mul.lo.s64 	%rd4663, %rd4354, %rd4658;
	mul.hi.u64 	%rd4664, %rd4354, %rd4658;
	add.cc.s64 	%rd4665, %rd4662, %rd4647;
	addc.cc.s64 	%rd4666, %rd4580, 0;
	add.cc.s64 	%rd1177, %rd4665, %rd4663;
	addc.cc.s64 	%rd4667, %rd4666, %rd4664;
	mul.lo.s64 	%rd4668, %rd4353, %rd4658;
	mul.hi.u64 	%rd4669, %rd4353, %rd4658;
	add.cc.s64 	%rd4670, %rd4667, %rd4653;
	addc.cc.s64 	%rd4671, %rd4580, 0;
	add.cc.s64 	%rd1178, %rd4670, %rd4668;
	addc.cc.s64 	%rd4672, %rd4671, %rd4669;
	mul.lo.s64 	%rd4673, %rd4352, %rd4658;
	mul.hi.u64 	%rd4674, %rd4352, %rd4658;
	add.cc.s64 	%rd4675, %rd4672, %rd4655;
	addc.cc.s64 	%rd4676, %rd4580, 0;
	add.cc.s64 	%rd1179, %rd4675, %rd4673;
	addc.cc.s64 	%rd4677, %rd4676, %rd4674;
	add.s64 	%rd21139, %rd4657, %rd4677;
	setp.gt.u64 	%p247, %rd21139, %rd4352;
	@%p247 bra 	$L__BB0_499;
	ld.const.u64 	%rd4678, [P_CONST+24];
	setp.lt.u64 	%p248, %rd21139, %rd4678;
	mov.u64 	%rd21136, %rd1177;
	mov.u64 	%rd21137, %rd1178;
	mov.u64 	%rd21138, %rd1179;
	@%p248 bra 	$L__BB0_500;
	ld.const.u64 	%rd4679, [P_CONST+16];
	setp.lt.u64 	%p249, %rd4679, %rd1179;
	@%p249 bra 	$L__BB0_499;
	ld.const.u64 	%rd4680, [P_CONST+16];
	setp.gt.u64 	%p250, %rd4680, %rd1179;
	mov.u64 	%rd21136, %rd1177;
	mov.u64 	%rd21137, %rd1178;
	mov.u64 	%rd21138, %rd1179;
	@%p250 bra 	$L__BB0_500;
	ld.const.u64 	%rd4681, [P_CONST+8];
	setp.lt.u64 	%p251, %rd4681, %rd1178;
	@%p251 bra 	$L__BB0_499;
	ld.const.u64 	%rd4682, [P_CONST+8];
	setp.gt.u64 	%p252, %rd4682, %rd1178;
	ld.const.u64 	%rd4683, [P_CONST];
	setp.gt.u64 	%p253, %rd4683, %rd1177;
	or.pred  	%p254, %p252, %p253;
	mov.u64 	%rd21136, %rd1177;
	mov.u64 	%rd21137, %rd1178;
	mov.u64 	%rd21138, %rd1179;
	@%p254 bra 	$L__BB0_500;
$L__BB0_499:
	ld.const.u64 	%rd4685, [P_CONST];
	sub.s64 	%rd21136, %rd1177, %rd4685;
	setp.lt.u64 	%p255, %rd1177, %rd4685;
	selp.u64 	%rd4686, 1, 0, %p255;
	ld.const.u64 	%rd4687, [P_CONST+8];
	add.s64 	%rd4688, %rd4687, %rd4686;
	sub.s64 	%rd21137, %rd1178, %rd4688;
	setp.lt.u64 	%p256, %rd1178, %rd4688;
	selp.u64 	%rd4689, 1, 0, %p256;
	ld.const.u64 	%rd4690, [P_CONST+16];
	add.s64 	%rd4691, %rd4690, %rd4689;
	sub.s64 	%rd21138, %rd1179, %rd4691;
	setp.lt.u64 	%p257, %rd1179, %rd4691;
	selp.u64 	%rd4692, 1, 0, %p257;
	ld.const.u64 	%rd4693, [P_CONST+24];
	add.s64 	%rd4694, %rd4693, %rd4692;
	sub.s64 	%rd21139, %rd21139, %rd4694;
$L__BB0_500:
	sub.s64 	%rd21140, %rd21120, %rd21116;
	setp.lt.u64 	%p258, %rd21120, %rd21116;
	selp.u64 	%rd4695, 1, 0, %p258;
	add.s64 	%rd4696, %rd21117, %rd4695;
	sub.s64 	%rd21141, %rd21121, %rd4696;
	setp.lt.u64 	%p259, %rd21121, %rd4696;
	selp.u64 	%rd4697, 1, 0, %p259;
	add.s64 	%rd4698, %rd21118, %rd4697;
	sub.s64 	%rd21142, %rd21122, %rd4698;
	setp.lt.u64 	%p260, %rd21122, %rd4698;
	selp.u64 	%rd4699, 1, 0, %p260;
	add.s64 	%rd4700, %rd21119, %rd4699;
	sub.s64 	%rd21143, %rd21123, %rd4700;
	setp.ge.u64 	%p261, %rd21123, %rd4700;
	@%p261 bra 	$L__BB0_502;
	ld.const.u64 	%rd4701, [P_CONST];
	add.s64 	%rd1193, %rd21140, %rd4701;
	setp.ge.u64 	%p262, %rd1193, %rd21140;
	setp.lt.u64 	%p263, %rd1193, %rd21140;
	selp.u64 	%rd4702, 1, 0, %p263;
	add.s64 	%rd4703, %rd21141, %rd4702;
	ld.const.u64 	%rd4704, [P_CONST+8];
	add.s64 	%rd1194, %rd4703, %rd4704;
	setp.lt.u64 	%p264, %rd1194, %rd21141;
	setp.eq.s64 	%p265, %rd1194, %rd21141;
	selp.u32 	%r59, -1, 0, %p265;
	selp.u32 	%r60, -1, 0, %p264;
	selp.b32 	%r61, %r60, %r59, %p262;
	and.b32  	%r63, %r61, 1;
	setp.eq.b32 	%p266, %r63, 1;
	or.pred  	%p267, %p264, %p266;
	selp.u64 	%rd4705, 1, 0, %p267;
	add.s64 	%rd4706, %rd21142, %rd4705;
	ld.const.u64 	%rd4707, [P_CONST+16];
	add.s64 	%rd1195, %rd4706, %rd4707;
	setp.ge.u64 	%p268, %rd1195, %rd21142;
	setp.lt.u64 	%p269, %rd1195, %rd21142;
	setp.eq.s64 	%p270, %rd1195, %rd21142;
	selp.u32 	%r64, -1, 0, %p269;
	selp.u32 	%r65, -1, 0, %p270;
	selp.b32 	%r66, %r65, %r64, %p267;
	selp.b32 	%r67, %r66, %r64, %p268;
	cvt.u64.u32 	%rd4708, %r67;
	and.b64  	%rd4709, %rd4708, 1;
	add.s64 	%rd4710, %rd21143, %rd4709;
	ld.const.u64 	%rd4711, [P_CONST+24];
	add.s64 	%rd21143, %rd4710, %rd4711;
	mov.u64 	%rd21140, %rd1193;
	mov.u64 	%rd21141, %rd1194;
	mov.u64 	%rd21142, %rd1195;
$L__BB0_502:
	sub.s64 	%rd21144, %rd21136, %rd21128;
	setp.lt.u64 	%p271, %rd21136, %rd21128;
	selp.u64 	%rd4712, 1, 0, %p271;
	add.s64 	%rd4713, %rd21129, %rd4712;
	sub.s64 	%rd21145, %rd21137, %rd4713;
	setp.lt.u64 	%p272, %rd21137, %rd4713;
	selp.u64 	%rd4714, 1, 0, %p272;
	add.s64 	%rd4715, %rd21130, %rd4714;
	sub.s64 	%rd21146, %rd21138, %rd4715;
	setp.lt.u64 	%p273, %rd21138, %rd4715;
	selp.u64 	%rd4716, 1, 0, %p273;
	add.s64 	%rd4717, %rd21131, %rd4716;
	sub.s64 	%rd21147, %rd21139, %rd4717;
	setp.ge.u64 	%p274, %rd21139, %rd4717;
	@%p274 bra 	$L__BB0_504;
	ld.const.u64 	%rd4718, [P_CONST];
	add.s64 	%rd1205, %rd21144, %rd4718;
	setp.ge.u64 	%p275, %rd1205, %rd21144;
	setp.lt.u64 	%p276, %rd1205, %rd21144;
	selp.u64 	%rd4719, 1, 0, %p276;
	add.s64 	%rd4720, %rd21145, %rd4719;
	ld.const.u64 	%rd4721, [P_CONST+8];
	add.s64 	%rd1206, %rd4720, %rd4721;
	setp.lt.u64 	%p277, %rd1206, %rd21145;
	setp.eq.s64 	%p278, %rd1206, %rd21145;
	selp.u32 	%r68, -1, 0, %p278;
	selp.u32 	%r69, -1, 0, %p277;
	selp.b32 	%r70, %r69, %r68, %p275;
	and.b32  	%r72, %r70, 1;
	setp.eq.b32 	%p279, %r72, 1;
	or.pred  	%p280, %p277, %p279;
	selp.u64 	%rd4722, 1, 0, %p280;
	add.s64 	%rd4723, %rd21146, %rd4722;
	ld.const.u64 	%rd4724, [P_CONST+16];
	add.s64 	%rd1207, %rd4723, %rd4724;
	setp.ge.u64 	%p281, %rd1207, %rd21146;
	setp.lt.u64 	%p282, %rd1207, %rd21146;
	setp.eq.s64 	%p283, %rd1207, %rd21146;
	selp.u32 	%r73, -1, 0, %p282;
	selp.u32 	%r74, -1, 0, %p283;
	selp.b32 	%r75, %r74, %r73, %p280;
	selp.b32 	%r76, %r75, %r73, %p281;
	cvt.u64.u32 	%rd4725, %r76;
	and.b64  	%rd4726, %rd4725, 1;
	add.s64 	%rd4727, %rd21147, %rd4726;
	ld.const.u64 	%rd4728, [P_CONST+24];
	add.s64 	%rd21147, %rd4727, %rd4728;
	mov.u64 	%rd21144, %rd1205;
	mov.u64 	%rd21145, %rd1206;
	mov.u64 	%rd21146, %rd1207;
$L__BB0_504:
	ld.const.u64 	%rd4729, [ZERO+24];
	setp.gt.u64 	%p284, %rd21143, %rd4729;
	@%p284 bra 	$L__BB0_630;
	ld.const.u64 	%rd1213, [ZERO+24];
	setp.lt.u64 	%p285, %rd21143, %rd1213;
	ld.const.u64 	%rd4730, [ZERO+16];
	setp.ne.s64 	%p286, %rd21142, %rd4730;
	ld.const.u64 	%rd4732, [ZERO+8];
	setp.ne.s64 	%p287, %rd21141, %rd4732;
	or.pred  	%p288, %p286, %p287;
	or.pred  	%p289, %p288, %p285;
	ld.const.u64 	%rd4734, [ZERO];
	setp.ne.s64 	%p290, %rd21140, %rd4734;
	or.pred  	%p291, %p289, %p290;
	@%p291 bra 	$L__BB0_630;
	setp.gt.u64 	%p292, %rd21147, %rd1213;
	mov.b64 	%rd21292, 0;
	mov.b32 	%r1017, 1;
	mov.u64 	%rd21293, %rd21292;
	mov.u64 	%rd21294, %rd21292;
	mov.u64 	%rd21295, %rd21292;
	mov.u64 	%rd21296, %rd20800;
	mov.u64 	%rd21297, %rd20801;
	mov.u64 	%rd21298, %rd20802;
	mov.u64 	%rd21299, %rd20803;
	mov.u64 	%rd21300, %rd20800;
	mov.u64 	%rd21301, %rd20801;
	mov.u64 	%rd21302, %rd20802;
	mov.u64 	%rd21303, %rd20803;
	@%p292 bra 	$L__BB0_732;
	setp.lt.u64 	%p293, %rd21147, %rd1213;
	setp.ne.s64 	%p294, %rd21146, %rd4730;
	setp.ne.s64 	%p295, %rd21145, %rd4732;
	or.pred  	%p296, %p294, %p295;
	or.pred  	%p297, %p296, %p293;
	setp.ne.s64 	%p298, %rd21144, %rd4734;
	or.pred  	%p299, %p297, %p298;
	mov.u64 	%rd21296, %rd20800;
	mov.u64 	%rd21297, %rd20801;
	mov.u64 	%rd21298, %rd20802;
	mov.u64 	%rd21299, %rd20803;
	mov.u64 	%rd21300, %rd20800;
	mov.u64 	%rd21301, %rd20801;
	mov.u64 	%rd21302, %rd20802;
	mov.u64 	%rd21303, %rd20803;
	@%p299 bra 	$L__BB0_732;
	or.b64  	%rd4745, %rd48, %rd47;
	or.b64  	%rd4746, %rd4745, %rd46;
	or.b64  	%rd4747, %rd4746, %rd45;
	setp.eq.s64 	%p300, %rd4747, 0;
	mov.u64 	%rd21293, %rd21292;
	mov.u64 	%rd21294, %rd21292;
	mov.u64 	%rd21295, %rd21292;
	mov.u64 	%rd21296, %rd20800;
	mov.u64 	%rd21297, %rd20801;
	mov.u64 	%rd21298, %rd20802;
	mov.u64 	%rd21299, %rd20803;
	mov.u64 	%rd21300, %rd20800;
	mov.u64 	%rd21301, %rd20801;
	mov.u64 	%rd21302, %rd20802;
	mov.u64 	%rd21303, %rd20803;
	@%p300 bra 	$L__BB0_732;
	ld.const.u64 	%rd1214, [P_CONST+24];
	ld.const.u64 	%rd1215, [P_CONST+16];
	ld.const.u64 	%rd1216, [P_CONST+8];
	ld.const.u64 	%rd1217, [P_CONST];
	mul.lo.s64 	%rd4748, %rd1145, %rd1145;
	mul.lo.s64 	%rd4749, %rd1146, %rd1145;
	shr.u64 	%rd4750, %rd4748, 32;
	shl.b64 	%rd4751, %rd4749, 1;
	and.b64  	%rd4752, %rd4751, 8589934590;
	add.s64 	%rd4753, %rd4750, %rd4752;
	shr.u64 	%rd4754, %rd4749, 31;
	and.b64  	%rd4755, %rd4754, 8589934590;
	mad.lo.s64 	%rd4756, %rd1146, %rd1146, %rd4755;
	shr.u64 	%rd4757, %rd4753, 32;
	shl.b64 	%rd4758, %rd4753, 32;
	and.b64  	%rd4759, %rd4748, 4294967295;
	or.b64  	%rd4760, %rd4758, %rd4759;
	add.s64 	%rd4761, %rd4756, %rd4757;
	mul.lo.s64 	%rd4762, %rd1147, %rd1145;
	mul.lo.s64 	%rd4763, %rd1148, %rd1145;
	mul.lo.s64 	%rd4764, %rd1147, %rd1146;
	shr.u64 	%rd4765, %rd4762, 32;
	and.b64  	%rd4766, %rd4763, 4294967295;
	add.s64 	%rd4767, %rd4765, %rd4766;
	and.b64  	%rd4768, %rd4764, 4294967295;
	add.s64 	%rd4769, %rd4767, %rd4768;
	shr.u64 	%rd4770, %rd4763, 32;
	mad.lo.s64 	%rd4771, %rd1148, %rd1146, %rd4770;
	shr.u64 	%rd4772, %rd4764, 32;
	add.s64 	%rd4773, %rd4771, %rd4772;
	shr.u64 	%rd4774, %rd4769, 32;
	shl.b64 	%rd4775, %rd4769, 32;
	and.b64  	%rd4776, %rd4762, 4294967295;
	or.b64  	%rd4777, %rd4775, %rd4776;
	add.s64 	%rd4778, %rd4773, %rd4774;
	mul.lo.s64 	%rd4779, %rd1149, %rd1145;
	mul.lo.s64 	%rd4780, %rd1150, %rd1145;
	mul.lo.s64 	%rd4781, %rd1149, %rd1146;
	shr.u64 	%rd4782, %rd4779, 32;
	and.b64  	%rd4783, %rd4780, 4294967295;
	add.s64 	%rd4784, %rd4782, %rd4783;
	and.b64  	%rd4785, %rd4781, 4294967295;
	add.s64 	%rd4786, %rd4784, %rd4785;
	shr.u64 	%rd4787, %rd4780, 32;
	mad.lo.s64 	%rd4788, %rd1150, %rd1146, %rd4787;
	shr.u64 	%rd4789, %rd4781, 32;
	add.s64 	%rd4790, %rd4788, %rd4789;
	shr.u64 	%rd4791, %rd4786, 32;
	shl.b64 	%rd4792, %rd4786, 32;
	and.b64  	%rd4793, %rd4779, 4294967295;
	or.b64  	%rd4794, %rd4792, %rd4793;
	add.s64 	%rd4795, %rd4790, %rd4791;
	mul.lo.s64 	%rd4796, %rd1151, %rd1145;
	mul.lo.s64 	%rd4797, %rd1152, %rd1145;
	mul.lo.s64 	%rd4798, %rd1151, %rd1146;
	shr.u64 	%rd4799, %rd4796, 32;
	and.b64  	%rd4800, %rd4797, 4294967295;
	add.s64 	%rd4801, %rd4799, %rd4800;
	and.b64  	%rd4802, %rd4798, 4294967295;
	add.s64 	%rd4803, %rd4801, %rd4802;
	shr.u64 	%rd4804, %rd4797, 32;
	mad.lo.s64 	%rd4805, %rd1152, %rd1146, %rd4804;
	shr.u64 	%rd4806, %rd4798, 32;
	add.s64 	%rd4807, %rd4805, %rd4806;
	shr.u64 	%rd4808, %rd4803, 32;
	shl.b64 	%rd4809, %rd4803, 32;
	and.b64  	%rd4810, %rd4796, 4294967295;
	or.b64  	%rd4811, %rd4809, %rd4810;
	add.s64 	%rd4812, %rd4807, %rd4808;
	shl.b64 	%rd4813, %rd4777, 1;
	shr.u64 	%rd4814, %rd4775, 63;
	add.s64 	%rd4815, %rd4778, %rd4778;
	add.s64 	%rd4816, %rd4815, %rd4814;
	mul.lo.s64 	%rd4817, %rd1147, %rd1147;
	mul.lo.s64 	%rd4818, %rd1148, %rd1147;
	shr.u64 	%rd4819, %rd4817, 32;
	shl.b64 	%rd4820, %rd4818, 1;
	and.b64  	%rd4821, %rd4820, 8589934590;
	add.s64 	%rd4822, %rd4819, %rd4821;
	shr.u64 	%rd4823, %rd4818, 31;
	and.b64  	%rd4824, %rd4823, 8589934590;
	mad.lo.s64 	%rd4825, %rd1148, %rd1148, %rd4824;
	shr.u64 	%rd4826, %rd4822, 32;
	shl.b64 	%rd4827, %rd4822, 32;
	and.b64  	%rd4828, %rd4817, 4294967295;
	or.b64  	%rd4829, %rd4827, %rd4828;
	add.s64 	%rd4830, %rd4794, %rd4814;
	add.s64 	%rd4831, %rd4830, %rd4829;
	max.u64 	%rd4832, %rd4794, %rd4830;
	setp.gt.u64 	%p301, %rd4832, %rd4831;
	selp.u64 	%rd4833, 1, 0, %p301;
	add.s64 	%rd4834, %rd4825, %rd4795;
	add.s64 	%rd4835, %rd4834, %rd4826;
	add.s64 	%rd4836, %rd4835, %rd4833;
	mul.lo.s64 	%rd4837, %rd1149, %rd1147;
	mul.lo.s64 	%rd4838, %rd1150, %rd1147;
	mul.lo.s64 	%rd4839, %rd1149, %rd1148;
	shr.u64 	%rd4840, %rd4837, 32;
	and.b64  	%rd4841, %rd4838, 4294967295;
	add.s64 	%rd4842, %rd4840, %rd4841;
	and.b64  	%rd4843, %rd4839, 4294967295;
	add.s64 	%rd4844, %rd4842, %rd4843;
	shr.u64 	%rd4845, %rd4838, 32;
	mad.lo.s64 	%rd4846, %rd1150, %rd1148, %rd4845;
	shr.u64 	%rd4847, %rd4839, 32;
	add.s64 	%rd4848, %rd4846, %rd4847;
	shr.u64 	%rd4849, %rd4844, 32;
	shl.b64 	%rd4850, %rd4844, 32;
	and.b64  	%rd4851, %rd4837, 4294967295;
	or.b64  	%rd4852, %rd4850, %rd4851;
	add.s64 	%rd4853, %rd4811, %rd4833;
	add.s64 	%rd4854, %rd4853, %rd4852;
	max.u64 	%rd4855, %rd4811, %rd4853;
	setp.gt.u64 	%p302, %rd4855, %rd4854;
	selp.u64 	%rd4856, 1, 0, %p302;
	add.s64 	%rd4857, %rd4848, %rd4812;
	add.s64 	%rd4858, %rd4857, %rd4849;
	add.s64 	%rd4859, %rd4858, %rd4856;
	add.s64 	%rd4860, %rd4831, %rd4794;
	setp.lt.u64 	%p303, %rd4860, %rd4831;
	selp.u64 	%rd4861, 1, 0, %p303;
	add.s64 	%rd4862, %rd4795, %rd4836;
	add.s64 	%rd4863, %rd4862, %rd4861;
	add.s64 	%rd4864, %rd4854, %rd4861;
	add.s64 	%rd4865, %rd4864, %rd4852;
	max.u64 	%rd4866, %rd4854, %rd4864;
	setp.gt.u64 	%p304, %rd4866, %rd4865;
	selp.u64 	%rd4867, 1, 0, %p304;
	add.s64 	%rd4868, %rd4848, %rd4859;
	add.s64 	%rd4869, %rd4868, %rd4849;
	add.s64 	%rd4870, %rd4869, %rd4867;
	add.s64 	%rd4871, %rd4865, %rd4811;
	setp.lt.u64 	%p305, %rd4871, %rd4865;
	selp.u64 	%rd4872, 1, 0, %p305;
	add.s64 	%rd4873, %rd4812, %rd4870;
	add.s64 	%rd4874, %rd4873, %rd4872;
	ld.const.u64 	%rd4875, [MU_P];
	mul.lo.s64 	%rd4876, %rd4875, %rd4760;
	mul.lo.s64 	%rd4877, %rd1217, %rd4876;
	mul.hi.u64 	%rd4878, %rd1217, %rd4876;
	add.cc.s64 	%rd4879, %rd4877, %rd4760;
	addc.cc.s64 	%rd4880, %rd4878, 0;
	mul.lo.s64 	%rd4881, %rd1216, %rd4876;
	mul.hi.u64 	%rd4882, %rd1216, %rd4876;
	mov.b64 	%rd4883, 0;
	add.cc.s64 	%rd4884, %rd4880, %rd4813;
	addc.cc.s64 	%rd4885, %rd4883, 0;
	add.cc.s64 	%rd4886, %rd4884, %rd4881;
	addc.cc.s64 	%rd4887, %rd4885, %rd4882;
	mul.lo.s64 	%rd4888, %rd1215, %rd4876;
	mul.hi.u64 	%rd4889, %rd1215, %rd4876;
	add.cc.s64 	%rd4890, %rd4887, %rd4860;
	addc.cc.s64 	%rd4891, %rd4883, 0;
	add.cc.s64 	%rd4892, %rd4890, %rd4888;
	addc.cc.s64 	%rd4893, %rd4891, %rd4889;
	mul.lo.s64 	%rd4894, %rd1214, %rd4876;
	mul.hi.u64 	%rd4895, %rd1214, %rd4876;
	add.cc.s64 	%rd4896, %rd4893, %rd4871;
	addc.cc.s64 	%rd4897, %rd4883, 0;
	add.cc.s64 	%rd4898, %rd4896, %rd4894;
	addc.cc.s64 	%rd4899, %rd4897, %rd4895;
	add.s64 	%rd4900, %rd4761, %rd4899;
	setp.lt.u64 	%p306, %rd4900, %rd4761;
	selp.u64 	%rd4901, 1, 0, %p306;
	add.s64 	%rd4902, %rd4816, %rd4901;
	setp.lt.u64 	%p307, %rd4902, %rd4816;
	selp.u64 	%rd4903, 1, 0, %p307;
	add.s64 	%rd4904, %rd4863, %rd4903;
	setp.lt.u64 	%p308, %rd4904, %rd4863;
	selp.u64 	%rd4905, 1, 0, %p308;
	add.s64 	%rd4906, %rd4874, %rd4905;
	mul.lo.s64 	%rd4907, %rd4875, %rd4886;
	mul.lo.s64 	%rd4908, %rd1217, %rd4907;
	mul.hi.u64 	%rd4909, %rd1217, %rd4907;
	add.cc.s64 	%rd4910, %rd4908, %rd4886;
	addc.cc.s64 	%rd4911, %rd4909, 0;
	mul.lo.s64 	%rd4912, %rd1216, %rd4907;
	mul.hi.u64 	%rd4913, %rd1216, %rd4907;
	add.cc.s64 	%rd4914, %rd4911, %rd4892;
	addc.cc.s64 	%rd4915, %rd4883, 0;
	add.cc.s64 	%rd4916, %rd4914, %rd4912;
	addc.cc.s64 	%rd4917, %rd4915, %rd4913;
	mul.lo.s64 	%rd4918, %rd1215, %rd4907;
	mul.hi.u64 	%rd4919, %rd1215, %rd4907;
	add.cc.s64 	%rd4920, %rd4917, %rd4898;
	addc.cc.s64 	%rd4921, %rd4883, 0;
	add.cc.s64 	%rd4922, %rd4920, %rd4918;
	addc.cc.s64 	%rd4923, %rd4921, %rd4919;
	mul.lo.s64 	%rd4924, %rd1214, %rd4907;
	mul.hi.u64 	%rd4925, %rd1214, %rd4907;
	add.cc.s64 	%rd4926, %rd4923, %rd4900;
	addc.cc.s64 	%rd4927, %rd4883, 0;
	add.cc.s64 	%rd4928, %rd4926, %rd4924;
	addc.cc.s64 	%rd4929, %rd4927, %rd4925;
	add.s64 	%rd4930, %rd4902, %rd4929;
	setp.lt.u64 	%p309, %rd4930, %rd4902;
	selp.u64 	%rd4931, 1, 0, %p309;
	add.s64 	%rd4932, %rd4904, %rd4931;
	setp.lt.u64 	%p310, %rd4932, %rd4904;
	selp.u64 	%rd4933, 1, 0, %p310;
	add.s64 	%rd4934, %rd4906, %rd4933;
	mul.lo.s64 	%rd4935, %rd4875, %rd4916;
	mul.lo.s64 	%rd4936, %rd1217, %rd4935;
	mul.hi.u64 	%rd4937, %rd1217, %rd4935;
	add.cc.s64 	%rd4938, %rd4936, %rd4916;
	addc.cc.s64 	%rd4939, %rd4937, 0;
	mul.lo.s64 	%rd4940, %rd1216, %rd4935;
	mul.hi.u64 	%rd4941, %rd1216, %rd4935;
	add.cc.s64 	%rd4942, %rd4939, %rd4922;
	addc.cc.s64 	%rd4943, %rd4883, 0;
	add.cc.s64 	%rd4944, %rd4942, %rd4940;
	addc.cc.s64 	%rd4945, %rd4943, %rd4941;
	mul.lo.s64 	%rd4946, %rd1215, %rd4935;
	mul.hi.u64 	%rd4947, %rd1215, %rd4935;
	add.cc.s64 	%rd4948, %rd4945, %rd4928;
	addc.cc.s64 	%rd4949, %rd4883, 0;
	add.cc.s64 	%rd4950, %rd4948, %rd4946;
	addc.cc.s64 	%rd4951, %rd4949, %rd4947;
	mul.lo.s64 	%rd4952, %rd1214, %rd4935;
	mul.hi.u64 	%rd4953, %rd1214, %rd4935;
	add.cc.s64 	%rd4954, %rd4951, %rd4930;
	addc.cc.s64 	%rd4955, %rd4883, 0;
	add.cc.s64 	%rd4956, %rd4954, %rd4952;
	addc.cc.s64 	%rd4957, %rd4955, %rd4953;
	add.s64 	%rd4958, %rd4932, %rd4957;
	setp.lt.u64 	%p311, %rd4958, %rd4932;
	selp.u64 	%rd4959, 1, 0, %p311;
	add.s64 	%rd4960, %rd4934, %rd4959;
	mul.lo.s64 	%rd4961, %rd4875, %rd4944;
	mul.lo.s64 	%rd4962, %rd1217, %rd4961;
	mul.hi.u64 	%rd4963, %rd1217, %rd4961;
	add.cc.s64 	%rd4964, %rd4962, %rd4944;
	addc.cc.s64 	%rd4965, %rd4963, 0;
	mul.lo.s64 	%rd4966, %rd1216, %rd4961;
	mul.hi.u64 	%rd4967, %rd1216, %rd4961;
	add.cc.s64 	%rd4968, %rd4965, %rd4950;
	addc.cc.s64 	%rd4969, %rd4883, 0;
	add.cc.s64 	%rd1218, %rd4968, %rd4966;
	addc.cc.s64 	%rd4970, %rd4969, %rd4967;
	mul.lo.s64 	%rd4971, %rd1215, %rd4961;
	mul.hi.u64 	%rd4972, %rd1215, %rd4961;
	add.cc.s64 	%rd4973, %rd4970, %rd4956;
	addc.cc.s64 	%rd4974, %rd4883, 0;
	add.cc.s64 	%rd1219, %rd4973, %rd4971;
	addc.cc.s64 	%rd4975, %rd4974, %rd4972;
	mul.lo.s64 	%rd4976, %rd1214, %rd4961;
	mul.hi.u64 	%rd4977, %rd1214, %rd4961;
	add.cc.s64 	%rd4978, %rd4975, %rd4958;
	addc.cc.s64 	%rd4979, %rd4883, 0;
	add.cc.s64 	%rd1220, %rd4978, %rd4976;
	addc.cc.s64 	%rd4980, %rd4979, %rd4977;
	add.s64 	%rd21151, %rd4960, %rd4980;
	setp.gt.u64 	%p312, %rd21151, %rd1214;
	@%p312 bra 	$L__BB0_515;
	setp.lt.u64 	%p313, %rd21151, %rd1214;
	mov.u64 	%rd21148, %rd1218;
	mov.u64 	%rd21149, %rd1219;
	mov.u64 	%rd21150, %rd1220;
	@%p313 bra 	$L__BB0_516;
	setp.lt.u64 	%p314, %rd1215, %rd1220;
	@%p314 bra 	$L__BB0_515;
	setp.gt.u64 	%p315, %rd1215, %rd1220;
	mov.u64 	%rd21148, %rd1218;
	mov.u64 	%rd21149, %rd1219;
	mov.u64 	%rd21150, %rd1220;
	@%p315 bra 	$L__BB0_516;
	setp.lt.u64 	%p316, %rd1216, %rd1219;
	@%p316 bra 	$L__BB0_515;
	setp.gt.u64 	%p317, %rd1216, %rd1219;
	setp.gt.u64 	%p318, %rd1217, %rd1218;
	or.pred  	%p319, %p317, %p318;
	mov.u64 	%rd21148, %rd1218;
	mov.u64 	%rd21149, %rd1219;
	mov.u64 	%rd21150, %rd1220;
	@%p319 bra 	$L__BB0_516;
$L__BB0_515:
	sub.s64 	%rd21148, %rd1218, %rd1217;
	setp.lt.u64 	%p320, %rd1218, %rd1217;
	selp.u64 	%rd4981, 1, 0, %p320;
	add.s64 	%rd4982, %rd1216, %rd4981;
	sub.s64 	%rd21149, %rd1219, %rd4982;
	setp.lt.u64 	%p321, %rd1219, %rd4982;
	selp.u64 	%rd4983, 1, 0, %p321;
	add.s64 	%rd4984, %rd1215, %rd4983;
	sub.s64 	%rd21150, %rd1220, %rd4984;
	setp.lt.u64 	%p322, %rd1220, %rd4984;
	selp.u64 	%rd4985, 1, 0, %p322;
	add.s64 	%rd4986, %rd1214, %rd4985;
	sub.s64 	%rd21151, %rd21151, %rd4986;
$L__BB0_516:
	ld.const.u64 	%rd1230, [P_CONST+24];
	ld.const.u64 	%rd1231, [P_CONST+16];
	ld.const.u64 	%rd1232, [P_CONST+8];
	ld.const.u64 	%rd4987, [P_CONST];
	shr.u64 	%rd1233, %rd21148, 32;
	and.b64  	%rd1234, %rd21148, 4294967295;
	mul.lo.s64 	%rd4988, %rd1234, %rd1101;
	mul.lo.s64 	%rd4989, %rd1233, %rd1101;
	mul.lo.s64 	%rd4990, %rd1234, %rd1102;
	shr.u64 	%rd4991, %rd4988, 32;
	and.b64  	%rd4992, %rd4989, 4294967295;
	add.s64 	%rd4993, %rd4991, %rd4992;
	and.b64  	%rd4994, %rd4990, 4294967295;
	add.s64 	%rd4995, %rd4993, %rd4994;
	shr.u64 	%rd4996, %rd4989, 32;
	mad.lo.s64 	%rd4997, %rd1233, %rd1102, %rd4996;
	shr.u64 	%rd4998, %rd4990, 32;
	add.s64 	%rd4999, %rd4997, %rd4998;
	shr.u64 	%rd5000, %rd4995, 32;
	shl.b64 	%rd5001, %rd4995, 32;
	and.b64  	%rd5002, %rd4988, 4294967295;
	or.b64  	%rd5003, %rd5001, %rd5002;
	add.s64 	%rd5004, %rd4999, %rd5000;
	shr.u64 	%rd1235, %rd21149, 32;
	and.b64  	%rd1236, %rd21149, 4294967295;
	mul.lo.s64 	%rd5005, %rd1236, %rd1101;
	mul.lo.s64 	%rd5006, %rd1235, %rd1101;
	mul.lo.s64 	%rd5007, %rd1236, %rd1102;
	shr.u64 	%rd5008, %rd5005, 32;
	and.b64  	%rd5009, %rd5006, 4294967295;
	add.s64 	%rd5010, %rd5008, %rd5009;
	and.b64  	%rd5011, %rd5007, 4294967295;
	add.s64 	%rd5012, %rd5010, %rd5011;
	shr.u64 	%rd5013, %rd5006, 32;
	mad.lo.s64 	%rd5014, %rd1235, %rd1102, %rd5013;
	shr.u64 	%rd5015, %rd5007, 32;
	add.s64 	%rd5016, %rd5014, %rd5015;
	shr.u64 	%rd5017, %rd5012, 32;
	shl.b64 	%rd5018, %rd5012, 32;
	and.b64  	%rd5019, %rd5005, 4294967295;
	or.b64  	%rd5020, %rd5018, %rd5019;
	add.s64 	%rd5021, %rd5016, %rd5017;
	shr.u64 	%rd1237, %rd21150, 32;
	and.b64  	%rd1238, %rd21150, 4294967295;
	mul.lo.s64 	%rd5022, %rd1238, %rd1101;
	mul.lo.s64 	%rd5023, %rd1237, %rd1101;
	mul.lo.s64 	%rd5024, %rd1238, %rd1102;
	shr.u64 	%rd5025, %rd5022, 32;
	and.b64  	%rd5026, %rd5023, 4294967295;
	add.s64 	%rd5027, %rd5025, %rd5026;
	and.b64  	%rd5028, %rd5024, 4294967295;
	add.s64 	%rd5029, %rd5027, %rd5028;
	shr.u64 	%rd5030, %rd5023, 32;
	mad.lo.s64 	%rd5031, %rd1237, %rd1102, %rd5030;
	shr.u64 	%rd5032, %rd5024, 32;
	add.s64 	%rd5033, %rd5031, %rd5032;
	shr.u64 	%rd5034, %rd5029, 32;
	shl.b64 	%rd5035, %rd5029, 32;
	and.b64  	%rd5036, %rd5022, 4294967295;
	or.b64  	%rd5037, %rd5035, %rd5036;
	add.s64 	%rd5038, %rd5033, %rd5034;
	shr.u64 	%rd1239, %rd21151, 32;
	and.b64  	%rd1240, %rd21151, 4294967295;
	mul.lo.s64 	%rd5039, %rd1240, %rd1101;
	mul.lo.s64 	%rd5040, %rd1239, %rd1101;
	mul.lo.s64 	%rd5041, %rd1240, %rd1102;
	shr.u64 	%rd5042, %rd5039, 32;
	and.b64  	%rd5043, %rd5040, 4294967295;
	add.s64 	%rd5044, %rd5042, %rd5043;
	and.b64  	%rd5045, %rd5041, 4294967295;
	add.s64 	%rd5046, %rd5044, %rd5045;
	shr.u64 	%rd5047, %rd5040, 32;
	mad.lo.s64 	%rd5048, %rd1239, %rd1102, %rd5047;
	shr.u64 	%rd5049, %rd5041, 32;
	add.s64 	%rd5050, %rd5048, %rd5049;
	shr.u64 	%rd5051, %rd5046, 32;
	shl.b64 	%rd5052, %rd5046, 32;
	and.b64  	%rd5053, %rd5039, 4294967295;
	or.b64  	%rd5054, %rd5052, %rd5053;
	add.s64 	%rd5055, %rd5050, %rd5051;
	mul.lo.s64 	%rd5056, %rd1234, %rd1103;
	mul.lo.s64 	%rd5057, %rd1233, %rd1103;
	mul.lo.s64 	%rd5058, %rd1234, %rd1104;
	shr.u64 	%rd5059, %rd5056, 32;
	and.b64  	%rd5060, %rd5057, 4294967295;
	add.s64 	%rd5061, %rd5059, %rd5060;
	and.b64  	%rd5062, %rd5058, 4294967295;
	add.s64 	%rd5063, %rd5061, %rd5062;
	shr.u64 	%rd5064, %rd5057, 32;
	mad.lo.s64 	%rd5065, %rd1233, %rd1104, %rd5064;
	shr.u64 	%rd5066, %rd5058, 32;
	add.s64 	%rd5067, %rd5065, %rd5066;
	shr.u64 	%rd5068, %rd5063, 32;
	shl.b64 	%rd5069, %rd5063, 32;
	and.b64  	%rd5070, %rd5056, 4294967295;
	or.b64  	%rd5071, %rd5069, %rd5070;
	add.s64 	%rd5072, %rd5020, %rd5071;
	setp.lt.u64 	%p323, %rd5072, %rd5020;
	selp.u64 	%rd5073, 1, 0, %p323;
	add.s64 	%rd5074, %rd5067, %rd5021;
	add.s64 	%rd5075, %rd5074, %rd5068;
	add.s64 	%rd5076, %rd5075, %rd5073;
	mul.lo.s64 	%rd5077, %rd1236, %rd1103;
	mul.lo.s64 	%rd5078, %rd1235, %rd1103;
	mul.lo.s64 	%rd5079, %rd1236, %rd1104;
	shr.u64 	%rd5080, %rd5077, 32;
	and.b64  	%rd5081, %rd5078, 4294967295;
	add.s64 	%rd5082, %rd5080, %rd5081;
	and.b64  	%rd5083, %rd5079, 4294967295;
	add.s64 	%rd5084, %rd5082, %rd5083;
	shr.u64 	%rd5085, %rd5078, 32;
	mad.lo.s64 	%rd5086, %rd1235, %rd1104, %rd5085;
	shr.u64 	%rd5087, %rd5079, 32;
	add.s64 	%rd5088, %rd5086, %rd5087;
	shr.u64 	%rd5089, %rd5084, 32;
	shl.b64 	%rd5090, %rd5084, 32;
	and.b64  	%rd5091, %rd5077, 4294967295;
	or.b64  	%rd5092, %rd5090, %rd5091;
	add.s64 	%rd5093, %rd5037, %rd5073;
	add.s64 	%rd5094, %rd5093, %rd5092;
	max.u64 	%rd5095, %rd5037, %rd5093;
	setp.gt.u64 	%p324, %rd5095, %rd5094;
	selp.u64 	%rd5096, 1, 0, %p324;
	add.s64 	%rd5097, %rd5088, %rd5038;
	add.s64 	%rd5098, %rd5097, %rd5089;
	add.s64 	%rd5099, %rd5098, %rd5096;
	mul.lo.s64 	%rd5100, %rd1238, %rd1103;
	mul.lo.s64 	%rd5101, %rd1237, %rd1103;
	mul.lo.s64 	%rd5102, %rd1238, %rd1104;
	shr.u64 	%rd5103, %rd5100, 32;
	and.b64  	%rd5104, %rd5101, 4294967295;
	add.s64 	%rd5105, %rd5103, %rd5104;
	and.b64  	%rd5106, %rd5102, 4294967295;
	add.s64 	%rd5107, %rd5105, %rd5106;
	shr.u64 	%rd5108, %rd5101, 32;
	mad.lo.s64 	%rd5109, %rd1237, %rd1104, %rd5108;
	shr.u64 	%rd5110, %rd5102, 32;
	add.s64 	%rd5111, %rd5109, %rd5110;
	shr.u64 	%rd5112, %rd5107, 32;
	shl.b64 	%rd5113, %rd5107, 32;
	and.b64  	%rd5114, %rd5100, 4294967295;
	or.b64  	%rd5115, %rd5113, %rd5114;
	add.s64 	%rd5116, %rd5054, %rd5096;
	add.s64 	%rd5117, %rd5116, %rd5115;
	max.u64 	%rd5118, %rd5054, %rd5116;
	setp.gt.u64 	%p325, %rd5118, %rd5117;
	selp.u64 	%rd5119, 1, 0, %p325;
	add.s64 	%rd5120, %rd5111, %rd5055;
	add.s64 	%rd5121, %rd5120, %rd5112;
	add.s64 	%rd5122, %rd5121, %rd5119;
	mul.lo.s64 	%rd5123, %rd1234, %rd1105;
	mul.lo.s64 	%rd5124, %rd1233, %rd1105;
	mul.lo.s64 	%rd5125, %rd1234, %rd1106;
	shr.u64 	%rd5126, %rd5123, 32;
	and.b64  	%rd5127, %rd5124, 4294967295;
	add.s64 	%rd5128, %rd5126, %rd5127;
	and.b64  	%rd5129, %rd5125, 4294967295;
	add.s64 	%rd5130, %rd5128, %rd5129;
	shr.u64 	%rd5131, %rd5124, 32;
	mad.lo.s64 	%rd5132, %rd1233, %rd1106, %rd5131;
	shr.u64 	%rd5133, %rd5125, 32;
	add.s64 	%rd5134, %rd5132, %rd5133;
	shr.u64 	%rd5135, %rd5130, 32;
	shl.b64 	%rd5136, %rd5130, 32;
	and.b64  	%rd5137, %rd5123, 4294967295;
	or.b64  	%rd5138, %rd5136, %rd5137;
	add.s64 	%rd5139, %rd5094, %rd5138;
	setp.lt.u64 	%p326, %rd5139, %rd5094;
	selp.u64 	%rd5140, 1, 0, %p326;
	add.s64 	%rd5141, %rd5134, %rd5099;
	add.s64 	%rd5142, %rd5141, %rd5135;
	add.s64 	%rd5143, %rd5142, %rd5140;
	mul.lo.s64 	%rd5144, %rd1236, %rd1105;
	mul.lo.s64 	%rd5145, %rd1235, %rd1105;
	mul.lo.s64 	%rd5146, %rd1236, %rd1106;
	shr.u64 	%rd5147, %rd5144, 32;
	and.b64  	%rd5148, %rd5145, 4294967295;
	add.s64 	%rd5149, %rd5147, %rd5148;
	and.b64  	%rd5150, %rd5146, 4294967295;
	add.s64 	%rd5151, %rd5149, %rd5150;
	shr.u64 	%rd5152, %rd5145, 32;
	mad.lo.s64 	%rd5153, %rd1235, %rd1106, %rd5152;
	shr.u64 	%rd5154, %rd5146, 32;
	add.s64 	%rd5155, %rd5153, %rd5154;
	shr.u64 	%rd5156, %rd5151, 32;
	shl.b64 	%rd5157, %rd5151, 32;
	and.b64  	%rd5158, %rd5144, 4294967295;
	or.b64  	%rd5159, %rd5157, %rd5158;
	add.s64 	%rd5160, %rd5117, %rd5140;
	add.s64 	%rd5161, %rd5160, %rd5159;
	max.u64 	%rd5162, %rd5117, %rd5160;
	setp.gt.u64 	%p327, %rd5162, %rd5161;
	selp.u64 	%rd5163, 1, 0, %p327;
	add.s64 	%rd5164, %rd5155, %rd5122;
	add.s64 	%rd5165, %rd5164, %rd5156;
	add.s64 	%rd5166, %rd5165, %rd5163;
	mul.lo.s64 	%rd5167, %rd1234, %rd1107;
	mul.lo.s64 	%rd5168, %rd1233, %rd1107;
	mul.lo.s64 	%rd5169, %rd1234, %rd1108;
	shr.u64 	%rd5170, %rd5167, 32;
	and.b64  	%rd5171, %rd5168, 4294967295;
	add.s64 	%rd5172, %rd5170, %rd5171;
	and.b64  	%rd5173, %rd5169, 4294967295;
	add.s64 	%rd5174, %rd5172, %rd5173;
	shr.u64 	%rd5175, %rd5168, 32;
	mad.lo.s64 	%rd5176, %rd1233, %rd1108, %rd5175;
	shr.u64 	%rd5177, %rd5169, 32;
	add.s64 	%rd5178, %rd5176, %rd5177;
	shr.u64 	%rd5179, %rd5174, 32;
	shl.b64 	%rd5180, %rd5174, 32;
	and.b64  	%rd5181, %rd5167, 4294967295;
	or.b64  	%rd5182, %rd5180, %rd5181;
	add.s64 	%rd5183, %rd5161, %rd5182;
	setp.lt.u64 	%p328, %rd5183, %rd5161;
	selp.u64 	%rd5184, 1, 0, %p328;
	add.s64 	%rd5185, %rd5178, %rd5166;
	add.s64 	%rd5186, %rd5185, %rd5179;
	add.s64 	%rd5187, %rd5186, %rd5184;
	ld.const.u64 	%rd5188, [MU_P];
	mul.lo.s64 	%rd5189, %rd5188, %rd5003;
	mul.lo.s64 	%rd5190, %rd4987, %rd5189;
	mul.hi.u64 	%rd5191, %rd4987, %rd5189;
	add.cc.s64 	%rd5192, %rd5190, %rd5003;
	addc.cc.s64 	%rd5193, %rd5191, 0;
	mul.lo.s64 	%rd5194, %rd1232, %rd5189;
	mul.hi.u64 	%rd5195, %rd1232, %rd5189;
	mov.b64 	%rd5196, 0;
	add.cc.s64 	%rd5197, %rd5193, %rd5072;
	addc.cc.s64 	%rd5198, %rd5196, 0;
	add.cc.s64 	%rd5199, %rd5197, %rd5194;
	addc.cc.s64 	%rd5200, %rd5198, %rd5195;
	mul.lo.s64 	%rd5201, %rd1231, %rd5189;
	mul.hi.u64 	%rd5202, %rd1231, %rd5189;
	add.cc.s64 	%rd5203, %rd5200, %rd5139;
	addc.cc.s64 	%rd5204, %rd5196, 0;
	add.cc.s64 	%rd5205, %rd5203, %rd5201;
	addc.cc.s64 	%rd5206, %rd5204, %rd5202;
	mul.lo.s64 	%rd5207, %rd1230, %rd5189;
	mul.hi.u64 	%rd5208, %rd1230, %rd5189;
	add.cc.s64 	%rd5209, %rd5206, %rd5183;
	addc.cc.s64 	%rd5210, %rd5196, 0;
	add.cc.s64 	%rd5211, %rd5209, %rd5207;
	addc.cc.s64 	%rd5212, %rd5210, %rd5208;
	add.s64 	%rd5213, %rd5004, %rd5212;
	setp.lt.u64 	%p329, %rd5213, %rd5004;
	selp.u64 	%rd5214, 1, 0, %p329;
	add.s64 	%rd5215, %rd5076, %rd5214;
	setp.lt.u64 	%p330, %rd5215, %rd5076;
	selp.u64 	%rd5216, 1, 0, %p330;
	add.s64 	%rd5217, %rd5143, %rd5216;
	setp.lt.u64 	%p331, %rd5217, %rd5143;
	selp.u64 	%rd5218, 1, 0, %p331;
	add.s64 	%rd5219, %rd5187, %rd5218;
	mul.lo.s64 	%rd5220, %rd5188, %rd5199;
	mul.lo.s64 	%rd5221, %rd4987, %rd5220;
	mul.hi.u64 	%rd5222, %rd4987, %rd5220;
	add.cc.s64 	%rd5223, %rd5221, %rd5199;
	addc.cc.s64 	%rd5224, %rd5222, 0;
	mul.lo.s64 	%rd5225, %rd1232, %rd5220;
	mul.hi.u64 	%rd5226, %rd1232, %rd5220;
	add.cc.s64 	%rd5227, %rd5224, %rd5205;
	addc.cc.s64 	%rd5228, %rd5196, 0;
	add.cc.s64 	%rd5229, %rd5227, %rd5225;
	addc.cc.s64 	%rd5230, %rd5228, %rd5226;
	mul.lo.s64 	%rd5231, %rd1231, %rd5220;
	mul.hi.u64 	%rd5232, %rd1231, %rd5220;
	add.cc.s64 	%rd5233, %rd5230, %rd5211;
	addc.cc.s64 	%rd5234, %rd5196, 0;
	add.cc.s64 	%rd5235, %rd5233, %rd5231;
	addc.cc.s64 	%rd5236, %rd5234, %rd5232;
	mul.lo.s64 	%rd5237, %rd1230, %rd5220;
	mul.hi.u64 	%rd5238, %rd1230, %rd5220;
	add.cc.s64 	%rd5239, %rd5236, %rd5213;
	addc.cc.s64 	%rd5240, %rd5196, 0;
	add.cc.s64 	%rd5241, %rd5239, %rd5237;
	addc.cc.s64 	%rd5242, %rd5240, %rd5238;
	add.s64 	%rd5243, %rd5215, %rd5242;
	setp.lt.u64 	%p332, %rd5243, %rd5215;
	selp.u64 	%rd5244, 1, 0, %p332;
	add.s64 	%rd5245, %rd5217, %rd5244;
	setp.lt.u64 	%p333, %rd5245, %rd5217;
	selp.u64 	%rd5246, 1, 0, %p333;
	add.s64 	%rd5247, %rd5219, %rd5246;
	mul.lo.s64 	%rd5248, %rd5188, %rd5229;
	mul.lo.s64 	%rd5249, %rd4987, %rd5248;
	mul.hi.u64 	%rd5250, %rd4987, %rd5248;
	add.cc.s64 	%rd5251, %rd5249, %rd5229;
	addc.cc.s64 	%rd5252, %rd5250, 0;
	mul.lo.s64 	%rd5253, %rd1232, %rd5248;
	mul.hi.u64 	%rd5254, %rd1232, %rd5248;
	add.cc.s64 	%rd5255, %rd5252, %rd5235;
	addc.cc.s64 	%rd5256, %rd5196, 0;
	add.cc.s64 	%rd5257, %rd5255, %rd5253;
	addc.cc.s64 	%rd5258, %rd5256, %rd5254;
	mul.lo.s64 	%rd5259, %rd1231, %rd5248;
	mul.hi.u64 	%rd5260, %rd1231, %rd5248;
	add.cc.s64 	%rd5261, %rd5258, %rd5241;
	addc.cc.s64 	%rd5262, %rd5196, 0;
	add.cc.s64 	%rd5263, %rd5261, %rd5259;
	addc.cc.s64 	%rd5264, %rd5262, %rd5260;
	mul.lo.s64 	%rd5265, %rd1230, %rd5248;
	mul.hi.u64 	%rd5266, %rd1230, %rd5248;
	add.cc.s64 	%rd5267, %rd5264, %rd5243;
	addc.cc.s64 	%rd5268, %rd5196, 0;
	add.cc.s64 	%rd5269, %rd5267, %rd5265;
	addc.cc.s64 	%rd5270, %rd5268, %rd5266;
	add.s64 	%rd5271, %rd5245, %rd5270;
	setp.lt.u64 	%p334, %rd5271, %rd5245;
	selp.u64 	%rd5272, 1, 0, %p334;
	add.s64 	%rd5273, %rd5247, %rd5272;
	mul.lo.s64 	%rd5274, %rd5188, %rd5257;
	mul.lo.s64 	%rd5275, %rd4987, %rd5274;
	mul.hi.u64 	%rd5276, %rd4987, %rd5274;
	add.cc.s64 	%rd5277, %rd5275, %rd5257;
	addc.cc.s64 	%rd5278, %rd5276, 0;
	mul.lo.s64 	%rd5279, %rd1232, %rd5274;
	mul.hi.u64 	%rd5280, %rd1232, %rd5274;
	add.cc.s64 	%rd5281, %rd5278, %rd5263;
	addc.cc.s64 	%rd5282, %rd5196, 0;
	add.cc.s64 	%rd1241, %rd5281, %rd5279;
	addc.cc.s64 	%rd5283, %rd5282, %rd5280;
	mul.lo.s64 	%rd5284, %rd1231, %rd5274;
	mul.hi.u64 	%rd5285, %rd1231, %rd5274;
	add.cc.s64 	%rd5286, %rd5283, %rd5269;
	addc.cc.s64 	%rd5287, %rd5196, 0;
	add.cc.s64 	%rd1242, %rd5286, %rd5284;
	addc.cc.s64 	%rd5288, %rd5287, %rd5285;
	mul.lo.s64 	%rd5289, %rd1230, %rd5274;
	mul.hi.u64 	%rd5290, %rd1230, %rd5274;
	add.cc.s64 	%rd5291, %rd5288, %rd5271;
	addc.cc.s64 	%rd5292, %rd5196, 0;
	add.cc.s64 	%rd1243, %rd5291, %rd5289;
	addc.cc.s64 	%rd5293, %rd5292, %rd5290;
	add.s64 	%rd21155, %rd5273, %rd5293;
	setp.gt.u64 	%p335, %rd21155, %rd1230;
	@%p335 bra 	$L__BB0_522;
	setp.lt.u64 	%p336, %rd21155, %rd1230;
	mov.u64 	%rd21152, %rd1241;
	mov.u64 	%rd21153, %rd1242;
	mov.u64 	%rd21154, %rd1243;
	@%p336 bra 	$L__BB0_523;
	setp.lt.u64 	%p337, %rd1231, %rd1243;
	@%p337 bra 	$L__BB0_522;
	setp.gt.u64 	%p338, %rd1231, %rd1243;
	mov.u64 	%rd21152, %rd1241;
	mov.u64 	%rd21153, %rd1242;
	mov.u64 	%rd21154, %rd1243;
	@%p338 bra 	$L__BB0_523;
	setp.lt.u64 	%p339, %rd1232, %rd1242;
	@%p339 bra 	$L__BB0_522;
	setp.gt.u64 	%p340, %rd1232, %rd1242;
	setp.gt.u64 	%p341, %rd4987, %rd1241;
	or.pred  	%p342, %p340, %p341;
	mov.u64 	%rd21152, %rd1241;
	mov.u64 	%rd21153, %rd1242;
	mov.u64 	%rd21154, %rd1243;
	@%p342 bra 	$L__BB0_523;
$L__BB0_522:
	sub.s64 	%rd21152, %rd1241, %rd4987;
	setp.lt.u64 	%p343, %rd1241, %rd4987;
	selp.u64 	%rd5297, 1, 0, %p343;
	add.s64 	%rd5298, %rd1232, %rd5297;
	sub.s64 	%rd21153, %rd1242, %rd5298;
	setp.lt.u64 	%p344, %rd1242, %rd5298;
	selp.u64 	%rd5299, 1, 0, %p344;
	add.s64 	%rd5301, %rd1231, %rd5299;
	sub.s64 	%rd21154, %rd1243, %rd5301;
	setp.lt.u64 	%p345, %rd1243, %rd5301;
	selp.u64 	%rd5302, 1, 0, %p345;
	add.s64 	%rd5304, %rd1230, %rd5302;
	sub.s64 	%rd21155, %rd21155, %rd5304;
$L__BB0_523:
	shl.b64 	%rd1254, %rd21152, 1;
	setp.gt.s64 	%p346, %rd21152, -1;
	mov.b64 	{%r80, %r81}, %rd21153;
	mov.b64 	{%r82, %r83}, %rd21152;
	shf.l.wrap.b32 	%r84, %r83, %r80, 1;
	shf.l.wrap.b32 	%r85, %r80, %r81, 1;
	mov.b64 	%rd1255, {%r84, %r85};
	setp.lt.u64 	%p347, %rd1255, %rd21153;
	setp.eq.s64 	%p348, %rd1255, %rd21153;
	selp.u32 	%r86, -1, 0, %p348;
	selp.u32 	%r87, -1, 0, %p347;
	selp.b32 	%r88, %r87, %r86, %p346;
	and.b32  	%r90, %r88, 1;
	setp.eq.b32 	%p349, %r90, 1;
	or.pred  	%p350, %p347, %p349;
	selp.u64 	%rd5305, 1, 0, %p350;
	shl.b64 	%rd5306, %rd21154, 1;
	or.b64  	%rd1256, %rd5306, %rd5305;
	setp.ge.u64 	%p351, %rd1256, %rd21154;
	setp.lt.u64 	%p352, %rd1256, %rd21154;
	setp.eq.s64 	%p353, %rd1256, %rd21154;
	selp.u32 	%r91, -1, 0, %p352;
	selp.u32 	%r92, -1, 0, %p353;
	selp.b32 	%r93, %r92, %r91, %p350;
	selp.b32 	%r94, %r93, %r91, %p351;
	and.b32  	%r95, %r94, 1;
	setp.eq.b32 	%p21, %r95, 1;
	cvt.u64.u32 	%rd5307, %r94;
	and.b64  	%rd5308, %rd5307, 1;
	shl.b64 	%rd5309, %rd21155, 1;
	or.b64  	%rd21159, %rd5309, %rd5308;
	setp.lt.u64 	%p354, %rd21159, %rd21155;
	@%p354 bra 	$L__BB0_530;
	setp.eq.s64 	%p355, %rd21159, %rd21155;
	and.pred  	%p356, %p355, %p21;
	setp.gt.u64 	%p357, %rd21159, %rd1230;
	or.pred  	%p358, %p356, %p357;
	@%p358 bra 	$L__BB0_530;
	setp.lt.u64 	%p359, %rd21159, %rd1230;
	mov.u64 	%rd21156, %rd1254;
	mov.u64 	%rd21157, %rd1255;
	mov.u64 	%rd21158, %rd1256;
	@%p359 bra 	$L__BB0_531;
	setp.gt.u64 	%p360, %rd1256, %rd1231;
	@%p360 bra 	$L__BB0_530;
	setp.lt.u64 	%p361, %rd1256, %rd1231;
	mov.u64 	%rd21156, %rd1254;
	mov.u64 	%rd21157, %rd1255;
	mov.u64 	%rd21158, %rd1256;
	@%p361 bra 	$L__BB0_531;
	setp.gt.u64 	%p362, %rd1255, %rd1232;
	@%p362 bra 	$L__BB0_530;
	setp.lt.u64 	%p363, %rd1255, %rd1232;
	setp.lt.u64 	%p364, %rd1254, %rd4987;
	or.pred  	%p365, %p363, %p364;
	mov.u64 	%rd21156, %rd1254;
	mov.u64 	%rd21157, %rd1255;
	mov.u64 	%rd21158, %rd1256;
	@%p365 bra 	$L__BB0_531;
$L__BB0_530:
	sub.s64 	%rd21156, %rd1254, %rd4987;
	setp.lt.u64 	%p366, %rd1254, %rd4987;
	selp.u64 	%rd5314, 1, 0, %p366;
	add.s64 	%rd5315, %rd1232, %rd5314;
	sub.s64 	%rd21157, %rd1255, %rd5315;
	setp.lt.u64 	%p367, %rd1255, %rd5315;
	selp.u64 	%rd5316, 1, 0, %p367;
	add.s64 	%rd5318, %rd1231, %rd5316;
	sub.s64 	%rd21158, %rd1256, %rd5318;
	setp.lt.u64 	%p368, %rd1256, %rd5318;
	selp.u64 	%rd5319, 1, 0, %p368;
	ld.const.u64 	%rd5320, [P_CONST+24];
	add.s64 	%rd5321, %rd5320, %rd5319;
	sub.s64 	%rd21159, %rd21159, %rd5321;
$L__BB0_531:
	shl.b64 	%rd1269, %rd21156, 1;
	setp.gt.s64 	%p369, %rd21156, -1;
	mov.b64 	{%r96, %r97}, %rd21157;
	mov.b64 	{%r98, %r99}, %rd21156;
	shf.l.wrap.b32 	%r100, %r99, %r96, 1;
	shf.l.wrap.b32 	%r101, %r96, %r97, 1;
	mov.b64 	%rd1270, {%r100, %r101};
	setp.lt.u64 	%p370, %rd1270, %rd21157;
	setp.eq.s64 	%p371, %rd1270, %rd21157;
	selp.u32 	%r102, -1, 0, %p371;
	selp.u32 	%r103, -1, 0, %p370;
	selp.b32 	%r104, %r103, %r102, %p369;
	and.b32  	%r106, %r104, 1;
	setp.eq.b32 	%p372, %r106, 1;
	or.pred  	%p373, %p370, %p372;
	selp.u64 	%rd5322, 1, 0, %p373;
	shl.b64 	%rd5323, %rd21158, 1;
	or.b64  	%rd1271, %rd5323, %rd5322;
	setp.ge.u64 	%p374, %rd1271, %rd21158;
	setp.lt.u64 	%p375, %rd1271, %rd21158;
	setp.eq.s64 	%p376, %rd1271, %rd21158;
	selp.u32 	%r107, -1, 0, %p375;
	selp.u32 	%r108, -1, 0, %p376;
	selp.b32 	%r109, %r108, %r107, %p373;
	selp.b32 	%r110, %r109, %r107, %p374;
	and.b32  	%r111, %r110, 1;
	setp.eq.b32 	%p22, %r111, 1;
	cvt.u64.u32 	%rd5324, %r110;
	and.b64  	%rd5325, %rd5324, 1;
	shl.b64 	%rd5326, %rd21159, 1;
	or.b64  	%rd21163, %rd5326, %rd5325;
	setp.lt.u64 	%p377, %rd21163, %rd21159;
	@%p377 bra 	$L__BB0_538;
	setp.eq.s64 	%p378, %rd21163, %rd21159;
	and.pred  	%p379, %p378, %p22;
	setp.gt.u64 	%p380, %rd21163, %rd1230;
	or.pred  	%p381, %p379, %p380;
	@%p381 bra 	$L__BB0_538;
	setp.lt.u64 	%p382, %rd21163, %rd1230;
	mov.u64 	%rd21160, %rd1269;
	mov.u64 	%rd21161, %rd1270;
	mov.u64 	%rd21162, %rd1271;
	@%p382 bra 	$L__BB0_539;
	setp.gt.u64 	%p383, %rd1271, %rd1231;
	@%p383 bra 	$L__BB0_538;
	setp.lt.u64 	%p384, %rd1271, %rd1231;
	mov.u64 	%rd21160, %rd1269;
	mov.u64 	%rd21161, %rd1270;
	mov.u64 	%rd21162, %rd1271;
	@%p384 bra 	$L__BB0_539;
	setp.gt.u64 	%p385, %rd1270, %rd1232;
	@%p385 bra 	$L__BB0_538;
	setp.lt.u64 	%p386, %rd1270, %rd1232;
	setp.lt.u64 	%p387, %rd1269, %rd4987;
	or.pred  	%p388, %p386, %p387;
	mov.u64 	%rd21160, %rd1269;
	mov.u64 	%rd21161, %rd1270;
	mov.u64 	%rd21162, %rd1271;
	@%p388 bra 	$L__BB0_539;
$L__BB0_538:
	sub.s64 	%rd21160, %rd1269, %rd4987;
	setp.lt.u64 	%p389, %rd1269, %rd4987;
	selp.u64 	%rd5331, 1, 0, %p389;
	add.s64 	%rd5332, %rd1232, %rd5331;
	sub.s64 	%rd21161, %rd1270, %rd5332;
	setp.lt.u64 	%p390, %rd1270, %rd5332;
	selp.u64 	%rd5333, 1, 0, %p390;
	add.s64 	%rd5335, %rd1231, %rd5333;
	sub.s64 	%rd21162, %rd1271, %rd5335;
	setp.lt.u64 	%p391, %rd1271, %rd5335;
	selp.u64 	%rd5336, 1, 0, %p391;
	ld.const.u64 	%rd5337, [P_CONST+24];
	add.s64 	%rd5338, %rd5337, %rd5336;
	sub.s64 	%rd21163, %rd21163, %rd5338;
$L__BB0_539:
	ld.const.u64 	%rd1283, [P_CONST+24];
	ld.const.u64 	%rd1284, [P_CONST+16];
	ld.const.u64 	%rd1285, [P_CONST+8];
	ld.const.u64 	%rd1286, [P_CONST];
	mul.lo.s64 	%rd5339, %rd1234, %rd1234;
	mul.lo.s64 	%rd5340, %rd1233, %rd1234;
	shr.u64 	%rd5341, %rd5339, 32;
	shl.b64 	%rd5342, %rd5340, 1;
	and.b64  	%rd5343, %rd5342, 8589934590;
	add.s64 	%rd5344, %rd5341, %rd5343;
	shr.u64 	%rd5345, %rd5340, 31;
	and.b64  	%rd5346, %rd5345, 8589934590;
	mad.lo.s64 	%rd5347, %rd1233, %rd1233, %rd5346;
	shr.u64 	%rd5348, %rd5344, 32;
	shl.b64 	%rd5349, %rd5344, 32;
	and.b64  	%rd5350, %rd5339, 4294967295;
	or.b64  	%rd5351, %rd5349, %rd5350;
	add.s64 	%rd5352, %rd5347, %rd5348;
	mul.lo.s64 	%rd5353, %rd1236, %rd1234;
	mul.lo.s64 	%rd5354, %rd1235, %rd1234;
	mul.lo.s64 	%rd5355, %rd1236, %rd1233;
	shr.u64 	%rd5356, %rd5353, 32;
	and.b64  	%rd5357, %rd5354, 4294967295;
	add.s64 	%rd5358, %rd5356, %rd5357;
	and.b64  	%rd5359, %rd5355, 4294967295;
	add.s64 	%rd5360, %rd5358, %rd5359;
	shr.u64 	%rd5361, %rd5354, 32;
	mad.lo.s64 	%rd5362, %rd1235, %rd1233, %rd5361;
	shr.u64 	%rd5363, %rd5355, 32;
	add.s64 	%rd5364, %rd5362, %rd5363;
	shr.u64 	%rd5365, %rd5360, 32;
	shl.b64 	%rd5366, %rd5360, 32;
	and.b64  	%rd5367, %rd5353, 4294967295;
	or.b64  	%rd5368, %rd5366, %rd5367;
	add.s64 	%rd5369, %rd5364, %rd5365;
	mul.lo.s64 	%rd5370, %rd1238, %rd1234;
	mul.lo.s64 	%rd5371, %rd1237, %rd1234;
	mul.lo.s64 	%rd5372, %rd1238, %rd1233;
	shr.u64 	%rd5373, %rd5370, 32;
	and.b64  	%rd5374, %rd5371, 4294967295;
	add.s64 	%rd5375, %rd5373, %rd5374;
	and.b64  	%rd5376, %rd5372, 4294967295;
	add.s64 	%rd5377, %rd5375, %rd5376;
	shr.u64 	%rd5378, %rd5371, 32;
	mad.lo.s64 	%rd5379, %rd1237, %rd1233, %rd5378;
	shr.u64 	%rd5380, %rd5372, 32;
	add.s64 	%rd5381, %rd5379, %rd5380;
	shr.u64 	%rd5382, %rd5377, 32;
	shl.b64 	%rd5383, %rd5377, 32;
	and.b64  	%rd5384, %rd5370, 4294967295;
	or.b64  	%rd5385, %rd5383, %rd5384;
	add.s64 	%rd5386, %rd5381, %rd5382;
	mul.lo.s64 	%rd5387, %rd1240, %rd1234;
	mul.lo.s64 	%rd5388, %rd1239, %rd1234;
	mul.lo.s64 	%rd5389, %rd1240, %rd1233;
	shr.u64 	%rd5390, %rd5387, 32;
	and.b64  	%rd5391, %rd5388, 4294967295;
	add.s64 	%rd5392, %rd5390, %rd5391;
	and.b64  	%rd5393, %rd5389, 4294967295;
	add.s64 	%rd5394, %rd5392, %rd5393;
	shr.u64 	%rd5395, %rd5388, 32;
	mad.lo.s64 	%rd5396, %rd1239, %rd1233, %rd5395;
	shr.u64 	%rd5397, %rd5389, 32;
	add.s64 	%rd5398, %rd5396, %rd5397;
	shr.u64 	%rd5399, %rd5394, 32;
	shl.b64 	%rd5400, %rd5394, 32;
	and.b64  	%rd5401, %rd5387, 4294967295;
	or.b64  	%rd5402, %rd5400, %rd5401;
	add.s64 	%rd5403, %rd5398, %rd5399;
	shl.b64 	%rd5404, %rd5368, 1;
	shr.u64 	%rd5405, %rd5366, 63;
	add.s64 	%rd5406, %rd5369, %rd5369;
	add.s64 	%rd5407, %rd5406, %rd5405;
	mul.lo.s64 	%rd5408, %rd1236, %rd1236;
	mul.lo.s64 	%rd5409, %rd1235, %rd1236;
	shr.u64 	%rd5410, %rd5408, 32;
	shl.b64 	%rd5411, %rd5409, 1;
	and.b64  	%rd5412, %rd5411, 8589934590;
	add.s64 	%rd5413, %rd5410, %rd5412;
	shr.u64 	%rd5414, %rd5409, 31;
	and.b64  	%rd5415, %rd5414, 8589934590;
	mad.lo.s64 	%rd5416, %rd1235, %rd1235, %rd5415;
	shr.u64 	%rd5417, %rd5413, 32;
	shl.b64 	%rd5418, %rd5413, 32;
	and.b64  	%rd5419, %rd5408, 4294967295;
	or.b64  	%rd5420, %rd5418, %rd5419;
	add.s64 	%rd5421, %rd5385, %rd5405;
	add.s64 	%rd5422, %rd5421, %rd5420;
	max.u64 	%rd5423, %rd5385, %rd5421;
	setp.gt.u64 	%p392, %rd5423, %rd5422;
	selp.u64 	%rd5424, 1, 0, %p392;
	add.s64 	%rd5425, %rd5416, %rd5386;
	add.s64 	%rd5426, %rd5425, %rd5417;
	add.s64 	%rd5427, %rd5426, %rd5424;
	mul.lo.s64 	%rd5428, %rd1238, %rd1236;
	mul.lo.s64 	%rd5429, %rd1237, %rd1236;
	mul.lo.s64 	%rd5430, %rd1238, %rd1235;
	shr.u64 	%rd5431, %rd5428, 32;
	and.b64  	%rd5432, %rd5429, 4294967295;
	add.s64 	%rd5433, %rd5431, %rd5432;
	and.b64  	%rd5434, %rd5430, 4294967295;
	add.s64 	%rd5435, %rd5433, %rd5434;
	shr.u64 	%rd5436, %rd5429, 32;
	mad.lo.s64 	%rd5437, %rd1237, %rd1235, %rd5436;
	shr.u64 	%rd5438, %rd5430, 32;
	add.s64 	%rd5439, %rd5437, %rd5438;
	shr.u64 	%rd5440, %rd5435, 32;
	shl.b64 	%rd5441, %rd5435, 32;
	and.b64  	%rd5442, %rd5428, 4294967295;
	or.b64  	%rd5443, %rd5441, %rd5442;
	add.s64 	%rd5444, %rd5402, %rd5424;
	add.s64 	%rd5445, %rd5444, %rd5443;
	max.u64 	%rd5446, %rd5402, %rd5444;
	setp.gt.u64 	%p393, %rd5446, %rd5445;
	selp.u64 	%rd5447, 1, 0, %p393;
	add.s64 	%rd5448, %rd5439, %rd5403;
	add.s64 	%rd5449, %rd5448, %rd5440;
	add.s64 	%rd5450, %rd5449, %rd5447;
	add.s64 	%rd5451, %rd5422, %rd5385;
	setp.lt.u64 	%p394, %rd5451, %rd5422;
	selp.u64 	%rd5452, 1, 0, %p394;
	add.s64 	%rd5453, %rd5386, %rd5427;
	add.s64 	%rd5454, %rd5453, %rd5452;
	add.s64 	%rd5455, %rd5445, %rd5452;
	add.s64 	%rd5456, %rd5455, %rd5443;
	max.u64 	%rd5457, %rd5445, %rd5455;
	setp.gt.u64 	%p395, %rd5457, %rd5456;
	selp.u64 	%rd5458, 1, 0, %p395;
	add.s64 	%rd5459, %rd5439, %rd5450;
	add.s64 	%rd5460, %rd5459, %rd5440;
	add.s64 	%rd5461, %rd5460, %rd5458;
	add.s64 	%rd5462, %rd5456, %rd5402;
	setp.lt.u64 	%p396, %rd5462, %rd5456;
	selp.u64 	%rd5463, 1, 0, %p396;
	add.s64 	%rd5464, %rd5403, %rd5461;
	add.s64 	%rd5465, %rd5464, %rd5463;
	ld.const.u64 	%rd5466, [MU_P];
	mul.lo.s64 	%rd5467, %rd5466, %rd5351;
	mul.lo.s64 	%rd5468, %rd1286, %rd5467;
	mul.hi.u64 	%rd5469, %rd1286, %rd5467;
	add.cc.s64 	%rd5470, %rd5468, %rd5351;
	addc.cc.s64 	%rd5471, %rd5469, 0;
	mul.lo.s64 	%rd5472, %rd1285, %rd5467;
	mul.hi.u64 	%rd5473, %rd1285, %rd5467;
	mov.b64 	%rd5474, 0;
	add.cc.s64 	%rd5475, %rd5471, %rd5404;
	addc.cc.s64 	%rd5476, %rd5474, 0;
	add.cc.s64 	%rd5477, %rd5475, %rd5472;
	addc.cc.s64 	%rd5478, %rd5476, %rd5473;
	mul.lo.s64 	%rd5479, %rd1284, %rd5467;
	mul.hi.u64 	%rd5480, %rd1284, %rd5467;
	add.cc.s64 	%rd5481, %rd5478, %rd5451;
	addc.cc.s64 	%rd5482, %rd5474, 0;
	add.cc.s64 	%rd5483, %rd5481, %rd5479;
	addc.cc.s64 	%rd5484, %rd5482, %rd5480;
	mul.lo.s64 	%rd5485, %rd1283, %rd5467;
	mul.hi.u64 	%rd5486, %rd1283, %rd5467;
	add.cc.s64 	%rd5487, %rd5484, %rd5462;
	addc.cc.s64 	%rd5488, %rd5474, 0;
	add.cc.s64 	%rd5489, %rd5487, %rd5485;
	addc.cc.s64 	%rd5490, %rd5488, %rd5486;
	add.s64 	%rd5491, %rd5352, %rd5490;
	setp.lt.u64 	%p397, %rd5491, %rd5352;
	selp.u64 	%rd5492, 1, 0, %p397;
	add.s64 	%rd5493, %rd5407, %rd5492;
	setp.lt.u64 	%p398, %rd5493, %rd5407;
	selp.u64 	%rd5494, 1, 0, %p398;
	add.s64 	%rd5495, %rd5454, %rd5494;
	setp.lt.u64 	%p399, %rd5495, %rd5454;
	selp.u64 	%rd5496, 1, 0, %p399;
	add.s64 	%rd5497, %rd5465, %rd5496;
	mul.lo.s64 	%rd5498, %rd5466, %rd5477;
	mul.lo.s64 	%rd5499, %rd1286, %rd5498;
	mul.hi.u64 	%rd5500, %rd1286, %rd5498;
	add.cc.s64 	%rd5501, %rd5499, %rd5477;
	addc.cc.s64 	%rd5502, %rd5500, 0;
	mul.lo.s64 	%rd5503, %rd1285, %rd5498;
	mul.hi.u64 	%rd5504, %rd1285, %rd5498;
	add.cc.s64 	%rd5505, %rd5502, %rd5483;
	addc.cc.s64 	%rd5506, %rd5474, 0;
	add.cc.s64 	%rd5507, %rd5505, %rd5503;
	addc.cc.s64 	%rd5508, %rd5506, %rd5504;
	mul.lo.s64 	%rd5509, %rd1284, %rd5498;
	mul.hi.u64 	%rd5510, %rd1284, %rd5498;
	add.cc.s64 	%rd5511, %rd5508, %rd5489;
	addc.cc.s64 	%rd5512, %rd5474, 0;
	add.cc.s64 	%rd5513, %rd5511, %rd5509;
	addc.cc.s64 	%rd5514, %rd5512, %rd5510;
	mul.lo.s64 	%rd5515, %rd1283, %rd5498;
	mul.hi.u64 	%rd5516, %rd1283, %rd5498;
	add.cc.s64 	%rd5517, %rd5514, %rd5491;
	addc.cc.s64 	%rd5518, %rd5474, 0;
	add.cc.s64 	%rd5519, %rd5517, %rd5515;
	addc.cc.s64 	%rd5520, %rd5518, %rd5516;
	add.s64 	%rd5521, %rd5493, %rd5520;
	setp.lt.u64 	%p400, %rd5521, %rd5493;
	selp.u64 	%rd5522, 1, 0, %p400;
	add.s64 	%rd5523, %rd5495, %rd5522;
	setp.lt.u64 	%p401, %rd5523, %rd5495;
	selp.u64 	%rd5524, 1, 0, %p401;
	add.s64 	%rd5525, %rd5497, %rd5524;
	mul.lo.s64 	%rd5526, %rd5466, %rd5507;
	mul.lo.s64 	%rd5527, %rd1286, %rd5526;
	mul.hi.u64 	%rd5528, %rd1286, %rd5526;
	add.cc.s64 	%rd5529, %rd5527, %rd5507;
	addc.cc.s64 	%rd5530, %rd5528, 0;
	mul.lo.s64 	%rd5531, %rd1285, %rd5526;
	mul.hi.u64 	%rd5532, %rd1285, %rd5526;
	add.cc.s64 	%rd5533, %rd5530, %rd5513;
	addc.cc.s64 	%rd5534, %rd5474, 0;
	add.cc.s64 	%rd5535, %rd5533, %rd5531;
	addc.cc.s64 	%rd5536, %rd5534, %rd5532;
	mul.lo.s64 	%rd5537, %rd1284, %rd5526;
	mul.hi.u64 	%rd5538, %rd1284, %rd5526;
	add.cc.s64 	%rd5539, %rd5536, %rd5519;
	addc.cc.s64 	%rd5540, %rd5474, 0;
	add.cc.s64 	%rd5541, %rd5539, %rd5537;
	addc.cc.s64 	%rd5542, %rd5540, %rd5538;
	mul.lo.s64 	%rd5543, %rd1283, %rd5526;
	mul.hi.u64 	%rd5544, %rd1283, %rd5526;
	add.cc.s64 	%rd5545, %rd5542, %rd5521;
	addc.cc.s64 	%rd5546, %rd5474, 0;
	add.cc.s64 	%rd5547, %rd5545, %rd5543;
	addc.cc.s64 	%rd5548, %rd5546, %rd5544;
	add.s64 	%rd5549, %rd5523, %rd5548;
	setp.lt.u64 	%p402, %rd5549, %rd5523;
	selp.u64 	%rd5550, 1, 0, %p402;
	add.s64 	%rd5551, %rd5525, %rd5550;
	mul.lo.s64 	%rd5552, %rd5466, %rd5535;
	mul.lo.s64 	%rd5553, %rd1286, %rd5552;
	mul.hi.u64 	%rd5554, %rd1286, %rd5552;
	add.cc.s64 	%rd5555, %rd5553, %rd5535;
	addc.cc.s64 	%rd5556, %rd5554, 0;
	mul.lo.s64 	%rd5557, %rd1285, %rd5552;
	mul.hi.u64 	%rd5558, %rd1285, %rd5552;
	add.cc.s64 	%rd5559, %rd5556, %rd5541;
	addc.cc.s64 	%rd5560, %rd5474, 0;
	add.cc.s64 	%rd1287, %rd5559, %rd5557;
	addc.cc.s64 	%rd5561, %rd5560, %rd5558;
	mul.lo.s64 	%rd5562, %rd1284, %rd5552;
	mul.hi.u64 	%rd5563, %rd1284, %rd5552;
	add.cc.s64 	%rd5564, %rd5561, %rd5547;
	addc.cc.s64 	%rd5565, %rd5474, 0;
	add.cc.s64 	%rd1288, %rd5564, %rd5562;
	addc.cc.s64 	%rd5566, %rd5565, %rd5563;
	mul.lo.s64 	%rd5567, %rd1283, %rd5552;
	mul.hi.u64 	%rd5568, %rd1283, %rd5552;
	add.cc.s64 	%rd5569, %rd5566, %rd5549;
	addc.cc.s64 	%rd5570, %rd5474, 0;
	add.cc.s64 	%rd1289, %rd5569, %rd5567;
	addc.cc.s64 	%rd5571, %rd5570, %rd5568;
	add.s64 	%rd21167, %rd5551, %rd5571;
	setp.gt.u64 	%p403, %rd21167, %rd1283;
	@%p403 bra 	$L__BB0_545;
	setp.lt.u64 	%p404, %rd21167, %rd1283;
	mov.u64 	%rd21164, %rd1287;
	mov.u64 	%rd21165, %rd1288;
	mov.u64 	%rd21166, %rd1289;
	@%p404 bra 	$L__BB0_546;
	setp.lt.u64 	%p405, %rd1284, %rd1289;
	@%p405 bra 	$L__BB0_545;
	setp.gt.u64 	%p406, %rd1284, %rd1289;
	mov.u64 	%rd21164, %rd1287;
	mov.u64 	%rd21165, %rd1288;
	mov.u64 	%rd21166, %rd1289;
	@%p406 bra 	$L__BB0_546;
	setp.lt.u64 	%p407, %rd1285, %rd1288;
	@%p407 bra 	$L__BB0_545;
	setp.gt.u64 	%p408, %rd1285, %rd1288;
	setp.gt.u64 	%p409, %rd1286, %rd1287;
	or.pred  	%p410, %p408, %p409;
	mov.u64 	%rd21164, %rd1287;
	mov.u64 	%rd21165, %rd1288;
	mov.u64 	%rd21166, %rd1289;
	@%p410 bra 	$L__BB0_546;
$L__BB0_545:
	sub.s64 	%rd21164, %rd1287, %rd1286;
	setp.lt.u64 	%p411, %rd1287, %rd1286;
	selp.u64 	%rd5572, 1, 0, %p411;
	add.s64 	%rd5573, %rd1285, %rd5572;
	sub.s64 	%rd21165, %rd1288, %rd5573;
	setp.lt.u64 	%p412, %rd1288, %rd5573;
	selp.u64 	%rd5574, 1, 0, %p412;
	add.s64 	%rd5575, %rd1284, %rd5574;
	sub.s64 	%rd21166, %rd1289, %rd5575;
	setp.lt.u64 	%p413, %rd1289, %rd5575;
	selp.u64 	%rd5576, 1, 0, %p413;
	add.s64 	%rd5577, %rd1283, %rd5576;
	sub.s64 	%rd21167, %rd21167, %rd5577;
$L__BB0_546:
	shl.b64 	%rd1299, %rd21164, 1;
	setp.gt.s64 	%p414, %rd21164, -1;
	mov.b64 	{%r112, %r113}, %rd21165;
	mov.b64 	{%r114, %r115}, %rd21164;
	shf.l.wrap.b32 	%r116, %r115, %r112, 1;
	shf.l.wrap.b32 	%r117, %r112, %r113, 1;
	mov.b64 	%rd1300, {%r116, %r117};
	setp.lt.u64 	%p415, %rd1300, %rd21165;
	setp.eq.s64 	%p416, %rd1300, %rd21165;
	selp.u32 	%r118, -1, 0, %p416;
	selp.u32 	%r119, -1, 0, %p415;
	selp.b32 	%r120, %r119, %r118, %p414;
	and.b32  	%r122, %r120, 1;
	setp.eq.b32 	%p417, %r122, 1;
	or.pred  	%p418, %p415, %p417;
	selp.u64 	%rd5578, 1, 0, %p418;
	shl.b64 	%rd5579, %rd21166, 1;
	or.b64  	%rd1301, %rd5579, %rd5578;
	setp.ge.u64 	%p419, %rd1301, %rd21166;
	setp.lt.u64 	%p420, %rd1301, %rd21166;
	setp.eq.s64 	%p421, %rd1301, %rd21166;
	selp.u32 	%r123, -1, 0, %p420;
	selp.u32 	%r124, -1, 0, %p421;
	selp.b32 	%r125, %r124, %r123, %p418;
	selp.b32 	%r126, %r125, %r123, %p419;
	and.b32  	%r127, %r126, 1;
	setp.eq.b32 	%p23, %r127, 1;
	cvt.u64.u32 	%rd5580, %r126;
	and.b64  	%rd5581, %rd5580, 1;
	shl.b64 	%rd5582, %rd21167, 1;
	or.b64  	%rd21171, %rd5582, %rd5581;
	setp.lt.u64 	%p422, %rd21171, %rd21167;
	@%p422 bra 	$L__BB0_553;
	setp.eq.s64 	%p423, %rd21171, %rd21167;
	and.pred  	%p424, %p423, %p23;
	setp.gt.u64 	%p425, %rd21171, %rd1283;
	or.pred  	%p426, %p424, %p425;
	@%p426 bra 	$L__BB0_553;
	setp.lt.u64 	%p427, %rd21171, %rd1283;
	mov.u64 	%rd21168, %rd1299;
	mov.u64 	%rd21169, %rd1300;
	mov.u64 	%rd21170, %rd1301;
	@%p427 bra 	$L__BB0_554;
	setp.gt.u64 	%p428, %rd1301, %rd1284;
	@%p428 bra 	$L__BB0_553;
	setp.lt.u64 	%p429, %rd1301, %rd1284;
	mov.u64 	%rd21168, %rd1299;
	mov.u64 	%rd21169, %rd1300;
	mov.u64 	%rd21170, %rd1301;
	@%p429 bra 	$L__BB0_554;
	setp.gt.u64 	%p430, %rd1300, %rd1285;
	@%p430 bra 	$L__BB0_553;
	setp.lt.u64 	%p431, %rd1300, %rd1285;
	setp.lt.u64 	%p432, %rd1299, %rd1286;
	or.pred  	%p433, %p431, %p432;
	mov.u64 	%rd21168, %rd1299;
	mov.u64 	%rd21169, %rd1300;
	mov.u64 	%rd21170, %rd1301;
	@%p433 bra 	$L__BB0_554;
$L__BB0_553:
	sub.s64 	%rd21168, %rd1299, %rd1286;
	setp.lt.u64 	%p434, %rd1299, %rd1286;
	selp.u64 	%rd5583, 1, 0, %p434;
	add.s64 	%rd5584, %rd1285, %rd5583;
	sub.s64 	%rd21169, %rd1300, %rd5584;
	setp.lt.u64 	%p435, %rd1300, %rd5584;
	selp.u64 	%rd5585, 1, 0, %p435;
	add.s64 	%rd5586, %rd1284, %rd5585;
	sub.s64 	%rd21170, %rd1301, %rd5586;
	setp.lt.u64 	%p436, %rd1301, %rd5586;
	selp.u64 	%rd5587, 1, 0, %p436;
	add.s64 	%rd5588, %rd1283, %rd5587;
	sub.s64 	%rd21171, %rd21171, %rd5588;
$L__BB0_554:
	shl.b64 	%rd1311, %rd21168, 1;
	setp.gt.s64 	%p437, %rd21168, -1;
	mov.b64 	{%r128, %r129}, %rd21169;
	mov.b64 	{%r130, %r131}, %rd21168;
	shf.l.wrap.b32 	%r132, %r131, %r128, 1;
	shf.l.wrap.b32 	%r133, %r128, %r129, 1;
	mov.b64 	%rd1312, {%r132, %r133};
	setp.lt.u64 	%p438, %rd1312, %rd21169;
	setp.eq.s64 	%p439, %rd1312, %rd21169;
	selp.u32 	%r134, -1, 0, %p439;
	selp.u32 	%r135, -1, 0, %p438;
	selp.b32 	%r136, %r135, %r134, %p437;
	and.b32  	%r138, %r136, 1;
	setp.eq.b32 	%p440, %r138, 1;
	or.pred  	%p441, %p438, %p440;
	selp.u64 	%rd5589, 1, 0, %p441;
	shl.b64 	%rd5590, %rd21170, 1;
	or.b64  	%rd1313, %rd5590, %rd5589;
	setp.ge.u64 	%p442, %rd1313, %rd21170;
	setp.lt.u64 	%p443, %rd1313, %rd21170;
	setp.eq.s64 	%p444, %rd1313, %rd21170;
	selp.u32 	%r139, -1, 0, %p443;
	selp.u32 	%r140, -1, 0, %p444;
	selp.b32 	%r141, %r140, %r139, %p441;
	selp.b32 	%r142, %r141, %r139, %p442;
	and.b32  	%r143, %r142, 1;
	setp.eq.b32 	%p24, %r143, 1;
	cvt.u64.u32 	%rd5591, %r142;
	and.b64  	%rd5592, %rd5591, 1;
	shl.b64 	%rd5593, %rd21171, 1;
	or.b64  	%rd21175, %rd5593, %rd5592;
	setp.lt.u64 	%p445, %rd21175, %rd21171;
	@%p445 bra 	$L__BB0_561;
	setp.eq.s64 	%p446, %rd21175, %rd21171;
	and.pred  	%p447, %p446, %p24;
	setp.gt.u64 	%p448, %rd21175, %rd1283;
	or.pred  	%p449, %p447, %p448;
	@%p449 bra 	$L__BB0_561;
	setp.lt.u64 	%p450, %rd21175, %rd1283;
	mov.u64 	%rd21172, %rd1311;
	mov.u64 	%rd21173, %rd1312;
	mov.u64 	%rd21174, %rd1313;
	@%p450 bra 	$L__BB0_562;
	setp.gt.u64 	%p451, %rd1313, %rd1284;
	@%p451 bra 	$L__BB0_561;
	setp.lt.u64 	%p452, %rd1313, %rd1284;
	mov.u64 	%rd21172, %rd1311;
	mov.u64 	%rd21173, %rd1312;
	mov.u64 	%rd21174, %rd1313;
	@%p452 bra 	$L__BB0_562;
	setp.gt.u64 	%p453, %rd1312, %rd1285;
	@%p453 bra 	$L__BB0_561;
	setp.lt.u64 	%p454, %rd1312, %rd1285;
	setp.lt.u64 	%p455, %rd1311, %rd1286;
	or.pred  	%p456, %p454, %p455;
	mov.u64 	%rd21172, %rd1311;
	mov.u64 	%rd21173, %rd1312;
	mov.u64 	%rd21174, %rd1313;
	@%p456 bra 	$L__BB0_562;
$L__BB0_561:
	sub.s64 	%rd21172, %rd1311, %rd1286;
	setp.lt.u64 	%p457, %rd1311, %rd1286;
	selp.u64 	%rd5594, 1, 0, %p457;
	add.s64 	%rd5595, %rd1285, %rd5594;
	sub.s64 	%rd21173, %rd1312, %rd5595;
	setp.lt.u64 	%p458, %rd1312, %rd5595;
	selp.u64 	%rd5596, 1, 0, %p458;
	add.s64 	%rd5597, %rd1284, %rd5596;
	sub.s64 	%rd21174, %rd1313, %rd5597;
	setp.lt.u64 	%p459, %rd1313, %rd5597;
	selp.u64 	%rd5598, 1, 0, %p459;
	add.s64 	%rd5599, %rd1283, %rd5598;
	sub.s64 	%rd21175, %rd21175, %rd5599;
$L__BB0_562:
	shl.b64 	%rd1323, %rd21172, 1;
	setp.gt.s64 	%p460, %rd21172, -1;
	mov.b64 	{%r144, %r145}, %rd21173;
	mov.b64 	{%r146, %r147}, %rd21172;
	shf.l.wrap.b32 	%r148, %r147, %r144, 1;
	shf.l.wrap.b32 	%r149, %r144, %r145, 1;
	mov.b64 	%rd1324, {%r148, %r149};
	setp.lt.u64 	%p461, %rd1324, %rd21173;
	setp.eq.s64 	%p462, %rd1324, %rd21173;
	selp.u32 	%r150, -1, 0, %p462;
	selp.u32 	%r151, -1, 0, %p461;
	selp.b32 	%r152, %r151, %r150, %p460;
	and.b32  	%r154, %r152, 1;
	setp.eq.b32 	%p463, %r154, 1;
	or.pred  	%p464, %p461, %p463;
	selp.u64 	%rd5600, 1, 0, %p464;
	shl.b64 	%rd5601, %rd21174, 1;
	or.b64  	%rd1325, %rd5601, %rd5600;
	setp.ge.u64 	%p465, %rd1325, %rd21174;
	setp.lt.u64 	%p466, %rd1325, %rd21174;
	setp.eq.s64 	%p467, %rd1325, %rd21174;
	selp.u32 	%r155, -1, 0, %p466;
	selp.u32 	%r156, -1, 0, %p467;
	selp.b32 	%r157, %r156, %r155, %p464;
	selp.b32 	%r158, %r157, %r155, %p465;
	and.b32  	%r159, %r158, 1;
	setp.eq.b32 	%p25, %r159, 1;
	cvt.u64.u32 	%rd5602, %r158;
	and.b64  	%rd5603, %rd5602, 1;
	shl.b64 	%rd5604, %rd21175, 1;
	or.b64  	%rd21179, %rd5604, %rd5603;
	setp.lt.u64 	%p468, %rd21179, %rd21175;
	@%p468 bra 	$L__BB0_569;
	setp.eq.s64 	%p469, %rd21179, %rd21175;
	and.pred  	%p470, %p469, %p25;
	setp.gt.u64 	%p471, %rd21179, %rd1283;
	or.pred  	%p472, %p470, %p471;
	@%p472 bra 	$L__BB0_569;
	setp.lt.u64 	%p473, %rd21179, %rd1283;
	mov.u64 	%rd21176, %rd1323;
	mov.u64 	%rd21177, %rd1324;
	mov.u64 	%rd21178, %rd1325;
	@%p473 bra 	$L__BB0_570;
	setp.gt.u64 	%p474, %rd1325, %rd1284;
	@%p474 bra 	$L__BB0_569;
	setp.lt.u64 	%p475, %rd1325, %rd1284;
	mov.u64 	%rd21176, %rd1323;
	mov.u64 	%rd21177, %rd1324;
	mov.u64 	%rd21178, %rd1325;
	@%p475 bra 	$L__BB0_570;
	setp.gt.u64 	%p476, %rd1324, %rd1285;
	@%p476 bra 	$L__BB0_569;
	setp.lt.u64 	%p477, %rd1324, %rd1285;
	setp.lt.u64 	%p478, %rd1323, %rd1286;
	or.pred  	%p479, %p477, %p478;
	mov.u64 	%rd21176, %rd1323;
	mov.u64 	%rd21177, %rd1324;
	mov.u64 	%rd21178, %rd1325;
	@%p479 bra 	$L__BB0_570;
$L__BB0_569:
	sub.s64 	%rd21176, %rd1323, %rd1286;
	setp.lt.u64 	%p480, %rd1323, %rd1286;
	selp.u64 	%rd5605, 1, 0, %p480;
	add.s64 	%rd5606, %rd1285, %rd5605;
	sub.s64 	%rd21177, %rd1324, %rd5606;
	setp.lt.u64 	%p481, %rd1324, %rd5606;
	selp.u64 	%rd5607, 1, 0, %p481;
	add.s64 	%rd5608, %rd1284, %rd5607;
	sub.s64 	%rd21178, %rd1325, %rd5608;
	setp.lt.u64 	%p482, %rd1325, %rd5608;
	selp.u64 	%rd5609, 1, 0, %p482;
	add.s64 	%rd5610, %rd1283, %rd5609;
	sub.s64 	%rd21179, %rd21179, %rd5610;
$L__BB0_570:
	ld.const.u64 	%rd1335, [P_CONST+24];
	ld.const.u64 	%rd1336, [P_CONST+16];
	ld.const.u64 	%rd1337, [P_CONST+8];
	ld.const.u64 	%rd1338, [P_CONST];
	mul.lo.s64 	%rd5611, %rd1101, %rd1101;
	mul.lo.s64 	%rd5612, %rd1102, %rd1101;
	shr.u64 	%rd5613, %rd5611, 32;
	shl.b64 	%rd5614, %rd5612, 1;
	and.b64  	%rd5615, %rd5614, 8589934590;
	add.s64 	%rd5616, %rd5613, %rd5615;
	shr.u64 	%rd5617, %rd5612, 31;
	and.b64  	%rd5618, %rd5617, 8589934590;
	mad.lo.s64 	%rd5619, %rd1102, %rd1102, %rd5618;
	shr.u64 	%rd5620, %rd5616, 32;
	shl.b64 	%rd5621, %rd5616, 32;
	and.b64  	%rd5622, %rd5611, 4294967295;
	or.b64  	%rd5623, %rd5621, %rd5622;
	add.s64 	%rd5624, %rd5619, %rd5620;
	mul.lo.s64 	%rd5625, %rd1103, %rd1101;
	mul.lo.s64 	%rd5626, %rd1104, %rd1101;
	mul.lo.s64 	%rd5627, %rd1103, %rd1102;
	shr.u64 	%rd5628, %rd5625, 32;
	and.b64  	%rd5629, %rd5626, 4294967295;
	add.s64 	%rd5630, %rd5628, %rd5629;
	and.b64  	%rd5631, %rd5627, 4294967295;
	add.s64 	%rd5632, %rd5630, %rd5631;
	shr.u64 	%rd5633, %rd5626, 32;
	mad.lo.s64 	%rd5634, %rd1104, %rd1102, %rd5633;
	shr.u64 	%rd5635, %rd5627, 32;
	add.s64 	%rd5636, %rd5634, %rd5635;
	shr.u64 	%rd5637, %rd5632, 32;
	shl.b64 	%rd5638, %rd5632, 32;
	and.b64  	%rd5639, %rd5625, 4294967295;
	or.b64  	%rd5640, %rd5638, %rd5639;
	add.s64 	%rd5641, %rd5636, %rd5637;
	mul.lo.s64 	%rd5642, %rd1105, %rd1101;
	mul.lo.s64 	%rd5643, %rd1106, %rd1101;
	mul.lo.s64 	%rd5644, %rd1105, %rd1102;
	shr.u64 	%rd5645, %rd5642, 32;
	and.b64  	%rd5646, %rd5643, 4294967295;
	add.s64 	%rd5647, %rd5645, %rd5646;
	and.b64  	%rd5648, %rd5644, 4294967295;
	add.s64 	%rd5649, %rd5647, %rd5648;
	shr.u64 	%rd5650, %rd5643, 32;
	mad.lo.s64 	%rd5651, %rd1106, %rd1102, %rd5650;
	shr.u64 	%rd5652, %rd5644, 32;
	add.s64 	%rd5653, %rd5651, %rd5652;
	shr.u64 	%rd5654, %rd5649, 32;
	shl.b64 	%rd5655, %rd5649, 32;
	and.b64  	%rd5656, %rd5642, 4294967295;
	or.b64  	%rd5657, %rd5655, %rd5656;
	add.s64 	%rd5658, %rd5653, %rd5654;
	mul.lo.s64 	%rd5659, %rd1107, %rd1101;
	mul.lo.s64 	%rd5660, %rd1108, %rd1101;
	mul.lo.s64 	%rd5661, %rd1107, %rd1102;
	shr.u64 	%rd5662, %rd5659, 32;
	and.b64  	%rd5663, %rd5660, 4294967295;
	add.s64 	%rd5664, %rd5662, %rd5663;
	and.b64  	%rd5665, %rd5661, 4294967295;
	add.s64 	%rd5666, %rd5664, %rd5665;
	shr.u64 	%rd5667, %rd5660, 32;
	mad.lo.s64 	%rd5668, %rd1108, %rd1102, %rd5667;
	shr.u64 	%rd5669, %rd5661, 32;
	add.s64 	%rd5670, %rd5668, %rd5669;
	shr.u64 	%rd5671, %rd5666, 32;
	shl.b64 	%rd5672, %rd5666, 32;
	and.b64  	%rd5673, %rd5659, 4294967295;
	or.b64  	%rd5674, %rd5672, %rd5673;
	add.s64 	%rd5675, %rd5670, %rd5671;
	shl.b64 	%rd5676, %rd5640, 1;
	shr.u64 	%rd5677, %rd5638, 63;
	add.s64 	%rd5678, %rd5641, %rd5641;
	add.s64 	%rd5679, %rd5678, %rd5677;
	mul.lo.s64 	%rd5680, %rd1103, %rd1103;
	mul.lo.s64 	%rd5681, %rd1104, %rd1103;
	shr.u64 	%rd5682, %rd5680, 32;
	shl.b64 	%rd5683, %rd5681, 1;
	and.b64  	%rd5684, %rd5683, 8589934590;
	add.s64 	%rd5685, %rd5682, %rd5684;
	shr.u64 	%rd5686, %rd5681, 31;
	and.b64  	%rd5687, %rd5686, 8589934590;
	mad.lo.s64 	%rd5688, %rd1104, %rd1104, %rd5687;
	shr.u64 	%rd5689, %rd5685, 32;
	shl.b64 	%rd5690, %rd5685, 32;
	and.b64  	%rd5691, %rd5680, 4294967295;
	or.b64  	%rd5692, %rd5690, %rd5691;
	add.s64 	%rd5693, %rd5657, %rd5677;
	add.s64 	%rd5694, %rd5693, %rd5692;
	max.u64 	%rd5695, %rd5657, %rd5693;
	setp.gt.u64 	%p483, %rd5695, %rd5694;
	selp.u64 	%rd5696, 1, 0, %p483;
	add.s64 	%rd5697, %rd5688, %rd5658;
	add.s64 	%rd5698, %rd5697, %rd5689;
	add.s64 	%rd5699, %rd5698, %rd5696;
	mul.lo.s64 	%rd5700, %rd1105, %rd1103;
	mul.lo.s64 	%rd5701, %rd1106, %rd1103;
	mul.lo.s64 	%rd5702, %rd1105, %rd1104;
	shr.u64 	%rd5703, %rd5700, 32;
	and.b64  	%rd5704, %rd5701, 4294967295;
	add.s64 	%rd5705, %rd5703, %rd5704;
	and.b64  	%rd5706, %rd5702, 4294967295;
	add.s64 	%rd5707, %rd5705, %rd5706;
	shr.u64 	%rd5708, %rd5701, 32;
	mad.lo.s64 	%rd5709, %rd1106, %rd1104, %rd5708;
	shr.u64 	%rd5710, %rd5702, 32;
	add.s64 	%rd5711, %rd5709, %rd5710;
	shr.u64 	%rd5712, %rd5707, 32;
	shl.b64 	%rd5713, %rd5707, 32;
	and.b64  	%rd5714, %rd5700, 4294967295;
	or.b64  	%rd5715, %rd5713, %rd5714;
	add.s64 	%rd5716, %rd5674, %rd5696;
	add.s64 	%rd5717, %rd5716, %rd5715;
	max.u64 	%rd5718, %rd5674, %rd5716;
	setp.gt.u64 	%p484, %rd5718, %rd5717;
	selp.u64 	%rd5719, 1, 0, %p484;
	add.s64 	%rd5720, %rd5711, %rd5675;
	add.s64 	%rd5721, %rd5720, %rd5712;
	add.s64 	%rd5722, %rd5721, %rd5719;
	add.s64 	%rd5723, %rd5694, %rd5657;
	setp.lt.u64 	%p485, %rd5723, %rd5694;
	selp.u64 	%rd5724, 1, 0, %p485;
	add.s64 	%rd5725, %rd5658, %rd5699;
	add.s64 	%rd5726, %rd5725, %rd5724;
	add.s64 	%rd5727, %rd5717, %rd5724;
	add.s64 	%rd5728, %rd5727, %rd5715;
	max.u64 	%rd5729, %rd5717, %rd5727;
	setp.gt.u64 	%p486, %rd5729, %rd5728;
	selp.u64 	%rd5730, 1, 0, %p486;
	add.s64 	%rd5731, %rd5711, %rd5722;
	add.s64 	%rd5732, %rd5731, %rd5712;
	add.s64 	%rd5733, %rd5732, %rd5730;
	add.s64 	%rd5734, %rd5728, %rd5674;
	setp.lt.u64 	%p487, %rd5734, %rd5728;
	selp.u64 	%rd5735, 1, 0, %p487;
	add.s64 	%rd5736, %rd5675, %rd5733;
	add.s64 	%rd5737, %rd5736, %rd5735;
	ld.const.u64 	%rd5738, [MU_P];
	mul.lo.s64 	%rd5739, %rd5738, %rd5623;
	mul.lo.s64 	%rd5740, %rd1338, %rd5739;
	mul.hi.u64 	%rd5741, %rd1338, %rd5739;
	add.cc.s64 	%rd5742, %rd5740, %rd5623;
	addc.cc.s64 	%rd5743, %rd5741, 0;
	mul.lo.s64 	%rd5744, %rd1337, %rd5739;
	mul.hi.u64 	%rd5745, %rd1337, %rd5739;
	mov.b64 	%rd5746, 0;
	add.cc.s64 	%rd5747, %rd5743, %rd5676;
	addc.cc.s64 	%rd5748, %rd5746, 0;
	add.cc.s64 	%rd5749, %rd5747, %rd5744;
	addc.cc.s64 	%rd5750, %rd5748, %rd5745;
	mul.lo.s64 	%rd5751, %rd1336, %rd5739;
	mul.hi.u64 	%rd5752, %rd1336, %rd5739;
	add.cc.s64 	%rd5753, %rd5750, %rd5723;
	addc.cc.s64 	%rd5754, %rd5746, 0;
	add.cc.s64 	%rd5755, %rd5753, %rd5751;
	addc.cc.s64 	%rd5756, %rd5754, %rd5752;
	mul.lo.s64 	%rd5757, %rd1335, %rd5739;
	mul.hi.u64 	%rd5758, %rd1335, %rd5739;
	add.cc.s64 	%rd5759, %rd5756, %rd5734;
	addc.cc.s64 	%rd5760, %rd5746, 0;
	add.cc.s64 	%rd5761, %rd5759, %rd5757;
	addc.cc.s64 	%rd5762, %rd5760, %rd5758;
	add.s64 	%rd5763, %rd5624, %rd5762;
	setp.lt.u64 	%p488, %rd5763, %rd5624;
	selp.u64 	%rd5764, 1, 0, %p488;
	add.s64 	%rd5765, %rd5679, %rd5764;
	setp.lt.u64 	%p489, %rd5765, %rd5679;
	selp.u64 	%rd5766, 1, 0, %p489;
	add.s64 	%rd5767, %rd5726, %rd5766;
	setp.lt.u64 	%p490, %rd5767, %rd5726;
	selp.u64 	%rd5768, 1, 0, %p490;
	add.s64 	%rd5769, %rd5737, %rd5768;
	mul.lo.s64 	%rd5770, %rd5738, %rd5749;
	mul.lo.s64 	%rd5771, %rd1338, %rd5770;
	mul.hi.u64 	%rd5772, %rd1338, %rd5770;
	add.cc.s64 	%rd5773, %rd5771, %rd5749;
	addc.cc.s64 	%rd5774, %rd5772, 0;
	mul.lo.s64 	%rd5775, %rd1337, %rd5770;
	mul.hi.u64 	%rd5776, %rd1337, %rd5770;
	add.cc.s64 	%rd5777, %rd5774, %rd5755;
	addc.cc.s64 	%rd5778, %rd5746, 0;
	add.cc.s64 	%rd5779, %rd5777, %rd5775;
	addc.cc.s64 	%rd5780, %rd5778, %rd5776;
	mul.lo.s64 	%rd5781, %rd1336, %rd5770;
	mul.hi.u64 	%rd5782, %rd1336, %rd5770;
	add.cc.s64 	%rd5783, %rd5780, %rd5761;
	addc.cc.s64 	%rd5784, %rd5746, 0;
	add.cc.s64 	%rd5785, %rd5783, %rd5781;
	addc.cc.s64 	%rd5786, %rd5784, %rd5782;
	mul.lo.s64 	%rd5787, %rd1335, %rd5770;
	mul.hi.u64 	%rd5788, %rd1335, %rd5770;
	add.cc.s64 	%rd5789, %rd5786, %rd5763;
	addc.cc.s64 	%rd5790, %rd5746, 0;
	add.cc.s64 	%rd5791, %rd5789, %rd5787;
	addc.cc.s64 	%rd5792, %rd5790, %rd5788;
	add.s64 	%rd5793, %rd5765, %rd5792;
	setp.lt.u64 	%p491, %rd5793, %rd5765;
	selp.u64 	%rd5794, 1, 0, %p491;
	add.s64 	%rd5795, %rd5767, %rd5794;
	setp.lt.u64 	%p492, %rd5795, %rd5767;
	selp.u64 	%rd5796, 1, 0, %p492;
	add.s64 	%rd5797, %rd5769, %rd5796;
	mul.lo.s64 	%rd5798, %rd5738, %rd5779;
	mul.lo.s64 	%rd5799, %rd1338, %rd5798;
	mul.hi.u64 	%rd5800, %rd1338, %rd5798;
	add.cc.s64 	%rd5801, %rd5799, %rd5779;
	addc.cc.s64 	%rd5802, %rd5800, 0;
	mul.lo.s64 	%rd5803, %rd1337, %rd5798;
	mul.hi.u64 	%rd5804, %rd1337, %rd5798;
	add.cc.s64 	%rd5805, %rd5802, %rd5785;
	addc.cc.s64 	%rd5806, %rd5746, 0;
	add.cc.s64 	%rd5807, %rd5805, %rd5803;
	addc.cc.s64 	%rd5808, %rd5806, %rd5804;
	mul.lo.s64 	%rd5809, %rd1336, %rd5798;
	mul.hi.u64 	%rd5810, %rd1336, %rd5798;
	add.cc.s64 	%rd5811, %rd5808, %rd5791;
	addc.cc.s64 	%rd5812, %rd5746, 0;
	add.cc.s64 	%rd5813, %rd5811, %rd5809;
	addc.cc.s64 	%rd5814, %rd5812, %rd5810;
	mul.lo.s64 	%rd5815, %rd1335, %rd5798;
	mul.hi.u64 	%rd5816, %rd1335, %rd5798;
	add.cc.s64 	%rd5817, %rd5814, %rd5793;
	addc.cc.s64 	%rd5818, %rd5746, 0;
	add.cc.s64 	%rd5819, %rd5817, %rd5815;
	addc.cc.s64 	%rd5820, %rd5818, %rd5816;
	add.s64 	%rd5821, %rd5795, %rd5820;
	setp.lt.u64 	%p493, %rd5821, %rd5795;
	selp.u64 	%rd5822, 1, 0, %p493;
	add.s64 	%rd5823, %rd5797, %rd5822;
	mul.lo.s64 	%rd5824, %rd5738, %rd5807;
	mul.lo.s64 	%rd5825, %rd1338, %rd5824;
	mul.hi.u64 	%rd5826, %rd1338, %rd5824;
	add.cc.s64 	%rd5827, %rd5825, %rd5807;
	addc.cc.s64 	%rd5828, %rd5826, 0;
	mul.lo.s64 	%rd5829, %rd1337, %rd5824;
	mul.hi.u64 	%rd5830, %rd1337, %rd5824;
	add.cc.s64 	%rd5831, %rd5828, %rd5813;
	addc.cc.s64 	%rd5832, %rd5746, 0;
	add.cc.s64 	%rd1339, %rd5831, %rd5829;
	addc.cc.s64 	%rd5833, %rd5832, %rd5830;
	mul.lo.s64 	%rd5834, %rd1336, %rd5824;
	mul.hi.u64 	%rd5835, %rd1336, %rd5824;
	add.cc.s64 	%rd5836, %rd5833, %rd5819;
	addc.cc.s64 	%rd5837, %rd5746, 0;
	add.cc.s64 	%rd1340, %rd5836, %rd5834;
	addc.cc.s64 	%rd5838, %rd5837, %rd5835;
	mul.lo.s64 	%rd5839, %rd1335, %rd5824;
	mul.hi.u64 	%rd5840, %rd1335, %rd5824;
	add.cc.s64 	%rd5841, %rd5838, %rd5821;
	addc.cc.s64 	%rd5842, %rd5746, 0;
	add.cc.s64 	%rd1341, %rd5841, %rd5839;
	addc.cc.s64 	%rd5843, %rd5842, %rd5840;
	add.s64 	%rd21183, %rd5823, %rd5843;
	setp.gt.u64 	%p494, %rd21183, %rd1335;
	@%p494 bra 	$L__BB0_576;
	setp.lt.u64 	%p495, %rd21183, %rd1335;
	mov.u64 	%rd21180, %rd1339;
	mov.u64 	%rd21181, %rd1340;
	mov.u64 	%rd21182, %rd1341;
	@%p495 bra 	$L__BB0_577;
	setp.lt.u64 	%p496, %rd1336, %rd1341;
	@%p496 bra 	$L__BB0_576;
	setp.gt.u64 	%p497, %rd1336, %rd1341;
	mov.u64 	%rd21180, %rd1339;
	mov.u64 	%rd21181, %rd1340;
	mov.u64 	%rd21182, %rd1341;
	@%p497 bra 	$L__BB0_577;
	setp.lt.u64 	%p498, %rd1337, %rd1340;
	@%p498 bra 	$L__BB0_576;
	setp.gt.u64 	%p499, %rd1337, %rd1340;
	setp.gt.u64 	%p500, %rd1338, %rd1339;
	or.pred  	%p501, %p499, %p500;
	mov.u64 	%rd21180, %rd1339;
	mov.u64 	%rd21181, %rd1340;
	mov.u64 	%rd21182, %rd1341;
	@%p501 bra 	$L__BB0_577;
$L__BB0_576:
	sub.s64 	%rd21180, %rd1339, %rd1338;
	setp.lt.u64 	%p502, %rd1339, %rd1338;
	selp.u64 	%rd5844, 1, 0, %p502;
	add.s64 	%rd5845, %rd1337, %rd5844;
	sub.s64 	%rd21181, %rd1340, %rd5845;
	setp.lt.u64 	%p503, %rd1340, %rd5845;
	selp.u64 	%rd5846, 1, 0, %p503;
	add.s64 	%rd5847, %rd1336, %rd5846;
	sub.s64 	%rd21182, %rd1341, %rd5847;
	setp.lt.u64 	%p504, %rd1341, %rd5847;
	selp.u64 	%rd5848, 1, 0, %p504;
	add.s64 	%rd5849, %rd1335, %rd5848;
	sub.s64 	%rd21183, %rd21183, %rd5849;
$L__BB0_577:
	shl.b64 	%rd1351, %rd21180, 1;
	setp.gt.s64 	%p505, %rd21180, -1;
	mov.b64 	{%r160, %r161}, %rd21181;
	mov.b64 	{%r162, %r163}, %rd21180;
	shf.l.wrap.b32 	%r164, %r163, %r160, 1;
	shf.l.wrap.b32 	%r165, %r160, %r161, 1;
	mov.b64 	%rd1352, {%r164, %r165};
	setp.lt.u64 	%p506, %rd1352, %rd21181;
	setp.eq.s64 	%p507, %rd1352, %rd21181;
	selp.u32 	%r166, -1, 0, %p507;
	selp.u32 	%r167, -1, 0, %p506;
	selp.b32 	%r168, %r167, %r166, %p505;
	and.b32  	%r170, %r168, 1;
	setp.eq.b32 	%p508, %r170, 1;
	or.pred  	%p509, %p506, %p508;
	selp.u64 	%rd5850, 1, 0, %p509;
	shl.b64 	%rd5851, %rd21182, 1;
	or.b64  	%rd1353, %rd5851, %rd5850;
	setp.ge.u64 	%p510, %rd1353, %rd21182;
	setp.lt.u64 	%p511, %rd1353, %rd21182;
	setp.eq.s64 	%p512, %rd1353, %rd21182;
	selp.u32 	%r171, -1, 0, %p511;
	selp.u32 	%r172, -1, 0, %p512;
	selp.b32 	%r173, %r172, %r171, %p509;
	selp.b32 	%r174, %r173, %r171, %p510;
	and.b32  	%r175, %r174, 1;
	setp.eq.b32 	%p26, %r175, 1;
	cvt.u64.u32 	%rd5852, %r174;
	and.b64  	%rd5853, %rd5852, 1;
	shl.b64 	%rd5854, %rd21183, 1;
	or.b64  	%rd21187, %rd5854, %rd5853;
	setp.lt.u64 	%p513, %rd21187, %rd21183;
	@%p513 bra 	$L__BB0_584;
	setp.eq.s64 	%p514, %rd21187, %rd21183;
	and.pred  	%p515, %p514, %p26;
	setp.gt.u64 	%p516, %rd21187, %rd1335;
	or.pred  	%p517, %p515, %p516;
	@%p517 bra 	$L__BB0_584;
	setp.lt.u64 	%p518, %rd21187, %rd1335;
	mov.u64 	%rd21184, %rd1351;
	mov.u64 	%rd21185, %rd1352;
	mov.u64 	%rd21186, %rd1353;
	@%p518 bra 	$L__BB0_585;
	setp.gt.u64 	%p519, %rd1353, %rd1336;
	@%p519 bra 	$L__BB0_584;
	setp.lt.u64 	%p520, %rd1353, %rd1336;
	mov.u64 	%rd21184, %rd1351;
	mov.u64 	%rd21185, %rd1352;
	mov.u64 	%rd21186, %rd1353;
	@%p520 bra 	$L__BB0_585;
	setp.gt.u64 	%p521, %rd1352, %rd1337;
	@%p521 bra 	$L__BB0_584;
	setp.lt.u64 	%p522, %rd1352, %rd1337;
	setp.lt.u64 	%p523, %rd1351, %rd1338;
	or.pred  	%p524, %p522, %p523;
	mov.u64 	%rd21184, %rd1351;
	mov.u64 	%rd21185, %rd1352;
	mov.u64 	%rd21186, %rd1353;
	@%p524 bra 	$L__BB0_585;
$L__BB0_584:
	sub.s64 	%rd21184, %rd1351, %rd1338;
	setp.lt.u64 	%p525, %rd1351, %rd1338;
	selp.u64 	%rd5855, 1, 0, %p525;
	add.s64 	%rd5856, %rd1337, %rd5855;
	sub.s64 	%rd21185, %rd1352, %rd5856;
	setp.lt.u64 	%p526, %rd1352, %rd5856;
	selp.u64 	%rd5857, 1, 0, %p526;
	add.s64 	%rd5858, %rd1336, %rd5857;
	sub.s64 	%rd21186, %rd1353, %rd5858;
	setp.lt.u64 	%p527, %rd1353, %rd5858;
	selp.u64 	%rd5859, 1, 0, %p527;
	add.s64 	%rd5860, %rd1335, %rd5859;
	sub.s64 	%rd21187, %rd21187, %rd5860;
$L__BB0_585:
	add.s64 	%rd1363, %rd21184, %rd21180;
	setp.ge.u64 	%p528, %rd1363, %rd21184;
	setp.lt.u64 	%p529, %rd1363, %rd21184;
	selp.u64 	%rd5861, 1, 0, %p529;
	add.s64 	%rd5862, %rd21185, %rd5861;
	add.s64 	%rd1364, %rd5862, %rd21181;
	setp.lt.u64 	%p530, %rd1364, %rd21185;
	setp.eq.s64 	%p531, %rd1364, %rd21185;
	selp.u32 	%r176, -1, 0, %p531;
	selp.u32 	%r177, -1, 0, %p530;
	selp.b32 	%r178, %r177, %r176, %p528;
	and.b32  	%r180, %r178, 1;
	setp.eq.b32 	%p532, %r180, 1;
	or.pred  	%p533, %p530, %p532;
	selp.u64 	%rd5863, 1, 0, %p533;
	add.s64 	%rd5864, %rd21186, %rd5863;
	add.s64 	%rd1365, %rd5864, %rd21182;
	setp.ge.u64 	%p534, %rd1365, %rd21186;
	setp.lt.u64 	%p535, %rd1365, %rd21186;
	setp.eq.s64 	%p536, %rd1365, %rd21186;
	selp.u32 	%r181, -1, 0, %p535;
	selp.u32 	%r182, -1, 0, %p536;
	selp.b32 	%r183, %r182, %r181, %p533;
	selp.b32 	%r184, %r183, %r181, %p534;
	and.b32  	%r185, %r184, 1;
	setp.eq.b32 	%p27, %r185, 1;
	cvt.u64.u32 	%rd5865, %r184;
	and.b64  	%rd5866, %rd5865, 1;
	add.s64 	%rd5867, %rd21187, %rd5866;
	add.s64 	%rd21191, %rd5867, %rd21183;
	setp.lt.u64 	%p537, %rd21191, %rd21187;
	@%p537 bra 	$L__BB0_592;
	setp.eq.s64 	%p538, %rd21191, %rd21187;
	and.pred  	%p539, %p538, %p27;
	setp.gt.u64 	%p540, %rd21191, %rd1335;
	or.pred  	%p541, %p539, %p540;
	@%p541 bra 	$L__BB0_592;
	setp.lt.u64 	%p542, %rd21191, %rd1335;
	mov.u64 	%rd21188, %rd1363;
	mov.u64 	%rd21189, %rd1364;
	mov.u64 	%rd21190, %rd1365;
	@%p542 bra 	$L__BB0_593;
	setp.gt.u64 	%p543, %rd1365, %rd1336;
	@%p543 bra 	$L__BB0_592;
	setp.lt.u64 	%p544, %rd1365, %rd1336;
	mov.u64 	%rd21188, %rd1363;
	mov.u64 	%rd21189, %rd1364;
	mov.u64 	%rd21190, %rd1365;
	@%p544 bra 	$L__BB0_593;
	setp.gt.u64 	%p545, %rd1364, %rd1337;
	@%p545 bra 	$L__BB0_592;
	setp.lt.u64 	%p546, %rd1364, %rd1337;
	setp.lt.u64 	%p547, %rd1363, %rd1338;
	or.pred  	%p548, %p546, %p547;
	mov.u64 	%rd21188, %rd1363;
	mov.u64 	%rd21189, %rd1364;
	mov.u64 	%rd21190, %rd1365;
	@%p548 bra 	$L__BB0_593;
$L__BB0_592:
	sub.s64 	%rd21188, %rd1363, %rd1338;
	setp.lt.u64 	%p549, %rd1363, %rd1338;
	selp.u64 	%rd5868, 1, 0, %p549;
	add.s64 	%rd5869, %rd1337, %rd5868;
	sub.s64 	%rd21189, %rd1364, %rd5869;
	setp.lt.u64 	%p550, %rd1364, %rd5869;
	selp.u64 	%rd5870, 1, 0, %p550;
	add.s64 	%rd5871, %rd1336, %rd5870;
	sub.s64 	%rd21190, %rd1365, %rd5871;
	setp.lt.u64 	%p551, %rd1365, %rd5871;
	selp.u64 	%rd5872, 1, 0, %p551;
	add.s64 	%rd5873, %rd1335, %rd5872;
	sub.s64 	%rd21191, %rd21191, %rd5873;
$L__BB0_593:
	ld.const.u64 	%rd1375, [P_CONST+24];
	ld.const.u64 	%rd1376, [P_CONST+16];
	ld.const.u64 	%rd1377, [P_CONST+8];
	ld.const.u64 	%rd5874, [P_CONST];
	and.b64  	%rd1378, %rd21188, 4294967295;
	shr.u64 	%rd1379, %rd21188, 32;
	mul.lo.s64 	%rd5875, %rd1378, %rd1378;
	mul.lo.s64 	%rd5876, %rd1379, %rd1378;
	shr.u64 	%rd5877, %rd5875, 32;
	shl.b64 	%rd5878, %rd5876, 1;
	and.b64  	%rd5879, %rd5878, 8589934590;
	add.s64 	%rd5880, %rd5877, %rd5879;
	shr.u64 	%rd5881, %rd5876, 31;
	and.b64  	%rd5882, %rd5881, 8589934590;
	mad.lo.s64 	%rd5883, %rd1379, %rd1379, %rd5882;
	shr.u64 	%rd5884, %rd5880, 32;
	shl.b64 	%rd5885, %rd5880, 32;
	and.b64  	%rd5886, %rd5875, 4294967293;
	or.b64  	%rd5887, %rd5885, %rd5886;
	add.s64 	%rd5888, %rd5883, %rd5884;
	shr.u64 	%rd1380, %rd21189, 32;
	and.b64  	%rd1381, %rd21189, 4294967295;
	mul.lo.s64 	%rd5889, %rd1381, %rd1378;
	mul.lo.s64 	%rd5890, %rd1380, %rd1378;
	mul.lo.s64 	%rd5891, %rd1381, %rd1379;
	shr.u64 	%rd5892, %rd5889, 32;
	and.b64  	%rd5893, %rd5890, 4294967295;
	add.s64 	%rd5894, %rd5892, %rd5893;
	and.b64  	%rd5895, %rd5891, 4294967295;
	add.s64 	%rd5896, %rd5894, %rd5895;
	shr.u64 	%rd5897, %rd5890, 32;
	mad.lo.s64 	%rd5898, %rd1380, %rd1379, %rd5897;
	shr.u64 	%rd5899, %rd5891, 32;
	add.s64 	%rd5900, %rd5898, %rd5899;
	shr.u64 	%rd5901, %rd5896, 32;
	shl.b64 	%rd5902, %rd5896, 32;
	and.b64  	%rd5903, %rd5889, 4294967295;
	or.b64  	%rd5904, %rd5902, %rd5903;
	add.s64 	%rd5905, %rd5900, %rd5901;
	shr.u64 	%rd1382, %rd21190, 32;
	and.b64  	%rd1383, %rd21190, 4294967295;
	mul.lo.s64 	%rd5906, %rd1383, %rd1378;
	mul.lo.s64 	%rd5907, %rd1382, %rd1378;
	mul.lo.s64 	%rd5908, %rd1383, %rd1379;
	shr.u64 	%rd5909, %rd5906, 32;
	and.b64  	%rd5910, %rd5907, 4294967295;
	add.s64 	%rd5911, %rd5909, %rd5910;
	and.b64  	%rd5912, %rd5908, 4294967295;
	add.s64 	%rd5913, %rd5911, %rd5912;
	shr.u64 	%rd5914, %rd5907, 32;
	mad.lo.s64 	%rd5915, %rd1382, %rd1379, %rd5914;
	shr.u64 	%rd5916, %rd5908, 32;
	add.s64 	%rd5917, %rd5915, %rd5916;
	shr.u64 	%rd5918, %rd5913, 32;
	shl.b64 	%rd5919, %rd5913, 32;
	and.b64  	%rd5920, %rd5906, 4294967295;
	or.b64  	%rd5921, %rd5919, %rd5920;
	add.s64 	%rd5922, %rd5917, %rd5918;
	shr.u64 	%rd1384, %rd21191, 32;
	and.b64  	%rd1385, %rd21191, 4294967295;
	mul.lo.s64 	%rd5923, %rd1385, %rd1378;
	mul.lo.s64 	%rd5924, %rd1384, %rd1378;
	mul.lo.s64 	%rd5925, %rd1385, %rd1379;
	shr.u64 	%rd5926, %rd5923, 32;
	and.b64  	%rd5927, %rd5924, 4294967295;
	add.s64 	%rd5928, %rd5926, %rd5927;
	and.b64  	%rd5929, %rd5925, 4294967295;
	add.s64 	%rd5930, %rd5928, %rd5929;
	shr.u64 	%rd5931, %rd5924, 32;
	mad.lo.s64 	%rd5932, %rd1384, %rd1379, %rd5931;
	shr.u64 	%rd5933, %rd5925, 32;
	add.s64 	%rd5934, %rd5932, %rd5933;
	shr.u64 	%rd5935, %rd5930, 32;
	shl.b64 	%rd5936, %rd5930, 32;
	and.b64  	%rd5937, %rd5923, 4294967295;
	or.b64  	%rd5938, %rd5936, %rd5937;
	add.s64 	%rd5939, %rd5934, %rd5935;
	shl.b64 	%rd5940, %rd5904, 1;
	shr.u64 	%rd5941, %rd5902, 63;
	add.s64 	%rd5942, %rd5905, %rd5905;
	add.s64 	%rd5943, %rd5942, %rd5941;
	mul.lo.s64 	%rd5944, %rd1381, %rd1381;
	mul.lo.s64 	%rd5945, %rd1380, %rd1381;
	shr.u64 	%rd5946, %rd5944, 32;
	shl.b64 	%rd5947, %rd5945, 1;
	and.b64  	%rd5948, %rd5947, 8589934590;
	add.s64 	%rd5949, %rd5946, %rd5948;
	shr.u64 	%rd5950, %rd5945, 31;
	and.b64  	%rd5951, %rd5950, 8589934590;
	mad.lo.s64 	%rd5952, %rd1380, %rd1380, %rd5951;
	shr.u64 	%rd5953, %rd5949, 32;
	shl.b64 	%rd5954, %rd5949, 32;
	and.b64  	%rd5955, %rd5944, 4294967293;
	or.b64  	%rd5956, %rd5954, %rd5955;
	add.s64 	%rd5957, %rd5921, %rd5941;
	add.s64 	%rd5958, %rd5957, %rd5956;
	max.u64 	%rd5959, %rd5921, %rd5957;
	setp.gt.u64 	%p552, %rd5959, %rd5958;
	selp.u64 	%rd5960, 1, 0, %p552;
	add.s64 	%rd5961, %rd5952, %rd5922;
	add.s64 	%rd5962, %rd5961, %rd5953;
	add.s64 	%rd5963, %rd5962, %rd5960;
	mul.lo.s64 	%rd5964, %rd1383, %rd1381;
	mul.lo.s64 	%rd5965, %rd1382, %rd1381;
	mul.lo.s64 	%rd5966, %rd1383, %rd1380;
	shr.u64 	%rd5967, %rd5964, 32;
	and.b64  	%rd5968, %rd5965, 4294967295;
	add.s64 	%rd5969, %rd5967, %rd5968;
	and.b64  	%rd5970, %rd5966, 4294967295;
	add.s64 	%rd5971, %rd5969, %rd5970;
	shr.u64 	%rd5972, %rd5965, 32;
	mad.lo.s64 	%rd5973, %rd1382, %rd1380, %rd5972;
	shr.u64 	%rd5974, %rd5966, 32;
	add.s64 	%rd5975, %rd5973, %rd5974;
	shr.u64 	%rd5976, %rd5971, 32;
	shl.b64 	%rd5977, %rd5971, 32;
	and.b64  	%rd5978, %rd5964, 4294967295;
	or.b64  	%rd5979, %rd5977, %rd5978;
	add.s64 	%rd5980, %rd5938, %rd5960;
	add.s64 	%rd5981, %rd5980, %rd5979;
	max.u64 	%rd5982, %rd5938, %rd5980;
	setp.gt.u64 	%p553, %rd5982, %rd5981;
	selp.u64 	%rd5983, 1, 0, %p553;
	add.s64 	%rd5984, %rd5975, %rd5939;
	add.s64 	%rd5985, %rd5984, %rd5976;
	add.s64 	%rd5986, %rd5985, %rd5983;
	add.s64 	%rd5987, %rd5958, %rd5921;
	setp.lt.u64 	%p554, %rd5987, %rd5958;
	selp.u64 	%rd5988, 1, 0, %p554;
	add.s64 	%rd5989, %rd5922, %rd5963;
	add.s64 	%rd5990, %rd5989, %rd5988;
	add.s64 	%rd5991, %rd5981, %rd5988;
	add.s64 	%rd5992, %rd5991, %rd5979;
	max.u64 	%rd5993, %rd5981, %rd5991;
	setp.gt.u64 	%p555, %rd5993, %rd5992;
	selp.u64 	%rd5994, 1, 0, %p555;
	add.s64 	%rd5995, %rd5975, %rd5986;
	add.s64 	%rd5996, %rd5995, %rd5976;
	add.s64 	%rd5997, %rd5996, %rd5994;
	add.s64 	%rd5998, %rd5992, %rd5938;
	setp.lt.u64 	%p556, %rd5998, %rd5992;
	selp.u64 	%rd5999, 1, 0, %p556;
	add.s64 	%rd6000, %rd5939, %rd5997;
	add.s64 	%rd6001, %rd6000, %rd5999;
	ld.const.u64 	%rd6002, [MU_P];
	mul.lo.s64 	%rd6003, %rd6002, %rd5887;
	mul.lo.s64 	%rd6004, %rd5874, %rd6003;
	mul.hi.u64 	%rd6005, %rd5874, %rd6003;
	add.cc.s64 	%rd6006, %rd6004, %rd5887;
	addc.cc.s64 	%rd6007, %rd6005, 0;
	mul.lo.s64 	%rd6008, %rd1377, %rd6003;
	mul.hi.u64 	%rd6009, %rd1377, %rd6003;
	mov.b64 	%rd6010, 0;
	add.cc.s64 	%rd6011, %rd6007, %rd5940;
	addc.cc.s64 	%rd6012, %rd6010, 0;
	add.cc.s64 	%rd6013, %rd6011, %rd6008;
	addc.cc.s64 	%rd6014, %rd6012, %rd6009;
	mul.lo.s64 	%rd6015, %rd1376, %rd6003;
	mul.hi.u64 	%rd6016, %rd1376, %rd6003;
	add.cc.s64 	%rd6017, %rd6014, %rd5987;
	addc.cc.s64 	%rd6018, %rd6010, 0;
	add.cc.s64 	%rd6019, %rd6017, %rd6015;
	addc.cc.s64 	%rd6020, %rd6018, %rd6016;
	mul.lo.s64 	%rd6021, %rd1375, %rd6003;
	mul.hi.u64 	%rd6022, %rd1375, %rd6003;
	add.cc.s64 	%rd6023, %rd6020, %rd5998;
	addc.cc.s64 	%rd6024, %rd6010, 0;
	add.cc.s64 	%rd6025, %rd6023, %rd6021;
	addc.cc.s64 	%rd6026, %rd6024, %rd6022;
	add.s64 	%rd6027, %rd5888, %rd6026;
	setp.lt.u64 	%p557, %rd6027, %rd5888;
	selp.u64 	%rd6028, 1, 0, %p557;
	add.s64 	%rd6029, %rd5943, %rd6028;
	setp.lt.u64 	%p558, %rd6029, %rd5943;
	selp.u64 	%rd6030, 1, 0, %p558;
	add.s64 	%rd6031, %rd5990, %rd6030;
	setp.lt.u64 	%p559, %rd6031, %rd5990;
	selp.u64 	%rd6032, 1, 0, %p559;
	add.s64 	%rd6033, %rd6001, %rd6032;
	mul.lo.s64 	%rd6034, %rd6002, %rd6013;
	mul.lo.s64 	%rd6035, %rd5874, %rd6034;
	mul.hi.u64 	%rd6036, %rd5874, %rd6034;
	add.cc.s64 	%rd6037, %rd6035, %rd6013;
	addc.cc.s64 	%rd6038, %rd6036, 0;
	mul.lo.s64 	%rd6039, %rd1377, %rd6034;
	mul.hi.u64 	%rd6040, %rd1377, %rd6034;
	add.cc.s64 	%rd6041, %rd6038, %rd6019;
	addc.cc.s64 	%rd6042, %rd6010, 0;
	add.cc.s64 	%rd6043, %rd6041, %rd6039;
	addc.cc.s64 	%rd6044, %rd6042, %rd6040;
	mul.lo.s64 	%rd6045, %rd1376, %rd6034;
	mul.hi.u64 	%rd6046, %rd1376, %rd6034;
	add.cc.s64 	%rd6047, %rd6044, %rd6025;
	addc.cc.s64 	%rd6048, %rd6010, 0;
	add.cc.s64 	%rd6049, %rd6047, %rd6045;
	addc.cc.s64 	%rd6050, %rd6048, %rd6046;
	mul.lo.s64 	%rd6051, %rd1375, %rd6034;
	mul.hi.u64 	%rd6052, %rd1375, %rd6034;
	add.cc.s64 	%rd6053, %rd6050, %rd6027;
	addc.cc.s64 	%rd6054, %rd6010, 0;
	add.cc.s64 	%rd6055, %rd6053, %rd6051;
	addc.cc.s64 	%rd6056, %rd6054, %rd6052;
	add.s64 	%rd6057, %rd6029, %rd6056;
	setp.lt.u64 	%p560, %rd6057, %rd6029;
	selp.u64 	%rd6058, 1, 0, %p560;
	add.s64 	%rd6059, %rd6031, %rd6058;
	setp.lt.u64 	%p561, %rd6059, %rd6031;
	selp.u64 	%rd6060, 1, 0, %p561;
	add.s64 	%rd6061, %rd6033, %rd6060;
	mul.lo.s64 	%rd6062, %rd6002, %rd6043;
	mul.lo.s64 	%rd6063, %rd5874, %rd6062;
	mul.hi.u64 	%rd6064, %rd5874, %rd6062;
	add.cc.s64 	%rd6065, %rd6063, %rd6043;
	addc.cc.s64 	%rd6066, %rd6064, 0;
	mul.lo.s64 	%rd6067, %rd1377, %rd6062;
	mul.hi.u64 	%rd6068, %rd1377, %rd6062;
	add.cc.s64 	%rd6069, %rd6066, %rd6049;
	addc.cc.s64 	%rd6070, %rd6010, 0;
	add.cc.s64 	%rd6071, %rd6069, %rd6067;
	addc.cc.s64 	%rd6072, %rd6070, %rd6068;
	mul.lo.s64 	%rd6073, %rd1376, %rd6062;
	mul.hi.u64 	%rd6074, %rd1376, %rd6062;
	add.cc.s64 	%rd6075, %rd6072, %rd6055;
	addc.cc.s64 	%rd6076, %rd6010, 0;
	add.cc.s64 	%rd6077, %rd6075, %rd6073;
	addc.cc.s64 	%rd6078, %rd6076, %rd6074;
	mul.lo.s64 	%rd6079, %rd1375, %rd6062;
	mul.hi.u64 	%rd6080, %rd1375, %rd6062;
	add.cc.s64 	%rd6081, %rd6078, %rd6057;
	addc.cc.s64 	%rd6082, %rd6010, 0;
	add.cc.s64 	%rd6083, %rd6081, %rd6079;
	addc.cc.s64 	%rd6084, %rd6082, %rd6080;
	add.s64 	%rd6085, %rd6059, %rd6084;
	setp.lt.u64 	%p562, %rd6085, %rd6059;
	selp.u64 	%rd6086, 1, 0, %p562;
	add.s64 	%rd6087, %rd6061, %rd6086;
	mul.lo.s64 	%rd6088, %rd6002, %rd6071;
	mul.lo.s64 	%rd6089, %rd5874, %rd6088;
	mul.hi.u64 	%rd6090, %rd5874, %rd6088;
	add.cc.s64 	%rd6091, %rd6089, %rd6071;
	addc.cc.s64 	%rd6092, %rd6090, 0;
	mul.lo.s64 	%rd6093, %rd1377, %rd6088;
	mul.hi.u64 	%rd6094, %rd1377, %rd6088;
	add.cc.s64 	%rd6095, %rd6092, %rd6077;
	addc.cc.s64 	%rd6096, %rd6010, 0;
	add.cc.s64 	%rd1386, %rd6095, %rd6093;
	addc.cc.s64 	%rd6097, %rd6096, %rd6094;
	mul.lo.s64 	%rd6098, %rd1376, %rd6088;
	mul.hi.u64 	%rd6099, %rd1376, %rd6088;
	add.cc.s64 	%rd6100, %rd6097, %rd6083;
	addc.cc.s64 	%rd6101, %rd6010, 0;
	add.cc.s64 	%rd1387, %rd6100, %rd6098;
	addc.cc.s64 	%rd6102, %rd6101, %rd6099;
	mul.lo.s64 	%rd6103, %rd1375, %rd6088;
	mul.hi.u64 	%rd6104, %rd1375, %rd6088;
	add.cc.s64 	%rd6105, %rd6102, %rd6085;
	addc.cc.s64 	%rd6106, %rd6010, 0;
	add.cc.s64 	%rd1388, %rd6105, %rd6103;
	addc.cc.s64 	%rd6107, %rd6106, %rd6104;
	add.s64 	%rd21192, %rd6087, %rd6107;
	setp.gt.u64 	%p563, %rd21192, %rd1375;
	@%p563 bra 	$L__BB0_599;
	setp.lt.u64 	%p564, %rd21192, %rd1375;
	mov.u64 	%rd21193, %rd1388;
	mov.u64 	%rd21194, %rd1387;
	mov.u64 	%rd21195, %rd1386;
	@%p564 bra 	$L__BB0_600;
	setp.lt.u64 	%p565, %rd1376, %rd1388;
	@%p565 bra 	$L__BB0_599;
	setp.gt.u64 	%p566, %rd1376, %rd1388;
	mov.u64 	%rd21193, %rd1388;
	mov.u64 	%rd21194, %rd1387;
	mov.u64 	%rd21195, %rd1386;
	@%p566 bra 	$L__BB0_600;
	setp.lt.u64 	%p567, %rd1377, %rd1387;
	@%p567 bra 	$L__BB0_599;
	setp.gt.u64 	%p568, %rd1377, %rd1387;
	setp.gt.u64 	%p569, %rd5874, %rd1386;
	or.pred  	%p570, %p568, %p569;
	mov.u64 	%rd21193, %rd1388;
	mov.u64 	%rd21194, %rd1387;
	mov.u64 	%rd21195, %rd1386;
	@%p570 bra 	$L__BB0_600;
$L__BB0_599:
	sub.s64 	%rd21195, %rd1386, %rd5874;
	setp.lt.u64 	%p571, %rd1386, %rd5874;
	selp.u64 	%rd6111, 1, 0, %p571;
	add.s64 	%rd6112, %rd1377, %rd6111;
	sub.s64 	%rd21194, %rd1387, %rd6112;
	setp.lt.u64 	%p572, %rd1387, %rd6112;
	selp.u64 	%rd6113, 1, 0, %p572;
	add.s64 	%rd6115, %rd1376, %rd6113;
	sub.s64 	%rd21193, %rd1388, %rd6115;
	setp.lt.u64 	%p573, %rd1388, %rd6115;
	selp.u64 	%rd6116, 1, 0, %p573;
	add.s64 	%rd6118, %rd1375, %rd6116;
	sub.s64 	%rd21192, %rd21192, %rd6118;
$L__BB0_600:
	sub.s64 	%rd21199, %rd21195, %rd21160;
	setp.lt.u64 	%p574, %rd21195, %rd21160;
	selp.u64 	%rd6119, 1, 0, %p574;
	add.s64 	%rd6120, %rd21161, %rd6119;
	sub.s64 	%rd21198, %rd21194, %rd6120;
	setp.lt.u64 	%p575, %rd21194, %rd6120;
	selp.u64 	%rd6121, 1, 0, %p575;
	add.s64 	%rd6122, %rd21162, %rd6121;
	sub.s64 	%rd21197, %rd21193, %rd6122;
	setp.lt.u64 	%p576, %rd21193, %rd6122;
	selp.u64 	%rd6123, 1, 0, %p576;
	add.s64 	%rd6124, %rd21163, %rd6123;
	sub.s64 	%rd21196, %rd21192, %rd6124;
	setp.ge.u64 	%p577, %rd21192, %rd6124;
	@%p577 bra 	$L__BB0_602;
	add.s64 	%rd1402, %rd21199, %rd5874;
	setp.ge.u64 	%p578, %rd1402, %rd21199;
	setp.lt.u64 	%p579, %rd1402, %rd21199;
	selp.u64 	%rd6126, 1, 0, %p579;
	add.s64 	%rd6127, %rd21198, %rd6126;
	add.s64 	%rd1403, %rd6127, %rd1377;
	setp.lt.u64 	%p580, %rd1403, %rd21198;
	setp.eq.s64 	%p581, %rd1403, %rd21198;
	selp.u32 	%r186, -1, 0, %p581;
	selp.u32 	%r187, -1, 0, %p580;
	selp.b32 	%r188, %r187, %r186, %p578;
	and.b32  	%r190, %r188, 1;
	setp.eq.b32 	%p582, %r190, 1;
	or.pred  	%p583, %p580, %p582;
	selp.u64 	%rd6128, 1, 0, %p583;
	add.s64 	%rd6129, %rd21197, %rd6128;
	add.s64 	%rd1404, %rd6129, %rd1376;
	setp.ge.u64 	%p584, %rd1404, %rd21197;
	setp.lt.u64 	%p585, %rd1404, %rd21197;
	setp.eq.s64 	%p586, %rd1404, %rd21197;
	selp.u32 	%r191, -1, 0, %p585;
	selp.u32 	%r192, -1, 0, %p586;
	selp.b32 	%r193, %r192, %r191, %p583;
	selp.b32 	%r194, %r193, %r191, %p584;
	cvt.u64.u32 	%rd6131, %r194;
	and.b64  	%rd6132, %rd6131, 1;
	add.s64 	%rd6133, %rd21196, %rd6132;
	add.s64 	%rd21196, %rd6133, %rd1375;
	mov.u64 	%rd21197, %rd1404;
	mov.u64 	%rd21198, %rd1403;
	mov.u64 	%rd21199, %rd1402;
$L__BB0_602:
	sub.s64 	%rd21303, %rd21199, %rd21160;
	setp.lt.u64 	%p587, %rd21199, %rd21160;
	selp.u64 	%rd6135, 1, 0, %p587;
	add.s64 	%rd6136, %rd21161, %rd6135;
	sub.s64 	%rd21302, %rd21198, %rd6136;
	setp.lt.u64 	%p588, %rd21198, %rd6136;
	selp.u64 	%rd6137, 1, 0, %p588;
	add.s64 	%rd6138, %rd21162, %rd6137;
	sub.s64 	%rd21301, %rd21197, %rd6138;
	setp.lt.u64 	%p589, %rd21197, %rd6138;
	selp.u64 	%rd6139, 1, 0, %p589;
	add.s64 	%rd6140, %rd21163, %rd6139;
	sub.s64 	%rd21300, %rd21196, %rd6140;
	setp.ge.u64 	%p590, %rd21196, %rd6140;
	@%p590 bra 	$L__BB0_604;
	add.s64 	%rd1414, %rd21303, %rd5874;
	setp.ge.u64 	%p591, %rd1414, %rd21303;
	setp.lt.u64 	%p592, %rd1414, %rd21303;
	selp.u64 	%rd6142, 1, 0, %p592;
	add.s64 	%rd6143, %rd21302, %rd6142;
	add.s64 	%rd1415, %rd6143, %rd1377;
	setp.lt.u64 	%p593, %rd1415, %rd21302;
	setp.eq.s64 	%p594, %rd1415, %rd21302;
	selp.u32 	%r195, -1, 0, %p594;
	selp.u32 	%r196, -1, 0, %p593;
	selp.b32 	%r197, %r196, %r195, %p591;
	and.b32  	%r199, %r197, 1;
	setp.eq.b32 	%p595, %r199, 1;
	or.pred  	%p596, %p593, %p595;
	selp.u64 	%rd6144, 1, 0, %p596;
	add.s64 	%rd6145, %rd21301, %rd6144;
	add.s64 	%rd1416, %rd6145, %rd1376;
	setp.ge.u64 	%p597, %rd1416, %rd21301;
	setp.lt.u64 	%p598, %rd1416, %rd21301;
	setp.eq.s64 	%p599, %rd1416, %rd21301;
	selp.u32 	%r200, -1, 0, %p598;
	selp.u32 	%r201, -1, 0, %p599;
	selp.b32 	%r202, %r201, %r200, %p596;
	selp.b32 	%r203, %r202, %r200, %p597;
	cvt.u64.u32 	%rd6147, %r203;
	and.b64  	%rd6148, %rd6147, 1;
	add.s64 	%rd6149, %rd21300, %rd6148;
	add.s64 	%rd21300, %rd6149, %rd1375;
	mov.u64 	%rd21301, %rd1416;
	mov.u64 	%rd21302, %rd1415;
	mov.u64 	%rd21303, %rd1414;
$L__BB0_604:
	sub.s64 	%rd21204, %rd21160, %rd21303;
	setp.lt.u64 	%p600, %rd21160, %rd21303;
	selp.u64 	%rd6151, 1, 0, %p600;
	add.s64 	%rd6152, %rd21302, %rd6151;
	sub.s64 	%rd21205, %rd21161, %rd6152;
	setp.lt.u64 	%p601, %rd21161, %rd6152;
	selp.u64 	%rd6153, 1, 0, %p601;
	add.s64 	%rd6154, %rd21301, %rd6153;
	sub.s64 	%rd21206, %rd21162, %rd6154;
	setp.lt.u64 	%p602, %rd21162, %rd6154;
	selp.u64 	%rd6155, 1, 0, %p602;
	add.s64 	%rd6156, %rd21300, %rd6155;
	sub.s64 	%rd21207, %rd21163, %rd6156;
	setp.ge.u64 	%p603, %rd21163, %rd6156;
	@%p603 bra 	$L__BB0_606;
	add.s64 	%rd1426, %rd21204, %rd5874;
	setp.ge.u64 	%p604, %rd1426, %rd21204;
	setp.lt.u64 	%p605, %rd1426, %rd21204;
	selp.u64 	%rd6158, 1, 0, %p605;
	add.s64 	%rd6159, %rd21205, %rd6158;
	add.s64 	%rd1427, %rd6159, %rd1377;
	setp.lt.u64 	%p606, %rd1427, %rd21205;
	setp.eq.s64 	%p607, %rd1427, %rd21205;
	selp.u32 	%r204, -1, 0, %p607;
	selp.u32 	%r205, -1, 0, %p606;
	selp.b32 	%r206, %r205, %r204, %p604;
	and.b32  	%r208, %r206, 1;
	setp.eq.b32 	%p608, %r208, 1;
	or.pred  	%p609, %p606, %p608;
	selp.u64 	%rd6160, 1, 0, %p609;
	add.s64 	%rd6161, %rd21206, %rd6160;
	add.s64 	%rd1428, %rd6161, %rd1376;
	setp.ge.u64 	%p610, %rd1428, %rd21206;
	setp.lt.u64 	%p611, %rd1428, %rd21206;
	setp.eq.s64 	%p612, %rd1428, %rd21206;
	selp.u32 	%r209, -1, 0, %p611;
	selp.u32 	%r210, -1, 0, %p612;
	selp.b32 	%r211, %r210, %r209, %p609;
	selp.b32 	%r212, %r211, %r209, %p610;
	cvt.u64.u32 	%rd6163, %r212;
	and.b64  	%rd6164, %rd6163, 1;
	add.s64 	%rd6165, %rd21207, %rd6164;
	add.s64 	%rd21207, %rd6165, %rd1375;
	mov.u64 	%rd21204, %rd1426;
	mov.u64 	%rd21205, %rd1427;
	mov.u64 	%rd21206, %rd1428;
$L__BB0_606:
	ld.const.u64 	%rd1434, [P_CONST+24];
	ld.const.u64 	%rd1435, [P_CONST+16];
	ld.const.u64 	%rd1436, [P_CONST+8];
	ld.const.u64 	%rd1437, [P_CONST];
	shr.u64 	%rd6167, %rd21204, 32;
	and.b64  	%rd6168, %rd21204, 4294967295;
	mul.lo.s64 	%rd6169, %rd6168, %rd1378;
	mul.lo.s64 	%rd6170, %rd6167, %rd1378;
	mul.lo.s64 	%rd6171, %rd6168, %rd1379;
	shr.u64 	%rd6172, %rd6169, 32;
	and.b64  	%rd6173, %rd6170, 4294967295;
	add.s64 	%rd6174, %rd6172, %rd6173;
	and.b64  	%rd6175, %rd6171, 4294967295;
	add.s64 	%rd6176, %rd6174, %rd6175;
	shr.u64 	%rd6177, %rd6170, 32;
	mad.lo.s64 	%rd6178, %rd6167, %rd1379, %rd6177;
	shr.u64 	%rd6179, %rd6171, 32;
	add.s64 	%rd6180, %rd6178, %rd6179;
	shr.u64 	%rd6181, %rd6176, 32;
	shl.b64 	%rd6182, %rd6176, 32;
	and.b64  	%rd6183, %rd6169, 4294967295;
	or.b64  	%rd6184, %rd6182, %rd6183;
	add.s64 	%rd6185, %rd6180, %rd6181;
	shr.u64 	%rd6186, %rd21205, 32;
	and.b64  	%rd6187, %rd21205, 4294967295;
	mul.lo.s64 	%rd6188, %rd6187, %rd1378;
	mul.lo.s64 	%rd6189, %rd6186, %rd1378;
	mul.lo.s64 	%rd6190, %rd6187, %rd1379;
	shr.u64 	%rd6191, %rd6188, 32;
	and.b64  	%rd6192, %rd6189, 4294967295;
	add.s64 	%rd6193, %rd6191, %rd6192;
	and.b64  	%rd6194, %rd6190, 4294967295;
	add.s64 	%rd6195, %rd6193, %rd6194;
	shr.u64 	%rd6196, %rd6189, 32;
	mad.lo.s64 	%rd6197, %rd6186, %rd1379, %rd6196;
	shr.u64 	%rd6198, %rd6190, 32;
	add.s64 	%rd6199, %rd6197, %rd6198;
	shr.u64 	%rd6200, %rd6195, 32;
	shl.b64 	%rd6201, %rd6195, 32;
	and.b64  	%rd6202, %rd6188, 4294967295;
	or.b64  	%rd6203, %rd6201, %rd6202;
	add.s64 	%rd6204, %rd6199, %rd6200;
	shr.u64 	%rd6205, %rd21206, 32;
	and.b64  	%rd6206, %rd21206, 4294967295;
	mul.lo.s64 	%rd6207, %rd6206, %rd1378;
	mul.lo.s64 	%rd6208, %rd6205, %rd1378;
	mul.lo.s64 	%rd6209, %rd6206, %rd1379;
	shr.u64 	%rd6210, %rd6207, 32;
	and.b64  	%rd6211, %rd6208, 4294967295;
	add.s64 	%rd6212, %rd6210, %rd6211;
	and.b64  	%rd6213, %rd6209, 4294967295;
	add.s64 	%rd6214, %rd6212, %rd6213;
	shr.u64 	%rd6215, %rd6208, 32;
	mad.lo.s64 	%rd6216, %rd6205, %rd1379, %rd6215;
	shr.u64 	%rd6217, %rd6209, 32;
	add.s64 	%rd6218, %rd6216, %rd6217;
	shr.u64 	%rd6219, %rd6214, 32;
	shl.b64 	%rd6220, %rd6214, 32;
	and.b64  	%rd6221, %rd6207, 4294967295;
	or.b64  	%rd6222, %rd6220, %rd6221;
	add.s64 	%rd6223, %rd6218, %rd6219;
	shr.u64 	%rd6224, %rd21207, 32;
	and.b64  	%rd6225, %rd21207, 4294967295;
	mul.lo.s64 	%rd6226, %rd6225, %rd1378;
	mul.lo.s64 	%rd6227, %rd6224, %rd1378;
	mul.lo.s64 	%rd6228, %rd6225, %rd1379;
	shr.u64 	%rd6229, %rd6226, 32;
	and.b64  	%rd6230, %rd6227, 4294967295;
	add.s64 	%rd6231, %rd6229, %rd6230;
	and.b64  	%rd6232, %rd6228, 4294967295;
	add.s64 	%rd6233, %rd6231, %rd6232;
	shr.u64 	%rd6234, %rd6227, 32;
	mad.lo.s64 	%rd6235, %rd6224, %rd1379, %rd6234;
	shr.u64 	%rd6236, %rd6228, 32;
	add.s64 	%rd6237, %rd6235, %rd6236;
	shr.u64 	%rd6238, %rd6233, 32;
	shl.b64 	%rd6239, %rd6233, 32;
	and.b64  	%rd6240, %rd6226, 4294967295;
	or.b64  	%rd6241, %rd6239, %rd6240;
	add.s64 	%rd6242, %rd6237, %rd6238;
	mul.lo.s64 	%rd6243, %rd6168, %rd1381;
	mul.lo.s64 	%rd6244, %rd6167, %rd1381;
	mul.lo.s64 	%rd6245, %rd6168, %rd1380;
	shr.u64 	%rd6246, %rd6243, 32;
	and.b64  	%rd6247, %rd6244, 4294967295;
	add.s64 	%rd6248, %rd6246, %rd6247;
	and.b64  	%rd6249, %rd6245, 4294967295;
	add.s64 	%rd6250, %rd6248, %rd6249;
	shr.u64 	%rd6251, %rd6244, 32;
	mad.lo.s64 	%rd6252, %rd6167, %rd1380, %rd6251;
	shr.u64 	%rd6253, %rd6245, 32;
	add.s64 	%rd6254, %rd6252, %rd6253;
	shr.u64 	%rd6255, %rd6250, 32;
	shl.b64 	%rd6256, %rd6250, 32;
	and.b64  	%rd6257, %rd6243, 4294967295;
	or.b64  	%rd6258, %rd6256, %rd6257;
	add.s64 	%rd6259, %rd6203, %rd6258;
	setp.lt.u64 	%p613, %rd6259, %rd6203;
	selp.u64 	%rd6260, 1, 0, %p613;
	add.s64 	%rd6261, %rd6254, %rd6204;
	add.s64 	%rd6262, %rd6261, %rd6255;
	add.s64 	%rd6263, %rd6262, %rd6260;
	mul.lo.s64 	%rd6264, %rd6187, %rd1381;
	mul.lo.s64 	%rd6265, %rd6186, %rd1381;
	mul.lo.s64 	%rd6266, %rd6187, %rd1380;
	shr.u64 	%rd6267, %rd6264, 32;
	and.b64  	%rd6268, %rd6265, 4294967295;
	add.s64 	%rd6269, %rd6267, %rd6268;
	and.b64  	%rd6270, %rd6266, 4294967295;
	add.s64 	%rd6271, %rd6269, %rd6270;
	shr.u64 	%rd6272, %rd6265, 32;
	mad.lo.s64 	%rd6273, %rd6186, %rd1380, %rd6272;
	shr.u64 	%rd6274, %rd6266, 32;
	add.s64 	%rd6275, %rd6273, %rd6274;
	shr.u64 	%rd6276, %rd6271, 32;
	shl.b64 	%rd6277, %rd6271, 32;
	and.b64  	%rd6278, %rd6264, 4294967295;
	or.b64  	%rd6279, %rd6277, %rd6278;
	add.s64 	%rd6280, %rd6222, %rd6260;
	add.s64 	%rd6281, %rd6280, %rd6279;
	max.u64 	%rd6282, %rd6222, %rd6280;
	setp.gt.u64 	%p614, %rd6282, %rd6281;
	selp.u64 	%rd6283, 1, 0, %p614;
	add.s64 	%rd6284, %rd6275, %rd6223;
	add.s64 	%rd6285, %rd6284, %rd6276;
	add.s64 	%rd6286, %rd6285, %rd6283;
	mul.lo.s64 	%rd6287, %rd6206, %rd1381;
	mul.lo.s64 	%rd6288, %rd6205, %rd1381;
	mul.lo.s64 	%rd6289, %rd6206, %rd1380;
	shr.u64 	%rd6290, %rd6287, 32;
	and.b64  	%rd6291, %rd6288, 4294967295;
	add.s64 	%rd6292, %rd6290, %rd6291;
	and.b64  	%rd6293, %rd6289, 4294967295;
	add.s64 	%rd6294, %rd6292, %rd6293;
	shr.u64 	%rd6295, %rd6288, 32;
	mad.lo.s64 	%rd6296, %rd6205, %rd1380, %rd6295;
	shr.u64 	%rd6297, %rd6289, 32;
	add.s64 	%rd6298, %rd6296, %rd6297;
	shr.u64 	%rd6299, %rd6294, 32;
	shl.b64 	%rd6300, %rd6294, 32;
	and.b64  	%rd6301, %rd6287, 4294967295;
	or.b64  	%rd6302, %rd6300, %rd6301;
	add.s64 	%rd6303, %rd6241, %rd6283;
	add.s64 	%rd6304, %rd6303, %rd6302;
	max.u64 	%rd6305, %rd6241, %rd6303;
	setp.gt.u64 	%p615, %rd6305, %rd6304;
	selp.u64 	%rd6306, 1, 0, %p615;
	add.s64 	%rd6307, %rd6298, %rd6242;
	add.s64 	%rd6308, %rd6307, %rd6299;
	add.s64 	%rd6309, %rd6308, %rd6306;
	mul.lo.s64 	%rd6310, %rd6168, %rd1383;
	mul.lo.s64 	%rd6311, %rd6167, %rd1383;
	mul.lo.s64 	%rd6312, %rd6168, %rd1382;
	shr.u64 	%rd6313, %rd6310, 32;
	and.b64  	%rd6314, %rd6311, 4294967295;
	add.s64 	%rd6315, %rd6313, %rd6314;
	and.b64  	%rd6316, %rd6312, 4294967295;
	add.s64 	%rd6317, %rd6315, %rd6316;
	shr.u64 	%rd6318, %rd6311, 32;
	mad.lo.s64 	%rd6319, %rd6167, %rd1382, %rd6318;
	shr.u64 	%rd6320, %rd6312, 32;
	add.s64 	%rd6321, %rd6319, %rd6320;
	shr.u64 	%rd6322, %rd6317, 32;
	shl.b64 	%rd6323, %rd6317, 32;
	and.b64  	%rd6324, %rd6310, 4294967295;
	or.b64  	%rd6325, %rd6323, %rd6324;
	add.s64 	%rd6326, %rd6281, %rd6325;
	setp.lt.u64 	%p616, %rd6326, %rd6281;
	selp.u64 	%rd6327, 1, 0, %p616;
	add.s64 	%rd6328, %rd6321, %rd6286;
	add.s64 	%rd6329, %rd6328, %rd6322;
	add.s64 	%rd6330, %rd6329, %rd6327;
	mul.lo.s64 	%rd6331, %rd6187, %rd1383;
	mul.lo.s64 	%rd6332, %rd6186, %rd1383;
	mul.lo.s64 	%rd6333, %rd6187, %rd1382;
	shr.u64 	%rd6334, %rd6331, 32;
	and.b64  	%rd6335, %rd6332, 4294967295;
	add.s64 	%rd6336, %rd6334, %rd6335;
	and.b64  	%rd6337, %rd6333, 4294967295;
	add.s64 	%rd6338, %rd6336, %rd6337;
	shr.u64 	%rd6339, %rd6332, 32;
	mad.lo.s64 	%rd6340, %rd6186, %rd1382, %rd6339;
	shr.u64 	%rd6341, %rd6333, 32;
	add.s64 	%rd6342, %rd6340, %rd6341;
	shr.u64 	%rd6343, %rd6338, 32;
	shl.b64 	%rd6344, %rd6338, 32;
	and.b64  	%rd6345, %rd6331, 4294967295;
	or.b64  	%rd6346, %rd6344, %rd6345;
	add.s64 	%rd6347, %rd6304, %rd6327;
	add.s64 	%rd6348, %rd6347, %rd6346;
	max.u64 	%rd6349, %rd6304, %rd6347;
	setp.gt.u64 	%p617, %rd6349, %rd6348;
	selp.u64 	%rd6350, 1, 0, %p617;
	add.s64 	%rd6351, %rd6342, %rd6309;
	add.s64 	%rd6352, %rd6351, %rd6343;
	add.s64 	%rd6353, %rd6352, %rd6350;
	mul.lo.s64 	%rd6354, %rd6168, %rd1385;
	mul.lo.s64 	%rd6355, %rd6167, %rd1385;
	mul.lo.s64 	%rd6356, %rd6168, %rd1384;
	shr.u64 	%rd6357, %rd6354, 32;
	and.b64  	%rd6358, %rd6355, 4294967295;
	add.s64 	%rd6359, %rd6357, %rd6358;
	and.b64  	%rd6360, %rd6356, 4294967295;
	add.s64 	%rd6361, %rd6359, %rd6360;
	shr.u64 	%rd6362, %rd6355, 32;
	mad.lo.s64 	%rd6363, %rd6167, %rd1384, %rd6362;
	shr.u64 	%rd6364, %rd6356, 32;
	add.s64 	%rd6365, %rd6363, %rd6364;
	shr.u64 	%rd6366, %rd6361, 32;
	shl.b64 	%rd6367, %rd6361, 32;
	and.b64  	%rd6368, %rd6354, 4294967295;
	or.b64  	%rd6369, %rd6367, %rd6368;
	add.s64 	%rd6370, %rd6348, %rd6369;
	setp.lt.u64 	%p618, %rd6370, %rd6348;
	selp.u64 	%rd6371, 1, 0, %p618;
	add.s64 	%rd6372, %rd6365, %rd6353;
	add.s64 	%rd6373, %rd6372, %rd6366;
	add.s64 	%rd6374, %rd6373, %rd6371;
	ld.const.u64 	%rd6375, [MU_P];
	mul.lo.s64 	%rd6376, %rd6375, %rd6184;
	mul.lo.s64 	%rd6377, %rd1437, %rd6376;
	mul.hi.u64 	%rd6378, %rd1437, %rd6376;
	add.cc.s64 	%rd6379, %rd6377, %rd6184;
	addc.cc.s64 	%rd6380, %rd6378, 0;
	mul.lo.s64 	%rd6381, %rd1436, %rd6376;
	mul.hi.u64 	%rd6382, %rd1436, %rd6376;
	mov.b64 	%rd6383, 0;
	add.cc.s64 	%rd6384, %rd6380, %rd6259;
	addc.cc.s64 	%rd6385, %rd6383, 0;
	add.cc.s64 	%rd6386, %rd6384, %rd6381;
	addc.cc.s64 	%rd6387, %rd6385, %rd6382;
	mul.lo.s64 	%rd6388, %rd1435, %rd6376;
	mul.hi.u64 	%rd6389, %rd1435, %rd6376;
	add.cc.s64 	%rd6390, %rd6387, %rd6326;
	addc.cc.s64 	%rd6391, %rd6383, 0;
	add.cc.s64 	%rd6392, %rd6390, %rd6388;
	addc.cc.s64 	%rd6393, %rd6391, %rd6389;
	mul.lo.s64 	%rd6394, %rd1434, %rd6376;
	mul.hi.u64 	%rd6395, %rd1434, %rd6376;
	add.cc.s64 	%rd6396, %rd6393, %rd6370;
	addc.cc.s64 	%rd6397, %rd6383, 0;
	add.cc.s64 	%rd6398, %rd6396, %rd6394;
	addc.cc.s64 	%rd6399, %rd6397, %rd6395;
	add.s64 	%rd6400, %rd6185, %rd6399;
	setp.lt.u64 	%p619, %rd6400, %rd6185;
	selp.u64 	%rd6401, 1, 0, %p619;
	add.s64 	%rd6402, %rd6263, %rd6401;
	setp.lt.u64 	%p620, %rd6402, %rd6263;
	selp.u64 	%rd6403, 1, 0, %p620;
	add.s64 	%rd6404, %rd6330, %rd6403;
	setp.lt.u64 	%p621, %rd6404, %rd6330;
	selp.u64 	%rd6405, 1, 0, %p621;
	add.s64 	%rd6406, %rd6374, %rd6405;
	mul.lo.s64 	%rd6407, %rd6375, %rd6386;
	mul.lo.s64 	%rd6408, %rd1437, %rd6407;
	mul.hi.u64 	%rd6409, %rd1437, %rd6407;
	add.cc.s64 	%rd6410, %rd6408, %rd6386;
	addc.cc.s64 	%rd6411, %rd6409, 0;
	mul.lo.s64 	%rd6412, %rd1436, %rd6407;
	mul.hi.u64 	%rd6413, %rd1436, %rd6407;
	add.cc.s64 	%rd6414, %rd6411, %rd6392;
	addc.cc.s64 	%rd6415, %rd6383, 0;
	add.cc.s64 	%rd6416, %rd6414, %rd6412;
	addc.cc.s64 	%rd6417, %rd6415, %rd6413;
	mul.lo.s64 	%rd6418, %rd1435, %rd6407;
	mul.hi.u64 	%rd6419, %rd1435, %rd6407;
	add.cc.s64 	%rd6420, %rd6417, %rd6398;
	addc.cc.s64 	%rd6421, %rd6383, 0;
	add.cc.s64 	%rd6422, %rd6420, %rd6418;
	addc.cc.s64 	%rd6423, %rd6421, %rd6419;
	mul.lo.s64 	%rd6424, %rd1434, %rd6407;
	mul.hi.u64 	%rd6425, %rd1434, %rd6407;
	add.cc.s64 	%rd6426, %rd6423, %rd6400;
	addc.cc.s64 	%rd6427, %rd6383, 0;
	add.cc.s64 	%rd6428, %rd6426, %rd6424;
	addc.cc.s64 	%rd6429, %rd6427, %rd6425;
	add.s64 	%rd6430, %rd6402, %rd6429;
	setp.lt.u64 	%p622, %rd6430, %rd6402;
	selp.u64 	%rd6431, 1, 0, %p622;
	add.s64 	%rd6432, %rd6404, %rd6431;
	setp.lt.u64 	%p623, %rd6432, %rd6404;
	selp.u64 	%rd6433, 1, 0, %p623;
	add.s64 	%rd6434, %rd6406, %rd6433;
	mul.lo.s64 	%rd6435, %rd6375, %rd6416;
	mul.lo.s64 	%rd6436, %rd1437, %rd6435;
	mul.hi.u64 	%rd6437, %rd1437, %rd6435;
	add.cc.s64 	%rd6438, %rd6436, %rd6416;
	addc.cc.s64 	%rd6439, %rd6437, 0;
	mul.lo.s64 	%rd6440, %rd1436, %rd6435;
	mul.hi.u64 	%rd6441, %rd1436, %rd6435;
	add.cc.s64 	%rd6442, %rd6439, %rd6422;
	addc.cc.s64 	%rd6443, %rd6383, 0;
	add.cc.s64 	%rd6444, %rd6442, %rd6440;
	addc.cc.s64 	%rd6445, %rd6443, %rd6441;
	mul.lo.s64 	%rd6446, %rd1435, %rd6435;
	mul.hi.u64 	%rd6447, %rd1435, %rd6435;
	add.cc.s64 	%rd6448, %rd6445, %rd6428;
	addc.cc.s64 	%rd6449, %rd6383, 0;
	add.cc.s64 	%rd6450, %rd6448, %rd6446;
	addc.cc.s64 	%rd6451, %rd6449, %rd6447;
	mul.lo.s64 	%rd6452, %rd1434, %rd6435;
	mul.hi.u64 	%rd6453, %rd1434, %rd6435;
	add.cc.s64 	%rd6454, %rd6451, %rd6430;
	addc.cc.s64 	%rd6455, %rd6383, 0;
	add.cc.s64 	%rd6456, %rd6454, %rd6452;
	addc.cc.s64 	%rd6457, %rd6455, %rd6453;
	add.s64 	%rd6458, %rd6432, %rd6457;
	setp.lt.u64 	%p624, %rd6458, %rd6432;
	selp.u64 	%rd6459, 1, 0, %p624;
	add.s64 	%rd6460, %rd6434, %rd6459;
	mul.lo.s64 	%rd6461, %rd6375, %rd6444;
	mul.lo.s64 	%rd6462, %rd1437, %rd6461;
	mul.hi.u64 	%rd6463, %rd1437, %rd6461;
	add.cc.s64 	%rd6464, %rd6462, %rd6444;
	addc.cc.s64 	%rd6465, %rd6463, 0;
	mul.lo.s64 	%rd6466, %rd1436, %rd6461;
	mul.hi.u64 	%rd6467, %rd1436, %rd6461;
	add.cc.s64 	%rd6468, %rd6465, %rd6450;
	addc.cc.s64 	%rd6469, %rd6383, 0;
	add.cc.s64 	%rd1438, %rd6468, %rd6466;
	addc.cc.s64 	%rd6470, %rd6469, %rd6467;
	mul.lo.s64 	%rd6471, %rd1435, %rd6461;
	mul.hi.u64 	%rd6472, %rd1435, %rd6461;
	add.cc.s64 	%rd6473, %rd6470, %rd6456;
	addc.cc.s64 	%rd6474, %rd6383, 0;
	add.cc.s64 	%rd1439, %rd6473, %rd6471;
	addc.cc.s64 	%rd6475, %rd6474, %rd6472;
	mul.lo.s64 	%rd6476, %rd1434, %rd6461;
	mul.hi.u64 	%rd6477, %rd1434, %rd6461;
	add.cc.s64 	%rd6478, %rd6475, %rd6458;
	addc.cc.s64 	%rd6479, %rd6383, 0;
	add.cc.s64 	%rd1440, %rd6478, %rd6476;
	addc.cc.s64 	%rd6480, %rd6479, %rd6477;
	add.s64 	%rd21208, %rd6460, %rd6480;
	setp.gt.u64 	%p625, %rd21208, %rd1434;
	@%p625 bra 	$L__BB0_612;
	setp.lt.u64 	%p626, %rd21208, %rd1434;
	mov.u64 	%rd21209, %rd1440;
	mov.u64 	%rd21210, %rd1439;
	mov.u64 	%rd21211, %rd1438;
	@%p626 bra 	$L__BB0_613;
	setp.lt.u64 	%p627, %rd1435, %rd1440;
	@%p627 bra 	$L__BB0_612;
	setp.gt.u64 	%p628, %rd1435, %rd1440;
	mov.u64 	%rd21209, %rd1440;
	mov.u64 	%rd21210, %rd1439;
	mov.u64 	%rd21211, %rd1438;
	@%p628 bra 	$L__BB0_613;
	setp.lt.u64 	%p629, %rd1436, %rd1439;
	@%p629 bra 	$L__BB0_612;
	setp.gt.u64 	%p630, %rd1436, %rd1439;
	setp.gt.u64 	%p631, %rd1437, %rd1438;
	or.pred  	%p632, %p630, %p631;
	mov.u64 	%rd21209, %rd1440;
	mov.u64 	%rd21210, %rd1439;
	mov.u64 	%rd21211, %rd1438;
	@%p632 bra 	$L__BB0_613;
$L__BB0_612:
	sub.s64 	%rd21211, %rd1438, %rd1437;
	setp.lt.u64 	%p633, %rd1438, %rd1437;
	selp.u64 	%rd6481, 1, 0, %p633;
	add.s64 	%rd6482, %rd1436, %rd6481;
	sub.s64 	%rd21210, %rd1439, %rd6482;
	setp.lt.u64 	%p634, %rd1439, %rd6482;
	selp.u64 	%rd6483, 1, 0, %p634;
	add.s64 	%rd6484, %rd1435, %rd6483;
	sub.s64 	%rd21209, %rd1440, %rd6484;
	setp.lt.u64 	%p635, %rd1440, %rd6484;
	selp.u64 	%rd6485, 1, 0, %p635;
	add.s64 	%rd6486, %rd1434, %rd6485;
	sub.s64 	%rd21208, %rd21208, %rd6486;
$L__BB0_613:
	sub.s64 	%rd21299, %rd21211, %rd21176;
	setp.lt.u64 	%p636, %rd21211, %rd21176;
	selp.u64 	%rd6487, 1, 0, %p636;
	add.s64 	%rd6488, %rd21177, %rd6487;
	sub.s64 	%rd21298, %rd21210, %rd6488;
	setp.lt.u64 	%p637, %rd21210, %rd6488;
	selp.u64 	%rd6489, 1, 0, %p637;
	add.s64 	%rd6490, %rd21178, %rd6489;
	sub.s64 	%rd21297, %rd21209, %rd6490;
	setp.lt.u64 	%p638, %rd21209, %rd6490;
	selp.u64 	%rd6491, 1, 0, %p638;
	add.s64 	%rd6492, %rd21179, %rd6491;
	sub.s64 	%rd21296, %rd21208, %rd6492;
	setp.ge.u64 	%p639, %rd21208, %rd6492;
	@%p639 bra 	$L__BB0_615;
	add.s64 	%rd1454, %rd21299, %rd1437;
	setp.ge.u64 	%p640, %rd1454, %rd21299;
	setp.lt.u64 	%p641, %rd1454, %rd21299;
	selp.u64 	%rd6493, 1, 0, %p641;
	add.s64 	%rd6494, %rd21298, %rd6493;
	add.s64 	%rd1455, %rd6494, %rd1436;
	setp.lt.u64 	%p642, %rd1455, %rd21298;
	setp.eq.s64 	%p643, %rd1455, %rd21298;
	selp.u32 	%r213, -1, 0, %p643;
	selp.u32 	%r214, -1, 0, %p642;
	selp.b32 	%r215, %r214, %r213, %p640;
	and.b32  	%r217, %r215, 1;
	setp.eq.b32 	%p644, %r217, 1;
	or.pred  	%p645, %p642, %p644;
	selp.u64 	%rd6495, 1, 0, %p645;
	add.s64 	%rd6496, %rd21297, %rd6495;
	add.s64 	%rd1456, %rd6496, %rd1435;
	setp.ge.u64 	%p646, %rd1456, %rd21297;
	setp.lt.u64 	%p647, %rd1456, %rd21297;
	setp.eq.s64 	%p648, %rd1456, %rd21297;
	selp.u32 	%r218, -1, 0, %p647;
	selp.u32 	%r219, -1, 0, %p648;
	selp.b32 	%r220, %r219, %r218, %p645;
	selp.b32 	%r221, %r220, %r218, %p646;
	cvt.u64.u32 	%rd6497, %r221;
	and.b64  	%rd6498, %rd6497, 1;
	add.s64 	%rd6499, %rd21296, %rd6498;
	add.s64 	%rd21296, %rd6499, %rd1434;
	mov.u64 	%rd21297, %rd1456;
	mov.u64 	%rd21298, %rd1455;
	mov.u64 	%rd21299, %rd1454;
$L__BB0_615:
	mul.lo.s64 	%rd6500, %rd1062, %rd1145;
	mul.lo.s64 	%rd6501, %rd1063, %rd1145;
	mul.lo.s64 	%rd6502, %rd1062, %rd1146;
	shr.u64 	%rd6503, %rd6500, 32;
	and.b64  	%rd6504, %rd6501, 4294967295;
	add.s64 	%rd6505, %rd6503, %rd6504;
	and.b64  	%rd6506, %rd6502, 4294967295;
	add.s64 	%rd6507, %rd6505, %rd6506;
	shr.u64 	%rd6508, %rd6501, 32;
	mad.lo.s64 	%rd6509, %rd1063, %rd1146, %rd6508;
	shr.u64 	%rd6510, %rd6502, 32;
	add.s64 	%rd6511, %rd6509, %rd6510;
	shr.u64 	%rd6512, %rd6507, 32;
	shl.b64 	%rd6513, %rd6507, 32;
	and.b64  	%rd6514, %rd6500, 4294967295;
	or.b64  	%rd6515, %rd6513, %rd6514;
	add.s64 	%rd6516, %rd6511, %rd6512;
	mul.lo.s64 	%rd6517, %rd1065, %rd1145;
	mul.lo.s64 	%rd6518, %rd1064, %rd1145;
	mul.lo.s64 	%rd6519, %rd1065, %rd1146;
	shr.u64 	%rd6520, %rd6517, 32;
	and.b64  	%rd6521, %rd6518, 4294967295;
	add.s64 	%rd6522, %rd6520, %rd6521;
	and.b64  	%rd6523, %rd6519, 4294967295;
	add.s64 	%rd6524, %rd6522, %rd6523;
	shr.u64 	%rd6525, %rd6518, 32;
	mad.lo.s64 	%rd6526, %rd1064, %rd1146, %rd6525;
	shr.u64 	%rd6527, %rd6519, 32;
	add.s64 	%rd6528, %rd6526, %rd6527;
	shr.u64 	%rd6529, %rd6524, 32;
	shl.b64 	%rd6530, %rd6524, 32;
	and.b64  	%rd6531, %rd6517, 4294967295;
	or.b64  	%rd6532, %rd6530, %rd6531;
	add.s64 	%rd6533, %rd6528, %rd6529;
	mul.lo.s64 	%rd6534, %rd1067, %rd1145;
	mul.lo.s64 	%rd6535, %rd1066, %rd1145;
	mul.lo.s64 	%rd6536, %rd1067, %rd1146;
	shr.u64 	%rd6537, %rd6534, 32;
	and.b64  	%rd6538, %rd6535, 4294967295;
	add.s64 	%rd6539, %rd6537, %rd6538;
	and.b64  	%rd6540, %rd6536, 4294967295;
	add.s64 	%rd6541, %rd6539, %rd6540;
	shr.u64 	%rd6542, %rd6535, 32;
	mad.lo.s64 	%rd6543, %rd1066, %rd1146, %rd6542;
	shr.u64 	%rd6544, %rd6536, 32;
	add.s64 	%rd6545, %rd6543, %rd6544;
	shr.u64 	%rd6546, %rd6541, 32;
	shl.b64 	%rd6547, %rd6541, 32;
	and.b64  	%rd6548, %rd6534, 4294967295;
	or.b64  	%rd6549, %rd6547, %rd6548;
	add.s64 	%rd6550, %rd6545, %rd6546;
	mul.lo.s64 	%rd6551, %rd1069, %rd1145;
	mul.lo.s64 	%rd6552, %rd1068, %rd1145;
	mul.lo.s64 	%rd6553, %rd1069, %rd1146;
	shr.u64 	%rd6554, %rd6551, 32;
	and.b64  	%rd6555, %rd6552, 4294967295;
	add.s64 	%rd6556, %rd6554, %rd6555;
	and.b64  	%rd6557, %rd6553, 4294967295;
	add.s64 	%rd6558, %rd6556, %rd6557;
	shr.u64 	%rd6559, %rd6552, 32;
	mad.lo.s64 	%rd6560, %rd1068, %rd1146, %rd6559;
	shr.u64 	%rd6561, %rd6553, 32;
	add.s64 	%rd6562, %rd6560, %rd6561;
	shr.u64 	%rd6563, %rd6558, 32;
	shl.b64 	%rd6564, %rd6558, 32;
	and.b64  	%rd6565, %rd6551, 4294967295;
	or.b64  	%rd6566, %rd6564, %rd6565;
	add.s64 	%rd6567, %rd6562, %rd6563;
	mul.lo.s64 	%rd6568, %rd1062, %rd1147;
	mul.lo.s64 	%rd6569, %rd1063, %rd1147;
	mul.lo.s64 	%rd6570, %rd1062, %rd1148;
	shr.u64 	%rd6571, %rd6568, 32;
	and.b64  	%rd6572, %rd6569, 4294967295;
	add.s64 	%rd6573, %rd6571, %rd6572;
	and.b64  	%rd6574, %rd6570, 4294967295;
	add.s64 	%rd6575, %rd6573, %rd6574;
	shr.u64 	%rd6576, %rd6569, 32;
	mad.lo.s64 	%rd6577, %rd1063, %rd1148, %rd6576;
	shr.u64 	%rd6578, %rd6570, 32;
	add.s64 	%rd6579, %rd6577, %rd6578;
	shr.u64 	%rd6580, %rd6575, 32;
	shl.b64 	%rd6581, %rd6575, 32;
	and.b64  	%rd6582, %rd6568, 4294967295;
	or.b64  	%rd6583, %rd6581, %rd6582;
	add.s64 	%rd6584, %rd6532, %rd6583;
	setp.lt.u64 	%p649, %rd6584, %rd6532;
	selp.u64 	%rd6585, 1, 0, %p649;
	add.s64 	%rd6586, %rd6579, %rd6533;
	add.s64 	%rd6587, %rd6586, %rd6580;
	add.s64 	%rd6588, %rd6587, %rd6585;
	mul.lo.s64 	%rd6589, %rd1065, %rd1147;
	mul.lo.s64 	%rd6590, %rd1064, %rd1147;
	mul.lo.s64 	%rd6591, %rd1065, %rd1148;
	shr.u64 	%rd6592, %rd6589, 32;
	and.b64  	%rd6593, %rd6590, 4294967295;
	add.s64 	%rd6594, %rd6592, %rd6593;
	and.b64  	%rd6595, %rd6591, 4294967295;
	add.s64 	%rd6596, %rd6594, %rd6595;
	shr.u64 	%rd6597, %rd6590, 32;
	mad.lo.s64 	%rd6598, %rd1064, %rd1148, %rd6597;
	shr.u64 	%rd6599, %rd6591, 32;
	add.s64 	%rd6600, %rd6598, %rd6599;
	shr.u64 	%rd6601, %rd6596, 32;
	shl.b64 	%rd6602, %rd6596, 32;
	and.b64  	%rd6603, %rd6589, 4294967295;
	or.b64  	%rd6604, %rd6602, %rd6603;
	add.s64 	%rd6605, %rd6549, %rd6585;
	add.s64 	%rd6606, %rd6605, %rd6604;
	max.u64 	%rd6607, %rd6549, %rd6605;
	setp.gt.u64 	%p650, %rd6607, %rd6606;
	selp.u64 	%rd6608, 1, 0, %p650;
	add.s64 	%rd6609, %rd6600, %rd6550;
	add.s64 	%rd6610, %rd6609, %rd6601;
	add.s64 	%rd6611, %rd6610, %rd6608;
	mul.lo.s64 	%rd6612, %rd1067, %rd1147;
	mul.lo.s64 	%rd6613, %rd1066, %rd1147;
	mul.lo.s64 	%rd6614, %rd1067, %rd1148;
	shr.u64 	%rd6615, %rd6612, 32;
	and.b64  	%rd6616, %rd6613, 4294967295;
	add.s64 	%rd6617, %rd6615, %rd6616;
	and.b64  	%rd6618, %rd6614, 4294967295;
	add.s64 	%rd6619, %rd6617, %rd6618;
	shr.u64 	%rd6620, %rd6613, 32;
	mad.lo.s64 	%rd6621, %rd1066, %rd1148, %rd6620;
	shr.u64 	%rd6622, %rd6614, 32;
	add.s64 	%rd6623, %rd6621, %rd6622;
	shr.u64 	%rd6624, %rd6619, 32;
	shl.b64 	%rd6625, %rd6619, 32;
	and.b64  	%rd6626, %rd6612, 4294967295;
	or.b64  	%rd6627, %rd6625, %rd6626;
	add.s64 	%rd6628, %rd6566, %rd6608;
	add.s64 	%rd6629, %rd6628, %rd6627;
	max.u64 	%rd6630, %rd6566, %rd6628;
	setp.gt.u64 	%p651, %rd6630, %rd6629;
	selp.u64 	%rd6631, 1, 0, %p651;
	add.s64 	%rd6632, %rd6623, %rd6567;
	add.s64 	%rd6633, %rd6632, %rd6624;
	add.s64 	%rd6634, %rd6633, %rd6631;
	mul.lo.s64 	%rd6635, %rd1062, %rd1149;
	mul.lo.s64 	%rd6636, %rd1063, %rd1149;
	mul.lo.s64 	%rd6637, %rd1062, %rd1150;
	shr.u64 	%rd6638, %rd6635, 32;
	and.b64  	%rd6639, %rd6636, 4294967295;
	add.s64 	%rd6640, %rd6638, %rd6639;
	and.b64  	%rd6641, %rd6637, 4294967295;
	add.s64 	%rd6642, %rd6640, %rd6641;
	shr.u64 	%rd6643, %rd6636, 32;
	mad.lo.s64 	%rd6644, %rd1063, %rd1150, %rd6643;
	shr.u64 	%rd6645, %rd6637, 32;
	add.s64 	%rd6646, %rd6644, %rd6645;
	shr.u64 	%rd6647, %rd6642, 32;
	shl.b64 	%rd6648, %rd6642, 32;
	and.b64  	%rd6649, %rd6635, 4294967295;
	or.b64  	%rd6650, %rd6648, %rd6649;
	add.s64 	%rd6651, %rd6606, %rd6650;
	setp.lt.u64 	%p652, %rd6651, %rd6606;
	selp.u64 	%rd6652, 1, 0, %p652;
	add.s64 	%rd6653, %rd6646, %rd6611;
	add.s64 	%rd6654, %rd6653, %rd6647;
	add.s64 	%rd6655, %rd6654, %rd6652;
	mul.lo.s64 	%rd6656, %rd1065, %rd1149;
	mul.lo.s64 	%rd6657, %rd1064, %rd1149;
	mul.lo.s64 	%rd6658, %rd1065, %rd1150;
	shr.u64 	%rd6659, %rd6656, 32;
	and.b64  	%rd6660, %rd6657, 4294967295;
	add.s64 	%rd6661, %rd6659, %rd6660;
	and.b64  	%rd6662, %rd6658, 4294967295;
	add.s64 	%rd6663, %rd6661, %rd6662;
	shr.u64 	%rd6664, %rd6657, 32;
	mad.lo.s64 	%rd6665, %rd1064, %rd1150, %rd6664;
	shr.u64 	%rd6666, %rd6658, 32;
	add.s64 	%rd6667, %rd6665, %rd6666;
	shr.u64 	%rd6668, %rd6663, 32;
	shl.b64 	%rd6669, %rd6663, 32;
	and.b64  	%rd6670, %rd6656, 4294967295;
	or.b64  	%rd6671, %rd6669, %rd6670;
	add.s64 	%rd6672, %rd6629, %rd6652;
	add.s64 	%rd6673, %rd6672, %rd6671;
	max.u64 	%rd6674, %rd6629, %rd6672;
	setp.gt.u64 	%p653, %rd6674, %rd6673;
	selp.u64 	%rd6675, 1, 0, %p653;
	add.s64 	%rd6676, %rd6667, %rd6634;
	add.s64 	%rd6677, %rd6676, %rd6668;
	add.s64 	%rd6678, %rd6677, %rd6675;
	mul.lo.s64 	%rd6679, %rd1062, %rd1151;
	mul.lo.s64 	%rd6680, %rd1063, %rd1151;
	mul.lo.s64 	%rd6681, %rd1062, %rd1152;
	shr.u64 	%rd6682, %rd6679, 32;
	and.b64  	%rd6683, %rd6680, 4294967295;
	add.s64 	%rd6684, %rd6682, %rd6683;
	and.b64  	%rd6685, %rd6681, 4294967295;
	add.s64 	%rd6686, %rd6684, %rd6685;
	shr.u64 	%rd6687, %rd6680, 32;
	mad.lo.s64 	%rd6688, %rd1063, %rd1152, %rd6687;
	shr.u64 	%rd6689, %rd6681, 32;
	add.s64 	%rd6690, %rd6688, %rd6689;
	shr.u64 	%rd6691, %rd6686, 32;
	shl.b64 	%rd6692, %rd6686, 32;
	and.b64  	%rd6693, %rd6679, 4294967295;
	or.b64  	%rd6694, %rd6692, %rd6693;
	add.s64 	%rd6695, %rd6673, %rd6694;
	setp.lt.u64 	%p654, %rd6695, %rd6673;
	selp.u64 	%rd6696, 1, 0, %p654;
	add.s64 	%rd6697, %rd6690, %rd6678;
	add.s64 	%rd6698, %rd6697, %rd6691;
	add.s64 	%rd6699, %rd6698, %rd6696;
	mul.lo.s64 	%rd6701, %rd6375, %rd6515;
	mul.lo.s64 	%rd6702, %rd1437, %rd6701;
	mul.hi.u64 	%rd6703, %rd1437, %rd6701;
	add.cc.s64 	%rd6704, %rd6702, %rd6515;
	addc.cc.s64 	%rd6705, %rd6703, 0;
	mul.lo.s64 	%rd6706, %rd1436, %rd6701;
	mul.hi.u64 	%rd6707, %rd1436, %rd6701;
	mov.b64 	%rd6708, 0;
	add.cc.s64 	%rd6709, %rd6705, %rd6584;
	addc.cc.s64 	%rd6710, %rd6708, 0;
	add.cc.s64 	%rd6711, %rd6709, %rd6706;
	addc.cc.s64 	%rd6712, %rd6710, %rd6707;
	mul.lo.s64 	%rd6713, %rd1435, %rd6701;
	mul.hi.u64 	%rd6714, %rd1435, %rd6701;
	add.cc.s64 	%rd6715, %rd6712, %rd6651;
	addc.cc.s64 	%rd6716, %rd6708, 0;
	add.cc.s64 	%rd6717, %rd6715, %rd6713;
	addc.cc.s64 	%rd6718, %rd6716, %rd6714;
	mul.lo.s64 	%rd6719, %rd1434, %rd6701;
	mul.hi.u64 	%rd6720, %rd1434, %rd6701;
	add.cc.s64 	%rd6721, %rd6718, %rd6695;
	addc.cc.s64 	%rd6722, %rd6708, 0;
	add.cc.s64 	%rd6723, %rd6721, %rd6719;
	addc.cc.s64 	%rd6724, %rd6722, %rd6720;
	add.s64 	%rd6725, %rd6516, %rd6724;
	setp.lt.u64 	%p655, %rd6725, %rd6516;
	selp.u64 	%rd6726, 1, 0, %p655;
	add.s64 	%rd6727, %rd6588, %rd6726;
	setp.lt.u64 	%p656, %rd6727, %rd6588;
	selp.u64 	%rd6728, 1, 0, %p656;
	add.s64 	%rd6729, %rd6655, %rd6728;
	setp.lt.u64 	%p657, %rd6729, %rd6655;
	selp.u64 	%rd6730, 1, 0, %p657;
	add.s64 	%rd6731, %rd6699, %rd6730;
	mul.lo.s64 	%rd6732, %rd6375, %rd6711;
	mul.lo.s64 	%rd6733, %rd1437, %rd6732;
	mul.hi.u64 	%rd6734, %rd1437, %rd6732;
	add.cc.s64 	%rd6735, %rd6733, %rd6711;
	addc.cc.s64 	%rd6736, %rd6734, 0;
	mul.lo.s64 	%rd6737, %rd1436, %rd6732;
	mul.hi.u64 	%rd6738, %rd1436, %rd6732;
	add.cc.s64 	%rd6739, %rd6736, %rd6717;
	addc.cc.s64 	%rd6740, %rd6708, 0;
	add.cc.s64 	%rd6741, %rd6739, %rd6737;
	addc.cc.s64 	%rd6742, %rd6740, %rd6738;
	mul.lo.s64 	%rd6743, %rd1435, %rd6732;
	mul.hi.u64 	%rd6744, %rd1435, %rd6732;
	add.cc.s64 	%rd6745, %rd6742, %rd6723;
	addc.cc.s64 	%rd6746, %rd6708, 0;
	add.cc.s64 	%rd6747, %rd6745, %rd6743;
	addc.cc.s64 	%rd6748, %rd6746, %rd6744;
	mul.lo.s64 	%rd6749, %rd1434, %rd6732;
	mul.hi.u64 	%rd6750, %rd1434, %rd6732;
	add.cc.s64 	%rd6751, %rd6748, %rd6725;
	addc.cc.s64 	%rd6752, %rd6708, 0;
	add.cc.s64 	%rd6753, %rd6751, %rd6749;
	addc.cc.s64 	%rd6754, %rd6752, %rd6750;
	add.s64 	%rd6755, %rd6727, %rd6754;
	setp.lt.u64 	%p658, %rd6755, %rd6727;
	selp.u64 	%rd6756, 1, 0, %p658;
	add.s64 	%rd6757, %rd6729, %rd6756;
	setp.lt.u64 	%p659, %rd6757, %rd6729;
	selp.u64 	%rd6758, 1, 0, %p659;
	add.s64 	%rd6759, %rd6731, %rd6758;
	mul.lo.s64 	%rd6760, %rd6375, %rd6741;
	mul.lo.s64 	%rd6761, %rd1437, %rd6760;
	mul.hi.u64 	%rd6762, %rd1437, %rd6760;
	add.cc.s64 	%rd6763, %rd6761, %rd6741;
	addc.cc.s64 	%rd6764, %rd6762, 0;
	mul.lo.s64 	%rd6765, %rd1436, %rd6760;
	mul.hi.u64 	%rd6766, %rd1436, %rd6760;
	add.cc.s64 	%rd6767, %rd6764, %rd6747;
	addc.cc.s64 	%rd6768, %rd6708, 0;
	add.cc.s64 	%rd6769, %rd6767, %rd6765;
	addc.cc.s64 	%rd6770, %rd6768, %rd6766;
	mul.lo.s64 	%rd6771, %rd1435, %rd6760;
	mul.hi.u64 	%rd6772, %rd1435, %rd6760;
	add.cc.s64 	%rd6773, %rd6770, %rd6753;
	addc.cc.s64 	%rd6774, %rd6708, 0;
	add.cc.s64 	%rd6775, %rd6773, %rd6771;
	addc.cc.s64 	%rd6776, %rd6774, %rd6772;
	mul.lo.s64 	%rd6777, %rd1434, %rd6760;
	mul.hi.u64 	%rd6778, %rd1434, %rd6760;
	add.cc.s64 	%rd6779, %rd6776, %rd6755;
	addc.cc.s64 	%rd6780, %rd6708, 0;
	add.cc.s64 	%rd6781, %rd6779, %rd6777;
	addc.cc.s64 	%rd6782, %rd6780, %rd6778;
	add.s64 	%rd6783, %rd6757, %rd6782;
	setp.lt.u64 	%p660, %rd6783, %rd6757;
	selp.u64 	%rd6784, 1, 0, %p660;
	add.s64 	%rd6785, %rd6759, %rd6784;
	mul.lo.s64 	%rd6786, %rd6375, %rd6769;
	mul.lo.s64 	%rd6787, %rd1437, %rd6786;
	mul.hi.u64 	%rd6788, %rd1437, %rd6786;
	add.cc.s64 	%rd6789, %rd6787, %rd6769;
	addc.cc.s64 	%rd6790, %rd6788, 0;
	mul.lo.s64 	%rd6791, %rd1436, %rd6786;
	mul.hi.u64 	%rd6792, %rd1436, %rd6786;
	add.cc.s64 	%rd6793, %rd6790, %rd6775;
	addc.cc.s64 	%rd6794, %rd6708, 0;
	add.cc.s64 	%rd1466, %rd6793, %rd6791;
	addc.cc.s64 	%rd6795, %rd6794, %rd6792;
	mul.lo.s64 	%rd6796, %rd1435, %rd6786;
	mul.hi.u64 	%rd6797, %rd1435, %rd6786;
	add.cc.s64 	%rd6798, %rd6795, %rd6781;
	addc.cc.s64 	%rd6799, %rd6708, 0;
	add.cc.s64 	%rd1467, %rd6798, %rd6796;
	addc.cc.s64 	%rd6800, %rd6799, %rd6797;
	mul.lo.s64 	%rd6801, %rd1434, %rd6786;
	mul.hi.u64 	%rd6802, %rd1434, %rd6786;
	add.cc.s64 	%rd6803, %rd6800, %rd6783;
	addc.cc.s64 	%rd6804, %rd6708, 0;
	add.cc.s64 	%rd1468, %rd6803, %rd6801;
	addc.cc.s64 	%rd6805, %rd6804, %rd6802;
	add.s64 	%rd21216, %rd6785, %rd6805;
	setp.gt.u64 	%p661, %rd21216, %rd1434;
	@%p661 bra 	$L__BB0_621;
	setp.lt.u64 	%p662, %rd21216, %rd1434;
	mov.u64 	%rd21217, %rd1468;
	mov.u64 	%rd21218, %rd1467;
	mov.u64 	%rd21219, %rd1466;
	@%p662 bra 	$L__BB0_622;
	setp.lt.u64 	%p663, %rd1435, %rd1468;
	@%p663 bra 	$L__BB0_621;
	setp.gt.u64 	%p664, %rd1435, %rd1468;
	mov.u64 	%rd21217, %rd1468;
	mov.u64 	%rd21218, %rd1467;
	mov.u64 	%rd21219, %rd1466;
	@%p664 bra 	$L__BB0_622;
	setp.lt.u64 	%p665, %rd1436, %rd1467;
	@%p665 bra 	$L__BB0_621;
	setp.gt.u64 	%p666, %rd1436, %rd1467;
	setp.gt.u64 	%p667, %rd1437, %rd1466;
	or.pred  	%p668, %p666, %p667;
	mov.u64 	%rd21217, %rd1468;
	mov.u64 	%rd21218, %rd1467;
	mov.u64 	%rd21219, %rd1466;
	@%p668 bra 	$L__BB0_622;
$L__BB0_621:
	sub.s64 	%rd21219, %rd1466, %rd1437;
	setp.lt.u64 	%p669, %rd1466, %rd1437;
	selp.u64 	%rd6806, 1, 0, %p669;
	add.s64 	%rd6807, %rd1436, %rd6806;
	sub.s64 	%rd21218, %rd1467, %rd6807;
	setp.lt.u64 	%p670, %rd1467, %rd6807;
	selp.u64 	%rd6808, 1, 0, %p670;
	add.s64 	%rd6809, %rd1435, %rd6808;
	sub.s64 	%rd21217, %rd1468, %rd6809;
	setp.lt.u64 	%p671, %rd1468, %rd6809;
	selp.u64 	%rd6810, 1, 0, %p671;
	add.s64 	%rd6811, %rd1434, %rd6810;
	sub.s64 	%rd21216, %rd21216, %rd6811;
$L__BB0_622:
	shl.b64 	%rd1478, %rd21219, 1;
	setp.gt.s64 	%p672, %rd21219, -1;
	mov.b64 	{%r222, %r223}, %rd21218;
	mov.b64 	{%r224, %r225}, %rd21219;
	shf.l.wrap.b32 	%r226, %r225, %r222, 1;
	shf.l.wrap.b32 	%r227, %r222, %r223, 1;
	mov.b64 	%rd1479, {%r226, %r227};
	setp.lt.u64 	%p673, %rd1479, %rd21218;
	setp.eq.s64 	%p674, %rd1479, %rd21218;
	selp.u32 	%r228, -1, 0, %p674;
	selp.u32 	%r229, -1, 0, %p673;
	selp.b32 	%r230, %r229, %r228, %p672;
	and.b32  	%r232, %r230, 1;
	setp.eq.b32 	%p675, %r232, 1;
	or.pred  	%p676, %p673, %p675;
	selp.u64 	%rd6812, 1, 0, %p676;
	shl.b64 	%rd6813, %rd21217, 1;
	or.b64  	%rd1480, %rd6813, %rd6812;
	setp.ge.u64 	%p677, %rd1480, %rd21217;
	setp.lt.u64 	%p678, %rd1480, %rd21217;
	setp.eq.s64 	%p679, %rd1480, %rd21217;
	selp.u32 	%r233, -1, 0, %p678;
	selp.u32 	%r234, -1, 0, %p679;
	selp.b32 	%r235, %r234, %r233, %p676;
	selp.b32 	%r236, %r235, %r233, %p677;
	and.b32  	%r237, %r236, 1;
	setp.eq.b32 	%p28, %r237, 1;
	cvt.u64.u32 	%rd6814, %r236;
	and.b64  	%rd6815, %rd6814, 1;
	shl.b64 	%rd6816, %rd21216, 1;
	or.b64  	%rd21292, %rd6816, %rd6815;
	setp.lt.u64 	%p680, %rd21292, %rd21216;
	@%p680 bra 	$L__BB0_629;
	setp.eq.s64 	%p681, %rd21292, %rd21216;
	and.pred  	%p682, %p681, %p28;
	setp.gt.u64 	%p683, %rd21292, %rd1434;
	or.pred  	%p684, %p682, %p683;
	@%p684 bra 	$L__BB0_629;
	setp.lt.u64 	%p685, %rd21292, %rd1434;
	mov.u32 	%r1017, %r57;
	mov.u64 	%rd21293, %rd1480;
	mov.u64 	%rd21294, %rd1479;
	mov.u64 	%rd21295, %rd1478;
	@%p685 bra 	$L__BB0_732;
	setp.gt.u64 	%p686, %rd1480, %rd1435;
	@%p686 bra 	$L__BB0_629;
	setp.lt.u64 	%p687, %rd1480, %rd1435;
	mov.u32 	%r1017, %r57;
	mov.u64 	%rd21293, %rd1480;
	mov.u64 	%rd21294, %rd1479;
	mov.u64 	%rd21295, %rd1478;
	@%p687 bra 	$L__BB0_732;
	setp.gt.u64 	%p688, %rd1479, %rd1436;
	@%p688 bra 	$L__BB0_629;
	setp.lt.u64 	%p689, %rd1479, %rd1436;
	setp.lt.u64 	%p690, %rd1478, %rd1437;
	or.pred  	%p691, %p689, %p690;
	mov.u32 	%r1017, %r57;
	mov.u64 	%rd21293, %rd1480;
	mov.u64 	%rd21294, %rd1479;
	mov.u64 	%rd21295, %rd1478;
	@%p691 bra 	$L__BB0_732;
$L__BB0_629:
	sub.s64 	%rd21295, %rd1478, %rd1437;
	setp.lt.u64 	%p692, %rd1478, %rd1437;
	selp.u64 	%rd6817, 1, 0, %p692;
	add.s64 	%rd6818, %rd1436, %rd6817;
	sub.s64 	%rd21294, %rd1479, %rd6818;
	setp.lt.u64 	%p693, %rd1479, %rd6818;
	selp.u64 	%rd6819, 1, 0, %p693;
	add.s64 	%rd6820, %rd1435, %rd6819;
	sub.s64 	%rd21293, %rd1480, %rd6820;
	setp.lt.u64 	%p694, %rd1480, %rd6820;
	selp.u64 	%rd6821, 1, 0, %p694;
	add.s64 	%rd6822, %rd1434, %rd6821;
	sub.s64 	%rd21292, %rd21292, %rd6822;
	mov.u32 	%r1017, %r57;
	bra.uni 	$L__BB0_732;
$L__BB0_630:
	ld.const.u64 	%rd1486, [P_CONST+8];
	ld.const.u64 	%rd1487, [P_CONST+16];
	ld.const.u64 	%rd1488, [P_CONST+24];
	ld.const.u64 	%rd1489, [P_CONST];
	shl.b64 	%rd1490, %rd21140, 1;
	setp.gt.s64 	%p695, %rd21140, -1;
	mov.b64 	{%r242, %r243}, %rd21141;
	mov.b64 	{%r244, %r245}, %rd21140;
	shf.l.wrap.b32 	%r246, %r245, %r242, 1;
	shf.l.wrap.b32 	%r247, %r242, %r243, 1;
	mov.b64 	%rd1491, {%r246, %r247};
	setp.lt.u64 	%p696, %rd1491, %rd21141;
	setp.eq.s64 	%p697, %rd1491, %rd21141;
	selp.u32 	%r248, -1, 0, %p697;
	selp.u32 	%r249, -1, 0, %p696;
	selp.b32 	%r250, %r249, %r248, %p695;
	and.b32  	%r252, %r250, 1;
	setp.eq.b32 	%p698, %r252, 1;
	or.pred  	%p699, %p696, %p698;
	selp.u64 	%rd6823, 1, 0, %p699;
	shl.b64 	%rd6824, %rd21142, 1;
	or.b64  	%rd1492, %rd6824, %rd6823;
	setp.ge.u64 	%p700, %rd1492, %rd21142;
	setp.lt.u64 	%p701, %rd1492, %rd21142;
	setp.eq.s64 	%p702, %rd1492, %rd21142;
	selp.u32 	%r253, -1, 0, %p701;
	selp.u32 	%r254, -1, 0, %p702;
	selp.b32 	%r255, %r254, %r253, %p699;
	selp.b32 	%r256, %r255, %r253, %p700;
	and.b32  	%r257, %r256, 1;
	setp.eq.b32 	%p29, %r257, 1;
	cvt.u64.u32 	%rd6825, %r256;
	and.b64  	%rd6826, %rd6825, 1;
	shl.b64 	%rd6827, %rd21143, 1;
	or.b64  	%rd21223, %rd6827, %rd6826;
	setp.lt.u64 	%p703, %rd21223, %rd21143;
	@%p703 bra 	$L__BB0_637;
	setp.eq.s64 	%p704, %rd21223, %rd21143;
	and.pred  	%p705, %p29, %p704;
	setp.gt.u64 	%p706, %rd21223, %rd1488;
	or.pred  	%p707, %p705, %p706;
	@%p707 bra 	$L__BB0_637;
	setp.lt.u64 	%p708, %rd21223, %rd1488;
	mov.u64 	%rd21220, %rd1490;
	mov.u64 	%rd21221, %rd1491;
	mov.u64 	%rd21222, %rd1492;
	@%p708 bra 	$L__BB0_638;
	setp.gt.u64 	%p709, %rd1492, %rd1487;
	@%p709 bra 	$L__BB0_637;
	setp.lt.u64 	%p710, %rd1492, %rd1487;
	mov.u64 	%rd21220, %rd1490;
	mov.u64 	%rd21221, %rd1491;
	mov.u64 	%rd21222, %rd1492;
	@%p710 bra 	$L__BB0_638;
	setp.gt.u64 	%p711, %rd1491, %rd1486;
	@%p711 bra 	$L__BB0_637;
	setp.lt.u64 	%p712, %rd1491, %rd1486;
	setp.lt.u64 	%p713, %rd1490, %rd1489;
	or.pred  	%p714, %p712, %p713;
	mov.u64 	%rd21220, %rd1490;
	mov.u64 	%rd21221, %rd1491;
	mov.u64 	%rd21222, %rd1492;
	@%p714 bra 	$L__BB0_638;
$L__BB0_637:
	sub.s64 	%rd21220, %rd1490, %rd1489;
	setp.lt.u64 	%p715, %rd1490, %rd1489;
	selp.u64 	%rd6828, 1, 0, %p715;
	add.s64 	%rd6829, %rd1486, %rd6828;
	sub.s64 	%rd21221, %rd1491, %rd6829;
	setp.lt.u64 	%p716, %rd1491, %rd6829;
	selp.u64 	%rd6830, 1, 0, %p716;
	add.s64 	%rd6831, %rd1487, %rd6830;
	sub.s64 	%rd21222, %rd1492, %rd6831;
	setp.lt.u64 	%p717, %rd1492, %rd6831;
	selp.u64 	%rd6832, 1, 0, %p717;
	add.s64 	%rd6833, %rd1488, %rd6832;
	sub.s64 	%rd21223, %rd21223, %rd6833;
$L__BB0_638:
	ld.const.u64 	%rd1502, [P_CONST+24];
	ld.const.u64 	%rd1503, [P_CONST+16];
	ld.const.u64 	%rd1504, [P_CONST+8];
	ld.const.u64 	%rd1505, [P_CONST];
	and.b64  	%rd6834, %rd21220, 4294967295;
	shr.u64 	%rd6835, %rd21220, 32;
	mul.lo.s64 	%rd6836, %rd6834, %rd6834;
	mul.lo.s64 	%rd6837, %rd6835, %rd6834;
	shr.u64 	%rd6838, %rd6836, 32;
	shl.b64 	%rd6839, %rd6837, 1;
	and.b64  	%rd6840, %rd6839, 8589934590;
	add.s64 	%rd6841, %rd6838, %rd6840;
	shr.u64 	%rd6842, %rd6837, 31;
	and.b64  	%rd6843, %rd6842, 8589934590;
	mad.lo.s64 	%rd6844, %rd6835, %rd6835, %rd6843;
	shr.u64 	%rd6845, %rd6841, 32;
	shl.b64 	%rd6846, %rd6841, 32;
	and.b64  	%rd6847, %rd6836, 4294967293;
	or.b64  	%rd6848, %rd6846, %rd6847;
	add.s64 	%rd6849, %rd6844, %rd6845;
	shr.u64 	%rd6850, %rd21221, 32;
	and.b64  	%rd6851, %rd21221, 4294967295;
	mul.lo.s64 	%rd6852, %rd6851, %rd6834;
	mul.lo.s64 	%rd6853, %rd6850, %rd6834;
	mul.lo.s64 	%rd6854, %rd6851, %rd6835;
	shr.u64 	%rd6855, %rd6852, 32;
	and.b64  	%rd6856, %rd6853, 4294967295;
	add.s64 	%rd6857, %rd6855, %rd6856;
	and.b64  	%rd6858, %rd6854, 4294967295;
	add.s64 	%rd6859, %rd6857, %rd6858;
	shr.u64 	%rd6860, %rd6853, 32;
	mad.lo.s64 	%rd6861, %rd6850, %rd6835, %rd6860;
	shr.u64 	%rd6862, %rd6854, 32;
	add.s64 	%rd6863, %rd6861, %rd6862;
	shr.u64 	%rd6864, %rd6859, 32;
	shl.b64 	%rd6865, %rd6859, 32;
	and.b64  	%rd6866, %rd6852, 4294967295;
	or.b64  	%rd6867, %rd6865, %rd6866;
	add.s64 	%rd6868, %rd6863, %rd6864;
	shr.u64 	%rd6869, %rd21222, 32;
	and.b64  	%rd6870, %rd21222, 4294967295;
	mul.lo.s64 	%rd6871, %rd6870, %rd6834;
	mul.lo.s64 	%rd6872, %rd6869, %rd6834;
	mul.lo.s64 	%rd6873, %rd6870, %rd6835;
	shr.u64 	%rd6874, %rd6871, 32;
	and.b64  	%rd6875, %rd6872, 4294967295;
	add.s64 	%rd6876, %rd6874, %rd6875;
	and.b64  	%rd6877, %rd6873, 4294967295;
	add.s64 	%rd6878, %rd6876, %rd6877;
	shr.u64 	%rd6879, %rd6872, 32;
	mad.lo.s64 	%rd6880, %rd6869, %rd6835, %rd6879;
	shr.u64 	%rd6881, %rd6873, 32;
	add.s64 	%rd6882, %rd6880, %rd6881;
	shr.u64 	%rd6883, %rd6878, 32;
	shl.b64 	%rd6884, %rd6878, 32;
	and.b64  	%rd6885, %rd6871, 4294967295;
	or.b64  	%rd6886, %rd6884, %rd6885;
	add.s64 	%rd6887, %rd6882, %rd6883;
	shr.u64 	%rd6888, %rd21223, 32;
	and.b64  	%rd6889, %rd21223, 4294967295;
	mul.lo.s64 	%rd6890, %rd6889, %rd6834;
	mul.lo.s64 	%rd6891, %rd6888, %rd6834;
	mul.lo.s64 	%rd6892, %rd6889, %rd6835;
	shr.u64 	%rd6893, %rd6890, 32;
	and.b64  	%rd6894, %rd6891, 4294967295;
	add.s64 	%rd6895, %rd6893, %rd6894;
	and.b64  	%rd6896, %rd6892, 4294967295;
	add.s64 	%rd6897, %rd6895, %rd6896;
	shr.u64 	%rd6898, %rd6891, 32;
	mad.lo.s64 	%rd6899, %rd6888, %rd6835, %rd6898;
	shr.u64 	%rd6900, %rd6892, 32;
	add.s64 	%rd6901, %rd6899, %rd6900;
	shr.u64 	%rd6902, %rd6897, 32;
	shl.b64 	%rd6903, %rd6897, 32;
	and.b64  	%rd6904, %rd6890, 4294967295;
	or.b64  	%rd6905, %rd6903, %rd6904;
	add.s64 	%rd6906, %rd6901, %rd6902;
	shl.b64 	%rd6907, %rd6867, 1;
	shr.u64 	%rd6908, %rd6865, 63;
	add.s64 	%rd6909, %rd6868, %rd6868;
	add.s64 	%rd6910, %rd6909, %rd6908;
	mul.lo.s64 	%rd6911, %rd6851, %rd6851;
	mul.lo.s64 	%rd6912, %rd6850, %rd6851;
	shr.u64 	%rd6913, %rd6911, 32;
	shl.b64 	%rd6914, %rd6912, 1;
	and.b64  	%rd6915, %rd6914, 8589934590;
	add.s64 	%rd6916, %rd6913, %rd6915;
	shr.u64 	%rd6917, %rd6912, 31;
	and.b64  	%rd6918, %rd6917, 8589934590;
	mad.lo.s64 	%rd6919, %rd6850, %rd6850, %rd6918;
	shr.u64 	%rd6920, %rd6916, 32;
	shl.b64 	%rd6921, %rd6916, 32;
	and.b64  	%rd6922, %rd6911, 4294967293;
	or.b64  	%rd6923, %rd6921, %rd6922;
	add.s64 	%rd6924, %rd6886, %rd6908;
	add.s64 	%rd6925, %rd6924, %rd6923;
	max.u64 	%rd6926, %rd6886, %rd6924;
	setp.gt.u64 	%p718, %rd6926, %rd6925;
	selp.u64 	%rd6927, 1, 0, %p718;
	add.s64 	%rd6928, %rd6919, %rd6887;
	add.s64 	%rd6929, %rd6928, %rd6920;
	add.s64 	%rd6930, %rd6929, %rd6927;
	mul.lo.s64 	%rd6931, %rd6870, %rd6851;
	mul.lo.s64 	%rd6932, %rd6869, %rd6851;
	mul.lo.s64 	%rd6933, %rd6870, %rd6850;
	shr.u64 	%rd6934, %rd6931, 32;
	and.b64  	%rd6935, %rd6932, 4294967295;
	add.s64 	%rd6936, %rd6934, %rd6935;
	and.b64  	%rd6937, %rd6933, 4294967295;
	add.s64 	%rd6938, %rd6936, %rd6937;
	shr.u64 	%rd6939, %rd6932, 32;
	mad.lo.s64 	%rd6940, %rd6869, %rd6850, %rd6939;
	shr.u64 	%rd6941, %rd6933, 32;
	add.s64 	%rd6942, %rd6940, %rd6941;
	shr.u64 	%rd6943, %rd6938, 32;
	shl.b64 	%rd6944, %rd6938, 32;
	and.b64  	%rd6945, %rd6931, 4294967295;
	or.b64  	%rd6946, %rd6944, %rd6945;
	add.s64 	%rd6947, %rd6905, %rd6927;
	add.s64 	%rd6948, %rd6947, %rd6946;
	max.u64 	%rd6949, %rd6905, %rd6947;
	setp.gt.u64 	%p719, %rd6949, %rd6948;
	selp.u64 	%rd6950, 1, 0, %p719;
	add.s64 	%rd6951, %rd6942, %rd6906;
	add.s64 	%rd6952, %rd6951, %rd6943;
	add.s64 	%rd6953, %rd6952, %rd6950;
	add.s64 	%rd6954, %rd6925, %rd6886;
	setp.lt.u64 	%p720, %rd6954, %rd6925;
	selp.u64 	%rd6955, 1, 0, %p720;
	add.s64 	%rd6956, %rd6887, %rd6930;
	add.s64 	%rd6957, %rd6956, %rd6955;
	add.s64 	%rd6958, %rd6948, %rd6955;
	add.s64 	%rd6959, %rd6958, %rd6946;
	max.u64 	%rd6960, %rd6948, %rd6958;
	setp.gt.u64 	%p721, %rd6960, %rd6959;
	selp.u64 	%rd6961, 1, 0, %p721;
	add.s64 	%rd6962, %rd6942, %rd6953;
	add.s64 	%rd6963, %rd6962, %rd6943;
	add.s64 	%rd6964, %rd6963, %rd6961;
	add.s64 	%rd6965, %rd6959, %rd6905;
	setp.lt.u64 	%p722, %rd6965, %rd6959;
	selp.u64 	%rd6966, 1, 0, %p722;
	add.s64 	%rd6967, %rd6906, %rd6964;
	add.s64 	%rd6968, %rd6967, %rd6966;
	ld.const.u64 	%rd6969, [MU_P];
	mul.lo.s64 	%rd6970, %rd6969, %rd6848;
	mul.lo.s64 	%rd6971, %rd1505, %rd6970;
	mul.hi.u64 	%rd6972, %rd1505, %rd6970;
	add.cc.s64 	%rd6973, %rd6971, %rd6848;
	addc.cc.s64 	%rd6974, %rd6972, 0;
	mul.lo.s64 	%rd6975, %rd1504, %rd6970;
	mul.hi.u64 	%rd6976, %rd1504, %rd6970;
	mov.b64 	%rd6977, 0;
	add.cc.s64 	%rd6978, %rd6974, %rd6907;
	addc.cc.s64 	%rd6979, %rd6977, 0;
	add.cc.s64 	%rd6980, %rd6978, %rd6975;
	addc.cc.s64 	%rd6981, %rd6979, %rd6976;
	mul.lo.s64 	%rd6982, %rd1503, %rd6970;
	mul.hi.u64 	%rd6983, %rd1503, %rd6970;
	add.cc.s64 	%rd6984, %rd6981, %rd6954;
	addc.cc.s64 	%rd6985, %rd6977, 0;
	add.cc.s64 	%rd6986, %rd6984, %rd6982;
	addc.cc.s64 	%rd6987, %rd6985, %rd6983;
	mul.lo.s64 	%rd6988, %rd1502, %rd6970;
	mul.hi.u64 	%rd6989, %rd1502, %rd6970;
	add.cc.s64 	%rd6990, %rd6987, %rd6965;
	addc.cc.s64 	%rd6991, %rd6977, 0;
	add.cc.s64 	%rd6992, %rd6990, %rd6988;
	addc.cc.s64 	%rd6993, %rd6991, %rd6989;
	add.s64 	%rd6994, %rd6849, %rd6993;
	setp.lt.u64 	%p723, %rd6994, %rd6849;
	selp.u64 	%rd6995, 1, 0, %p723;
	add.s64 	%rd6996, %rd6910, %rd6995;
	setp.lt.u64 	%p724, %rd6996, %rd6910;
	selp.u64 	%rd6997, 1, 0, %p724;
	add.s64 	%rd6998, %rd6957, %rd6997;
	setp.lt.u64 	%p725, %rd6998, %rd6957;
	selp.u64 	%rd6999, 1, 0, %p725;
	add.s64 	%rd7000, %rd6968, %rd6999;
	mul.lo.s64 	%rd7001, %rd6969, %rd6980;
	mul.lo.s64 	%rd7002, %rd1505, %rd7001;
	mul.hi.u64 	%rd7003, %rd1505, %rd7001;
	add.cc.s64 	%rd7004, %rd7002, %rd6980;
	addc.cc.s64 	%rd7005, %rd7003, 0;
	mul.lo.s64 	%rd7006, %rd1504, %rd7001;
	mul.hi.u64 	%rd7007, %rd1504, %rd7001;
	add.cc.s64 	%rd7008, %rd7005, %rd6986;
	addc.cc.s64 	%rd7009, %rd6977, 0;
	add.cc.s64 	%rd7010, %rd7008, %rd7006;
	addc.cc.s64 	%rd7011, %rd7009, %rd7007;
	mul.lo.s64 	%rd7012, %rd1503, %rd7001;
	mul.hi.u64 	%rd7013, %rd1503, %rd7001;
	add.cc.s64 	%rd7014, %rd7011, %rd6992;
	addc.cc.s64 	%rd7015, %rd6977, 0;
	add.cc.s64 	%rd7016, %rd7014, %rd7012;
	addc.cc.s64 	%rd7017, %rd7015, %rd7013;
	mul.lo.s64 	%rd7018, %rd1502, %rd7001;
	mul.hi.u64 	%rd7019, %rd1502, %rd7001;
	add.cc.s64 	%rd7020, %rd7017, %rd6994;
	addc.cc.s64 	%rd7021, %rd6977, 0;
	add.cc.s64 	%rd7022, %rd7020, %rd7018;
	addc.cc.s64 	%rd7023, %rd7021, %rd7019;
	add.s64 	%rd7024, %rd6996, %rd7023;
	setp.lt.u64 	%p726, %rd7024, %rd6996;
	selp.u64 	%rd7025, 1, 0, %p726;
	add.s64 	%rd7026, %rd6998, %rd7025;
	setp.lt.u64 	%p727, %rd7026, %rd6998;
	selp.u64 	%rd7027, 1, 0, %p727;
	add.s64 	%rd7028, %rd7000, %rd7027;
	mul.lo.s64 	%rd7029, %rd6969, %rd7010;
	mul.lo.s64 	%rd7030, %rd1505, %rd7029;
	mul.hi.u64 	%rd7031, %rd1505, %rd7029;
	add.cc.s64 	%rd7032, %rd7030, %rd7010;
	addc.cc.s64 	%rd7033, %rd7031, 0;
	mul.lo.s64 	%rd7034, %rd1504, %rd7029;
	mul.hi.u64 	%rd7035, %rd1504, %rd7029;
	add.cc.s64 	%rd7036, %rd7033, %rd7016;
	addc.cc.s64 	%rd7037, %rd6977, 0;
	add.cc.s64 	%rd7038, %rd7036, %rd7034;
	addc.cc.s64 	%rd7039, %rd7037, %rd7035;
	mul.lo.s64 	%rd7040, %rd1503, %rd7029;
	mul.hi.u64 	%rd7041, %rd1503, %rd7029;
	add.cc.s64 	%rd7042, %rd7039, %rd7022;
	addc.cc.s64 	%rd7043, %rd6977, 0;
	add.cc.s64 	%rd7044, %rd7042, %rd7040;
	addc.cc.s64 	%rd7045, %rd7043, %rd7041;
	mul.lo.s64 	%rd7046, %rd1502, %rd7029;
	mul.hi.u64 	%rd7047, %rd1502, %rd7029;
	add.cc.s64 	%rd7048, %rd7045, %rd7024;
	addc.cc.s64 	%rd7049, %rd6977, 0;
	add.cc.s64 	%rd7050, %rd7048, %rd7046;
	addc.cc.s64 	%rd7051, %rd7049, %rd7047;
	add.s64 	%rd7052, %rd7026, %rd7051;
	setp.lt.u64 	%p728, %rd7052, %rd7026;
	selp.u64 	%rd7053, 1, 0, %p728;
	add.s64 	%rd7054, %rd7028, %rd7053;
	mul.lo.s64 	%rd7055, %rd6969, %rd7038;
	mul.lo.s64 	%rd7056, %rd1505, %rd7055;
	mul.hi.u64 	%rd7057, %rd1505, %rd7055;
	add.cc.s64 	%rd7058, %rd7056, %rd7038;
	addc.cc.s64 	%rd7059, %rd7057, 0;
	mul.lo.s64 	%rd7060, %rd1504, %rd7055;
	mul.hi.u64 	%rd7061, %rd1504, %rd7055;
	add.cc.s64 	%rd7062, %rd7059, %rd7044;
	addc.cc.s64 	%rd7063, %rd6977, 0;
	add.cc.s64 	%rd1506, %rd7062, %rd7060;
	addc.cc.s64 	%rd7064, %rd7063, %rd7061;
	mul.lo.s64 	%rd7065, %rd1503, %rd7055;
	mul.hi.u64 	%rd7066, %rd1503, %rd7055;
	add.cc.s64 	%rd7067, %rd7064, %rd7050;
	addc.cc.s64 	%rd7068, %rd6977, 0;
	add.cc.s64 	%rd1507, %rd7067, %rd7065;
	addc.cc.s64 	%rd7069, %rd7068, %rd7066;
	mul.lo.s64 	%rd7070, %rd1502, %rd7055;
	mul.hi.u64 	%rd7071, %rd1502, %rd7055;
	add.cc.s64 	%rd7072, %rd7069, %rd7052;
	addc.cc.s64 	%rd7073, %rd6977, 0;
	add.cc.s64 	%rd1508, %rd7072, %rd7070;
	addc.cc.s64 	%rd7074, %rd7073, %rd7071;
	add.s64 	%rd21227, %rd7054, %rd7074;
	setp.gt.u64 	%p729, %rd21227, %rd1502;
	@%p729 bra 	$L__BB0_644;
	setp.lt.u64 	%p730, %rd21227, %rd1502;
	mov.u64 	%rd21224, %rd1506;
	mov.u64 	%rd21225, %rd1507;
	mov.u64 	%rd21226, %rd1508;
	@%p730 bra 	$L__BB0_645;
	setp.lt.u64 	%p731, %rd1503, %rd1508;
	@%p731 bra 	$L__BB0_644;
	setp.gt.u64 	%p732, %rd1503, %rd1508;
	mov.u64 	%rd21224, %rd1506;
	mov.u64 	%rd21225, %rd1507;
	mov.u64 	%rd21226, %rd1508;
	@%p732 bra 	$L__BB0_645;
	setp.lt.u64 	%p733, %rd1504, %rd1507;
	@%p733 bra 	$L__BB0_644;
	setp.gt.u64 	%p734, %rd1504, %rd1507;
	setp.gt.u64 	%p735, %rd1505, %rd1506;
	or.pred  	%p736, %p734, %p735;
	mov.u64 	%rd21224, %rd1506;
	mov.u64 	%rd21225, %rd1507;
	mov.u64 	%rd21226, %rd1508;
	@%p736 bra 	$L__BB0_645;
$L__BB0_644:
	sub.s64 	%rd21224, %rd1506, %rd1505;
	setp.lt.u64 	%p737, %rd1506, %rd1505;
	selp.u64 	%rd7075, 1, 0, %p737;
	add.s64 	%rd7076, %rd1504, %rd7075;
	sub.s64 	%rd21225, %rd1507, %rd7076;
	setp.lt.u64 	%p738, %rd1507, %rd7076;
	selp.u64 	%rd7077, 1, 0, %p738;
	add.s64 	%rd7078, %rd1503, %rd7077;
	sub.s64 	%rd21226, %rd1508, %rd7078;
	setp.lt.u64 	%p739, %rd1508, %rd7078;
	selp.u64 	%rd7079, 1, 0, %p739;
	add.s64 	%rd7080, %rd1502, %rd7079;
	sub.s64 	%rd21227, %rd21227, %rd7080;
$L__BB0_645:
	ld.const.u64 	%rd7081, [P_CONST+24];
	ld.const.u64 	%rd7082, [P_CONST+16];
	ld.const.u64 	%rd7083, [P_CONST+8];
	ld.const.u64 	%rd7084, [P_CONST];
	and.b64  	%rd1518, %rd21140, 4294967295;
	shr.u64 	%rd1519, %rd21140, 32;
	shr.u64 	%rd1520, %rd21224, 32;
	and.b64  	%rd1521, %rd21224, 4294967295;
	mul.lo.s64 	%rd7085, %rd1521, %rd1518;
	mul.lo.s64 	%rd7086, %rd1520, %rd1518;
	mul.lo.s64 	%rd7087, %rd1521, %rd1519;
	shr.u64 	%rd7088, %rd7085, 32;
	and.b64  	%rd7089, %rd7086, 4294967295;
	add.s64 	%rd7090, %rd7088, %rd7089;
	and.b64  	%rd7091, %rd7087, 4294967295;
	add.s64 	%rd7092, %rd7090, %rd7091;
	shr.u64 	%rd7093, %rd7086, 32;
	mad.lo.s64 	%rd7094, %rd1520, %rd1519, %rd7093;
	shr.u64 	%rd7095, %rd7087, 32;
	add.s64 	%rd7096, %rd7094, %rd7095;
	shr.u64 	%rd7097, %rd7092, 32;
	shl.b64 	%rd7098, %rd7092, 32;
	and.b64  	%rd7099, %rd7085, 4294967295;
	or.b64  	%rd7100, %rd7098, %rd7099;
	add.s64 	%rd7101, %rd7096, %rd7097;
	shr.u64 	%rd1522, %rd21225, 32;
	and.b64  	%rd1523, %rd21225, 4294967295;
	mul.lo.s64 	%rd7102, %rd1523, %rd1518;
	mul.lo.s64 	%rd7103, %rd1522, %rd1518;
	mul.lo.s64 	%rd7104, %rd1523, %rd1519;
	shr.u64 	%rd7105, %rd7102, 32;
	and.b64  	%rd7106, %rd7103, 4294967295;
	add.s64 	%rd7107, %rd7105, %rd7106;
	and.b64  	%rd7108, %rd7104, 4294967295;
	add.s64 	%rd7109, %rd7107, %rd7108;
	shr.u64 	%rd7110, %rd7103, 32;
	mad.lo.s64 	%rd7111, %rd1522, %rd1519, %rd7110;
	shr.u64 	%rd7112, %rd7104, 32;
	add.s64 	%rd7113, %rd7111, %rd7112;
	shr.u64 	%rd7114, %rd7109, 32;
	shl.b64 	%rd7115, %rd7109, 32;
	and.b64  	%rd7116, %rd7102, 4294967295;
	or.b64  	%rd7117, %rd7115, %rd7116;
	add.s64 	%rd7118, %rd7113, %rd7114;
	shr.u64 	%rd1524, %rd21226, 32;
	and.b64  	%rd1525, %rd21226, 4294967295;
	mul.lo.s64 	%rd7119, %rd1525, %rd1518;
	mul.lo.s64 	%rd7120, %rd1524, %rd1518;
	mul.lo.s64 	%rd7121, %rd1525, %rd1519;
	shr.u64 	%rd7122, %rd7119, 32;
	and.b64  	%rd7123, %rd7120, 4294967295;
	add.s64 	%rd7124, %rd7122, %rd7123;
	and.b64  	%rd7125, %rd7121, 4294967295;
	add.s64 	%rd7126, %rd7124, %rd7125;
	shr.u64 	%rd7127, %rd7120, 32;
	mad.lo.s64 	%rd7128, %rd1524, %rd1519, %rd7127;
	shr.u64 	%rd7129, %rd7121, 32;
	add.s64 	%rd7130, %rd7128, %rd7129;
	shr.u64 	%rd7131, %rd7126, 32;
	shl.b64 	%rd7132, %rd7126, 32;
	and.b64  	%rd7133, %rd7119, 4294967295;
	or.b64  	%rd7134, %rd7132, %rd7133;
	add.s64 	%rd7135, %rd7130, %rd7131;
	shr.u64 	%rd1526, %rd21227, 32;
	and.b64  	%rd1527, %rd21227, 4294967295;
	mul.lo.s64 	%rd7136, %rd1527, %rd1518;
	mul.lo.s64 	%rd7137, %rd1526, %rd1518;
	mul.lo.s64 	%rd7138, %rd1527, %rd1519;
	shr.u64 	%rd7139, %rd7136, 32;
	and.b64  	%rd7140, %rd7137, 4294967295;
	add.s64 	%rd7141, %rd7139, %rd7140;
	and.b64  	%rd7142, %rd7138, 4294967295;
	add.s64 	%rd7143, %rd7141, %rd7142;
	shr.u64 	%rd7144, %rd7137, 32;
	mad.lo.s64 	%rd7145, %rd1526, %rd1519, %rd7144;
	shr.u64 	%rd7146, %rd7138, 32;
	add.s64 	%rd7147, %rd7145, %rd7146;
	shr.u64 	%rd7148, %rd7143, 32;
	shl.b64 	%rd7149, %rd7143, 32;
	and.b64  	%rd7150, %rd7136, 4294967295;
	or.b64  	%rd7151, %rd7149, %rd7150;
	add.s64 	%rd7152, %rd7147, %rd7148;
	and.b64  	%rd1528, %rd21141, 4294967295;
	shr.u64 	%rd1529, %rd21141, 32;
	mul.lo.s64 	%rd7153, %rd1521, %rd1528;
	mul.lo.s64 	%rd7154, %rd1520, %rd1528;
	mul.lo.s64 	%rd7155, %rd1521, %rd1529;
	shr.u64 	%rd7156, %rd7153, 32;
	and.b64  	%rd7157, %rd7154, 4294967295;
	add.s64 	%rd7158, %rd7156, %rd7157;
	and.b64  	%rd7159, %rd7155, 4294967295;
	add.s64 	%rd7160, %rd7158, %rd7159;
	shr.u64 	%rd7161, %rd7154, 32;
	mad.lo.s64 	%rd7162, %rd1520, %rd1529, %rd7161;
	shr.u64 	%rd7163, %rd7155, 32;
	add.s64 	%rd7164, %rd7162, %rd7163;
	shr.u64 	%rd7165, %rd7160, 32;
	shl.b64 	%rd7166, %rd7160, 32;
	and.b64  	%rd7167, %rd7153, 4294967295;
	or.b64  	%rd7168, %rd7166, %rd7167;
	add.s64 	%rd7169, %rd7117, %rd7168;
	setp.lt.u64 	%p740, %rd7169, %rd7117;
	selp.u64 	%rd7170, 1, 0, %p740;
	add.s64 	%rd7171, %rd7164, %rd7118;
	add.s64 	%rd7172, %rd7171, %rd7165;
	add.s64 	%rd7173, %rd7172, %rd7170;
	mul.lo.s64 	%rd7174, %rd1523, %rd1528;
	mul.lo.s64 	%rd7175, %rd1522, %rd1528;
	mul.lo.s64 	%rd7176, %rd1523, %rd1529;
	shr.u64 	%rd7177, %rd7174, 32;
	and.b64  	%rd7178, %rd7175, 4294967295;
	add.s64 	%rd7179, %rd7177, %rd7178;
	and.b64  	%rd7180, %rd7176, 4294967295;
	add.s64 	%rd7181, %rd7179, %rd7180;
	shr.u64 	%rd7182, %rd7175, 32;
	mad.lo.s64 	%rd7183, %rd1522, %rd1529, %rd7182;
	shr.u64 	%rd7184, %rd7176, 32;
	add.s64 	%rd7185, %rd7183, %rd7184;
	shr.u64 	%rd7186, %rd7181, 32;
	shl.b64 	%rd7187, %rd7181, 32;
	and.b64  	%rd7188, %rd7174, 4294967295;
	or.b64  	%rd7189, %rd7187, %rd7188;
	add.s64 	%rd7190, %rd7134, %rd7170;
	add.s64 	%rd7191, %rd7190, %rd7189;
	max.u64 	%rd7192, %rd7134, %rd7190;
	setp.gt.u64 	%p741, %rd7192, %rd7191;
	selp.u64 	%rd7193, 1, 0, %p741;
	add.s64 	%rd7194, %rd7185, %rd7135;
	add.s64 	%rd7195, %rd7194, %rd7186;
	add.s64 	%rd7196, %rd7195, %rd7193;
	mul.lo.s64 	%rd7197, %rd1525, %rd1528;
	mul.lo.s64 	%rd7198, %rd1524, %rd1528;
	mul.lo.s64 	%rd7199, %rd1525, %rd1529;
	shr.u64 	%rd7200, %rd7197, 32;
	and.b64  	%rd7201, %rd7198, 4294967295;
	add.s64 	%rd7202, %rd7200, %rd7201;
	and.b64  	%rd7203, %rd7199, 4294967295;
	add.s64 	%rd7204, %rd7202, %rd7203;
	shr.u64 	%rd7205, %rd7198, 32;
	mad.lo.s64 	%rd7206, %rd1524, %rd1529, %rd7205;
	shr.u64 	%rd7207, %rd7199, 32;
	add.s64 	%rd7208, %rd7206, %rd7207;
	shr.u64 	%rd7209, %rd7204, 32;
	shl.b64 	%rd7210, %rd7204, 32;
	and.b64  	%rd7211, %rd7197, 4294967295;
	or.b64  	%rd7212, %rd7210, %rd7211;
	add.s64 	%rd7213, %rd7151, %rd7193;
	add.s64 	%rd7214, %rd7213, %rd7212;
	max.u64 	%rd7215, %rd7151, %rd7213;
	setp.gt.u64 	%p742, %rd7215, %rd7214;
	selp.u64 	%rd7216, 1, 0, %p742;
	add.s64 	%rd7217, %rd7208, %rd7152;
	add.s64 	%rd7218, %rd7217, %rd7209;
	add.s64 	%rd7219, %rd7218, %rd7216;
	and.b64  	%rd1530, %rd21142, 4294967295;
	shr.u64 	%rd1531, %rd21142, 32;
	mul.lo.s64 	%rd7220, %rd1521, %rd1530;
	mul.lo.s64 	%rd7221, %rd1520, %rd1530;
	mul.lo.s64 	%rd7222, %rd1521, %rd1531;
	shr.u64 	%rd7223, %rd7220, 32;
	and.b64  	%rd7224, %rd7221, 4294967295;
	add.s64 	%rd7225, %rd7223, %rd7224;
	and.b64  	%rd7226, %rd7222, 4294967295;
	add.s64 	%rd7227, %rd7225, %rd7226;
	shr.u64 	%rd7228, %rd7221, 32;
	mad.lo.s64 	%rd7229, %rd1520, %rd1531, %rd7228;
	shr.u64 	%rd7230, %rd7222, 32;
	add.s64 	%rd7231, %rd7229, %rd7230;
	shr.u64 	%rd7232, %rd7227, 32;
	shl.b64 	%rd7233, %rd7227, 32;
	and.b64  	%rd7234, %rd7220, 4294967295;
	or.b64  	%rd7235, %rd7233, %rd7234;
	add.s64 	%rd7236, %rd7191, %rd7235;
	setp.lt.u64 	%p743, %rd7236, %rd7191;
	selp.u64 	%rd7237, 1, 0, %p743;
	add.s64 	%rd7238, %rd7231, %rd7196;
	add.s64 	%rd7239, %rd7238, %rd7232;
	add.s64 	%rd7240, %rd7239, %rd7237;
	mul.lo.s64 	%rd7241, %rd1523, %rd1530;
	mul.lo.s64 	%rd7242, %rd1522, %rd1530;
	mul.lo.s64 	%rd7243, %rd1523, %rd1531;
	shr.u64 	%rd7244, %rd7241, 32;
	and.b64  	%rd7245, %rd7242, 4294967295;
	add.s64 	%rd7246, %rd7244, %rd7245;
	and.b64  	%rd7247, %rd7243, 4294967295;
	add.s64 	%rd7248, %rd7246, %rd7247;
	shr.u64 	%rd7249, %rd7242, 32;
	mad.lo.s64 	%rd7250, %rd1522, %rd1531, %rd7249;
	shr.u64 	%rd7251, %rd7243, 32;
	add.s64 	%rd7252, %rd7250, %rd7251;
	shr.u64 	%rd7253, %rd7248, 32;
	shl.b64 	%rd7254, %rd7248, 32;
	and.b64  	%rd7255, %rd7241, 4294967295;
	or.b64  	%rd7256, %rd7254, %rd7255;
	add.s64 	%rd7257, %rd7214, %rd7237;
	add.s64 	%rd7258, %rd7257, %rd7256;
	max.u64 	%rd7259, %rd7214, %rd7257;
	setp.gt.u64 	%p744, %rd7259, %rd7258;
	selp.u64 	%rd7260, 1, 0, %p744;
	add.s64 	%rd7261, %rd7252, %rd7219;
	add.s64 	%rd7262, %rd7261, %rd7253;
	add.s64 	%rd7263, %rd7262, %rd7260;
	and.b64  	%rd1532, %rd21143, 4294967295;
	shr.u64 	%rd1533, %rd21143, 32;
	mul.lo.s64 	%rd7264, %rd1521, %rd1532;
	mul.lo.s64 	%rd7265, %rd1520, %rd1532;
	mul.lo.s64 	%rd7266, %rd1521, %rd1533;
	shr.u64 	%rd7267, %rd7264, 32;
	and.b64  	%rd7268, %rd7265, 4294967295;
	add.s64 	%rd7269, %rd7267, %rd7268;
	and.b64  	%rd7270, %rd7266, 4294967295;
	add.s64 	%rd7271, %rd7269, %rd7270;
	shr.u64 	%rd7272, %rd7265, 32;
	mad.lo.s64 	%rd7273, %rd1520, %rd1533, %rd7272;
	shr.u64 	%rd7274, %rd7266, 32;
	add.s64 	%rd7275, %rd7273, %rd7274;
	shr.u64 	%rd7276, %rd7271, 32;
	shl.b64 	%rd7277, %rd7271, 32;
	and.b64  	%rd7278, %rd7264, 4294967295;
	or.b64  	%rd7279, %rd7277, %rd7278;
	add.s64 	%rd7280, %rd7258, %rd7279;
	setp.lt.u64 	%p745, %rd7280, %rd7258;
	selp.u64 	%rd7281, 1, 0, %p745;
	add.s64 	%rd7282, %rd7275, %rd7263;
	add.s64 	%rd7283, %rd7282, %rd7276;
	add.s64 	%rd7284, %rd7283, %rd7281;
	ld.const.u64 	%rd7285, [MU_P];
	mul.lo.s64 	%rd7286, %rd7285, %rd7100;
	mul.lo.s64 	%rd7287, %rd7084, %rd7286;
	mul.hi.u64 	%rd7288, %rd7084, %rd7286;
	add.cc.s64 	%rd7289, %rd7287, %rd7100;
	addc.cc.s64 	%rd7290, %rd7288, 0;
	mul.lo.s64 	%rd7291, %rd7083, %rd7286;
	mul.hi.u64 	%rd7292, %rd7083, %rd7286;
	mov.b64 	%rd7293, 0;
	add.cc.s64 	%rd7294, %rd7290, %rd7169;
	addc.cc.s64 	%rd7295, %rd7293, 0;
	add.cc.s64 	%rd7296, %rd7294, %rd7291;
	addc.cc.s64 	%rd7297, %rd7295, %rd7292;
	mul.lo.s64 	%rd7298, %rd7082, %rd7286;
	mul.hi.u64 	%rd7299, %rd7082, %rd7286;
	add.cc.s64 	%rd7300, %rd7297, %rd7236;
	addc.cc.s64 	%rd7301, %rd7293, 0;
	add.cc.s64 	%rd7302, %rd7300, %rd7298;
	addc.cc.s64 	%rd7303, %rd7301, %rd7299;
	mul.lo.s64 	%rd7304, %rd7081, %rd7286;
	mul.hi.u64 	%rd7305, %rd7081, %rd7286;
	add.cc.s64 	%rd7306, %rd7303, %rd7280;
	addc.cc.s64 	%rd7307, %rd7293, 0;
	add.cc.s64 	%rd7308, %rd7306, %rd7304;
	addc.cc.s64 	%rd7309, %rd7307, %rd7305;
	add.s64 	%rd7310, %rd7101, %rd7309;
	setp.lt.u64 	%p746, %rd7310, %rd7101;
	selp.u64 	%rd7311, 1, 0, %p746;
	add.s64 	%rd7312, %rd7173, %rd7311;
	setp.lt.u64 	%p747, %rd7312, %rd7173;
	selp.u64 	%rd7313, 1, 0, %p747;
	add.s64 	%rd7314, %rd7240, %rd7313;
	setp.lt.u64 	%p748, %rd7314, %rd7240;
	selp.u64 	%rd7315, 1, 0, %p748;
	add.s64 	%rd7316, %rd7284, %rd7315;
	mul.lo.s64 	%rd7317, %rd7285, %rd7296;
	mul.lo.s64 	%rd7318, %rd7084, %rd7317;
	mul.hi.u64 	%rd7319, %rd7084, %rd7317;
	add.cc.s64 	%rd7320, %rd7318, %rd7296;
	addc.cc.s64 	%rd7321, %rd7319, 0;
	mul.lo.s64 	%rd7322, %rd7083, %rd7317;
	mul.hi.u64 	%rd7323, %rd7083, %rd7317;
	add.cc.s64 	%rd7324, %rd7321, %rd7302;
	addc.cc.s64 	%rd7325, %rd7293, 0;
	add.cc.s64 	%rd7326, %rd7324, %rd7322;
	addc.cc.s64 	%rd7327, %rd7325, %rd7323;
	mul.lo.s64 	%rd7328, %rd7082, %rd7317;
	mul.hi.u64 	%rd7329, %rd7082, %rd7317;
	add.cc.s64 	%rd7330, %rd7327, %rd7308;
	addc.cc.s64 	%rd7331, %rd7293, 0;
	add.cc.s64 	%rd7332, %rd7330, %rd7328;
	addc.cc.s64 	%rd7333, %rd7331, %rd7329;
	mul.lo.s64 	%rd7334, %rd7081, %rd7317;
	mul.hi.u64 	%rd7335, %rd7081, %rd7317;
	add.cc.s64 	%rd7336, %rd7333, %rd7310;
	addc.cc.s64 	%rd7337, %rd7293, 0;
	add.cc.s64 	%rd7338, %rd7336, %rd7334;
	addc.cc.s64 	%rd7339, %rd7337, %rd7335;
	add.s64 	%rd7340, %rd7312, %rd7339;
	setp.lt.u64 	%p749, %rd7340, %rd7312;
	selp.u64 	%rd7341, 1, 0, %p749;
	add.s64 	%rd7342, %rd7314, %rd7341;
	setp.lt.u64 	%p750, %rd7342, %rd7314;
	selp.u64 	%rd7343, 1, 0, %p750;
	add.s64 	%rd7344, %rd7316, %rd7343;
	mul.lo.s64 	%rd7345, %rd7285, %rd7326;
	mul.lo.s64 	%rd7346, %rd7084, %rd7345;
	mul.hi.u64 	%rd7347, %rd7084, %rd7345;
	add.cc.s64 	%rd7348, %rd7346, %rd7326;
	addc.cc.s64 	%rd7349, %rd7347, 0;
	mul.lo.s64 	%rd7350, %rd7083, %rd7345;
	mul.hi.u64 	%rd7351, %rd7083, %rd7345;
	add.cc.s64 	%rd7352, %rd7349, %rd7332;
	addc.cc.s64 	%rd7353, %rd7293, 0;
	add.cc.s64 	%rd7354, %rd7352, %rd7350;
	addc.cc.s64 	%rd7355, %rd7353, %rd7351;
	mul.lo.s64 	%rd7356, %rd7082, %rd7345;
	mul.hi.u64 	%rd7357, %rd7082, %rd7345;
	add.cc.s64 	%rd7358, %rd7355, %rd7338;
	addc.cc.s64 	%rd7359, %rd7293, 0;
	add.cc.s64 	%rd7360, %rd7358, %rd7356;
	addc.cc.s64 	%rd7361, %rd7359, %rd7357;
	mul.lo.s64 	%rd7362, %rd7081, %rd7345;
	mul.hi.u64 	%rd7363, %rd7081, %rd7345;
	add.cc.s64 	%rd7364, %rd7361, %rd7340;
	addc.cc.s64 	%rd7365, %rd7293, 0;
	add.cc.s64 	%rd7366, %rd7364, %rd7362;
	addc.cc.s64 	%rd7367, %rd7365, %rd7363;
	add.s64 	%rd7368, %rd7342, %rd7367;
	setp.lt.u64 	%p751, %rd7368, %rd7342;
	selp.u64 	%rd7369, 1, 0, %p751;
	add.s64 	%rd7370, %rd7344, %rd7369;
	mul.lo.s64 	%rd7371, %rd7285, %rd7354;
	mul.lo.s64 	%rd7372, %rd7084, %rd7371;
	mul.hi.u64 	%rd7373, %rd7084, %rd7371;
	add.cc.s64 	%rd7374, %rd7372, %rd7354;
	addc.cc.s64 	%rd7375, %rd7373, 0;
	mul.lo.s64 	%rd7376, %rd7083, %rd7371;
	mul.hi.u64 	%rd7377, %rd7083, %rd7371;
	add.cc.s64 	%rd7378, %rd7375, %rd7360;
	addc.cc.s64 	%rd7379, %rd7293, 0;
	add.cc.s64 	%rd1534, %rd7378, %rd7376;
	addc.cc.s64 	%rd7380, %rd7379, %rd7377;
	mul.lo.s64 	%rd7381, %rd7082, %rd7371;
	mul.hi.u64 	%rd7382, %rd7082, %rd7371;
	add.cc.s64 	%rd7383, %rd7380, %rd7366;
	addc.cc.s64 	%rd7384, %rd7293, 0;
	add.cc.s64 	%rd1535, %rd7383, %rd7381;
	addc.cc.s64 	%rd7385, %rd7384, %rd7382;
	mul.lo.s64 	%rd7386, %rd7081, %rd7371;
	mul.hi.u64 	%rd7387, %rd7081, %rd7371;
	add.cc.s64 	%rd7388, %rd7385, %rd7368;
	addc.cc.s64 	%rd7389, %rd7293, 0;
	add.cc.s64 	%rd1536, %rd7388, %rd7386;
	addc.cc.s64 	%rd7390, %rd7389, %rd7387;
	add.s64 	%rd21231, %rd7370, %rd7390;
	setp.gt.u64 	%p752, %rd21231, %rd7081;
	@%p752 bra 	$L__BB0_651;
	setp.lt.u64 	%p753, %rd21231, %rd7081;
	mov.u64 	%rd21228, %rd1534;
	mov.u64 	%rd21229, %rd1535;
	mov.u64 	%rd21230, %rd1536;
	@%p753 bra 	$L__BB0_652;
	ld.const.u64 	%rd7392, [P_CONST+16];
	setp.lt.u64 	%p754, %rd7392, %rd1536;
	@%p754 bra 	$L__BB0_651;
	setp.gt.u64 	%p755, %rd7392, %rd1536;
	mov.u64 	%rd21228, %rd1534;
	mov.u64 	%rd21229, %rd1535;
	mov.u64 	%rd21230, %rd1536;
	@%p755 bra 	$L__BB0_652;
	ld.const.u64 	%rd7394, [P_CONST+8];
	setp.lt.u64 	%p756, %rd7394, %rd1535;
	@%p756 bra 	$L__BB0_651;
	setp.gt.u64 	%p757, %rd7394, %rd1535;
	ld.const.u64 	%rd7396, [P_CONST];
	setp.gt.u64 	%p758, %rd7396, %rd1534;
	or.pred  	%p759, %p757, %p758;
	mov.u64 	%rd21228, %rd1534;
	mov.u64 	%rd21229, %rd1535;
	mov.u64 	%rd21230, %rd1536;
	@%p759 bra 	$L__BB0_652;
$L__BB0_651:
	ld.const.u64 	%rd7398, [P_CONST];
	sub.s64 	%rd21228, %rd1534, %rd7398;
	setp.lt.u64 	%p760, %rd1534, %rd7398;
	selp.u64 	%rd7399, 1, 0, %p760;
	ld.const.u64 	%rd7400, [P_CONST+8];
	add.s64 	%rd7401, %rd7400, %rd7399;
	sub.s64 	%rd21229, %rd1535, %rd7401;
	setp.lt.u64 	%p761, %rd1535, %rd7401;
	selp.u64 	%rd7402, 1, 0, %p761;
	ld.const.u64 	%rd7403, [P_CONST+16];
	add.s64 	%rd7404, %rd7403, %rd7402;
	sub.s64 	%rd21230, %rd1536, %rd7404;
	setp.lt.u64 	%p762, %rd1536, %rd7404;
	selp.u64 	%rd7405, 1, 0, %p762;
	ld.const.u64 	%rd7406, [P_CONST+24];
	add.s64 	%rd7407, %rd7406, %rd7405;
	sub.s64 	%rd21231, %rd21231, %rd7407;
$L__BB0_652:
	ld.const.u64 	%rd1546, [P_CONST+24];
	ld.const.u64 	%rd1547, [P_CONST+16];
	ld.const.u64 	%rd1548, [P_CONST+8];
	ld.const.u64 	%rd7408, [P_CONST];
	and.b64  	%rd7409, %rd21116, 4294967295;
	shr.u64 	%rd7410, %rd21116, 32;
	mul.lo.s64 	%rd7411, %rd1521, %rd7409;
	mul.lo.s64 	%rd7412, %rd1520, %rd7409;
	mul.lo.s64 	%rd7413, %rd1521, %rd7410;
	shr.u64 	%rd7414, %rd7411, 32;
	and.b64  	%rd7415, %rd7412, 4294967295;
	add.s64 	%rd7416, %rd7414, %rd7415;
	and.b64  	%rd7417, %rd7413, 4294967295;
	add.s64 	%rd7418, %rd7416, %rd7417;
	shr.u64 	%rd7419, %rd7412, 32;
	mad.lo.s64 	%rd7420, %rd1520, %rd7410, %rd7419;
	shr.u64 	%rd7421, %rd7413, 32;
	add.s64 	%rd7422, %rd7420, %rd7421;
	shr.u64 	%rd7423, %rd7418, 32;
	shl.b64 	%rd7424, %rd7418, 32;
	and.b64  	%rd7425, %rd7411, 4294967295;
	or.b64  	%rd7426, %rd7424, %rd7425;
	add.s64 	%rd7427, %rd7422, %rd7423;
	mul.lo.s64 	%rd7428, %rd1523, %rd7409;
	mul.lo.s64 	%rd7429, %rd1522, %rd7409;
	mul.lo.s64 	%rd7430, %rd1523, %rd7410;
	shr.u64 	%rd7431, %rd7428, 32;
	and.b64  	%rd7432, %rd7429, 4294967295;
	add.s64 	%rd7433, %rd7431, %rd7432;
	and.b64  	%rd7434, %rd7430, 4294967295;
	add.s64 	%rd7435, %rd7433, %rd7434;
	shr.u64 	%rd7436, %rd7429, 32;
	mad.lo.s64 	%rd7437, %rd1522, %rd7410, %rd7436;
	shr.u64 	%rd7438, %rd7430, 32;
	add.s64 	%rd7439, %rd7437, %rd7438;
	shr.u64 	%rd7440, %rd7435, 32;
	shl.b64 	%rd7441, %rd7435, 32;
	and.b64  	%rd7442, %rd7428, 4294967295;
	or.b64  	%rd7443, %rd7441, %rd7442;
	add.s64 	%rd7444, %rd7439, %rd7440;
	mul.lo.s64 	%rd7445, %rd1525, %rd7409;
	mul.lo.s64 	%rd7446, %rd1524, %rd7409;
	mul.lo.s64 	%rd7447, %rd1525, %rd7410;
	shr.u64 	%rd7448, %rd7445, 32;
	and.b64  	%rd7449, %rd7446, 4294967295;
	add.s64 	%rd7450, %rd7448, %rd7449;
	and.b64  	%rd7451, %rd7447, 4294967295;
	add.s64 	%rd7452, %rd7450, %rd7451;
	shr.u64 	%rd7453, %rd7446, 32;
	mad.lo.s64 	%rd7454, %rd1524, %rd7410, %rd7453;
	shr.u64 	%rd7455, %rd7447, 32;
	add.s64 	%rd7456, %rd7454, %rd7455;
	shr.u64 	%rd7457, %rd7452, 32;
	shl.b64 	%rd7458, %rd7452, 32;
	and.b64  	%rd7459, %rd7445, 4294967295;
	or.b64  	%rd7460, %rd7458, %rd7459;
	add.s64 	%rd7461, %rd7456, %rd7457;
	mul.lo.s64 	%rd7462, %rd1527, %rd7409;
	mul.lo.s64 	%rd7463, %rd1526, %rd7409;
	mul.lo.s64 	%rd7464, %rd1527, %rd7410;
	shr.u64 	%rd7465, %rd7462, 32;
	and.b64  	%rd7466, %rd7463, 4294967295;
	add.s64 	%rd7467, %rd7465, %rd7466;
	and.b64  	%rd7468, %rd7464, 4294967295;
	add.s64 	%rd7469, %rd7467, %rd7468;
	shr.u64 	%rd7470, %rd7463, 32;
	mad.lo.s64 	%rd7471, %rd1526, %rd7410, %rd7470;
	shr.u64 	%rd7472, %rd7464, 32;
	add.s64 	%rd7473, %rd7471, %rd7472;
	shr.u64 	%rd7474, %rd7469, 32;
	shl.b64 	%rd7475, %rd7469, 32;
	and.b64  	%rd7476, %rd7462, 4294967295;
	or.b64  	%rd7477, %rd7475, %rd7476;
	add.s64 	%rd7478, %rd7473, %rd7474;
	and.b64  	%rd7479, %rd21117, 4294967295;
	shr.u64 	%rd7480, %rd21117, 32;
	mul.lo.s64 	%rd7481, %rd1521, %rd7479;
	mul.lo.s64 	%rd7482, %rd1520, %rd7479;
	mul.lo.s64 	%rd7483, %rd1521, %rd7480;
	shr.u64 	%rd7484, %rd7481, 32;
	and.b64  	%rd7485, %rd7482, 4294967295;
	add.s64 	%rd7486, %rd7484, %rd7485;
	and.b64  	%rd7487, %rd7483, 4294967295;
	add.s64 	%rd7488, %rd7486, %rd7487;
	shr.u64 	%rd7489, %rd7482, 32;
	mad.lo.s64 	%rd7490, %rd1520, %rd7480, %rd7489;
	shr.u64 	%rd7491, %rd7483, 32;
	add.s64 	%rd7492, %rd7490, %rd7491;
	shr.u64 	%rd7493, %rd7488, 32;
	shl.b64 	%rd7494, %rd7488, 32;
	and.b64  	%rd7495, %rd7481, 4294967295;
	or.b64  	%rd7496, %rd7494, %rd7495;
	add.s64 	%rd7497, %rd7443, %rd7496;
	setp.lt.u64 	%p763, %rd7497, %rd7443;
	selp.u64 	%rd7498, 1, 0, %p763;
	add.s64 	%rd7499, %rd7492, %rd7444;
	add.s64 	%rd7500, %rd7499, %rd7493;
	add.s64 	%rd7501, %rd7500, %rd7498;
	mul.lo.s64 	%rd7502, %rd1523, %rd7479;
	mul.lo.s64 	%rd7503, %rd1522, %rd7479;
	mul.lo.s64 	%rd7504, %rd1523, %rd7480;
	shr.u64 	%rd7505, %rd7502, 32;
	and.b64  	%rd7506, %rd7503, 4294967295;
	add.s64 	%rd7507, %rd7505, %rd7506;
	and.b64  	%rd7508, %rd7504, 4294967295;
	add.s64 	%rd7509, %rd7507, %rd7508;
	shr.u64 	%rd7510, %rd7503, 32;
	mad.lo.s64 	%rd7511, %rd1522, %rd7480, %rd7510;
	shr.u64 	%rd7512, %rd7504, 32;
	add.s64 	%rd7513, %rd7511, %rd7512;
	shr.u64 	%rd7514, %rd7509, 32;
	shl.b64 	%rd7515, %rd7509, 32;
	and.b64  	%rd7516, %rd7502, 4294967295;
	or.b64  	%rd7517, %rd7515, %rd7516;
	add.s64 	%rd7518, %rd7460, %rd7498;
	add.s64 	%rd7519, %rd7518, %rd7517;
	max.u64 	%rd7520, %rd7460, %rd7518;
	setp.gt.u64 	%p764, %rd7520, %rd7519;
	selp.u64 	%rd7521, 1, 0, %p764;
	add.s64 	%rd7522, %rd7513, %rd7461;
	add.s64 	%rd7523, %rd7522, %rd7514;
	add.s64 	%rd7524, %rd7523, %rd7521;
	mul.lo.s64 	%rd7525, %rd1525, %rd7479;
	mul.lo.s64 	%rd7526, %rd1524, %rd7479;
	mul.lo.s64 	%rd7527, %rd1525, %rd7480;
	shr.u64 	%rd7528, %rd7525, 32;
	and.b64  	%rd7529, %rd7526, 4294967295;
	add.s64 	%rd7530, %rd7528, %rd7529;
	and.b64  	%rd7531, %rd7527, 4294967295;
	add.s64 	%rd7532, %rd7530, %rd7531;
	shr.u64 	%rd7533, %rd7526, 32;
	mad.lo.s64 	%rd7534, %rd1524, %rd7480, %rd7533;
	shr.u64 	%rd7535, %rd7527, 32;
	add.s64 	%rd7536, %rd7534, %rd7535;
	shr.u64 	%rd7537, %rd7532, 32;
	shl.b64 	%rd7538, %rd7532, 32;
	and.b64  	%rd7539, %rd7525, 4294967295;
	or.b64  	%rd7540, %rd7538, %rd7539;
	add.s64 	%rd7541, %rd7477, %rd7521;
	add.s64 	%rd7542, %rd7541, %rd7540;
	max.u64 	%rd7543, %rd7477, %rd7541;
	setp.gt.u64 	%p765, %rd7543, %rd7542;
	selp.u64 	%rd7544, 1, 0, %p765;
	add.s64 	%rd7545, %rd7536, %rd7478;
	add.s64 	%rd7546, %rd7545, %rd7537;
	add.s64 	%rd7547, %rd7546, %rd7544;
	and.b64  	%rd7548, %rd21118, 4294967295;
	shr.u64 	%rd7549, %rd21118, 32;
	mul.lo.s64 	%rd7550, %rd1521, %rd7548;
	mul.lo.s64 	%rd7551, %rd1520, %rd7548;
	mul.lo.s64 	%rd7552, %rd1521, %rd7549;
	shr.u64 	%rd7553, %rd7550, 32;
	and.b64  	%rd7554, %rd7551, 4294967295;
	add.s64 	%rd7555, %rd7553, %rd7554;
	and.b64  	%rd7556, %rd7552, 4294967295;
	add.s64 	%rd7557, %rd7555, %rd7556;
	shr.u64 	%rd7558, %rd7551, 32;
	mad.lo.s64 	%rd7559, %rd1520, %rd7549, %rd7558;
	shr.u64 	%rd7560, %rd7552, 32;
	add.s64 	%rd7561, %rd7559, %rd7560;
	shr.u64 	%rd7562, %rd7557, 32;
	shl.b64 	%rd7563, %rd7557, 32;
	and.b64  	%rd7564, %rd7550, 4294967295;
	or.b64  	%rd7565, %rd7563, %rd7564;
	add.s64 	%rd7566, %rd7519, %rd7565;
	setp.lt.u64 	%p766, %rd7566, %rd7519;
	selp.u64 	%rd7567, 1, 0, %p766;
	add.s64 	%rd7568, %rd7561, %rd7524;
	add.s64 	%rd7569, %rd7568, %rd7562;
	add.s64 	%rd7570, %rd7569, %rd7567;
	mul.lo.s64 	%rd7571, %rd1523, %rd7548;
	mul.lo.s64 	%rd7572, %rd1522, %rd7548;
	mul.lo.s64 	%rd7573, %rd1523, %rd7549;
	shr.u64 	%rd7574, %rd7571, 32;
	and.b64  	%rd7575, %rd7572, 4294967295;
	add.s64 	%rd7576, %rd7574, %rd7575;
	and.b64  	%rd7577, %rd7573, 4294967295;
	add.s64 	%rd7578, %rd7576, %rd7577;
	shr.u64 	%rd7579, %rd7572, 32;
	mad.lo.s64 	%rd7580, %rd1522, %rd7549, %rd7579;
	shr.u64 	%rd7581, %rd7573, 32;
	add.s64 	%rd7582, %rd7580, %rd7581;
	shr.u64 	%rd7583, %rd7578, 32;
	shl.b64 	%rd7584, %rd7578, 32;
	and.b64  	%rd7585, %rd7571, 4294967295;
	or.b64  	%rd7586, %rd7584, %rd7585;
	add.s64 	%rd7587, %rd7542, %rd7567;
	add.s64 	%rd7588, %rd7587, %rd7586;
	max.u64 	%rd7589, %rd7542, %rd7587;
	setp.gt.u64 	%p767, %rd7589, %rd7588;
	selp.u64 	%rd7590, 1, 0, %p767;
	add.s64 	%rd7591, %rd7582, %rd7547;
	add.s64 	%rd7592, %rd7591, %rd7583;
	add.s64 	%rd7593, %rd7592, %rd7590;
	and.b64  	%rd7594, %rd21119, 4294967295;
	shr.u64 	%rd7595, %rd21119, 32;
	mul.lo.s64 	%rd7596, %rd1521, %rd7594;
	mul.lo.s64 	%rd7597, %rd1520, %rd7594;
	mul.lo.s64 	%rd7598, %rd1521, %rd7595;
	shr.u64 	%rd7599, %rd7596, 32;
	and.b64  	%rd7600, %rd7597, 4294967295;
	add.s64 	%rd7601, %rd7599, %rd7600;
	and.b64  	%rd7602, %rd7598, 4294967295;
	add.s64 	%rd7603, %rd7601, %rd7602;
	shr.u64 	%rd7604, %rd7597, 32;
	mad.lo.s64 	%rd7605, %rd1520, %rd7595, %rd7604;
	shr.u64 	%rd7606, %rd7598, 32;
	add.s64 	%rd7607, %rd7605, %rd7606;
	shr.u64 	%rd7608, %rd7603, 32;
	shl.b64 	%rd7609, %rd7603, 32;
	and.b64  	%rd7610, %rd7596, 4294967295;
	or.b64  	%rd7611, %rd7609, %rd7610;
	add.s64 	%rd7612, %rd7588, %rd7611;
	setp.lt.u64 	%p768, %rd7612, %rd7588;
	selp.u64 	%rd7613, 1, 0, %p768;
	add.s64 	%rd7614, %rd7607, %rd7593;
	add.s64 	%rd7615, %rd7614, %rd7608;
	add.s64 	%rd7616, %rd7615, %rd7613;
	ld.const.u64 	%rd7617, [MU_P];
	mul.lo.s64 	%rd7618, %rd7617, %rd7426;
	mul.lo.s64 	%rd7619, %rd7408, %rd7618;
	mul.hi.u64 	%rd7620, %rd7408, %rd7618;
	add.cc.s64 	%rd7621, %rd7619, %rd7426;
	addc.cc.s64 	%rd7622, %rd7620, 0;
	mul.lo.s64 	%rd7623, %rd1548, %rd7618;
	mul.hi.u64 	%rd7624, %rd1548, %rd7618;
	mov.b64 	%rd7625, 0;
	add.cc.s64 	%rd7626, %rd7622, %rd7497;
	addc.cc.s64 	%rd7627, %rd7625, 0;
	add.cc.s64 	%rd7628, %rd7626, %rd7623;
	addc.cc.s64 	%rd7629, %rd7627, %rd7624;
	mul.lo.s64 	%rd7630, %rd1547, %rd7618;
	mul.hi.u64 	%rd7631, %rd1547, %rd7618;
	add.cc.s64 	%rd7632, %rd7629, %rd7566;
	addc.cc.s64 	%rd7633, %rd7625, 0;
	add.cc.s64 	%rd7634, %rd7632, %rd7630;
	addc.cc.s64 	%rd7635, %rd7633, %rd7631;
	mul.lo.s64 	%rd7636, %rd1546, %rd7618;
	mul.hi.u64 	%rd7637, %rd1546, %rd7618;
	add.cc.s64 	%rd7638, %rd7635, %rd7612;
	addc.cc.s64 	%rd7639, %rd7625, 0;
	add.cc.s64 	%rd7640, %rd7638, %rd7636;
	addc.cc.s64 	%rd7641, %rd7639, %rd7637;
	add.s64 	%rd7642, %rd7427, %rd7641;
	setp.lt.u64 	%p769, %rd7642, %rd7427;
	selp.u64 	%rd7643, 1, 0, %p769;
	add.s64 	%rd7644, %rd7501, %rd7643;
	setp.lt.u64 	%p770, %rd7644, %rd7501;
	selp.u64 	%rd7645, 1, 0, %p770;
	add.s64 	%rd7646, %rd7570, %rd7645;
	setp.lt.u64 	%p771, %rd7646, %rd7570;
	selp.u64 	%rd7647, 1, 0, %p771;
	add.s64 	%rd7648, %rd7616, %rd7647;
	mul.lo.s64 	%rd7649, %rd7617, %rd7628;
	mul.lo.s64 	%rd7650, %rd7408, %rd7649;
	mul.hi.u64 	%rd7651, %rd7408, %rd7649;
	add.cc.s64 	%rd7652, %rd7650, %rd7628;
	addc.cc.s64 	%rd7653, %rd7651, 0;
	mul.lo.s64 	%rd7654, %rd1548, %rd7649;
	mul.hi.u64 	%rd7655, %rd1548, %rd7649;
	add.cc.s64 	%rd7656, %rd7653, %rd7634;
	addc.cc.s64 	%rd7657, %rd7625, 0;
	add.cc.s64 	%rd7658, %rd7656, %rd7654;
	addc.cc.s64 	%rd7659, %rd7657, %rd7655;
	mul.lo.s64 	%rd7660, %rd1547, %rd7649;
	mul.hi.u64 	%rd7661, %rd1547, %rd7649;
	add.cc.s64 	%rd7662, %rd7659, %rd7640;
	addc.cc.s64 	%rd7663, %rd7625, 0;
	add.cc.s64 	%rd7664, %rd7662, %rd7660;
	addc.cc.s64 	%rd7665, %rd7663, %rd7661;
	mul.lo.s64 	%rd7666, %rd1546, %rd7649;
	mul.hi.u64 	%rd7667, %rd1546, %rd7649;
	add.cc.s64 	%rd7668, %rd7665, %rd7642;
	addc.cc.s64 	%rd7669, %rd7625, 0;
	add.cc.s64 	%rd7670, %rd7668, %rd7666;
	addc.cc.s64 	%rd7671, %rd7669, %rd7667;
	add.s64 	%rd7672, %rd7644, %rd7671;
	setp.lt.u64 	%p772, %rd7672, %rd7644;
	selp.u64 	%rd7673, 1, 0, %p772;
	add.s64 	%rd7674, %rd7646, %rd7673;
	setp.lt.u64 	%p773, %rd7674, %rd7646;
	selp.u64 	%rd7675, 1, 0, %p773;
	add.s64 	%rd7676, %rd7648, %rd7675;
	mul.lo.s64 	%rd7677, %rd7617, %rd7658;
	mul.lo.s64 	%rd7678, %rd7408, %rd7677;
	mul.hi.u64 	%rd7679, %rd7408, %rd7677;
	add.cc.s64 	%rd7680, %rd7678, %rd7658;
	addc.cc.s64 	%rd7681, %rd7679, 0;
	mul.lo.s64 	%rd7682, %rd1548, %rd7677;
	mul.hi.u64 	%rd7683, %rd1548, %rd7677;
	add.cc.s64 	%rd7684, %rd7681, %rd7664;
	addc.cc.s64 	%rd7685, %rd7625, 0;
	add.cc.s64 	%rd7686, %rd7684, %rd7682;
	addc.cc.s64 	%rd7687, %rd7685, %rd7683;
	mul.lo.s64 	%rd7688, %rd1547, %rd7677;
	mul.hi.u64 	%rd7689, %rd1547, %rd7677;
	add.cc.s64 	%rd7690, %rd7687, %rd7670;
	addc.cc.s64 	%rd7691, %rd7625, 0;
	add.cc.s64 	%rd7692, %rd7690, %rd7688;
	addc.cc.s64 	%rd7693, %rd7691, %rd7689;
	mul.lo.s64 	%rd7694, %rd1546, %rd7677;
	mul.hi.u64 	%rd7695, %rd1546, %rd7677;
	add.cc.s64 	%rd7696, %rd7693, %rd7672;
	addc.cc.s64 	%rd7697, %rd7625, 0;
	add.cc.s64 	%rd7698, %rd7696, %rd7694;
	addc.cc.s64 	%rd7699, %rd7697, %rd7695;
	add.s64 	%rd7700, %rd7674, %rd7699;
	setp.lt.u64 	%p774, %rd7700, %rd7674;
	selp.u64 	%rd7701, 1, 0, %p774;
	add.s64 	%rd7702, %rd7676, %rd7701;
	mul.lo.s64 	%rd7703, %rd7617, %rd7686;
	mul.lo.s64 	%rd7704, %rd7408, %rd7703;
	mul.hi.u64 	%rd7705, %rd7408, %rd7703;
	add.cc.s64 	%rd7706, %rd7704, %rd7686;
	addc.cc.s64 	%rd7707, %rd7705, 0;
	mul.lo.s64 	%rd7708, %rd1548, %rd7703;
	mul.hi.u64 	%rd7709, %rd1548, %rd7703;
	add.cc.s64 	%rd7710, %rd7707, %rd7692;
	addc.cc.s64 	%rd7711, %rd7625, 0;
	add.cc.s64 	%rd1549, %rd7710, %rd7708;
	addc.cc.s64 	%rd7712, %rd7711, %rd7709;
	mul.lo.s64 	%rd7713, %rd1547, %rd7703;
	mul.hi.u64 	%rd7714, %rd1547, %rd7703;
	add.cc.s64 	%rd7715, %rd7712, %rd7698;
	addc.cc.s64 	%rd7716, %rd7625, 0;
	add.cc.s64 	%rd1550, %rd7715, %rd7713;
	addc.cc.s64 	%rd7717, %rd7716, %rd7714;
	mul.lo.s64 	%rd7718, %rd1546, %rd7703;
	mul.hi.u64 	%rd7719, %rd1546, %rd7703;
	add.cc.s64 	%rd7720, %rd7717, %rd7700;
	addc.cc.s64 	%rd7721, %rd7625, 0;
	add.cc.s64 	%rd1551, %rd7720, %rd7718;
	addc.cc.s64 	%rd7722, %rd7721, %rd7719;
	add.s64 	%rd21235, %rd7702, %rd7722;
	setp.gt.u64 	%p775, %rd21235, %rd1546;
	@%p775 bra 	$L__BB0_658;
	setp.lt.u64 	%p776, %rd21235, %rd1546;
	mov.u64 	%rd21232, %rd1549;
	mov.u64 	%rd21233, %rd1550;
	mov.u64 	%rd21234, %rd1551;
	@%p776 bra 	$L__BB0_659;
	setp.lt.u64 	%p777, %rd1547, %rd1551;
	@%p777 bra 	$L__BB0_658;
	setp.gt.u64 	%p778, %rd1547, %rd1551;
	mov.u64 	%rd21232, %rd1549;
	mov.u64 	%rd21233, %rd1550;
	mov.u64 	%rd21234, %rd1551;
	@%p778 bra 	$L__BB0_659;
	setp.lt.u64 	%p779, %rd1548, %rd1550;
	@%p779 bra 	$L__BB0_658;
	setp.gt.u64 	%p780, %rd1548, %rd1550;
	setp.gt.u64 	%p781, %rd7408, %rd1549;
	or.pred  	%p782, %p780, %p781;
	mov.u64 	%rd21232, %rd1549;
	mov.u64 	%rd21233, %rd1550;
	mov.u64 	%rd21234, %rd1551;
	@%p782 bra 	$L__BB0_659;
$L__BB0_658:
	sub.s64 	%rd21232, %rd1549, %rd7408;
	setp.lt.u64 	%p783, %rd1549, %rd7408;
	selp.u64 	%rd7726, 1, 0, %p783;
	add.s64 	%rd7727, %rd1548, %rd7726;
	sub.s64 	%rd21233, %rd1550, %rd7727;
	setp.lt.u64 	%p784, %rd1550, %rd7727;
	selp.u64 	%rd7728, 1, 0, %p784;
	add.s64 	%rd7730, %rd1547, %rd7728;
	sub.s64 	%rd21234, %rd1551, %rd7730;
	setp.lt.u64 	%p785, %rd1551, %rd7730;
	selp.u64 	%rd7731, 1, 0, %p785;
	add.s64 	%rd7733, %rd1546, %rd7731;
	sub.s64 	%rd21235, %rd21235, %rd7733;
$L__BB0_659:
	shl.b64 	%rd1562, %rd21144, 1;
	setp.gt.s64 	%p786, %rd21144, -1;
	mov.b64 	{%r258, %r259}, %rd21145;
	mov.b64 	{%r260, %r261}, %rd21144;
	shf.l.wrap.b32 	%r262, %r261, %r258, 1;
	shf.l.wrap.b32 	%r263, %r258, %r259, 1;
	mov.b64 	%rd1563, {%r262, %r263};
	setp.lt.u64 	%p787, %rd1563, %rd21145;
	setp.eq.s64 	%p788, %rd1563, %rd21145;
	selp.u32 	%r264, -1, 0, %p788;
	selp.u32 	%r265, -1, 0, %p787;
	selp.b32 	%r266, %r265, %r264, %p786;
	and.b32  	%r268, %r266, 1;
	setp.eq.b32 	%p789, %r268, 1;
	or.pred  	%p790, %p787, %p789;
	selp.u64 	%rd7734, 1, 0, %p790;
	shl.b64 	%rd7735, %rd21146, 1;
	or.b64  	%rd1564, %rd7735, %rd7734;
	setp.ge.u64 	%p791, %rd1564, %rd21146;
	setp.lt.u64 	%p792, %rd1564, %rd21146;
	setp.eq.s64 	%p793, %rd1564, %rd21146;
	selp.u32 	%r269, -1, 0, %p792;
	selp.u32 	%r270, -1, 0, %p793;
	selp.b32 	%r271, %r270, %r269, %p790;
	selp.b32 	%r272, %r271, %r269, %p791;
	and.b32  	%r273, %r272, 1;
	setp.eq.b32 	%p30, %r273, 1;
	cvt.u64.u32 	%rd7736, %r272;
	and.b64  	%rd7737, %rd7736, 1;
	shl.b64 	%rd7738, %rd21147, 1;
	or.b64  	%rd21239, %rd7738, %rd7737;
	setp.lt.u64 	%p794, %rd21239, %rd21147;
	@%p794 bra 	$L__BB0_666;
	setp.eq.s64 	%p795, %rd21239, %rd21147;
	and.pred  	%p796, %p30, %p795;
	setp.gt.u64 	%p797, %rd21239, %rd1546;
	or.pred  	%p798, %p796, %p797;
	@%p798 bra 	$L__BB0_666;
	setp.lt.u64 	%p799, %rd21239, %rd1546;
	mov.u64 	%rd21236, %rd1562;
	mov.u64 	%rd21237, %rd1563;
	mov.u64 	%rd21238, %rd1564;
	@%p799 bra 	$L__BB0_667;
	setp.gt.u64 	%p800, %rd1564, %rd1547;
	@%p800 bra 	$L__BB0_666;
	setp.lt.u64 	%p801, %rd1564, %rd1547;
	mov.u64 	%rd21236, %rd1562;
	mov.u64 	%rd21237, %rd1563;
	mov.u64 	%rd21238, %rd1564;
	@%p801 bra 	$L__BB0_667;
	setp.gt.u64 	%p802, %rd1563, %rd1548;
	@%p802 bra 	$L__BB0_666;
	setp.lt.u64 	%p803, %rd1563, %rd1548;
	setp.lt.u64 	%p804, %rd1562, %rd7408;
	or.pred  	%p805, %p803, %p804;
	mov.u64 	%rd21236, %rd1562;
	mov.u64 	%rd21237, %rd1563;
	mov.u64 	%rd21238, %rd1564;
	@%p805 bra 	$L__BB0_667;
$L__BB0_666:
	sub.s64 	%rd21236, %rd1562, %rd7408;
	setp.lt.u64 	%p806, %rd1562, %rd7408;
	selp.u64 	%rd7743, 1, 0, %p806;
	add.s64 	%rd7744, %rd1548, %rd7743;
	sub.s64 	%rd21237, %rd1563, %rd7744;
	setp.lt.u64 	%p807, %rd1563, %rd7744;
	selp.u64 	%rd7745, 1, 0, %p807;
	add.s64 	%rd7747, %rd1547, %rd7745;
	sub.s64 	%rd21238, %rd1564, %rd7747;
	setp.lt.u64 	%p808, %rd1564, %rd7747;
	selp.u64 	%rd7748, 1, 0, %p808;
	ld.const.u64 	%rd7749, [P_CONST+24];
	add.s64 	%rd7750, %rd7749, %rd7748;
	sub.s64 	%rd21239, %rd21239, %rd7750;
$L__BB0_667:
	ld.const.u64 	%rd7751, [P_CONST+24];
	ld.const.u64 	%rd7752, [P_CONST+16];
	ld.const.u64 	%rd7753, [P_CONST+8];
	ld.const.u64 	%rd7754, [P_CONST];
	and.b64  	%rd1576, %rd21236, 4294967295;
	shr.u64 	%rd1577, %rd21236, 32;
	mul.lo.s64 	%rd7755, %rd1576, %rd1576;
	mul.lo.s64 	%rd7756, %rd1577, %rd1576;
	shr.u64 	%rd7757, %rd7755, 32;
	shl.b64 	%rd7758, %rd7756, 1;
	and.b64  	%rd7759, %rd7758, 8589934590;
	add.s64 	%rd7760, %rd7757, %rd7759;
	shr.u64 	%rd7761, %rd7756, 31;
	and.b64  	%rd7762, %rd7761, 8589934590;
	mad.lo.s64 	%rd7763, %rd1577, %rd1577, %rd7762;
	shr.u64 	%rd7764, %rd7760, 32;
	shl.b64 	%rd7765, %rd7760, 32;
	and.b64  	%rd7766, %rd7755, 4294967293;
	or.b64  	%rd7767, %rd7765, %rd7766;
	add.s64 	%rd7768, %rd7763, %rd7764;
	shr.u64 	%rd1578, %rd21237, 32;
	and.b64  	%rd1579, %rd21237, 4294967295;
	mul.lo.s64 	%rd7769, %rd1579, %rd1576;
	mul.lo.s64 	%rd7770, %rd1578, %rd1576;
	mul.lo.s64 	%rd7771, %rd1579, %rd1577;
	shr.u64 	%rd7772, %rd7769, 32;
	and.b64  	%rd7773, %rd7770, 4294967295;
	add.s64 	%rd7774, %rd7772, %rd7773;
	and.b64  	%rd7775, %rd7771, 4294967295;
	add.s64 	%rd7776, %rd7774, %rd7775;
	shr.u64 	%rd7777, %rd7770, 32;
	mad.lo.s64 	%rd7778, %rd1578, %rd1577, %rd7777;
	shr.u64 	%rd7779, %rd7771, 32;
	add.s64 	%rd7780, %rd7778, %rd7779;
	shr.u64 	%rd7781, %rd7776, 32;
	shl.b64 	%rd7782, %rd7776, 32;
	and.b64  	%rd7783, %rd7769, 4294967295;
	or.b64  	%rd7784, %rd7782, %rd7783;
	add.s64 	%rd7785, %rd7780, %rd7781;
	shr.u64 	%rd1580, %rd21238, 32;
	and.b64  	%rd1581, %rd21238, 4294967295;
	mul.lo.s64 	%rd7786, %rd1581, %rd1576;
	mul.lo.s64 	%rd7787, %rd1580, %rd1576;
	mul.lo.s64 	%rd7788, %rd1581, %rd1577;
	shr.u64 	%rd7789, %rd7786, 32;
	and.b64  	%rd7790, %rd7787, 4294967295;
	add.s64 	%rd7791, %rd7789, %rd7790;
	and.b64  	%rd7792, %rd7788, 4294967295;
	add.s64 	%rd7793, %rd7791, %rd7792;
	shr.u64 	%rd7794, %rd7787, 32;
	mad.lo.s64 	%rd7795, %rd1580, %rd1577, %rd7794;
	shr.u64 	%rd7796, %rd7788, 32;
	add.s64 	%rd7797, %rd7795, %rd7796;
	shr.u64 	%rd7798, %rd7793, 32;
	shl.b64 	%rd7799, %rd7793, 32;
	and.b64  	%rd7800, %rd7786, 4294967295;
	or.b64  	%rd7801, %rd7799, %rd7800;
	add.s64 	%rd7802, %rd7797, %rd7798;
	shr.u64 	%rd1582, %rd21239, 32;
	and.b64  	%rd1583, %rd21239, 4294967295;
	mul.lo.s64 	%rd7803, %rd1583, %rd1576;
	mul.lo.s64 	%rd7804, %rd1582, %rd1576;
	mul.lo.s64 	%rd7805, %rd1583, %rd1577;
	shr.u64 	%rd7806, %rd7803, 32;
	and.b64  	%rd7807, %rd7804, 4294967295;
	add.s64 	%rd7808, %rd7806, %rd7807;
	and.b64  	%rd7809, %rd7805, 4294967295;
	add.s64 	%rd7810, %rd7808, %rd7809;
	shr.u64 	%rd7811, %rd7804, 32;
	mad.lo.s64 	%rd7812, %rd1582, %rd1577, %rd7811;
	shr.u64 	%rd7813, %rd7805, 32;
	add.s64 	%rd7814, %rd7812, %rd7813;
	shr.u64 	%rd7815, %rd7810, 32;
	shl.b64 	%rd7816, %rd7810, 32;
	and.b64  	%rd7817, %rd7803, 4294967295;
	or.b64  	%rd7818, %rd7816, %rd7817;
	add.s64 	%rd7819, %rd7814, %rd7815;
	shl.b64 	%rd7820, %rd7784, 1;
	shr.u64 	%rd7821, %rd7782, 63;
	add.s64 	%rd7822, %rd7785, %rd7785;
	add.s64 	%rd7823, %rd7822, %rd7821;
	mul.lo.s64 	%rd7824, %rd1579, %rd1579;
	mul.lo.s64 	%rd7825, %rd1578, %rd1579;
	shr.u64 	%rd7826, %rd7824, 32;
	shl.b64 	%rd7827, %rd7825, 1;
	and.b64  	%rd7828, %rd7827, 8589934590;
	add.s64 	%rd7829, %rd7826, %rd7828;
	shr.u64 	%rd7830, %rd7825, 31;
	and.b64  	%rd7831, %rd7830, 8589934590;
	mad.lo.s64 	%rd7832, %rd1578, %rd1578, %rd7831;
	shr.u64 	%rd7833, %rd7829, 32;
	shl.b64 	%rd7834, %rd7829, 32;
	and.b64  	%rd7835, %rd7824, 4294967293;
	or.b64  	%rd7836, %rd7834, %rd7835;
	add.s64 	%rd7837, %rd7801, %rd7821;
	add.s64 	%rd7838, %rd7837, %rd7836;
	max.u64 	%rd7839, %rd7801, %rd7837;
	setp.gt.u64 	%p809, %rd7839, %rd7838;
	selp.u64 	%rd7840, 1, 0, %p809;
	add.s64 	%rd7841, %rd7832, %rd7802;
	add.s64 	%rd7842, %rd7841, %rd7833;
	add.s64 	%rd7843, %rd7842, %rd7840;
	mul.lo.s64 	%rd7844, %rd1581, %rd1579;
	mul.lo.s64 	%rd7845, %rd1580, %rd1579;
	mul.lo.s64 	%rd7846, %rd1581, %rd1578;
	shr.u64 	%rd7847, %rd7844, 32;
	and.b64  	%rd7848, %rd7845, 4294967295;
	add.s64 	%rd7849, %rd7847, %rd7848;
	and.b64  	%rd7850, %rd7846, 4294967295;
	add.s64 	%rd7851, %rd7849, %rd7850;
	shr.u64 	%rd7852, %rd7845, 32;
	mad.lo.s64 	%rd7853, %rd1580, %rd1578, %rd7852;
	shr.u64 	%rd7854, %rd7846, 32;
	add.s64 	%rd7855, %rd7853, %rd7854;
	shr.u64 	%rd7856, %rd7851, 32;
	shl.b64 	%rd7857, %rd7851, 32;
	and.b64  	%rd7858, %rd7844, 4294967295;
	or.b64  	%rd7859, %rd7857, %rd7858;
	add.s64 	%rd7860, %rd7818, %rd7840;
	add.s64 	%rd7861, %rd7860, %rd7859;
	max.u64 	%rd7862, %rd7818, %rd7860;
	setp.gt.u64 	%p810, %rd7862, %rd7861;
	selp.u64 	%rd7863, 1, 0, %p810;
	add.s64 	%rd7864, %rd7855, %rd7819;
	add.s64 	%rd7865, %rd7864, %rd7856;
	add.s64 	%rd7866, %rd7865, %rd7863;
	add.s64 	%rd7867, %rd7838, %rd7801;
	setp.lt.u64 	%p811, %rd7867, %rd7838;
	selp.u64 	%rd7868, 1, 0, %p811;
	add.s64 	%rd7869, %rd7802, %rd7843;
	add.s64 	%rd7870, %rd7869, %rd7868;
	add.s64 	%rd7871, %rd7861, %rd7868;
	add.s64 	%rd7872, %rd7871, %rd7859;
	max.u64 	%rd7873, %rd7861, %rd7871;
	setp.gt.u64 	%p812, %rd7873, %rd7872;
	selp.u64 	%rd7874, 1, 0, %p812;
	add.s64 	%rd7875, %rd7855, %rd7866;
	add.s64 	%rd7876, %rd7875, %rd7856;
	add.s64 	%rd7877, %rd7876, %rd7874;
	add.s64 	%rd7878, %rd7872, %rd7818;
	setp.lt.u64 	%p813, %rd7878, %rd7872;
	selp.u64 	%rd7879, 1, 0, %p813;
	add.s64 	%rd7880, %rd7819, %rd7877;
	add.s64 	%rd7881, %rd7880, %rd7879;
	ld.const.u64 	%rd7882, [MU_P];
	mul.lo.s64 	%rd7883, %rd7882, %rd7767;
	mul.lo.s64 	%rd7884, %rd7754, %rd7883;
	mul.hi.u64 	%rd7885, %rd7754, %rd7883;
	add.cc.s64 	%rd7886, %rd7884, %rd7767;
	addc.cc.s64 	%rd7887, %rd7885, 0;
	mul.lo.s64 	%rd7888, %rd7753, %rd7883;
	mul.hi.u64 	%rd7889, %rd7753, %rd7883;
	mov.b64 	%rd7890, 0;
	add.cc.s64 	%rd7891, %rd7887, %rd7820;
	addc.cc.s64 	%rd7892, %rd7890, 0;
	add.cc.s64 	%rd7893, %rd7891, %rd7888;
	addc.cc.s64 	%rd7894, %rd7892, %rd7889;
	mul.lo.s64 	%rd7895, %rd7752, %rd7883;
	mul.hi.u64 	%rd7896, %rd7752, %rd7883;
	add.cc.s64 	%rd7897, %rd7894, %rd7867;
	addc.cc.s64 	%rd7898, %rd7890, 0;
	add.cc.s64 	%rd7899, %rd7897, %rd7895;
	addc.cc.s64 	%rd7900, %rd7898, %rd7896;
	mul.lo.s64 	%rd7901, %rd7751, %rd7883;
	mul.hi.u64 	%rd7902, %rd7751, %rd7883;
	add.cc.s64 	%rd7903, %rd7900, %rd7878;
	addc.cc.s64 	%rd7904, %rd7890, 0;
	add.cc.s64 	%rd7905, %rd7903, %rd7901;
	addc.cc.s64 	%rd7906, %rd7904, %rd7902;
	add.s64 	%rd7907, %rd7768, %rd7906;
	setp.lt.u64 	%p814, %rd7907, %rd7768;
	selp.u64 	%rd7908, 1, 0, %p814;
	add.s64 	%rd7909, %rd7823, %rd7908;
	setp.lt.u64 	%p815, %rd7909, %rd7823;
	selp.u64 	%rd7910, 1, 0, %p815;
	add.s64 	%rd7911, %rd7870, %rd7910;
	setp.lt.u64 	%p816, %rd7911, %rd7870;
	selp.u64 	%rd7912, 1, 0, %p816;
	add.s64 	%rd7913, %rd7881, %rd7912;
	mul.lo.s64 	%rd7914, %rd7882, %rd7893;
	mul.lo.s64 	%rd7915, %rd7754, %rd7914;
	mul.hi.u64 	%rd7916, %rd7754, %rd7914;
	add.cc.s64 	%rd7917, %rd7915, %rd7893;
	addc.cc.s64 	%rd7918, %rd7916, 0;
	mul.lo.s64 	%rd7919, %rd7753, %rd7914;
	mul.hi.u64 	%rd7920, %rd7753, %rd7914;
	add.cc.s64 	%rd7921, %rd7918, %rd7899;
	addc.cc.s64 	%rd7922, %rd7890, 0;
	add.cc.s64 	%rd7923, %rd7921, %rd7919;
	addc.cc.s64 	%rd7924, %rd7922, %rd7920;
	mul.lo.s64 	%rd7925, %rd7752, %rd7914;
	mul.hi.u64 	%rd7926, %rd7752, %rd7914;
	add.cc.s64 	%rd7927, %rd7924, %rd7905;
	addc.cc.s64 	%rd7928, %rd7890, 0;
	add.cc.s64 	%rd7929, %rd7927, %rd7925;
	addc.cc.s64 	%rd7930, %rd7928, %rd7926;
	mul.lo.s64 	%rd7931, %rd7751, %rd7914;
	mul.hi.u64 	%rd7932, %rd7751, %rd7914;
	add.cc.s64 	%rd7933, %rd7930, %rd7907;
	addc.cc.s64 	%rd7934, %rd7890, 0;
	add.cc.s64 	%rd7935, %rd7933, %rd7931;
	addc.cc.s64 	%rd7936, %rd7934, %rd7932;
	add.s64 	%rd7937, %rd7909, %rd7936;
	setp.lt.u64 	%p817, %rd7937, %rd7909;
	selp.u64 	%rd7938, 1, 0, %p817;
	add.s64 	%rd7939, %rd7911, %rd7938;
	setp.lt.u64 	%p818, %rd7939, %rd7911;
	selp.u64 	%rd7940, 1, 0, %p818;
	add.s64 	%rd7941, %rd7913, %rd7940;
	mul.lo.s64 	%rd7942, %rd7882, %rd7923;
	mul.lo.s64 	%rd7943, %rd7754, %rd7942;
	mul.hi.u64 	%rd7944, %rd7754, %rd7942;
	add.cc.s64 	%rd7945, %rd7943, %rd7923;
	addc.cc.s64 	%rd7946, %rd7944, 0;
	mul.lo.s64 	%rd7947, %rd7753, %rd7942;
	mul.hi.u64 	%rd7948, %rd7753, %rd7942;
	add.cc.s64 	%rd7949, %rd7946, %rd7929;
	addc.cc.s64 	%rd7950, %rd7890, 0;
	add.cc.s64 	%rd7951, %rd7949, %rd7947;
	addc.cc.s64 	%rd7952, %rd7950, %rd7948;
	mul.lo.s64 	%rd7953, %rd7752, %rd7942;
	mul.hi.u64 	%rd7954, %rd7752, %rd7942;
	add.cc.s64 	%rd7955, %rd7952, %rd7935;
	addc.cc.s64 	%rd7956, %rd7890, 0;
	add.cc.s64 	%rd7957, %rd7955, %rd7953;
	addc.cc.s64 	%rd7958, %rd7956, %rd7954;
	mul.lo.s64 	%rd7959, %rd7751, %rd7942;
	mul.hi.u64 	%rd7960, %rd7751, %rd7942;
	add.cc.s64 	%rd7961, %rd7958, %rd7937;
	addc.cc.s64 	%rd7962, %rd7890, 0;
	add.cc.s64 	%rd7963, %rd7961, %rd7959;
	addc.cc.s64 	%rd7964, %rd7962, %rd7960;
	add.s64 	%rd7965, %rd7939, %rd7964;
	setp.lt.u64 	%p819, %rd7965, %rd7939;
	selp.u64 	%rd7966, 1, 0, %p819;
	add.s64 	%rd7967, %rd7941, %rd7966;
	mul.lo.s64 	%rd7968, %rd7882, %rd7951;
	mul.lo.s64 	%rd7969, %rd7754, %rd7968;
	mul.hi.u64 	%rd7970, %rd7754, %rd7968;
	add.cc.s64 	%rd7971, %rd7969, %rd7951;
	addc.cc.s64 	%rd7972, %rd7970, 0;
	mul.lo.s64 	%rd7973, %rd7753, %rd7968;
	mul.hi.u64 	%rd7974, %rd7753, %rd7968;
	add.cc.s64 	%rd7975, %rd7972, %rd7957;
	addc.cc.s64 	%rd7976, %rd7890, 0;
	add.cc.s64 	%rd1584, %rd7975, %rd7973;
	addc.cc.s64 	%rd7977, %rd7976, %rd7974;
	mul.lo.s64 	%rd7978, %rd7752, %rd7968;
	mul.hi.u64 	%rd7979, %rd7752, %rd7968;
	add.cc.s64 	%rd7980, %rd7977, %rd7963;
	addc.cc.s64 	%rd7981, %rd7890, 0;
	add.cc.s64 	%rd1585, %rd7980, %rd7978;
	addc.cc.s64 	%rd7982, %rd7981, %rd7979;
	mul.lo.s64 	%rd7983, %rd7751, %rd7968;
	mul.hi.u64 	%rd7984, %rd7751, %rd7968;
	add.cc.s64 	%rd7985, %rd7982, %rd7965;
	addc.cc.s64 	%rd7986, %rd7890, 0;
	add.cc.s64 	%rd1586, %rd7985, %rd7983;
	addc.cc.s64 	%rd7987, %rd7986, %rd7984;
	add.s64 	%rd21240, %rd7967, %rd7987;
	setp.gt.u64 	%p820, %rd21240, %rd7751;
	@%p820 bra 	$L__BB0_673;
	setp.lt.u64 	%p821, %rd21240, %rd7751;
	mov.u64 	%rd21241, %rd1586;
	mov.u64 	%rd21242, %rd1585;
	mov.u64 	%rd21243, %rd1584;
	@%p821 bra 	$L__BB0_674;
	ld.const.u64 	%rd7989, [P_CONST+16];
	setp.lt.u64 	%p822, %rd7989, %rd1586;
	@%p822 bra 	$L__BB0_673;
	setp.gt.u64 	%p823, %rd7989, %rd1586;
	mov.u64 	%rd21241, %rd1586;
	mov.u64 	%rd21242, %rd1585;
	mov.u64 	%rd21243, %rd1584;
	@%p823 bra 	$L__BB0_674;
	ld.const.u64 	%rd7991, [P_CONST+8];
	setp.lt.u64 	%p824, %rd7991, %rd1585;
	@%p824 bra 	$L__BB0_673;
	setp.gt.u64 	%p825, %rd7991, %rd1585;
	ld.const.u64 	%rd7993, [P_CONST];
	setp.gt.u64 	%p826, %rd7993, %rd1584;
	or.pred  	%p827, %p825, %p826;
	mov.u64 	%rd21241, %rd1586;
	mov.u64 	%rd21242, %rd1585;
	mov.u64 	%rd21243, %rd1584;
	@%p827 bra 	$L__BB0_674;
$L__BB0_673:
	ld.const.u64 	%rd7995, [P_CONST];
	sub.s64 	%rd21243, %rd1584, %rd7995;
	setp.lt.u64 	%p828, %rd1584, %rd7995;
	selp.u64 	%rd7996, 1, 0, %p828;
	ld.const.u64 	%rd7997, [P_CONST+8];
	add.s64 	%rd7998, %rd7997, %rd7996;
	sub.s64 	%rd21242, %rd1585, %rd7998;
	setp.lt.u64 	%p829, %rd1585, %rd7998;
	selp.u64 	%rd7999, 1, 0, %p829;
	ld.const.u64 	%rd8000, [P_CONST+16];
	add.s64 	%rd8001, %rd8000, %rd7999;
	sub.s64 	%rd21241, %rd1586, %rd8001;
	setp.lt.u64 	%p830, %rd1586, %rd8001;
	selp.u64 	%rd8002, 1, 0, %p830;
	ld.const.u64 	%rd8003, [P_CONST+24];
	add.s64 	%rd8004, %rd8003, %rd8002;
	sub.s64 	%rd21240, %rd21240, %rd8004;
$L__BB0_674:
	sub.s64 	%rd21247, %rd21243, %rd21228;
	setp.lt.u64 	%p831, %rd21243, %rd21228;
	selp.u64 	%rd8005, 1, 0, %p831;
	add.s64 	%rd8006, %rd21229, %rd8005;
	sub.s64 	%rd21246, %rd21242, %rd8006;
	setp.lt.u64 	%p832, %rd21242, %rd8006;
	selp.u64 	%rd8007, 1, 0, %p832;
	add.s64 	%rd8008, %rd21230, %rd8007;
	sub.s64 	%rd21245, %rd21241, %rd8008;
	setp.lt.u64 	%p833, %rd21241, %rd8008;
	selp.u64 	%rd8009, 1, 0, %p833;
	add.s64 	%rd8010, %rd21231, %rd8009;
	sub.s64 	%rd21244, %rd21240, %rd8010;
	setp.ge.u64 	%p834, %rd21240, %rd8010;
	@%p834 bra 	$L__BB0_676;
	ld.const.u64 	%rd8011, [P_CONST];
	add.s64 	%rd1600, %rd21247, %rd8011;
	setp.ge.u64 	%p835, %rd1600, %rd21247;
	setp.lt.u64 	%p836, %rd1600, %rd21247;
	selp.u64 	%rd8012, 1, 0, %p836;
	add.s64 	%rd8013, %rd21246, %rd8012;
	ld.const.u64 	%rd8014, [P_CONST+8];
	add.s64 	%rd1601, %rd8013, %rd8014;
	setp.lt.u64 	%p837, %rd1601, %rd21246;
	setp.eq.s64 	%p838, %rd1601, %rd21246;
	selp.u32 	%r274, -1, 0, %p838;
	selp.u32 	%r275, -1, 0, %p837;
	selp.b32 	%r276, %r275, %r274, %p835;
	and.b32  	%r278, %r276, 1;
	setp.eq.b32 	%p839, %r278, 1;
	or.pred  	%p840, %p837, %p839;
	selp.u64 	%rd8015, 1, 0, %p840;
	add.s64 	%rd8016, %rd21245, %rd8015;
	ld.const.u64 	%rd8017, [P_CONST+16];
	add.s64 	%rd1602, %rd8016, %rd8017;
	setp.ge.u64 	%p841, %rd1602, %rd21245;
	setp.lt.u64 	%p842, %rd1602, %rd21245;
	setp.eq.s64 	%p843, %rd1602, %rd21245;
	selp.u32 	%r279, -1, 0, %p842;
	selp.u32 	%r280, -1, 0, %p843;
	selp.b32 	%r281, %r280, %r279, %p840;
	selp.b32 	%r282, %r281, %r279, %p841;
	cvt.u64.u32 	%rd8018, %r282;
	and.b64  	%rd8019, %rd8018, 1;
	add.s64 	%rd8020, %rd21244, %rd8019;
	ld.const.u64 	%rd8021, [P_CONST+24];
	add.s64 	%rd21244, %rd8020, %rd8021;
	mov.u64 	%rd21245, %rd1602;
	mov.u64 	%rd21246, %rd1601;
	mov.u64 	%rd21247, %rd1600;
$L__BB0_676:
	sub.s64 	%rd21251, %rd21247, %rd21232;
	setp.lt.u64 	%p844, %rd21247, %rd21232;
	selp.u64 	%rd8022, 1, 0, %p844;
	add.s64 	%rd8023, %rd21233, %rd8022;
	sub.s64 	%rd21250, %rd21246, %rd8023;
	setp.lt.u64 	%p845, %rd21246, %rd8023;
	selp.u64 	%rd8024, 1, 0, %p845;
	add.s64 	%rd8025, %rd21234, %rd8024;
	sub.s64 	%rd21249, %rd21245, %rd8025;
	setp.lt.u64 	%p846, %rd21245, %rd8025;
	selp.u64 	%rd8026, 1, 0, %p846;
	add.s64 	%rd8027, %rd21235, %rd8026;
	sub.s64 	%rd21248, %rd21244, %rd8027;
	setp.ge.u64 	%p847, %rd21244, %rd8027;
	@%p847 bra 	$L__BB0_678;
	ld.const.u64 	%rd8028, [P_CONST];
	add.s64 	%rd1612, %rd21251, %rd8028;
	setp.ge.u64 	%p848, %rd1612, %rd21251;
	setp.lt.u64 	%p849, %rd1612, %rd21251;
	selp.u64 	%rd8029, 1, 0, %p849;
	add.s64 	%rd8030, %rd21250, %rd8029;
	ld.const.u64 	%rd8031, [P_CONST+8];
	add.s64 	%rd1613, %rd8030, %rd8031;
	setp.lt.u64 	%p850, %rd1613, %rd21250;
	setp.eq.s64 	%p851, %rd1613, %rd21250;
	selp.u32 	%r283, -1, 0, %p851;
	selp.u32 	%r284, -1, 0, %p850;
	selp.b32 	%r285, %r284, %r283, %p848;
	and.b32  	%r287, %r285, 1;
	setp.eq.b32 	%p852, %r287, 1;
	or.pred  	%p853, %p850, %p852;
	selp.u64 	%rd8032, 1, 0, %p853;
	add.s64 	%rd8033, %rd21249, %rd8032;
	ld.const.u64 	%rd8034, [P_CONST+16];
	add.s64 	%rd1614, %rd8033, %rd8034;
	setp.ge.u64 	%p854, %rd1614, %rd21249;
	setp.lt.u64 	%p855, %rd1614, %rd21249;
	setp.eq.s64 	%p856, %rd1614, %rd21249;
	selp.u32 	%r288, -1, 0, %p855;
	selp.u32 	%r289, -1, 0, %p856;
	selp.b32 	%r290, %r289, %r288, %p853;
	selp.b32 	%r291, %r290, %r288, %p854;
	cvt.u64.u32 	%rd8035, %r291;
	and.b64  	%rd8036, %rd8035, 1;
	add.s64 	%rd8037, %rd21248, %rd8036;
	ld.const.u64 	%rd8038, [P_CONST+24];
	add.s64 	%rd21248, %rd8037, %rd8038;
	mov.u64 	%rd21249, %rd1614;
	mov.u64 	%rd21250, %rd1613;
	mov.u64 	%rd21251, %rd1612;
$L__BB0_678:
	sub.s64 	%rd21303, %rd21251, %rd21232;
	setp.lt.u64 	%p857, %rd21251, %rd21232;
	selp.u64 	%rd8039, 1, 0, %p857;
	add.s64 	%rd8040, %rd21233, %rd8039;
	sub.s64 	%rd21302, %rd21250, %rd8040;
	setp.lt.u64 	%p858, %rd21250, %rd8040;
	selp.u64 	%rd8041, 1, 0, %p858;
	add.s64 	%rd8042, %rd21234, %rd8041;
	sub.s64 	%rd21301, %rd21249, %rd8042;
	setp.lt.u64 	%p859, %rd21249, %rd8042;
	selp.u64 	%rd8043, 1, 0, %p859;
	add.s64 	%rd8044, %rd21235, %rd8043;
	sub.s64 	%rd21300, %rd21248, %rd8044;
	setp.ge.u64 	%p860, %rd21248, %rd8044;
	@%p860 bra 	$L__BB0_680;
	ld.const.u64 	%rd8045, [P_CONST];
	add.s64 	%rd1624, %rd21303, %rd8045;
	setp.ge.u64 	%p861, %rd1624, %rd21303;
	setp.lt.u64 	%p862, %rd1624, %rd21303;
	selp.u64 	%rd8046, 1, 0, %p862;
	add.s64 	%rd8047, %rd21302, %rd8046;
	ld.const.u64 	%rd8048, [P_CONST+8];
	add.s64 	%rd1625, %rd8047, %rd8048;
	setp.lt.u64 	%p863, %rd1625, %rd21302;
	setp.eq.s64 	%p864, %rd1625, %rd21302;
	selp.u32 	%r292, -1, 0, %p864;
	selp.u32 	%r293, -1, 0, %p863;
	selp.b32 	%r294, %r293, %r292, %p861;
	and.b32  	%r296, %r294, 1;
	setp.eq.b32 	%p865, %r296, 1;
	or.pred  	%p866, %p863, %p865;
	selp.u64 	%rd8049, 1, 0, %p866;
	add.s64 	%rd8050, %rd21301, %rd8049;
	ld.const.u64 	%rd8051, [P_CONST+16];
	add.s64 	%rd1626, %rd8050, %rd8051;
	setp.ge.u64 	%p867, %rd1626, %rd21301;
	setp.lt.u64 	%p868, %rd1626, %rd21301;
	setp.eq.s64 	%p869, %rd1626, %rd21301;
	selp.u32 	%r297, -1, 0, %p868;
	selp.u32 	%r298, -1, 0, %p869;
	selp.b32 	%r299, %r298, %r297, %p866;
	selp.b32 	%r300, %r299, %r297, %p867;
	cvt.u64.u32 	%rd8052, %r300;
	and.b64  	%rd8053, %rd8052, 1;
	add.s64 	%rd8054, %rd21300, %rd8053;
	ld.const.u64 	%rd8055, [P_CONST+24];
	add.s64 	%rd21300, %rd8054, %rd8055;
	mov.u64 	%rd21301, %rd1626;
	mov.u64 	%rd21302, %rd1625;
	mov.u64 	%rd21303, %rd1624;
$L__BB0_680:
	sub.s64 	%rd21256, %rd21232, %rd21303;
	setp.lt.u64 	%p870, %rd21232, %rd21303;
	selp.u64 	%rd8056, 1, 0, %p870;
	add.s64 	%rd8057, %rd21302, %rd8056;
	sub.s64 	%rd21257, %rd21233, %rd8057;
	setp.lt.u64 	%p871, %rd21233, %rd8057;
	selp.u64 	%rd8058, 1, 0, %p871;
	add.s64 	%rd8059, %rd21301, %rd8058;
	sub.s64 	%rd21258, %rd21234, %rd8059;
	setp.lt.u64 	%p872, %rd21234, %rd8059;
	selp.u64 	%rd8060, 1, 0, %p872;
	add.s64 	%rd8061, %rd21300, %rd8060;
	sub.s64 	%rd21259, %rd21235, %rd8061;
	setp.ge.u64 	%p873, %rd21235, %rd8061;
	@%p873 bra 	$L__BB0_682;
	ld.const.u64 	%rd8062, [P_CONST];
	add.s64 	%rd1636, %rd21256, %rd8062;
	setp.ge.u64 	%p874, %rd1636, %rd21256;
	setp.lt.u64 	%p875, %rd1636, %rd21256;
	selp.u64 	%rd8063, 1, 0, %p875;
	add.s64 	%rd8064, %rd21257, %rd8063;
	ld.const.u64 	%rd8065, [P_CONST+8];
	add.s64 	%rd1637, %rd8064, %rd8065;
	setp.lt.u64 	%p876, %rd1637, %rd21257;
	setp.eq.s64 	%p877, %rd1637, %rd21257;
	selp.u32 	%r301, -1, 0, %p877;
	selp.u32 	%r302, -1, 0, %p876;
	selp.b32 	%r303, %r302, %r301, %p874;
	and.b32  	%r305, %r303, 1;
	setp.eq.b32 	%p878, %r305, 1;
	or.pred  	%p879, %p876, %p878;
	selp.u64 	%rd8066, 1, 0, %p879;
	add.s64 	%rd8067, %rd21258, %rd8066;
	ld.const.u64 	%rd8068, [P_CONST+16];
	add.s64 	%rd1638, %rd8067, %rd8068;
	setp.ge.u64 	%p880, %rd1638, %rd21258;
	setp.lt.u64 	%p881, %rd1638, %rd21258;
	setp.eq.s64 	%p882, %rd1638, %rd21258;
	selp.u32 	%r306, -1, 0, %p881;
	selp.u32 	%r307, -1, 0, %p882;
	selp.b32 	%r308, %r307, %r306, %p879;
	selp.b32 	%r309, %r308, %r306, %p880;
	cvt.u64.u32 	%rd8069, %r309;
	and.b64  	%rd8070, %rd8069, 1;
	add.s64 	%rd8071, %rd21259, %rd8070;
	ld.const.u64 	%rd8072, [P_CONST+24];
	add.s64 	%rd21259, %rd8071, %rd8072;
	mov.u64 	%rd21256, %rd1636;
	mov.u64 	%rd21257, %rd1637;
	mov.u64 	%rd21258, %rd1638;
$L__BB0_682:
	ld.const.u64 	%rd1644, [P_CONST+24];
	ld.const.u64 	%rd1645, [P_CONST+16];
	ld.const.u64 	%rd1646, [P_CONST+8];
	ld.const.u64 	%rd8073, [P_CONST];
	shr.u64 	%rd8074, %rd21256, 32;
	and.b64  	%rd8075, %rd21256, 4294967295;
	mul.lo.s64 	%rd8076, %rd8075, %rd1576;
	mul.lo.s64 	%rd8077, %rd8074, %rd1576;
	mul.lo.s64 	%rd8078, %rd8075, %rd1577;
	shr.u64 	%rd8079, %rd8076, 32;
	and.b64  	%rd8080, %rd8077, 4294967295;
	add.s64 	%rd8081, %rd8079, %rd8080;
	and.b64  	%rd8082, %rd8078, 4294967295;
	add.s64 	%rd8083, %rd8081, %rd8082;
	shr.u64 	%rd8084, %rd8077, 32;
	mad.lo.s64 	%rd8085, %rd8074, %rd1577, %rd8084;
	shr.u64 	%rd8086, %rd8078, 32;
	add.s64 	%rd8087, %rd8085, %rd8086;
	shr.u64 	%rd8088, %rd8083, 32;
	shl.b64 	%rd8089, %rd8083, 32;
	and.b64  	%rd8090, %rd8076, 4294967295;
	or.b64  	%rd8091, %rd8089, %rd8090;
	add.s64 	%rd8092, %rd8087, %rd8088;
	shr.u64 	%rd8093, %rd21257, 32;
	and.b64  	%rd8094, %rd21257, 4294967295;
	mul.lo.s64 	%rd8095, %rd8094, %rd1576;
	mul.lo.s64 	%rd8096, %rd8093, %rd1576;
	mul.lo.s64 	%rd8097, %rd8094, %rd1577;
	shr.u64 	%rd8098, %rd8095, 32;
	and.b64  	%rd8099, %rd8096, 4294967295;
	add.s64 	%rd8100, %rd8098, %rd8099;
	and.b64  	%rd8101, %rd8097, 4294967295;
	add.s64 	%rd8102, %rd8100, %rd8101;
	shr.u64 	%rd8103, %rd8096, 32;
	mad.lo.s64 	%rd8104, %rd8093, %rd1577, %rd8103;
	shr.u64 	%rd8105, %rd8097, 32;
	add.s64 	%rd8106, %rd8104, %rd8105;
	shr.u64 	%rd8107, %rd8102, 32;
	shl.b64 	%rd8108, %rd8102, 32;
	and.b64  	%rd8109, %rd8095, 4294967295;
	or.b64  	%rd8110, %rd8108, %rd8109;
	add.s64 	%rd8111, %rd8106, %rd8107;
	shr.u64 	%rd8112, %rd21258, 32;
	and.b64  	%rd8113, %rd21258, 4294967295;
	mul.lo.s64 	%rd8114, %rd8113, %rd1576;
	mul.lo.s64 	%rd8115, %rd8112, %rd1576;
	mul.lo.s64 	%rd8116, %rd8113, %rd1577;
	shr.u64 	%rd8117, %rd8114, 32;
	and.b64  	%rd8118, %rd8115, 4294967295;
	add.s64 	%rd8119, %rd8117, %rd8118;
	and.b64  	%rd8120, %rd8116, 4294967295;
	add.s64 	%rd8121, %rd8119, %rd8120;
	shr.u64 	%rd8122, %rd8115, 32;
	mad.lo.s64 	%rd8123, %rd8112, %rd1577, %rd8122;
	shr.u64 	%rd8124, %rd8116, 32;
	add.s64 	%rd8125, %rd8123, %rd8124;
	shr.u64 	%rd8126, %rd8121, 32;
	shl.b64 	%rd8127, %rd8121, 32;
	and.b64  	%rd8128, %rd8114, 4294967295;
	or.b64  	%rd8129, %rd8127, %rd8128;
	add.s64 	%rd8130, %rd8125, %rd8126;
	shr.u64 	%rd8131, %rd21259, 32;
	and.b64  	%rd8132, %rd21259, 4294967295;
	mul.lo.s64 	%rd8133, %rd8132, %rd1576;
	mul.lo.s64 	%rd8134, %rd8131, %rd1576;
	mul.lo.s64 	%rd8135, %rd8132, %rd1577;
	shr.u64 	%rd8136, %rd8133, 32;
	and.b64  	%rd8137, %rd8134, 4294967295;
	add.s64 	%rd8138, %rd8136, %rd8137;
	and.b64  	%rd8139, %rd8135, 4294967295;
	add.s64 	%rd8140, %rd8138, %rd8139;
	shr.u64 	%rd8141, %rd8134, 32;
	mad.lo.s64 	%rd8142, %rd8131, %rd1577, %rd8141;
	shr.u64 	%rd8143, %rd8135, 32;
	add.s64 	%rd8144, %rd8142, %rd8143;
	shr.u64 	%rd8145, %rd8140, 32;
	shl.b64 	%rd8146, %rd8140, 32;
	and.b64  	%rd8147, %rd8133, 4294967295;
	or.b64  	%rd8148, %rd8146, %rd8147;
	add.s64 	%rd8149, %rd8144, %rd8145;
	mul.lo.s64 	%rd8150, %rd8075, %rd1579;
	mul.lo.s64 	%rd8151, %rd8074, %rd1579;
	mul.lo.s64 	%rd8152, %rd8075, %rd1578;
	shr.u64 	%rd8153, %rd8150, 32;
	and.b64  	%rd8154, %rd8151, 4294967295;
	add.s64 	%rd8155, %rd8153, %rd8154;
	and.b64  	%rd8156, %rd8152, 4294967295;
	add.s64 	%rd8157, %rd8155, %rd8156;
	shr.u64 	%rd8158, %rd8151, 32;
	mad.lo.s64 	%rd8159, %rd8074, %rd1578, %rd8158;
	shr.u64 	%rd8160, %rd8152, 32;
	add.s64 	%rd8161, %rd8159, %rd8160;
	shr.u64 	%rd8162, %rd8157, 32;
	shl.b64 	%rd8163, %rd8157, 32;
	and.b64  	%rd8164, %rd8150, 4294967295;
	or.b64  	%rd8165, %rd8163, %rd8164;
	add.s64 	%rd8166, %rd8110, %rd8165;
	setp.lt.u64 	%p883, %rd8166, %rd8110;
	selp.u64 	%rd8167, 1, 0, %p883;
	add.s64 	%rd8168, %rd8161, %rd8111;
	add.s64 	%rd8169, %rd8168, %rd8162;
	add.s64 	%rd8170, %rd8169, %rd8167;
	mul.lo.s64 	%rd8171, %rd8094, %rd1579;
	mul.lo.s64 	%rd8172, %rd8093, %rd1579;
	mul.lo.s64 	%rd8173, %rd8094, %rd1578;
	shr.u64 	%rd8174, %rd8171, 32;
	and.b64  	%rd8175, %rd8172, 4294967295;
	add.s64 	%rd8176, %rd8174, %rd8175;
	and.b64  	%rd8177, %rd8173, 4294967295;
	add.s64 	%rd8178, %rd8176, %rd8177;
	shr.u64 	%rd8179, %rd8172, 32;
	mad.lo.s64 	%rd8180, %rd8093, %rd1578, %rd8179;
	shr.u64 	%rd8181, %rd8173, 32;
	add.s64 	%rd8182, %rd8180, %rd8181;
	shr.u64 	%rd8183, %rd8178, 32;
	shl.b64 	%rd8184, %rd8178, 32;
	and.b64  	%rd8185, %rd8171, 4294967295;
	or.b64  	%rd8186, %rd8184, %rd8185;
	add.s64 	%rd8187, %rd8129, %rd8167;
	add.s64 	%rd8188, %rd8187, %rd8186;
	max.u64 	%rd8189, %rd8129, %rd8187;
	setp.gt.u64 	%p884, %rd8189, %rd8188;
	selp.u64 	%rd8190, 1, 0, %p884;
	add.s64 	%rd8191, %rd8182, %rd8130;
	add.s64 	%rd8192, %rd8191, %rd8183;
	add.s64 	%rd8193, %rd8192, %rd8190;
	mul.lo.s64 	%rd8194, %rd8113, %rd1579;
	mul.lo.s64 	%rd8195, %rd8112, %rd1579;
	mul.lo.s64 	%rd8196, %rd8113, %rd1578;
	shr.u64 	%rd8197, %rd8194, 32;
	and.b64  	%rd8198, %rd8195, 4294967295;
	add.s64 	%rd8199, %rd8197, %rd8198;
	and.b64  	%rd8200, %rd8196, 4294967295;
	add.s64 	%rd8201, %rd8199, %rd8200;
	shr.u64 	%rd8202, %rd8195, 32;
	mad.lo.s64 	%rd8203, %rd8112, %rd1578, %rd8202;
	shr.u64 	%rd8204, %rd8196, 32;
	add.s64 	%rd8205, %rd8203, %rd8204;
	shr.u64 	%rd8206, %rd8201, 32;
	shl.b64 	%rd8207, %rd8201, 32;
	and.b64  	%rd8208, %rd8194, 4294967295;
	or.b64  	%rd8209, %rd8207, %rd8208;
	add.s64 	%rd8210, %rd8148, %rd8190;
	add.s64 	%rd8211, %rd8210, %rd8209;
	max.u64 	%rd8212, %rd8148, %rd8210;
	setp.gt.u64 	%p885, %rd8212, %rd8211;
	selp.u64 	%rd8213, 1, 0, %p885;
	add.s64 	%rd8214, %rd8205, %rd8149;
	add.s64 	%rd8215, %rd8214, %rd8206;
	add.s64 	%rd8216, %rd8215, %rd8213;
	mul.lo.s64 	%rd8217, %rd8075, %rd1581;
	mul.lo.s64 	%rd8218, %rd8074, %rd1581;
	mul.lo.s64 	%rd8219, %rd8075, %rd1580;
	shr.u64 	%rd8220, %rd8217, 32;
	and.b64  	%rd8221, %rd8218, 4294967295;
	add.s64 	%rd8222, %rd8220, %rd8221;
	and.b64  	%rd8223, %rd8219, 4294967295;
	add.s64 	%rd8224, %rd8222, %rd8223;
	shr.u64 	%rd8225, %rd8218, 32;
	mad.lo.s64 	%rd8226, %rd8074, %rd1580, %rd8225;
	shr.u64 	%rd8227, %rd8219, 32;
	add.s64 	%rd8228, %rd8226, %rd8227;
	shr.u64 	%rd8229, %rd8224, 32;
	shl.b64 	%rd8230, %rd8224, 32;
	and.b64  	%rd8231, %rd8217, 4294967295;
	or.b64  	%rd8232, %rd8230, %rd8231;
	add.s64 	%rd8233, %rd8188, %rd8232;
	setp.lt.u64 	%p886, %rd8233, %rd8188;
	selp.u64 	%rd8234, 1, 0, %p886;
	add.s64 	%rd8235, %rd8228, %rd8193;
	add.s64 	%rd8236, %rd8235, %rd8229;
	add.s64 	%rd8237, %rd8236, %rd8234;
	mul.lo.s64 	%rd8238, %rd8094, %rd1581;
	mul.lo.s64 	%rd8239, %rd8093, %rd1581;
	mul.lo.s64 	%rd8240, %rd8094, %rd1580;
	shr.u64 	%rd8241, %rd8238, 32;
	and.b64  	%rd8242, %rd8239, 4294967295;
	add.s64 	%rd8243, %rd8241, %rd8242;
	and.b64  	%rd8244, %rd8240, 4294967295;
	add.s64 	%rd8245, %rd8243, %rd8244;
	shr.u64 	%rd8246, %rd8239, 32;
	mad.lo.s64 	%rd8247, %rd8093, %rd1580, %rd8246;
	shr.u64 	%rd8248, %rd8240, 32;
	add.s64 	%rd8249, %rd8247, %rd8248;
	shr.u64 	%rd8250, %rd8245, 32;
	shl.b64 	%rd8251, %rd8245, 32;
	and.b64  	%rd8252, %rd8238, 4294967295;
	or.b64  	%rd8253, %rd8251, %rd8252;
	add.s64 	%rd8254, %rd8211, %rd8234;
	add.s64 	%rd8255, %rd8254, %rd8253;
	max.u64 	%rd8256, %rd8211, %rd8254;
	setp.gt.u64 	%p887, %rd8256, %rd8255;
	selp.u64 	%rd8257, 1, 0, %p887;
	add.s64 	%rd8258, %rd8249, %rd8216;
	add.s64 	%rd8259, %rd8258, %rd8250;
	add.s64 	%rd8260, %rd8259, %rd8257;
	mul.lo.s64 	%rd8261, %rd8075, %rd1583;
	mul.lo.s64 	%rd8262, %rd8074, %rd1583;
	mul.lo.s64 	%rd8263, %rd8075, %rd1582;
	shr.u64 	%rd8264, %rd8261, 32;
	and.b64  	%rd8265, %rd8262, 4294967295;
	add.s64 	%rd8266, %rd8264, %rd8265;
	and.b64  	%rd8267, %rd8263, 4294967295;
	add.s64 	%rd8268, %rd8266, %rd8267;
	shr.u64 	%rd8269, %rd8262, 32;
	mad.lo.s64 	%rd8270, %rd8074, %rd1582, %rd8269;
	shr.u64 	%rd8271, %rd8263, 32;
	add.s64 	%rd8272, %rd8270, %rd8271;
	shr.u64 	%rd8273, %rd8268, 32;
	shl.b64 	%rd8274, %rd8268, 32;
	and.b64  	%rd8275, %rd8261, 4294967295;
	or.b64  	%rd8276, %rd8274, %rd8275;
	add.s64 	%rd8277, %rd8255, %rd8276;
	setp.lt.u64 	%p888, %rd8277, %rd8255;
	selp.u64 	%rd8278, 1, 0, %p888;
	add.s64 	%rd8279, %rd8272, %rd8260;
	add.s64 	%rd8280, %rd8279, %rd8273;
	add.s64 	%rd8281, %rd8280, %rd8278;
	ld.const.u64 	%rd8282, [MU_P];
	mul.lo.s64 	%rd8283, %rd8282, %rd8091;
	mul.lo.s64 	%rd8284, %rd8073, %rd8283;
	mul.hi.u64 	%rd8285, %rd8073, %rd8283;
	add.cc.s64 	%rd8286, %rd8284, %rd8091;
	addc.cc.s64 	%rd8287, %rd8285, 0;
	mul.lo.s64 	%rd8288, %rd1646, %rd8283;
	mul.hi.u64 	%rd8289, %rd1646, %rd8283;
	mov.b64 	%rd8290, 0;
	add.cc.s64 	%rd8291, %rd8287, %rd8166;
	addc.cc.s64 	%rd8292, %rd8290, 0;
	add.cc.s64 	%rd8293, %rd8291, %rd8288;
	addc.cc.s64 	%rd8294, %rd8292, %rd8289;
	mul.lo.s64 	%rd8295, %rd1645, %rd8283;
	mul.hi.u64 	%rd8296, %rd1645, %rd8283;
	add.cc.s64 	%rd8297, %rd8294, %rd8233;
	addc.cc.s64 	%rd8298, %rd8290, 0;
	add.cc.s64 	%rd8299, %rd8297, %rd8295;
	addc.cc.s64 	%rd8300, %rd8298, %rd8296;
	mul.lo.s64 	%rd8301, %rd1644, %rd8283;
	mul.hi.u64 	%rd8302, %rd1644, %rd8283;
	add.cc.s64 	%rd8303, %rd8300, %rd8277;
	addc.cc.s64 	%rd8304, %rd8290, 0;
	add.cc.s64 	%rd8305, %rd8303, %rd8301;
	addc.cc.s64 	%rd8306, %rd8304, %rd8302;
	add.s64 	%rd8307, %rd8092, %rd8306;
	setp.lt.u64 	%p889, %rd8307, %rd8092;
	selp.u64 	%rd8308, 1, 0, %p889;
	add.s64 	%rd8309, %rd8170, %rd8308;
	setp.lt.u64 	%p890, %rd8309, %rd8170;
	selp.u64 	%rd8310, 1, 0, %p890;
	add.s64 	%rd8311, %rd8237, %rd8310;
	setp.lt.u64 	%p891, %rd8311, %rd8237;
	selp.u64 	%rd8312, 1, 0, %p891;
	add.s64 	%rd8313, %rd8281, %rd8312;
	mul.lo.s64 	%rd8314, %rd8282, %rd8293;
	mul.lo.s64 	%rd8315, %rd8073, %rd8314;
	mul.hi.u64 	%rd8316, %rd8073, %rd8314;
	add.cc.s64 	%rd8317, %rd8315, %rd8293;
	addc.cc.s64 	%rd8318, %rd8316, 0;
	mul.lo.s64 	%rd8319, %rd1646, %rd8314;
	mul.hi.u64 	%rd8320, %rd1646, %rd8314;
	add.cc.s64 	%rd8321, %rd8318, %rd8299;
	addc.cc.s64 	%rd8322, %rd8290, 0;
	add.cc.s64 	%rd8323, %rd8321, %rd8319;
	addc.cc.s64 	%rd8324, %rd8322, %rd8320;
	mul.lo.s64 	%rd8325, %rd1645, %rd8314;
	mul.hi.u64 	%rd8326, %rd1645, %rd8314;
	add.cc.s64 	%rd8327, %rd8324, %rd8305;
	addc.cc.s64 	%rd8328, %rd8290, 0;
	add.cc.s64 	%rd8329, %rd8327, %rd8325;
	addc.cc.s64 	%rd8330, %rd8328, %rd8326;
	mul.lo.s64 	%rd8331, %rd1644, %rd8314;
	mul.hi.u64 	%rd8332, %rd1644, %rd8314;
	add.cc.s64 	%rd8333, %rd8330, %rd8307;
	addc.cc.s64 	%rd8334, %rd8290, 0;
	add.cc.s64 	%rd8335, %rd8333, %rd8331;
	addc.cc.s64 	%rd8336, %rd8334, %rd8332;
	add.s64 	%rd8337, %rd8309, %rd8336;
	setp.lt.u64 	%p892, %rd8337, %rd8309;
	selp.u64 	%rd8338, 1, 0, %p892;
	add.s64 	%rd8339, %rd8311, %rd8338;
	setp.lt.u64 	%p893, %rd8339, %rd8311;
	selp.u64 	%rd8340, 1, 0, %p893;
	add.s64 	%rd8341, %rd8313, %rd8340;
	mul.lo.s64 	%rd8342, %rd8282, %rd8323;
	mul.lo.s64 	%rd8343, %rd8073, %rd8342;
	mul.hi.u64 	%rd8344, %rd8073, %rd8342;
	add.cc.s64 	%rd8345, %rd8343, %rd8323;
	addc.cc.s64 	%rd8346, %rd8344, 0;
	mul.lo.s64 	%rd8347, %rd1646, %rd8342;
	mul.hi.u64 	%rd8348, %rd1646, %rd8342;
	add.cc.s64 	%rd8349, %rd8346, %rd8329;
	addc.cc.s64 	%rd8350, %rd8290, 0;
	add.cc.s64 	%rd8351, %rd8349, %rd8347;
	addc.cc.s64 	%rd8352, %rd8350, %rd8348;
	mul.lo.s64 	%rd8353, %rd1645, %rd8342;
	mul.hi.u64 	%rd8354, %rd1645, %rd8342;
	add.cc.s64 	%rd8355, %rd8352, %rd8335;
	addc.cc.s64 	%rd8356, %rd8290, 0;
	add.cc.s64 	%rd8357, %rd8355, %rd8353;
	addc.cc.s64 	%rd8358, %rd8356, %rd8354;
	mul.lo.s64 	%rd8359, %rd1644, %rd8342;
	mul.hi.u64 	%rd8360, %rd1644, %rd8342;
	add.cc.s64 	%rd8361, %rd8358, %rd8337;
	addc.cc.s64 	%rd8362, %rd8290, 0;
	add.cc.s64 	%rd8363, %rd8361, %rd8359;
	addc.cc.s64 	%rd8364, %rd8362, %rd8360;
	add.s64 	%rd8365, %rd8339, %rd8364;
	setp.lt.u64 	%p894, %rd8365, %rd8339;
	selp.u64 	%rd8366, 1, 0, %p894;
	add.s64 	%rd8367, %rd8341, %rd8366;
	mul.lo.s64 	%rd8368, %rd8282, %rd8351;
	mul.lo.s64 	%rd8369, %rd8073, %rd8368;
	mul.hi.u64 	%rd8370, %rd8073, %rd8368;
	add.cc.s64 	%rd8371, %rd8369, %rd8351;
	addc.cc.s64 	%rd8372, %rd8370, 0;
	mul.lo.s64 	%rd8373, %rd1646, %rd8368;
	mul.hi.u64 	%rd8374, %rd1646, %rd8368;
	add.cc.s64 	%rd8375, %rd8372, %rd8357;
	addc.cc.s64 	%rd8376, %rd8290, 0;
	add.cc.s64 	%rd1647, %rd8375, %rd8373;
	addc.cc.s64 	%rd8377, %rd8376, %rd8374;
	mul.lo.s64 	%rd8378, %rd1645, %rd8368;
	mul.hi.u64 	%rd8379, %rd1645, %rd8368;
	add.cc.s64 	%rd8380, %rd8377, %rd8363;
	addc.cc.s64 	%rd8381, %rd8290, 0;
	add.cc.s64 	%rd1648, %rd8380, %rd8378;
	addc.cc.s64 	%rd8382, %rd8381, %rd8379;
	mul.lo.s64 	%rd8383, %rd1644, %rd8368;
	mul.hi.u64 	%rd8384, %rd1644, %rd8368;
	add.cc.s64 	%rd8385, %rd8382, %rd8365;
	addc.cc.s64 	%rd8386, %rd8290, 0;
	add.cc.s64 	%rd1649, %rd8385, %rd8383;
	addc.cc.s64 	%rd8387, %rd8386, %rd8384;
	add.s64 	%rd21260, %rd8367, %rd8387;
	setp.gt.u64 	%p895, %rd21260, %rd1644;
	@%p895 bra 	$L__BB0_688;
	setp.lt.u64 	%p896, %rd21260, %rd1644;
	mov.u64 	%rd21261, %rd1649;
	mov.u64 	%rd21262, %rd1648;
	mov.u64 	%rd21263, %rd1647;
	@%p896 bra 	$L__BB0_689;
	setp.lt.u64 	%p897, %rd1645, %rd1649;
	@%p897 bra 	$L__BB0_688;
	setp.gt.u64 	%p898, %rd1645, %rd1649;
	mov.u64 	%rd21261, %rd1649;
	mov.u64 	%rd21262, %rd1648;
	mov.u64 	%rd21263, %rd1647;
	@%p898 bra 	$L__BB0_689;
	setp.lt.u64 	%p899, %rd1646, %rd1648;
	@%p899 bra 	$L__BB0_688;
	setp.gt.u64 	%p900, %rd1646, %rd1648;
	setp.gt.u64 	%p901, %rd8073, %rd1647;
	or.pred  	%p902, %p900, %p901;
	mov.u64 	%rd21261, %rd1649;
	mov.u64 	%rd21262, %rd1648;
	mov.u64 	%rd21263, %rd1647;
	@%p902 bra 	$L__BB0_689;
$L__BB0_688:
	sub.s64 	%rd21263, %rd1647, %rd8073;
	setp.lt.u64 	%p903, %rd1647, %rd8073;
	selp.u64 	%rd8391, 1, 0, %p903;
	add.s64 	%rd8392, %rd1646, %rd8391;
	sub.s64 	%rd21262, %rd1648, %rd8392;
	setp.lt.u64 	%p904, %rd1648, %rd8392;
	selp.u64 	%rd8393, 1, 0, %p904;
	add.s64 	%rd8395, %rd1645, %rd8393;
	sub.s64 	%rd21261, %rd1649, %rd8395;
	setp.lt.u64 	%p905, %rd1649, %rd8395;
	selp.u64 	%rd8396, 1, 0, %p905;
	add.s64 	%rd8398, %rd1644, %rd8396;
	sub.s64 	%rd21260, %rd21260, %rd8398;
$L__BB0_689:
	ld.const.u64 	%rd1659, [P_CONST+24];
	ld.const.u64 	%rd1660, [P_CONST+16];
	ld.const.u64 	%rd1661, [P_CONST+8];
	ld.const.u64 	%rd1662, [P_CONST];
	and.b64  	%rd8399, %rd21128, 4294967295;
	shr.u64 	%rd8400, %rd21128, 32;
	shr.u64 	%rd8401, %rd21228, 32;
	and.b64  	%rd8402, %rd21228, 4294967295;
	mul.lo.s64 	%rd8403, %rd8402, %rd8399;
	mul.lo.s64 	%rd8404, %rd8401, %rd8399;
	mul.lo.s64 	%rd8405, %rd8402, %rd8400;
	shr.u64 	%rd8406, %rd8403, 32;
	and.b64  	%rd8407, %rd8404, 4294967295;
	add.s64 	%rd8408, %rd8406, %rd8407;
	and.b64  	%rd8409, %rd8405, 4294967295;
	add.s64 	%rd8410, %rd8408, %rd8409;
	shr.u64 	%rd8411, %rd8404, 32;
	mad.lo.s64 	%rd8412, %rd8401, %rd8400, %rd8411;
	shr.u64 	%rd8413, %rd8405, 32;
	add.s64 	%rd8414, %rd8412, %rd8413;
	shr.u64 	%rd8415, %rd8410, 32;
	shl.b64 	%rd8416, %rd8410, 32;
	and.b64  	%rd8417, %rd8403, 4294967295;
	or.b64  	%rd8418, %rd8416, %rd8417;
	add.s64 	%rd8419, %rd8414, %rd8415;
	shr.u64 	%rd8420, %rd21229, 32;
	and.b64  	%rd8421, %rd21229, 4294967295;
	mul.lo.s64 	%rd8422, %rd8421, %rd8399;
	mul.lo.s64 	%rd8423, %rd8420, %rd8399;
	mul.lo.s64 	%rd8424, %rd8421, %rd8400;
	shr.u64 	%rd8425, %rd8422, 32;
	and.b64  	%rd8426, %rd8423, 4294967295;
	add.s64 	%rd8427, %rd8425, %rd8426;
	and.b64  	%rd8428, %rd8424, 4294967295;
	add.s64 	%rd8429, %rd8427, %rd8428;
	shr.u64 	%rd8430, %rd8423, 32;
	mad.lo.s64 	%rd8431, %rd8420, %rd8400, %rd8430;
	shr.u64 	%rd8432, %rd8424, 32;
	add.s64 	%rd8433, %rd8431, %rd8432;
	shr.u64 	%rd8434, %rd8429, 32;
	shl.b64 	%rd8435, %rd8429, 32;
	and.b64  	%rd8436, %rd8422, 4294967295;
	or.b64  	%rd8437, %rd8435, %rd8436;
	add.s64 	%rd8438, %rd8433, %rd8434;
	shr.u64 	%rd8439, %rd21230, 32;
	and.b64  	%rd8440, %rd21230, 4294967295;
	mul.lo.s64 	%rd8441, %rd8440, %rd8399;
	mul.lo.s64 	%rd8442, %rd8439, %rd8399;
	mul.lo.s64 	%rd8443, %rd8440, %rd8400;
	shr.u64 	%rd8444, %rd8441, 32;
	and.b64  	%rd8445, %rd8442, 4294967295;
	add.s64 	%rd8446, %rd8444, %rd8445;
	and.b64  	%rd8447, %rd8443, 4294967295;
	add.s64 	%rd8448, %rd8446, %rd8447;
	shr.u64 	%rd8449, %rd8442, 32;
	mad.lo.s64 	%rd8450, %rd8439, %rd8400, %rd8449;
	shr.u64 	%rd8451, %rd8443, 32;
	add.s64 	%rd8452, %rd8450, %rd8451;
	shr.u64 	%rd8453, %rd8448, 32;
	shl.b64 	%rd8454, %rd8448, 32;
	and.b64  	%rd8455, %rd8441, 4294967295;
	or.b64  	%rd8456, %rd8454, %rd8455;
	add.s64 	%rd8457, %rd8452, %rd8453;
	shr.u64 	%rd8458, %rd21231, 32;
	and.b64  	%rd8459, %rd21231, 4294967295;
	mul.lo.s64 	%rd8460, %rd8459, %rd8399;
	mul.lo.s64 	%rd8461, %rd8458, %rd8399;
	mul.lo.s64 	%rd8462, %rd8459, %rd8400;
	shr.u64 	%rd8463, %rd8460, 32;
	and.b64  	%rd8464, %rd8461, 4294967295;
	add.s64 	%rd8465, %rd8463, %rd8464;
	and.b64  	%rd8466, %rd8462, 4294967295;
	add.s64 	%rd8467, %rd8465, %rd8466;
	shr.u64 	%rd8468, %rd8461, 32;
	mad.lo.s64 	%rd8469, %rd8458, %rd8400, %rd8468;
	shr.u64 	%rd8470, %rd8462, 32;
	add.s64 	%rd8471, %rd8469, %rd8470;
	shr.u64 	%rd8472, %rd8467, 32;
	shl.b64 	%rd8473, %rd8467, 32;
	and.b64  	%rd8474, %rd8460, 4294967295;
	or.b64  	%rd8475, %rd8473, %rd8474;
	add.s64 	%rd8476, %rd8471, %rd8472;
	and.b64  	%rd8477, %rd21129, 4294967295;
	shr.u64 	%rd8478, %rd21129, 32;
	mul.lo.s64 	%rd8479, %rd8402, %rd8477;
	mul.lo.s64 	%rd8480, %rd8401, %rd8477;
	mul.lo.s64 	%rd8481, %rd8402, %rd8478;
	shr.u64 	%rd8482, %rd8479, 32;
	and.b64  	%rd8483, %rd8480, 4294967295;
	add.s64 	%rd8484, %rd8482, %rd8483;
	and.b64  	%rd8485, %rd8481, 4294967295;
	add.s64 	%rd8486, %rd8484, %rd8485;
	shr.u64 	%rd8487, %rd8480, 32;
	mad.lo.s64 	%rd8488, %rd8401, %rd8478, %rd8487;
	shr.u64 	%rd8489, %rd8481, 32;
	add.s64 	%rd8490, %rd8488, %rd8489;
	shr.u64 	%rd8491, %rd8486, 32;
	shl.b64 	%rd8492, %rd8486, 32;
	and.b64  	%rd8493, %rd8479, 4294967295;
	or.b64  	%rd8494, %rd8492, %rd8493;
	add.s64 	%rd8495, %rd8437, %rd8494;
	setp.lt.u64 	%p906, %rd8495, %rd8437;
	selp.u64 	%rd8496, 1, 0, %p906;
	add.s64 	%rd8497, %rd8490, %rd8438;
	add.s64 	%rd8498, %rd8497, %rd8491;
	add.s64 	%rd8499, %rd8498, %rd8496;
	mul.lo.s64 	%rd8500, %rd8421, %rd8477;
	mul.lo.s64 	%rd8501, %rd8420, %rd8477;
	mul.lo.s64 	%rd8502, %rd8421, %rd8478;
	shr.u64 	%rd8503, %rd8500, 32;
	and.b64  	%rd8504, %rd8501, 4294967295;
	add.s64 	%rd8505, %rd8503, %rd8504;
	and.b64  	%rd8506, %rd8502, 4294967295;
	add.s64 	%rd8507, %rd8505, %rd8506;
	shr.u64 	%rd8508, %rd8501, 32;
	mad.lo.s64 	%rd8509, %rd8420, %rd8478, %rd8508;
	shr.u64 	%rd8510, %rd8502, 32;
	add.s64 	%rd8511, %rd8509, %rd8510;
	shr.u64 	%rd8512, %rd8507, 32;
	shl.b64 	%rd8513, %rd8507, 32;
	and.b64  	%rd8514, %rd8500, 4294967295;
	or.b64  	%rd8515, %rd8513, %rd8514;
	add.s64 	%rd8516, %rd8456, %rd8496;
	add.s64 	%rd8517, %rd8516, %rd8515;
	max.u64 	%rd8518, %rd8456, %rd8516;
	setp.gt.u64 	%p907, %rd8518, %rd8517;
	selp.u64 	%rd8519, 1, 0, %p907;
	add.s64 	%rd8520, %rd8511, %rd8457;
	add.s64 	%rd8521, %rd8520, %rd8512;
	add.s64 	%rd8522, %rd8521, %rd8519;
	mul.lo.s64 	%rd8523, %rd8440, %rd8477;
	mul.lo.s64 	%rd8524, %rd8439, %rd8477;
	mul.lo.s64 	%rd8525, %rd8440, %rd8478;
	shr.u64 	%rd8526, %rd8523, 32;
	and.b64  	%rd8527, %rd8524, 4294967295;
	add.s64 	%rd8528, %rd8526, %rd8527;
	and.b64  	%rd8529, %rd8525, 4294967295;
	add.s64 	%rd8530, %rd8528, %rd8529;
	shr.u64 	%rd8531, %rd8524, 32;
	mad.lo.s64 	%rd8532, %rd8439, %rd8478, %rd8531;
	shr.u64 	%rd8533, %rd8525, 32;
	add.s64 	%rd8534, %rd8532, %rd8533;
	shr.u64 	%rd8535, %rd8530, 32;
	shl.b64 	%rd8536, %rd8530, 32;
	and.b64  	%rd8537, %rd8523, 4294967295;
	or.b64  	%rd8538, %rd8536, %rd8537;
	add.s64 	%rd8539, %rd8475, %rd8519;
	add.s64 	%rd8540, %rd8539, %rd8538;
	max.u64 	%rd8541, %rd8475, %rd8539;
	setp.gt.u64 	%p908, %rd8541, %rd8540;
	selp.u64 	%rd8542, 1, 0, %p908;
	add.s64 	%rd8543, %rd8534, %rd8476;
	add.s64 	%rd8544, %rd8543, %rd8535;
	add.s64 	%rd8545, %rd8544, %rd8542;
	and.b64  	%rd8546, %rd21130, 4294967295;
	shr.u64 	%rd8547, %rd21130, 32;
	mul.lo.s64 	%rd8548, %rd8402, %rd8546;
	mul.lo.s64 	%rd8549, %rd8401, %rd8546;
	mul.lo.s64 	%rd8550, %rd8402, %rd8547;
	shr.u64 	%rd8551, %rd8548, 32;
	and.b64  	%rd8552, %rd8549, 4294967295;
	add.s64 	%rd8553, %rd8551, %rd8552;
	and.b64  	%rd8554, %rd8550, 4294967295;
	add.s64 	%rd8555, %rd8553, %rd8554;
	shr.u64 	%rd8556, %rd8549, 32;
	mad.lo.s64 	%rd8557, %rd8401, %rd8547, %rd8556;
	shr.u64 	%rd8558, %rd8550, 32;
	add.s64 	%rd8559, %rd8557, %rd8558;
	shr.u64 	%rd8560, %rd8555, 32;
	shl.b64 	%rd8561, %rd8555, 32;
	and.b64  	%rd8562, %rd8548, 4294967295;
	or.b64  	%rd8563, %rd8561, %rd8562;
	add.s64 	%rd8564, %rd8517, %rd8563;
	setp.lt.u64 	%p909, %rd8564, %rd8517;
	selp.u64 	%rd8565, 1, 0, %p909;
	add.s64 	%rd8566, %rd8559, %rd8522;
	add.s64 	%rd8567, %rd8566, %rd8560;
	add.s64 	%rd8568, %rd8567, %rd8565;
	mul.lo.s64 	%rd8569, %rd8421, %rd8546;
	mul.lo.s64 	%rd8570, %rd8420, %rd8546;
	mul.lo.s64 	%rd8571, %rd8421, %rd8547;
	shr.u64 	%rd8572, %rd8569, 32;
	and.b64  	%rd8573, %rd8570, 4294967295;
	add.s64 	%rd8574, %rd8572, %rd8573;
	and.b64  	%rd8575, %rd8571, 4294967295;
	add.s64 	%rd8576, %rd8574, %rd8575;
	shr.u64 	%rd8577, %rd8570, 32;
	mad.lo.s64 	%rd8578, %rd8420, %rd8547, %rd8577;
	shr.u64 	%rd8579, %rd8571, 32;
	add.s64 	%rd8580, %rd8578, %rd8579;
	shr.u64 	%rd8581, %rd8576, 32;
	shl.b64 	%rd8582, %rd8576, 32;
	and.b64  	%rd8583, %rd8569, 4294967295;
	or.b64  	%rd8584, %rd8582, %rd8583;
	add.s64 	%rd8585, %rd8540, %rd8565;
	add.s64 	%rd8586, %rd8585, %rd8584;
	max.u64 	%rd8587, %rd8540, %rd8585;
	setp.gt.u64 	%p910, %rd8587, %rd8586;
	selp.u64 	%rd8588, 1, 0, %p910;
	add.s64 	%rd8589, %rd8580, %rd8545;
	add.s64 	%rd8590, %rd8589, %rd8581;
	add.s64 	%rd8591, %rd8590, %rd8588;
	and.b64  	%rd8592, %rd21131, 4294967295;
	shr.u64 	%rd8593, %rd21131, 32;
	mul.lo.s64 	%rd8594, %rd8402, %rd8592;
	mul.lo.s64 	%rd8595, %rd8401, %rd8592;
	mul.lo.s64 	%rd8596, %rd8402, %rd8593;
	shr.u64 	%rd8597, %rd8594, 32;
	and.b64  	%rd8598, %rd8595, 4294967295;
	add.s64 	%rd8599, %rd8597, %rd8598;
	and.b64  	%rd8600, %rd8596, 4294967295;
	add.s64 	%rd8601, %rd8599, %rd8600;
	shr.u64 	%rd8602, %rd8595, 32;
	mad.lo.s64 	%rd8603, %rd8401, %rd8593, %rd8602;
	shr.u64 	%rd8604, %rd8596, 32;
	add.s64 	%rd8605, %rd8603, %rd8604;
	shr.u64 	%rd8606, %rd8601, 32;
	shl.b64 	%rd8607, %rd8601, 32;
	and.b64  	%rd8608, %rd8594, 4294967295;
	or.b64  	%rd8609, %rd8607, %rd8608;
	add.s64 	%rd8610, %rd8586, %rd8609;
	setp.lt.u64 	%p911, %rd8610, %rd8586;
	selp.u64 	%rd8611, 1, 0, %p911;
	add.s64 	%rd8612, %rd8605, %rd8591;
	add.s64 	%rd8613, %rd8612, %rd8606;
	add.s64 	%rd8614, %rd8613, %rd8611;
	ld.const.u64 	%rd8615, [MU_P];
	mul.lo.s64 	%rd8616, %rd8615, %rd8418;
	mul.lo.s64 	%rd8617, %rd1662, %rd8616;
	mul.hi.u64 	%rd8618, %rd1662, %rd8616;
	add.cc.s64 	%rd8619, %rd8617, %rd8418;
	addc.cc.s64 	%rd8620, %rd8618, 0;
	mul.lo.s64 	%rd8621, %rd1661, %rd8616;
	mul.hi.u64 	%rd8622, %rd1661, %rd8616;
	mov.b64 	%rd8623, 0;
	add.cc.s64 	%rd8624, %rd8620, %rd8495;
	addc.cc.s64 	%rd8625, %rd8623, 0;
	add.cc.s64 	%rd8626, %rd8624, %rd8621;
	addc.cc.s64 	%rd8627, %rd8625, %rd8622;
	mul.lo.s64 	%rd8628, %rd1660, %rd8616;
	mul.hi.u64 	%rd8629, %rd1660, %rd8616;
	add.cc.s64 	%rd8630, %rd8627, %rd8564;
	addc.cc.s64 	%rd8631, %rd8623, 0;
	add.cc.s64 	%rd8632, %rd8630, %rd8628;
	addc.cc.s64 	%rd8633, %rd8631, %rd8629;
	mul.lo.s64 	%rd8634, %rd1659, %rd8616;
	mul.hi.u64 	%rd8635, %rd1659, %rd8616;
	add.cc.s64 	%rd8636, %rd8633, %rd8610;
	addc.cc.s64 	%rd8637, %rd8623, 0;
	add.cc.s64 	%rd8638, %rd8636, %rd8634;
	addc.cc.s64 	%rd8639, %rd8637, %rd8635;
	add.s64 	%rd8640, %rd8419, %rd8639;
	setp.lt.u64 	%p912, %rd8640, %rd8419;
	selp.u64 	%rd8641, 1, 0, %p912;
	add.s64 	%rd8642, %rd8499, %rd8641;
	setp.lt.u64 	%p913, %rd8642, %rd8499;
	selp.u64 	%rd8643, 1, 0, %p913;
	add.s64 	%rd8644, %rd8568, %rd8643;
	setp.lt.u64 	%p914, %rd8644, %rd8568;
	selp.u64 	%rd8645, 1, 0, %p914;
	add.s64 	%rd8646, %rd8614, %rd8645;
	mul.lo.s64 	%rd8647, %rd8615, %rd8626;
	mul.lo.s64 	%rd8648, %rd1662, %rd8647;
	mul.hi.u64 	%rd8649, %rd1662, %rd8647;
	add.cc.s64 	%rd8650, %rd8648, %rd8626;
	addc.cc.s64 	%rd8651, %rd8649, 0;
	mul.lo.s64 	%rd8652, %rd1661, %rd8647;
	mul.hi.u64 	%rd8653, %rd1661, %rd8647;
	add.cc.s64 	%rd8654, %rd8651, %rd8632;
	addc.cc.s64 	%rd8655, %rd8623, 0;
	add.cc.s64 	%rd8656, %rd8654, %rd8652;
	addc.cc.s64 	%rd8657, %rd8655, %rd8653;
	mul.lo.s64 	%rd8658, %rd1660, %rd8647;
	mul.hi.u64 	%rd8659, %rd1660, %rd8647;
	add.cc.s64 	%rd8660, %rd8657, %rd8638;
	addc.cc.s64 	%rd8661, %rd8623, 0;
	add.cc.s64 	%rd8662, %rd8660, %rd8658;
	addc.cc.s64 	%rd8663, %rd8661, %rd8659;
	mul.lo.s64 	%rd8664, %rd1659, %rd8647;
	mul.hi.u64 	%rd8665, %rd1659, %rd8647;
	add.cc.s64 	%rd8666, %rd8663, %rd8640;
	addc.cc.s64 	%rd8667, %rd8623, 0;
	add.cc.s64 	%rd8668, %rd8666, %rd8664;
	addc.cc.s64 	%rd8669, %rd8667, %rd8665;
	add.s64 	%rd8670, %rd8642, %rd8669;
	setp.lt.u64 	%p915, %rd8670, %rd8642;
	selp.u64 	%rd8671, 1, 0, %p915;
	add.s64 	%rd8672, %rd8644, %rd8671;
	setp.lt.u64 	%p916, %rd8672, %rd8644;
	selp.u64 	%rd8673, 1, 0, %p916;
	add.s64 	%rd8674, %rd8646, %rd8673;
	mul.lo.s64 	%rd8675, %rd8615, %rd8656;
	mul.lo.s64 	%rd8676, %rd1662, %rd8675;
	mul.hi.u64 	%rd8677, %rd1662, %rd8675;
	add.cc.s64 	%rd8678, %rd8676, %rd8656;
	addc.cc.s64 	%rd8679, %rd8677, 0;
	mul.lo.s64 	%rd8680, %rd1661, %rd8675;
	mul.hi.u64 	%rd8681, %rd1661, %rd8675;
	add.cc.s64 	%rd8682, %rd8679, %rd8662;
	addc.cc.s64 	%rd8683, %rd8623, 0;
	add.cc.s64 	%rd8684, %rd8682, %rd8680;
	addc.cc.s64 	%rd8685, %rd8683, %rd8681;
	mul.lo.s64 	%rd8686, %rd1660, %rd8675;
	mul.hi.u64 	%rd8687, %rd1660, %rd8675;
	add.cc.s64 	%rd8688, %rd8685, %rd8668;
	addc.cc.s64 	%rd8689, %rd8623, 0;
	add.cc.s64 	%rd8690, %rd8688, %rd8686;
	addc.cc.s64 	%rd8691, %rd8689, %rd8687;
	mul.lo.s64 	%rd8692, %rd1659, %rd8675;
	mul.hi.u64 	%rd8693, %rd1659, %rd8675;
	add.cc.s64 	%rd8694, %rd8691, %rd8670;
	addc.cc.s64 	%rd8695, %rd8623, 0;
	add.cc.s64 	%rd8696, %rd8694, %rd8692;
	addc.cc.s64 	%rd8697, %rd8695, %rd8693;
	add.s64 	%rd8698, %rd8672, %rd8697;
	setp.lt.u64 	%p917, %rd8698, %rd8672;
	selp.u64 	%rd8699, 1, 0, %p917;
	add.s64 	%rd8700, %rd8674, %rd8699;
	mul.lo.s64 	%rd8701, %rd8615, %rd8684;
	mul.lo.s64 	%rd8702, %rd1662, %rd8701;
	mul.hi.u64 	%rd8703, %rd1662, %rd8701;
	add.cc.s64 	%rd8704, %rd8702, %rd8684;
	addc.cc.s64 	%rd8705, %rd8703, 0;
	mul.lo.s64 	%rd8706, %rd1661, %rd8701;
	mul.hi.u64 	%rd8707, %rd1661, %rd8701;
	add.cc.s64 	%rd8708, %rd8705, %rd8690;
	addc.cc.s64 	%rd8709, %rd8623, 0;
	add.cc.s64 	%rd1663, %rd8708, %rd8706;
	addc.cc.s64 	%rd8710, %rd8709, %rd8707;
	mul.lo.s64 	%rd8711, %rd1660, %rd8701;
	mul.hi.u64 	%rd8712, %rd1660, %rd8701;
	add.cc.s64 	%rd8713, %rd8710, %rd8696;
	addc.cc.s64 	%rd8714, %rd8623, 0;
	add.cc.s64 	%rd1664, %rd8713, %rd8711;
	addc.cc.s64 	%rd8715, %rd8714, %rd8712;
	mul.lo.s64 	%rd8716, %rd1659, %rd8701;
	mul.hi.u64 	%rd8717, %rd1659, %rd8701;
	add.cc.s64 	%rd8718, %rd8715, %rd8698;
	addc.cc.s64 	%rd8719, %rd8623, 0;
	add.cc.s64 	%rd1665, %rd8718, %rd8716;
	addc.cc.s64 	%rd8720, %rd8719, %rd8717;
	add.s64 	%rd21267, %rd8700, %rd8720;
	setp.gt.u64 	%p918, %rd21267, %rd1659;
	@%p918 bra 	$L__BB0_695;
	setp.lt.u64 	%p919, %rd21267, %rd1659;
	mov.u64 	%rd21264, %rd1663;
	mov.u64 	%rd21265, %rd1664;
	mov.u64 	%rd21266, %rd1665;
	@%p919 bra 	$L__BB0_696;
	setp.lt.u64 	%p920, %rd1660, %rd1665;
	@%p920 bra 	$L__BB0_695;
	setp.gt.u64 	%p921, %rd1660, %rd1665;
	mov.u64 	%rd21264, %rd1663;
	mov.u64 	%rd21265, %rd1664;
	mov.u64 	%rd21266, %rd1665;
	@%p921 bra 	$L__BB0_696;
	setp.lt.u64 	%p922, %rd1661, %rd1664;
	@%p922 bra 	$L__BB0_695;
	setp.gt.u64 	%p923, %rd1661, %rd1664;
	setp.gt.u64 	%p924, %rd1662, %rd1663;
	or.pred  	%p925, %p923, %p924;
	mov.u64 	%rd21264, %rd1663;
	mov.u64 	%rd21265, %rd1664;
	mov.u64 	%rd21266, %rd1665;
	@%p925 bra 	$L__BB0_696;
$L__BB0_695:
	sub.s64 	%rd21264, %rd1663, %rd1662;
	setp.lt.u64 	%p926, %rd1663, %rd1662;
	selp.u64 	%rd8721, 1, 0, %p926;
	add.s64 	%rd8722, %rd1661, %rd8721;
	sub.s64 	%rd21265, %rd1664, %rd8722;
	setp.lt.u64 	%p927, %rd1664, %rd8722;
	selp.u64 	%rd8723, 1, 0, %p927;
	add.s64 	%rd8724, %rd1660, %rd8723;
	sub.s64 	%rd21266, %rd1665, %rd8724;
	setp.lt.u64 	%p928, %rd1665, %rd8724;
	selp.u64 	%rd8725, 1, 0, %p928;
	add.s64 	%rd8726, %rd1659, %rd8725;
	sub.s64 	%rd21267, %rd21267, %rd8726;
$L__BB0_696:
	shl.b64 	%rd1675, %rd21264, 1;
	setp.gt.s64 	%p929, %rd21264, -1;
	mov.b64 	{%r310, %r311}, %rd21265;
	mov.b64 	{%r312, %r313}, %rd21264;
	shf.l.wrap.b32 	%r314, %r313, %r310, 1;
	shf.l.wrap.b32 	%r315, %r310, %r311, 1;
	mov.b64 	%rd1676, {%r314, %r315};
	setp.lt.u64 	%p930, %rd1676, %rd21265;
	setp.eq.s64 	%p931, %rd1676, %rd21265;
	selp.u32 	%r316, -1, 0, %p931;
	selp.u32 	%r317, -1, 0, %p930;
	selp.b32 	%r318, %r317, %r316, %p929;
	and.b32  	%r320, %r318, 1;
	setp.eq.b32 	%p932, %r320, 1;
	or.pred  	%p933, %p930, %p932;
	selp.u64 	%rd8727, 1, 0, %p933;
	shl.b64 	%rd8728, %rd21266, 1;
	or.b64  	%rd1677, %rd8728, %rd8727;
	setp.ge.u64 	%p934, %rd1677, %rd21266;
	setp.lt.u64 	%p935, %rd1677, %rd21266;
	setp.eq.s64 	%p936, %rd1677, %rd21266;
	selp.u32 	%r321, -1, 0, %p935;
	selp.u32 	%r322, -1, 0, %p936;
	selp.b32 	%r323, %r322, %r321, %p933;
	selp.b32 	%r324, %r323, %r321, %p934;
	and.b32  	%r325, %r324, 1;
	setp.eq.b32 	%p31, %r325, 1;
	cvt.u64.u32 	%rd8729, %r324;
	and.b64  	%rd8730, %rd8729, 1;
	shl.b64 	%rd8731, %rd21267, 1;
	or.b64  	%rd21271, %rd8731, %rd8730;
	setp.lt.u64 	%p937, %rd21271, %rd21267;
	@%p937 bra 	$L__BB0_703;
	setp.eq.s64 	%p938, %rd21271, %rd21267;
	and.pred  	%p939, %p938, %p31;
	setp.gt.u64 	%p940, %rd21271, %rd1659;
	or.pred  	%p941, %p939, %p940;
	@%p941 bra 	$L__BB0_703;
	setp.lt.u64 	%p942, %rd21271, %rd1659;
	mov.u64 	%rd21268, %rd1675;
	mov.u64 	%rd21269, %rd1676;
	mov.u64 	%rd21270, %rd1677;
	@%p942 bra 	$L__BB0_704;
	setp.gt.u64 	%p943, %rd1677, %rd1660;
	@%p943 bra 	$L__BB0_703;
	setp.lt.u64 	%p944, %rd1677, %rd1660;
	mov.u64 	%rd21268, %rd1675;
	mov.u64 	%rd21269, %rd1676;
	mov.u64 	%rd21270, %rd1677;
	@%p944 bra 	$L__BB0_704;
	setp.gt.u64 	%p945, %rd1676, %rd1661;
	@%p945 bra 	$L__BB0_703;
	setp.lt.u64 	%p946, %rd1676, %rd1661;
	setp.lt.u64 	%p947, %rd1675, %rd1662;
	or.pred  	%p948, %p946, %p947;
	mov.u64 	%rd21268, %rd1675;
	mov.u64 	%rd21269, %rd1676;
	mov.u64 	%rd21270, %rd1677;
	@%p948 bra 	$L__BB0_704;
$L__BB0_703:
	sub.s64 	%rd21268, %rd1675, %rd1662;
	setp.lt.u64 	%p949, %rd1675, %rd1662;
	selp.u64 	%rd8732, 1, 0, %p949;
	add.s64 	%rd8733, %rd1661, %rd8732;
	sub.s64 	%rd21269, %rd1676, %rd8733;
	setp.lt.u64 	%p950, %rd1676, %rd8733;
	selp.u64 	%rd8734, 1, 0, %p950;
	add.s64 	%rd8735, %rd1660, %rd8734;
	sub.s64 	%rd21270, %rd1677, %rd8735;
	setp.lt.u64 	%p951, %rd1677, %rd8735;
	selp.u64 	%rd8736, 1, 0, %p951;
	add.s64 	%rd8737, %rd1659, %rd8736;
	sub.s64 	%rd21271, %rd21271, %rd8737;
$L__BB0_704:
	sub.s64 	%rd21299, %rd21263, %rd21268;
	setp.lt.u64 	%p952, %rd21263, %rd21268;
	selp.u64 	%rd8738, 1, 0, %p952;
	add.s64 	%rd8739, %rd21269, %rd8738;
	sub.s64 	%rd21298, %rd21262, %rd8739;
	setp.lt.u64 	%p953, %rd21262, %rd8739;
	selp.u64 	%rd8740, 1, 0, %p953;
	add.s64 	%rd8741, %rd21270, %rd8740;
	sub.s64 	%rd21297, %rd21261, %rd8741;
	setp.lt.u64 	%p954, %rd21261, %rd8741;
	selp.u64 	%rd8742, 1, 0, %p954;
	add.s64 	%rd8743, %rd21271, %rd8742;
	sub.s64 	%rd21296, %rd21260, %rd8743;
	setp.ge.u64 	%p955, %rd21260, %rd8743;
	@%p955 bra 	$L__BB0_706;
	add.s64 	%rd1691, %rd21299, %rd1662;
	setp.ge.u64 	%p956, %rd1691, %rd21299;
	setp.lt.u64 	%p957, %rd1691, %rd21299;
	selp.u64 	%rd8744, 1, 0, %p957;
	add.s64 	%rd8745, %rd21298, %rd8744;
	add.s64 	%rd1692, %rd8745, %rd1661;
	setp.lt.u64 	%p958, %rd1692, %rd21298;
	setp.eq.s64 	%p959, %rd1692, %rd21298;
	selp.u32 	%r326, -1, 0, %p959;
	selp.u32 	%r327, -1, 0, %p958;
	selp.b32 	%r328, %r327, %r326, %p956;
	and.b32  	%r330, %r328, 1;
	setp.eq.b32 	%p960, %r330, 1;
	or.pred  	%p961, %p958, %p960;
	selp.u64 	%rd8746, 1, 0, %p961;
	add.s64 	%rd8747, %rd21297, %rd8746;
	add.s64 	%rd1693, %rd8747, %rd1660;
	setp.ge.u64 	%p962, %rd1693, %rd21297;
	setp.lt.u64 	%p963, %rd1693, %rd21297;
	setp.eq.s64 	%p964, %rd1693, %rd21297;
	selp.u32 	%r331, -1, 0, %p963;
	selp.u32 	%r332, -1, 0, %p964;
	selp.b32 	%r333, %r332, %r331, %p961;
	selp.b32 	%r334, %r333, %r331, %p962;
	cvt.u64.u32 	%rd8748, %r334;
	and.b64  	%rd8749, %rd8748, 1;
	add.s64 	%rd8750, %rd21296, %rd8749;
	add.s64 	%rd21296, %rd8750, %rd1659;
	mov.u64 	%rd21297, %rd1693;
	mov.u64 	%rd21298, %rd1692;
	mov.u64 	%rd21299, %rd1691;
$L__BB0_706:
	add.s64 	%rd1699, %rd44, %rd56;
	setp.ge.u64 	%p965, %rd1699, %rd44;
	setp.lt.u64 	%p966, %rd1699, %rd44;
	selp.u64 	%rd8751, 1, 0, %p966;
	add.s64 	%rd8752, %rd43, %rd8751;
	add.s64 	%rd1700, %rd8752, %rd55;
	setp.lt.u64 	%p967, %rd1700, %rd43;
	setp.eq.s64 	%p968, %rd1700, %rd43;
	selp.u32 	%r335, -1, 0, %p968;
	selp.u32 	%r336, -1, 0, %p967;
	selp.b32 	%r337, %r336, %r335, %p965;
	and.b32  	%r339, %r337, 1;
	setp.eq.b32 	%p969, %r339, 1;
	or.pred  	%p970, %p967, %p969;
	selp.u64 	%rd8753, 1, 0, %p970;
	add.s64 	%rd8754, %rd42, %rd8753;
	add.s64 	%rd1701, %rd8754, %rd54;
	setp.ge.u64 	%p971, %rd1701, %rd42;
	setp.lt.u64 	%p972, %rd1701, %rd42;
	setp.eq.s64 	%p973, %rd1701, %rd42;
	selp.u32 	%r340, -1, 0, %p972;
	selp.u32 	%r341, -1, 0, %p973;
	selp.b32 	%r342, %r341, %r340, %p970;
	selp.b32 	%r343, %r342, %r340, %p971;
	and.b32  	%r344, %r343, 1;
	setp.eq.b32 	%p32, %r344, 1;
	cvt.u64.u32 	%rd8755, %r343;
	and.b64  	%rd8756, %rd8755, 1;
	add.s64 	%rd8757, %rd41, %rd8756;
	add.s64 	%rd21279, %rd8757, %rd53;
	setp.lt.u64 	%p974, %rd21279, %rd41;
	@%p974 bra 	$L__BB0_713;
	setp.eq.s64 	%p975, %rd21279, %rd41;
	and.pred  	%p976, %p32, %p975;
	setp.gt.u64 	%p977, %rd21279, %rd1659;
	or.pred  	%p978, %p976, %p977;
	@%p978 bra 	$L__BB0_713;
	setp.lt.u64 	%p979, %rd21279, %rd1659;
	mov.u64 	%rd21276, %rd1699;
	mov.u64 	%rd21277, %rd1700;
	mov.u64 	%rd21278, %rd1701;
	@%p979 bra 	$L__BB0_714;
	setp.gt.u64 	%p980, %rd1701, %rd1660;
	@%p980 bra 	$L__BB0_713;
	setp.lt.u64 	%p981, %rd1701, %rd1660;
	mov.u64 	%rd21276, %rd1699;
	mov.u64 	%rd21277, %rd1700;
	mov.u64 	%rd21278, %rd1701;
	@%p981 bra 	$L__BB0_714;
	setp.gt.u64 	%p982, %rd1700, %rd1661;
	@%p982 bra 	$L__BB0_713;
	setp.lt.u64 	%p983, %rd1700, %rd1661;
	setp.lt.u64 	%p984, %rd1699, %rd1662;
	or.pred  	%p985, %p983, %p984;
	mov.u64 	%rd21276, %rd1699;
	mov.u64 	%rd21277, %rd1700;
	mov.u64 	%rd21278, %rd1701;
	@%p985 bra 	$L__BB0_714;
$L__BB0_713:
	sub.s64 	%rd21276, %rd1699, %rd1662;
	setp.lt.u64 	%p986, %rd1699, %rd1662;
	selp.u64 	%rd8758, 1, 0, %p986;
	add.s64 	%rd8759, %rd1661, %rd8758;
	sub.s64 	%rd21277, %rd1700, %rd8759;
	setp.lt.u64 	%p987, %rd1700, %rd8759;
	selp.u64 	%rd8760, 1, 0, %p987;
	add.s64 	%rd8761, %rd1660, %rd8760;
	sub.s64 	%rd21278, %rd1701, %rd8761;
	setp.lt.u64 	%p988, %rd1701, %rd8761;
	selp.u64 	%rd8762, 1, 0, %p988;
	add.s64 	%rd8763, %rd1659, %rd8762;
	sub.s64 	%rd21279, %rd21279, %rd8763;
$L__BB0_714:
	ld.const.u64 	%rd1711, [P_CONST+24];
	ld.const.u64 	%rd1712, [P_CONST+16];
	ld.const.u64 	%rd1713, [P_CONST+8];
	ld.const.u64 	%rd1714, [P_CONST];
	and.b64  	%rd8764, %rd21276, 4294967295;
	shr.u64 	%rd8765, %rd21276, 32;
	mul.lo.s64 	%rd8766, %rd8764, %rd8764;
	mul.lo.s64 	%rd8767, %rd8765, %rd8764;
	shr.u64 	%rd8768, %rd8766, 32;
	shl.b64 	%rd8769, %rd8767, 1;
	and.b64  	%rd8770, %rd8769, 8589934590;
	add.s64 	%rd8771, %rd8768, %rd8770;
	shr.u64 	%rd8772, %rd8767, 31;
	and.b64  	%rd8773, %rd8772, 8589934590;
	mad.lo.s64 	%rd8774, %rd8765, %rd8765, %rd8773;
	shr.u64 	%rd8775, %rd8771, 32;
	shl.b64 	%rd8776, %rd8771, 32;
	and.b64  	%rd8777, %rd8766, 4294967293;
	or.b64  	%rd8778, %rd8776, %rd8777;
	add.s64 	%rd8779, %rd8774, %rd8775;
	shr.u64 	%rd8780, %rd21277, 32;
	and.b64  	%rd8781, %rd21277, 4294967295;
	mul.lo.s64 	%rd8782, %rd8781, %rd8764;
	mul.lo.s64 	%rd8783, %rd8780, %rd8764;
	mul.lo.s64 	%rd8784, %rd8781, %rd8765;
	shr.u64 	%rd8785, %rd8782, 32;
	and.b64  	%rd8786, %rd8783, 4294967295;
	add.s64 	%rd8787, %rd8785, %rd8786;
	and.b64  	%rd8788, %rd8784, 4294967295;
	add.s64 	%rd8789, %rd8787, %rd8788;
	shr.u64 	%rd8790, %rd8783, 32;
	mad.lo.s64 	%rd8791, %rd8780, %rd8765, %rd8790;
	shr.u64 	%rd8792, %rd8784, 32;
	add.s64 	%rd8793, %rd8791, %rd8792;
	shr.u64 	%rd8794, %rd8789, 32;
	shl.b64 	%rd8795, %rd8789, 32;
	and.b64  	%rd8796, %rd8782, 4294967295;
	or.b64  	%rd8797, %rd8795, %rd8796;
	add.s64 	%rd8798, %rd8793, %rd8794;
	shr.u64 	%rd8799, %rd21278, 32;
	and.b64  	%rd8800, %rd21278, 4294967295;
	mul.lo.s64 	%rd8801, %rd8800, %rd8764;
	mul.lo.s64 	%rd8802, %rd8799, %rd8764;
	mul.lo.s64 	%rd8803, %rd8800, %rd8765;
	shr.u64 	%rd8804, %rd8801, 32;
	and.b64  	%rd8805, %rd8802, 4294967295;
	add.s64 	%rd8806, %rd8804, %rd8805;
	and.b64  	%rd8807, %rd8803, 4294967295;
	add.s64 	%rd8808, %rd8806, %rd8807;
	shr.u64 	%rd8809, %rd8802, 32;
	mad.lo.s64 	%rd8810, %rd8799, %rd8765, %rd8809;
	shr.u64 	%rd8811, %rd8803, 32;
	add.s64 	%rd8812, %rd8810, %rd8811;
	shr.u64 	%rd8813, %rd8808, 32;
	shl.b64 	%rd8814, %rd8808, 32;
	and.b64  	%rd8815, %rd8801, 4294967295;
	or.b64  	%rd8816, %rd8814, %rd8815;
	add.s64 	%rd8817, %rd8812, %rd8813;
	shr.u64 	%rd8818, %rd21279, 32;
	and.b64  	%rd8819, %rd21279, 4294967295;
	mul.lo.s64 	%rd8820, %rd8819, %rd8764;
	mul.lo.s64 	%rd8821, %rd8818, %rd8764;
	mul.lo.s64 	%rd8822, %rd8819, %rd8765;
	shr.u64 	%rd8823, %rd8820, 32;
	and.b64  	%rd8824, %rd8821, 4294967295;
	add.s64 	%rd8825, %rd8823, %rd8824;
	and.b64  	%rd8826, %rd8822, 4294967295;
	add.s64 	%rd8827, %rd8825, %rd8826;
	shr.u64 	%rd8828, %rd8821, 32;
	mad.lo.s64 	%rd8829, %rd8818, %rd8765, %rd8828;
	shr.u64 	%rd8830, %rd8822, 32;
	add.s64 	%rd8831, %rd8829, %rd8830;
	shr.u64 	%rd8832, %rd8827, 32;
	shl.b64 	%rd8833, %rd8827, 32;
	and.b64  	%rd8834, %rd8820, 4294967295;
	or.b64  	%rd8835, %rd8833, %rd8834;
	add.s64 	%rd8836, %rd8831, %rd8832;
	shl.b64 	%rd8837, %rd8797, 1;
	shr.u64 	%rd8838, %rd8795, 63;
	add.s64 	%rd8839, %rd8798, %rd8798;
	add.s64 	%rd8840, %rd8839, %rd8838;
	mul.lo.s64 	%rd8841, %rd8781, %rd8781;
	mul.lo.s64 	%rd8842, %rd8780, %rd8781;
	shr.u64 	%rd8843, %rd8841, 32;
	shl.b64 	%rd8844, %rd8842, 1;
	and.b64  	%rd8845, %rd8844, 8589934590;
	add.s64 	%rd8846, %rd8843, %rd8845;
	shr.u64 	%rd8847, %rd8842, 31;
	and.b64  	%rd8848, %rd8847, 8589934590;
	mad.lo.s64 	%rd8849, %rd8780, %rd8780, %rd8848;
	shr.u64 	%rd8850, %rd8846, 32;
	shl.b64 	%rd8851, %rd8846, 32;
	and.b64  	%rd8852, %rd8841, 4294967293;
	or.b64  	%rd8853, %rd8851, %rd8852;
	add.s64 	%rd8854, %rd8816, %rd8838;
	add.s64 	%rd8855, %rd8854, %rd8853;
	max.u64 	%rd8856, %rd8816, %rd8854;
	setp.gt.u64 	%p989, %rd8856, %rd8855;
	selp.u64 	%rd8857, 1, 0, %p989;
	add.s64 	%rd8858, %rd8849, %rd8817;
	add.s64 	%rd8859, %rd8858, %rd8850;
	add.s64 	%rd8860, %rd8859, %rd8857;
	mul.lo.s64 	%rd8861, %rd8800, %rd8781;
	mul.lo.s64 	%rd8862, %rd8799, %rd8781;
	mul.lo.s64 	%rd8863, %rd8800, %rd8780;
	shr.u64 	%rd8864, %rd8861, 32;
	and.b64  	%rd8865, %rd8862, 4294967295;
	add.s64 	%rd8866, %rd8864, %rd8865;
	and.b64  	%rd8867, %rd8863, 4294967295;
	add.s64 	%rd8868, %rd8866, %rd8867;
	shr.u64 	%rd8869, %rd8862, 32;
	mad.lo.s64 	%rd8870, %rd8799, %rd8780, %rd8869;
	shr.u64 	%rd8871, %rd8863, 32;
	add.s64 	%rd8872, %rd8870, %rd8871;
	shr.u64 	%rd8873, %rd8868, 32;
	shl.b64 	%rd8874, %rd8868, 32;
	and.b64  	%rd8875, %rd8861, 4294967295;
	or.b64  	%rd8876, %rd8874, %rd8875;
	add.s64 	%rd8877, %rd8835, %rd8857;
	add.s64 	%rd8878, %rd8877, %rd8876;
	max.u64 	%rd8879, %rd8835, %rd8877;
	setp.gt.u64 	%p990, %rd8879, %rd8878;
	selp.u64 	%rd8880, 1, 0, %p990;
	add.s64 	%rd8881, %rd8872, %rd8836;
	add.s64 	%rd8882, %rd8881, %rd8873;
	add.s64 	%rd8883, %rd8882, %rd8880;
	add.s64 	%rd8884, %rd8855, %rd8816;
	setp.lt.u64 	%p991, %rd8884, %rd8855;
	selp.u64 	%rd8885, 1, 0, %p991;
	add.s64 	%rd8886, %rd8817, %rd8860;
	add.s64 	%rd8887, %rd8886, %rd8885;
	add.s64 	%rd8888, %rd8878, %rd8885;
	add.s64 	%rd8889, %rd8888, %rd8876;
	max.u64 	%rd8890, %rd8878, %rd8888;
	setp.gt.u64 	%p992, %rd8890, %rd8889;
	selp.u64 	%rd8891, 1, 0, %p992;
	add.s64 	%rd8892, %rd8872, %rd8883;
	add.s64 	%rd8893, %rd8892, %rd8873;
	add.s64 	%rd8894, %rd8893, %rd8891;
	add.s64 	%rd8895, %rd8889, %rd8835;
	setp.lt.u64 	%p993, %rd8895, %rd8889;
	selp.u64 	%rd8896, 1, 0, %p993;
	add.s64 	%rd8897, %rd8836, %rd8894;
	add.s64 	%rd8898, %rd8897, %rd8896;
	ld.const.u64 	%rd8899, [MU_P];
	mul.lo.s64 	%rd8900, %rd8899, %rd8778;
	mul.lo.s64 	%rd8901, %rd1714, %rd8900;
	mul.hi.u64 	%rd8902, %rd1714, %rd8900;
	add.cc.s64 	%rd8903, %rd8901, %rd8778;
	addc.cc.s64 	%rd8904, %rd8902, 0;
	mul.lo.s64 	%rd8905, %rd1713, %rd8900;
	mul.hi.u64 	%rd8906, %rd1713, %rd8900;
	mov.b64 	%rd8907, 0;
	add.cc.s64 	%rd8908, %rd8904, %rd8837;
	addc.cc.s64 	%rd8909, %rd8907, 0;
	add.cc.s64 	%rd8910, %rd8908, %rd8905;
	addc.cc.s64 	%rd8911, %rd8909, %rd8906;
	mul.lo.s64 	%rd8912, %rd1712, %rd8900;
	mul.hi.u64 	%rd8913, %rd1712, %rd8900;
	add.cc.s64 	%rd8914, %rd8911, %rd8884;
	addc.cc.s64 	%rd8915, %rd8907, 0;
	add.cc.s64 	%rd8916, %rd8914, %rd8912;
	addc.cc.s64 	%rd8917, %rd8915, %rd8913;
	mul.lo.s64 	%rd8918, %rd1711, %rd8900;
	mul.hi.u64 	%rd8919, %rd1711, %rd8900;
	add.cc.s64 	%rd8920, %rd8917, %rd8895;
	addc.cc.s64 	%rd8921, %rd8907, 0;
	add.cc.s64 	%rd8922, %rd8920, %rd8918;
	addc.cc.s64 	%rd8923, %rd8921, %rd8919;
	add.s64 	%rd8924, %rd8779, %rd8923;
	setp.lt.u64 	%p994, %rd8924, %rd8779;
	selp.u64 	%rd8925, 1, 0, %p994;
	add.s64 	%rd8926, %rd8840, %rd8925;
	setp.lt.u64 	%p995, %rd8926, %rd8840;
	selp.u64 	%rd8927, 1, 0, %p995;
	add.s64 	%rd8928, %rd8887, %rd8927;
	setp.lt.u64 	%p996, %rd8928, %rd8887;
	selp.u64 	%rd8929, 1, 0, %p996;
	add.s64 	%rd8930, %rd8898, %rd8929;
	mul.lo.s64 	%rd8931, %rd8899, %rd8910;
	mul.lo.s64 	%rd8932, %rd1714, %rd8931;
	mul.hi.u64 	%rd8933, %rd1714, %rd8931;
	add.cc.s64 	%rd8934, %rd8932, %rd8910;
	addc.cc.s64 	%rd8935, %rd8933, 0;
	mul.lo.s64 	%rd8936, %rd1713, %rd8931;
	mul.hi.u64 	%rd8937, %rd1713, %rd8931;
	add.cc.s64 	%rd8938, %rd8935, %rd8916;
	addc.cc.s64 	%rd8939, %rd8907, 0;
	add.cc.s64 	%rd8940, %rd8938, %rd8936;
	addc.cc.s64 	%rd8941, %rd8939, %rd8937;
	mul.lo.s64 	%rd8942, %rd1712, %rd8931;
	mul.hi.u64 	%rd8943, %rd1712, %rd8931;
	add.cc.s64 	%rd8944, %rd8941, %rd8922;
	addc.cc.s64 	%rd8945, %rd8907, 0;
	add.cc.s64 	%rd8946, %rd8944, %rd8942;
	addc.cc.s64 	%rd8947, %rd8945, %rd8943;
	mul.lo.s64 	%rd8948, %rd1711, %rd8931;
	mul.hi.u64 	%rd8949, %rd1711, %rd8931;
	add.cc.s64 	%rd8950, %rd8947, %rd8924;
	addc.cc.s64 	%rd8951, %rd8907, 0;
	add.cc.s64 	%rd8952, %rd8950, %rd8948;
	addc.cc.s64 	%rd8953, %rd8951, %rd8949;
	add.s64 	%rd8954, %rd8926, %rd8953;
	setp.lt.u64 	%p997, %rd8954, %rd8926;
	selp.u64 	%rd8955, 1, 0, %p997;
	add.s64 	%rd8956, %rd8928, %rd8955;
	setp.lt.u64 	%p998, %rd8956, %rd8928;
	selp.u64 	%rd8957, 1, 0, %p998;
	add.s64 	%rd8958, %rd8930, %rd8957;
	mul.lo.s64 	%rd8959, %rd8899, %rd8940;
	mul.lo.s64 	%rd8960, %rd1714, %rd8959;
	mul.hi.u64 	%rd8961, %rd1714, %rd8959;
	add.cc.s64 	%rd8962, %rd8960, %rd8940;
	addc.cc.s64 	%rd8963, %rd8961, 0;
	mul.lo.s64 	%rd8964, %rd1713, %rd8959;
	mul.hi.u64 	%rd8965, %rd1713, %rd8959;
	add.cc.s64 	%rd8966, %rd8963, %rd8946;
	addc.cc.s64 	%rd8967, %rd8907, 0;
	add.cc.s64 	%rd8968, %rd8966, %rd8964;
	addc.cc.s64 	%rd8969, %rd8967, %rd8965;
	mul.lo.s64 	%rd8970, %rd1712, %rd8959;
	mul.hi.u64 	%rd8971, %rd1712, %rd8959;
	add.cc.s64 	%rd8972, %rd8969, %rd8952;
	addc.cc.s64 	%rd8973, %rd8907, 0;
	add.cc.s64 	%rd8974, %rd8972, %rd8970;
	addc.cc.s64 	%rd8975, %rd8973, %rd8971;
	mul.lo.s64 	%rd8976, %rd1711, %rd8959;
	mul.hi.u64 	%rd8977, %rd1711, %rd8959;
	add.cc.s64 	%rd8978, %rd8975, %rd8954;
	addc.cc.s64 	%rd8979, %rd8907, 0;
	add.cc.s64 	%rd8980, %rd8978, %rd8976;
	addc.cc.s64 	%rd8981, %rd8979, %rd8977;
	add.s64 	%rd8982, %rd8956, %rd8981;
	setp.lt.u64 	%p999, %rd8982, %rd8956;
	selp.u64 	%rd8983, 1, 0, %p999;
	add.s64 	%rd8984, %rd8958, %rd8983;
	mul.lo.s64 	%rd8985, %rd8899, %rd8968;
	mul.lo.s64 	%rd8986, %rd1714, %rd8985;
	mul.hi.u64 	%rd8987, %rd1714, %rd8985;
	add.cc.s64 	%rd8988, %rd8986, %rd8968;
	addc.cc.s64 	%rd8989, %rd8987, 0;
	mul.lo.s64 	%rd8990, %rd1713, %rd8985;
	mul.hi.u64 	%rd8991, %rd1713, %rd8985;
	add.cc.s64 	%rd8992, %rd8989, %rd8974;
	addc.cc.s64 	%rd8993, %rd8907, 0;
	add.cc.s64 	%rd1715, %rd8992, %rd8990;
	addc.cc.s64 	%rd8994, %rd8993, %rd8991;
	mul.lo.s64 	%rd8995, %rd1712, %rd8985;
	mul.hi.u64 	%rd8996, %rd1712, %rd8985;
	add.cc.s64 	%rd8997, %rd8994, %rd8980;
	addc.cc.s64 	%rd8998, %rd8907, 0;
	add.cc.s64 	%rd1716, %rd8997, %rd8995;
	addc.cc.s64 	%rd8999, %rd8998, %rd8996;
	mul.lo.s64 	%rd9000, %rd1711, %rd8985;
	mul.hi.u64 	%rd9001, %rd1711, %rd8985;
	add.cc.s64 	%rd9002, %rd8999, %rd8982;
	addc.cc.s64 	%rd9003, %rd8907, 0;
	add.cc.s64 	%rd1717, %rd9002, %rd9000;
	addc.cc.s64 	%rd9004, %rd9003, %rd9001;
	add.s64 	%rd21283, %rd8984, %rd9004;
	setp.gt.u64 	%p1000, %rd21283, %rd1711;
	@%p1000 bra 	$L__BB0_720;
	setp.lt.u64 	%p1001, %rd21283, %rd1711;
	mov.u64 	%rd21280, %rd1715;
	mov.u64 	%rd21281, %rd1716;
	mov.u64 	%rd21282, %rd1717;
	@%p1001 bra 	$L__BB0_721;
	setp.lt.u64 	%p1002, %rd1712, %rd1717;
	@%p1002 bra 	$L__BB0_720;
	setp.gt.u64 	%p1003, %rd1712, %rd1717;
	mov.u64 	%rd21280, %rd1715;
	mov.u64 	%rd21281, %rd1716;
	mov.u64 	%rd21282, %rd1717;
	@%p1003 bra 	$L__BB0_721;
	setp.lt.u64 	%p1004, %rd1713, %rd1716;
	@%p1004 bra 	$L__BB0_720;
	setp.gt.u64 	%p1005, %rd1713, %rd1716;
	setp.gt.u64 	%p1006, %rd1714, %rd1715;
	or.pred  	%p1007, %p1005, %p1006;
	mov.u64 	%rd21280, %rd1715;
	mov.u64 	%rd21281, %rd1716;
	mov.u64 	%rd21282, %rd1717;
	@%p1007 bra 	$L__BB0_721;
$L__BB0_720:
	sub.s64 	%rd21280, %rd1715, %rd1714;
	setp.lt.u64 	%p1008, %rd1715, %rd1714;
	selp.u64 	%rd9005, 1, 0, %p1008;
	add.s64 	%rd9006, %rd1713, %rd9005;
	sub.s64 	%rd21281, %rd1716, %rd9006;
	setp.lt.u64 	%p1009, %rd1716, %rd9006;
	selp.u64 	%rd9007, 1, 0, %p1009;
	add.s64 	%rd9008, %rd1712, %rd9007;
	sub.s64 	%rd21282, %rd1717, %rd9008;
	setp.lt.u64 	%p1010, %rd1717, %rd9008;
	selp.u64 	%rd9009, 1, 0, %p1010;
	add.s64 	%rd9010, %rd1711, %rd9009;
	sub.s64 	%rd21283, %rd21283, %rd9010;
$L__BB0_721:
	sub.s64 	%rd21284, %rd21280, %rd21108;
	setp.lt.u64 	%p1011, %rd21280, %rd21108;
	selp.u64 	%rd9011, 1, 0, %p1011;
	add.s64 	%rd9012, %rd21109, %rd9011;
	sub.s64 	%rd21285, %rd21281, %rd9012;
	setp.lt.u64 	%p1012, %rd21281, %rd9012;
	selp.u64 	%rd9013, 1, 0, %p1012;
	add.s64 	%rd9014, %rd21110, %rd9013;
	sub.s64 	%rd21286, %rd21282, %rd9014;
	setp.lt.u64 	%p1013, %rd21282, %rd9014;
	selp.u64 	%rd9015, 1, 0, %p1013;
	add.s64 	%rd9016, %rd21111, %rd9015;
	sub.s64 	%rd21287, %rd21283, %rd9016;
	setp.ge.u64 	%p1014, %rd21283, %rd9016;
	@%p1014 bra 	$L__BB0_723;
	add.s64 	%rd1731, %rd21284, %rd1714;
	setp.ge.u64 	%p1015, %rd1731, %rd21284;
	setp.lt.u64 	%p1016, %rd1731, %rd21284;
	selp.u64 	%rd9017, 1, 0, %p1016;
	add.s64 	%rd9018, %rd21285, %rd9017;
	add.s64 	%rd1732, %rd9018, %rd1713;
	setp.lt.u64 	%p1017, %rd1732, %rd21285;
	setp.eq.s64 	%p1018, %rd1732, %rd21285;
	selp.u32 	%r345, -1, 0, %p1018;
	selp.u32 	%r346, -1, 0, %p1017;
	selp.b32 	%r347, %r346, %r345, %p1015;
	and.b32  	%r349, %r347, 1;
	setp.eq.b32 	%p1019, %r349, 1;
	or.pred  	%p1020, %p1017, %p1019;
	selp.u64 	%rd9019, 1, 0, %p1020;
	add.s64 	%rd9020, %rd21286, %rd9019;
	add.s64 	%rd1733, %rd9020, %rd1712;
	setp.ge.u64 	%p1021, %rd1733, %rd21286;
	setp.lt.u64 	%p1022, %rd1733, %rd21286;
	setp.eq.s64 	%p1023, %rd1733, %rd21286;
	selp.u32 	%r350, -1, 0, %p1022;
	selp.u32 	%r351, -1, 0, %p1023;
	selp.b32 	%r352, %r351, %r350, %p1020;
	selp.b32 	%r353, %r352, %r350, %p1021;
	cvt.u64.u32 	%rd9021, %r353;
	and.b64  	%rd9022, %rd9021, 1;
	add.s64 	%rd9023, %rd21287, %rd9022;
	add.s64 	%rd21287, %rd9023, %rd1711;
	mov.u64 	%rd21284, %rd1731;
	mov.u64 	%rd21285, %rd1732;
	mov.u64 	%rd21286, %rd1733;
$L__BB0_723:
	sub.s64 	%rd21288, %rd21284, %rd21112;
	setp.lt.u64 	%p1024, %rd21284, %rd21112;
	selp.u64 	%rd9024, 1, 0, %p1024;
	add.s64 	%rd9025, %rd21113, %rd9024;
	sub.s64 	%rd21289, %rd21285, %rd9025;
	setp.lt.u64 	%p1025, %rd21285, %rd9025;
	selp.u64 	%rd9026, 1, 0, %p1025;
	add.s64 	%rd9027, %rd21114, %rd9026;
	sub.s64 	%rd21290, %rd21286, %rd9027;
	setp.lt.u64 	%p1026, %rd21286, %rd9027;
	selp.u64 	%rd9028, 1, 0, %p1026;
	add.s64 	%rd9029, %rd21115, %rd9028;
	sub.s64 	%rd21291, %rd21287, %rd9029;
	setp.ge.u64 	%p1027, %rd21287, %rd9029;
	@%p1027 bra 	$L__BB0_725;
	add.s64 	%rd1743, %rd21288, %rd1714;
	setp.ge.u64 	%p1028, %rd1743, %rd21288;
	setp.lt.u64 	%p1029, %rd1743, %rd21288;
	selp.u64 	%rd9030, 1, 0, %p1029;
	add.s64 	%rd9031, %rd21289, %rd9030;
	add.s64 	%rd1744, %rd9031, %rd1713;
	setp.lt.u64 	%p1030, %rd1744, %rd21289;
	setp.eq.s64 	%p1031, %rd1744, %rd21289;
	selp.u32 	%r354, -1, 0, %p1031;
	selp.u32 	%r355, -1, 0, %p1030;
	selp.b32 	%r356, %r355, %r354, %p1028;
	and.b32  	%r358, %r356, 1;
	setp.eq.b32 	%p1032, %r358, 1;
	or.pred  	%p1033, %p1030, %p1032;
	selp.u64 	%rd9032, 1, 0, %p1033;
	add.s64 	%rd9033, %rd21290, %rd9032;
	add.s64 	%rd1745, %rd9033, %rd1712;
	setp.ge.u64 	%p1034, %rd1745, %rd21290;
	setp.lt.u64 	%p1035, %rd1745, %rd21290;
	setp.eq.s64 	%p1036, %rd1745, %rd21290;
	selp.u32 	%r359, -1, 0, %p1035;
	selp.u32 	%r360, -1, 0, %p1036;
	selp.b32 	%r361, %r360, %r359, %p1033;
	selp.b32 	%r362, %r361, %r359, %p1034;
	cvt.u64.u32 	%rd9034, %r362;
	and.b64  	%rd9035, %rd9034, 1;
	add.s64 	%rd9036, %rd21291, %rd9035;
	add.s64 	%rd21291, %rd9036, %rd1711;
	mov.u64 	%rd21288, %rd1743;
	mov.u64 	%rd21289, %rd1744;
	mov.u64 	%rd21290, %rd1745;
$L__BB0_725:
	and.b64  	%rd9037, %rd21288, 4294967295;
	shr.u64 	%rd9038, %rd21288, 32;
	mul.lo.s64 	%rd9039, %rd1518, %rd9037;
	mul.lo.s64 	%rd9040, %rd1519, %rd9037;
	mul.lo.s64 	%rd9041, %rd1518, %rd9038;
	shr.u64 	%rd9042, %rd9039, 32;
	and.b64  	%rd9043, %rd9040, 4294967295;
	add.s64 	%rd9044, %rd9042, %rd9043;
	and.b64  	%rd9045, %rd9041, 4294967295;
	add.s64 	%rd9046, %rd9044, %rd9045;
	shr.u64 	%rd9047, %rd9040, 32;
	mad.lo.s64 	%rd9048, %rd1519, %rd9038, %rd9047;
	shr.u64 	%rd9049, %rd9041, 32;
	add.s64 	%rd9050, %rd9048, %rd9049;
	shr.u64 	%rd9051, %rd9046, 32;
	shl.b64 	%rd9052, %rd9046, 32;
	and.b64  	%rd9053, %rd9039, 4294967295;
	or.b64  	%rd9054, %rd9052, %rd9053;
	add.s64 	%rd9055, %rd9050, %rd9051;
	mul.lo.s64 	%rd9056, %rd1528, %rd9037;
	mul.lo.s64 	%rd9057, %rd1529, %rd9037;
	mul.lo.s64 	%rd9058, %rd1528, %rd9038;
	shr.u64 	%rd9059, %rd9056, 32;
	and.b64  	%rd9060, %rd9057, 4294967295;
	add.s64 	%rd9061, %rd9059, %rd9060;
	and.b64  	%rd9062, %rd9058, 4294967295;
	add.s64 	%rd9063, %rd9061, %rd9062;
	shr.u64 	%rd9064, %rd9057, 32;
	mad.lo.s64 	%rd9065, %rd1529, %rd9038, %rd9064;
	shr.u64 	%rd9066, %rd9058, 32;
	add.s64 	%rd9067, %rd9065, %rd9066;
	shr.u64 	%rd9068, %rd9063, 32;
	shl.b64 	%rd9069, %rd9063, 32;
	and.b64  	%rd9070, %rd9056, 4294967295;
	or.b64  	%rd9071, %rd9069, %rd9070;
	add.s64 	%rd9072, %rd9067, %rd9068;
	mul.lo.s64 	%rd9073, %rd1530, %rd9037;
	mul.lo.s64 	%rd9074, %rd1531, %rd9037;
	mul.lo.s64 	%rd9075, %rd1530, %rd9038;
	shr.u64 	%rd9076, %rd9073, 32;
	and.b64  	%rd9077, %rd9074, 4294967295;
	add.s64 	%rd9078, %rd9076, %rd9077;
	and.b64  	%rd9079, %rd9075, 4294967295;
	add.s64 	%rd9080, %rd9078, %rd9079;
	shr.u64 	%rd9081, %rd9074, 32;
	mad.lo.s64 	%rd9082, %rd1531, %rd9038, %rd9081;
	shr.u64 	%rd9083, %rd9075, 32;
	add.s64 	%rd9084, %rd9082, %rd9083;
	shr.u64 	%rd9085, %rd9080, 32;
	shl.b64 	%rd9086, %rd9080, 32;
	and.b64  	%rd9087, %rd9073, 4294967295;
	or.b64  	%rd9088, %rd9086, %rd9087;
	add.s64 	%rd9089, %rd9084, %rd9085;
	mul.lo.s64 	%rd9090, %rd1532, %rd9037;
	mul.lo.s64 	%rd9091, %rd1533, %rd9037;
	mul.lo.s64 	%rd9092, %rd1532, %rd9038;
	shr.u64 	%rd9093, %rd9090, 32;
	and.b64  	%rd9094, %rd9091, 4294967295;
	add.s64 	%rd9095, %rd9093, %rd9094;
	and.b64  	%rd9096, %rd9092, 4294967295;
	add.s64 	%rd9097, %rd9095, %rd9096;
	shr.u64 	%rd9098, %rd9091, 32;
	mad.lo.s64 	%rd9099, %rd1533, %rd9038, %rd9098;
	shr.u64 	%rd9100, %rd9092, 32;
	add.s64 	%rd9101, %rd9099, %rd9100;
	shr.u64 	%rd9102, %rd9097, 32;
	shl.b64 	%rd9103, %rd9097, 32;
	and.b64  	%rd9104, %rd9090, 4294967295;
	or.b64  	%rd9105, %rd9103, %rd9104;
	add.s64 	%rd9106, %rd9101, %rd9102;
	and.b64  	%rd9107, %rd21289, 4294967295;
	shr.u64 	%rd9108, %rd21289, 32;
	mul.lo.s64 	%rd9109, %rd1518, %rd9107;
	mul.lo.s64 	%rd9110, %rd1519, %rd9107;
	mul.lo.s64 	%rd9111, %rd1518, %rd9108;
	shr.u64 	%rd9112, %rd9109, 32;
	and.b64  	%rd9113, %rd9110, 4294967295;
	add.s64 	%rd9114, %rd9112, %rd9113;
	and.b64  	%rd9115, %rd9111, 4294967295;
	add.s64 	%rd9116, %rd9114, %rd9115;
	shr.u64 	%rd9117, %rd9110, 32;
	mad.lo.s64 	%rd9118, %rd1519, %rd9108, %rd9117;
	shr.u64 	%rd9119, %rd9111, 32;
	add.s64 	%rd9120, %rd9118, %rd9119;
	shr.u64 	%rd9121, %rd9116, 32;
	shl.b64 	%rd9122, %rd9116, 32;
	and.b64  	%rd9123, %rd9109, 4294967295;
	or.b64  	%rd9124, %rd9122, %rd9123;
	add.s64 	%rd9125, %rd9071, %rd9124;
	setp.lt.u64 	%p1037, %rd9125, %rd9071;
	selp.u64 	%rd9126, 1, 0, %p1037;
	add.s64 	%rd9127, %rd9120, %rd9072;
	add.s64 	%rd9128, %rd9127, %rd9121;
	add.s64 	%rd9129, %rd9128, %rd9126;
	mul.lo.s64 	%rd9130, %rd1528, %rd9107;
	mul.lo.s64 	%rd9131, %rd1529, %rd9107;
	mul.lo.s64 	%rd9132, %rd1528, %rd9108;
	shr.u64 	%rd9133, %rd9130, 32;
	and.b64  	%rd9134, %rd9131, 4294967295;
	add.s64 	%rd9135, %rd9133, %rd9134;
	and.b64  	%rd9136, %rd9132, 4294967295;
	add.s64 	%rd9137, %rd9135, %rd9136;
	shr.u64 	%rd9138, %rd9131, 32;
	mad.lo.s64 	%rd9139, %rd1529, %rd9108, %rd9138;
	shr.u64 	%rd9140, %rd9132, 32;
	add.s64 	%rd9141, %rd9139, %rd9140;
	shr.u64 	%rd9142, %rd9137, 32;
	shl.b64 	%rd9143, %rd9137, 32;
	and.b64  	%rd9144, %rd9130, 4294967295;
	or.b64  	%rd9145, %rd9143, %rd9144;
	add.s64 	%rd9146, %rd9088, %rd9126;
	add.s64 	%rd9147, %rd9146, %rd9145;
	max.u64 	%rd9148, %rd9088, %rd9146;
	setp.gt.u64 	%p1038, %rd9148, %rd9147;
	selp.u64 	%rd9149, 1, 0, %p1038;
	add.s64 	%rd9150, %rd9141, %rd9089;
	add.s64 	%rd9151, %rd9150, %rd9142;
	add.s64 	%rd9152, %rd9151, %rd9149;
	mul.lo.s64 	%rd9153, %rd1530, %rd9107;
	mul.lo.s64 	%rd9154, %rd1531, %rd9107;
	mul.lo.s64 	%rd9155, %rd1530, %rd9108;
	shr.u64 	%rd9156, %rd9153, 32;
	and.b64  	%rd9157, %rd9154, 4294967295;
	add.s64 	%rd9158, %rd9156, %rd9157;
	and.b64  	%rd9159, %rd9155, 4294967295;
	add.s64 	%rd9160, %rd9158, %rd9159;
	shr.u64 	%rd9161, %rd9154, 32;
	mad.lo.s64 	%rd9162, %rd1531, %rd9108, %rd9161;
	shr.u64 	%rd9163, %rd9155, 32;
	add.s64 	%rd9164, %rd9162, %rd9163;
	shr.u64 	%rd9165, %rd9160, 32;
	shl.b64 	%rd9166, %rd9160, 32;
	and.b64  	%rd9167, %rd9153, 4294967295;
	or.b64  	%rd9168, %rd9166, %rd9167;
	add.s64 	%rd9169, %rd9105, %rd9149;
	add.s64 	%rd9170, %rd9169, %rd9168;
	max.u64 	%rd9171, %rd9105, %rd9169;
	setp.gt.u64 	%p1039, %rd9171, %rd9170;
	selp.u64 	%rd9172, 1, 0, %p1039;
	add.s64 	%rd9173, %rd9164, %rd9106;
	add.s64 	%rd9174, %rd9173, %rd9165;
	add.s64 	%rd9175, %rd9174, %rd9172;
	and.b64  	%rd9176, %rd21290, 4294967295;
	shr.u64 	%rd9177, %rd21290, 32;
	mul.lo.s64 	%rd9178, %rd1518, %rd9176;
	mul.lo.s64 	%rd9179, %rd1519, %rd9176;
	mul.lo.s64 	%rd9180, %rd1518, %rd9177;
	shr.u64 	%rd9181, %rd9178, 32;
	and.b64  	%rd9182, %rd9179, 4294967295;
	add.s64 	%rd9183, %rd9181, %rd9182;
	and.b64  	%rd9184, %rd9180, 4294967295;
	add.s64 	%rd9185, %rd9183, %rd9184;
	shr.u64 	%rd9186, %rd9179, 32;
	mad.lo.s64 	%rd9187, %rd1519, %rd9177, %rd9186;
	shr.u64 	%rd9188, %rd9180, 32;
	add.s64 	%rd9189, %rd9187, %rd9188;
	shr.u64 	%rd9190, %rd9185, 32;
	shl.b64 	%rd9191, %rd9185, 32;
	and.b64  	%rd9192, %rd9178, 4294967295;
	or.b64  	%rd9193, %rd9191, %rd9192;
	add.s64 	%rd9194, %rd9147, %rd9193;
	setp.lt.u64 	%p1040, %rd9194, %rd9147;
	selp.u64 	%rd9195, 1, 0, %p1040;
	add.s64 	%rd9196, %rd9189, %rd9152;
	add.s64 	%rd9197, %rd9196, %rd9190;
	add.s64 	%rd9198, %rd9197, %rd9195;
	mul.lo.s64 	%rd9199, %rd1528, %rd9176;
	mul.lo.s64 	%rd9200, %rd1529, %rd9176;
	mul.lo.s64 	%rd9201, %rd1528, %rd9177;
	shr.u64 	%rd9202, %rd9199, 32;
	and.b64  	%rd9203, %rd9200, 4294967295;
	add.s64 	%rd9204, %rd9202, %rd9203;
	and.b64  	%rd9205, %rd9201, 4294967295;
	add.s64 	%rd9206, %rd9204, %rd9205;
	shr.u64 	%rd9207, %rd9200, 32;
	mad.lo.s64 	%rd9208, %rd1529, %rd9177, %rd9207;
	shr.u64 	%rd9209, %rd9201, 32;
	add.s64 	%rd9210, %rd9208, %rd9209;
	shr.u64 	%rd9211, %rd9206, 32;
	shl.b64 	%rd9212, %rd9206, 32;
	and.b64  	%rd9213, %rd9199, 4294967295;
	or.b64  	%rd9214, %rd9212, %rd9213;
	add.s64 	%rd9215, %rd9170, %rd9195;
	add.s64 	%rd9216, %rd9215, %rd9214;
	max.u64 	%rd9217, %rd9170, %rd9215;
	setp.gt.u64 	%p1041, %rd9217, %rd9216;
	selp.u64 	%rd9218, 1, 0, %p1041;
	add.s64 	%rd9219, %rd9210, %rd9175;
	add.s64 	%rd9220, %rd9219, %rd9211;
	add.s64 	%rd9221, %rd9220, %rd9218;
	and.b64  	%rd9222, %rd21291, 4294967295;
	shr.u64 	%rd9223, %rd21291, 32;
	mul.lo.s64 	%rd9224, %rd1518, %rd9222;
	mul.lo.s64 	%rd9225, %rd1519, %rd9222;
	mul.lo.s64 	%rd9226, %rd1518, %rd9223;
	shr.u64 	%rd9227, %rd9224, 32;
	and.b64  	%rd9228, %rd9225, 4294967295;
	add.s64 	%rd9229, %rd9227, %rd9228;
	and.b64  	%rd9230, %rd9226, 4294967295;
	add.s64 	%rd9231, %rd9229, %rd9230;
	shr.u64 	%rd9232, %rd9225, 32;
	mad.lo.s64 	%rd9233, %rd1519, %rd9223, %rd9232;
	shr.u64 	%rd9234, %rd9226, 32;
	add.s64 	%rd9235, %rd9233, %rd9234;
	shr.u64 	%rd9236, %rd9231, 32;
	shl.b64 	%rd9237, %rd9231, 32;
	and.b64  	%rd9238, %rd9224, 4294967295;
	or.b64  	%rd9239, %rd9237, %rd9238;
	add.s64 	%rd9240, %rd9216, %rd9239;
	setp.lt.u64 	%p1042, %rd9240, %rd9216;
	selp.u64 	%rd9241, 1, 0, %p1042;
	add.s64 	%rd9242, %rd9235, %rd9221;
	add.s64 	%rd9243, %rd9242, %rd9236;
	add.s64 	%rd9244, %rd9243, %rd9241;
	mul.lo.s64 	%rd9246, %rd8899, %rd9054;
	mul.lo.s64 	%rd9247, %rd1714, %rd9246;
	mul.hi.u64 	%rd9248, %rd1714, %rd9246;
	add.cc.s64 	%rd9249, %rd9247, %rd9054;
	addc.cc.s64 	%rd9250, %rd9248, 0;
	mul.lo.s64 	%rd9251, %rd1713, %rd9246;
	mul.hi.u64 	%rd9252, %rd1713, %rd9246;
	mov.b64 	%rd9253, 0;
	add.cc.s64 	%rd9254, %rd9250, %rd9125;
	addc.cc.s64 	%rd9255, %rd9253, 0;
	add.cc.s64 	%rd9256, %rd9254, %rd9251;
	addc.cc.s64 	%rd9257, %rd9255, %rd9252;
	mul.lo.s64 	%rd9258, %rd1712, %rd9246;
	mul.hi.u64 	%rd9259, %rd1712, %rd9246;
	add.cc.s64 	%rd9260, %rd9257, %rd9194;
	addc.cc.s64 	%rd9261, %rd9253, 0;
	add.cc.s64 	%rd9262, %rd9260, %rd9258;
	addc.cc.s64 	%rd9263, %rd9261, %rd9259;
	mul.lo.s64 	%rd9264, %rd1711, %rd9246;
	mul.hi.u64 	%rd9265, %rd1711, %rd9246;
	add.cc.s64 	%rd9266, %rd9263, %rd9240;
	addc.cc.s64 	%rd9267, %rd9253, 0;
	add.cc.s64 	%rd9268, %rd9266, %rd9264;
	addc.cc.s64 	%rd9269, %rd9267, %rd9265;
	add.s64 	%rd9270, %rd9055, %rd9269;
	setp.lt.u64 	%p1043, %rd9270, %rd9055;
	selp.u64 	%rd9271, 1, 0, %p1043;
	add.s64 	%rd9272, %rd9129, %rd9271;
	setp.lt.u64 	%p1044, %rd9272, %rd9129;
	selp.u64 	%rd9273, 1, 0, %p1044;
	add.s64 	%rd9274, %rd9198, %rd9273;
	setp.lt.u64 	%p1045, %rd9274, %rd9198;
	selp.u64 	%rd9275, 1, 0, %p1045;
	add.s64 	%rd9276, %rd9244, %rd9275;
	mul.lo.s64 	%rd9277, %rd8899, %rd9256;
	mul.lo.s64 	%rd9278, %rd1714, %rd9277;
	mul.hi.u64 	%rd9279, %rd1714, %rd9277;
	add.cc.s64 	%rd9280, %rd9278, %rd9256;
	addc.cc.s64 	%rd9281, %rd9279, 0;
	mul.lo.s64 	%rd9282, %rd1713, %rd9277;
	mul.hi.u64 	%rd9283, %rd1713, %rd9277;
	add.cc.s64 	%rd9284, %rd9281, %rd9262;
	addc.cc.s64 	%rd9285, %rd9253, 0;
	add.cc.s64 	%rd9286, %rd9284, %rd9282;
	addc.cc.s64 	%rd9287, %rd9285, %rd9283;
	mul.lo.s64 	%rd9288, %rd1712, %rd9277;
	mul.hi.u64 	%rd9289, %rd1712, %rd9277;
	add.cc.s64 	%rd9290, %rd9287, %rd9268;
	addc.cc.s64 	%rd9291, %rd9253, 0;
	add.cc.s64 	%rd9292, %rd9290, %rd9288;
	addc.cc.s64 	%rd9293, %rd9291, %rd9289;
	mul.lo.s64 	%rd9294, %rd1711, %rd9277;
	mul.hi.u64 	%rd9295, %rd1711, %rd9277;
	add.cc.s64 	%rd9296, %rd9293, %rd9270;
	addc.cc.s64 	%rd9297, %rd9253, 0;
	add.cc.s64 	%rd9298, %rd9296, %rd9294;
	addc.cc.s64 	%rd9299, %rd9297, %rd9295;
	add.s64 	%rd9300, %rd9272, %rd9299;
	setp.lt.u64 	%p1046, %rd9300, %rd9272;
	selp.u64 	%rd9301, 1, 0, %p1046;
	add.s64 	%rd9302, %rd9274, %rd9301;
	setp.lt.u64 	%p1047, %rd9302, %rd9274;
	selp.u64 	%rd9303, 1, 0, %p1047;
	add.s64 	%rd9304, %rd9276, %rd9303;
	mul.lo.s64 	%rd9305, %rd8899, %rd9286;
	mul.lo.s64 	%rd9306, %rd1714, %rd9305;
	mul.hi.u64 	%rd9307, %rd1714, %rd9305;
	add.cc.s64 	%rd9308, %rd9306, %rd9286;
	addc.cc.s64 	%rd9309, %rd9307, 0;
	mul.lo.s64 	%rd9310, %rd1713, %rd9305;
	mul.hi.u64 	%rd9311, %rd1713, %rd9305;
	add.cc.s64 	%rd9312, %rd9309, %rd9292;
	addc.cc.s64 	%rd9313, %rd9253, 0;
	add.cc.s64 	%rd9314, %rd9312, %rd9310;
	addc.cc.s64 	%rd9315, %rd9313, %rd9311;
	mul.lo.s64 	%rd9316, %rd1712, %rd9305;
	mul.hi.u64 	%rd9317, %rd1712, %rd9305;
	add.cc.s64 	%rd9318, %rd9315, %rd9298;
	addc.cc.s64 	%rd9319, %rd9253, 0;
	add.cc.s64 	%rd9320, %rd9318, %rd9316;
	addc.cc.s64 	%rd9321, %rd9319, %rd9317;
	mul.lo.s64 	%rd9322, %rd1711, %rd9305;
	mul.hi.u64 	%rd9323, %rd1711, %rd9305;
	add.cc.s64 	%rd9324, %rd9321, %rd9300;
	addc.cc.s64 	%rd9325, %rd9253, 0;
	add.cc.s64 	%rd9326, %rd9324, %rd9322;
	addc.cc.s64 	%rd9327, %rd9325, %rd9323;
	add.s64 	%rd9328, %rd9302, %rd9327;
	setp.lt.u64 	%p1048, %rd9328, %rd9302;
	selp.u64 	%rd9329, 1, 0, %p1048;
	add.s64 	%rd9330, %rd9304, %rd9329;
	mul.lo.s64 	%rd9331, %rd8899, %rd9314;
	mul.lo.s64 	%rd9332, %rd1714, %rd9331;
	mul.hi.u64 	%rd9333, %rd1714, %rd9331;
	add.cc.s64 	%rd9334, %rd9332, %rd9314;
	addc.cc.s64 	%rd9335, %rd9333, 0;
	mul.lo.s64 	%rd9336, %rd1713, %rd9331;
	mul.hi.u64 	%rd9337, %rd1713, %rd9331;
	add.cc.s64 	%rd9338, %rd9335, %rd9320;
	addc.cc.s64 	%rd9339, %rd9253, 0;
	add.cc.s64 	%rd1755, %rd9338, %rd9336;
	addc.cc.s64 	%rd9340, %rd9339, %rd9337;
	mul.lo.s64 	%rd9341, %rd1712, %rd9331;
	mul.hi.u64 	%rd9342, %rd1712, %rd9331;
	add.cc.s64 	%rd9343, %rd9340, %rd9326;
	addc.cc.s64 	%rd9344, %rd9253, 0;
	add.cc.s64 	%rd1756, %rd9343, %rd9341;
	addc.cc.s64 	%rd9345, %rd9344, %rd9342;
	mul.lo.s64 	%rd9346, %rd1711, %rd9331;
	mul.hi.u64 	%rd9347, %rd1711, %rd9331;
	add.cc.s64 	%rd9348, %rd9345, %rd9328;
	addc.cc.s64 	%rd9349, %rd9253, 0;
	add.cc.s64 	%rd1757, %rd9348, %rd9346;
	addc.cc.s64 	%rd9350, %rd9349, %rd9347;
	add.s64 	%rd21292, %rd9330, %rd9350;
	setp.gt.u64 	%p1049, %rd21292, %rd1711;
	@%p1049 bra 	$L__BB0_731;
	setp.lt.u64 	%p1050, %rd21292, %rd1711;
	mov.u32 	%r1017, %r57;
	mov.u64 	%rd21293, %rd1757;
	mov.u64 	%rd21294, %rd1756;
	mov.u64 	%rd21295, %rd1755;
	@%p1050 bra 	$L__BB0_732;
	setp.lt.u64 	%p1051, %rd1712, %rd1757;
	@%p1051 bra 	$L__BB0_731;
	setp.gt.u64 	%p1052, %rd1712, %rd1757;
	mov.u32 	%r1017, %r57;
	mov.u64 	%rd21293, %rd1757;
	mov.u64 	%rd21294, %rd1756;
	mov.u64 	%rd21295, %rd1755;
	@%p1052 bra 	$L__BB0_732;
	setp.lt.u64 	%p1053, %rd1713, %rd1756;
	@%p1053 bra 	$L__BB0_731;
	setp.gt.u64 	%p1054, %rd1713, %rd1756;
	setp.gt.u64 	%p1055, %rd1714, %rd1755;
	or.pred  	%p1056, %p1054, %p1055;
	mov.u32 	%r1017, %r57;
	mov.u64 	%rd21293, %rd1757;
	mov.u64 	%rd21294, %rd1756;
	mov.u64 	%rd21295, %rd1755;
	@%p1056 bra 	$L__BB0_732;
$L__BB0_731:
	sub.s64 	%rd21295, %rd1755, %rd1714;
	setp.lt.u64 	%p1057, %rd1755, %rd1714;
	selp.u64 	%rd9351, 1, 0, %p1057;
	add.s64 	%rd9352, %rd1713, %rd9351;
	sub.s64 	%rd21294, %rd1756, %rd9352;
	setp.lt.u64 	%p1058, %rd1756, %rd9352;
	selp.u64 	%rd9353, 1, 0, %p1058;
	add.s64 	%rd9354, %rd1712, %rd9353;
	sub.s64 	%rd21293, %rd1757, %rd9354;
	setp.lt.u64 	%p1059, %rd1757, %rd9354;
	selp.u64 	%rd9355, 1, 0, %p1059;
	add.s64 	%rd9356, %rd1711, %rd9355;
	sub.s64 	%rd21292, %rd21292, %rd9356;
	mov.u32 	%r1017, %r57;
$L__BB0_732:
	setp.ne.s32 	%p1060, %r1016, 0;
	mov.b64 	%rd21024, 0;
	mov.b32 	%r1016, 1;
	mov.u64 	%rd21025, %rd21024;
	mov.u64 	%rd21026, %rd21024;
	mov.u64 	%rd21027, %rd21024;
	mov.u64 	%rd21028, %rd20800;
	mov.u64 	%rd21029, %rd20801;
	mov.u64 	%rd21030, %rd20802;
	mov.u64 	%rd21031, %rd20803;
	mov.u64 	%rd21032, %rd20800;
	mov.u64 	%rd21033, %rd20801;
	mov.u64 	%rd21034, %rd20802;
	mov.u64 	%rd21035, %rd20803;
	@%p1060 bra 	$L__BB0_856;
	or.b64  	%rd9359, %rd56, %rd55;
	or.b64  	%rd9360, %rd9359, %rd54;
	or.b64  	%rd9361, %rd9360, %rd53;
	setp.eq.s64 	%p1061, %rd9361, 0;
	mov.u64 	%rd21028, %rd20800;
	mov.u64 	%rd21029, %rd20801;
	mov.u64 	%rd21030, %rd20802;
	mov.u64 	%rd21031, %rd20803;
	mov.u64 	%rd21032, %rd20800;
	mov.u64 	%rd21033, %rd20801;
	mov.u64 	%rd21034, %rd20802;
	mov.u64 	%rd21035, %rd20803;
	@%p1061 bra 	$L__BB0_856;
	or.b64  	%rd9363, %rd60, %rd59;
	or.b64  	%rd9364, %rd9363, %rd58;
	or.b64  	%rd9365, %rd9364, %rd57;
	setp.eq.s64 	%p1062, %rd9365, 0;
	mov.u64 	%rd21025, %rd21024;
	mov.u64 	%rd21026, %rd21024;
	mov.u64 	%rd21027, %rd21024;
	mov.u64 	%rd21028, %rd20800;
	mov.u64 	%rd21029, %rd20801;
	mov.u64 	%rd21030, %rd20802;
	mov.u64 	%rd21031, %rd20803;
	mov.u64 	%rd21032, %rd20800;
	mov.u64 	%rd21033, %rd20801;
	mov.u64 	%rd21034, %rd20802;
	mov.u64 	%rd21035, %rd20803;
	@%p1062 bra 	$L__BB0_856;
	ld.const.u64 	%rd1775, [P_CONST+24];
	ld.const.u64 	%rd1776, [P_CONST+16];
	ld.const.u64 	%rd1777, [P_CONST+8];
	ld.const.u64 	%rd1778, [P_CONST];
	and.b64  	%rd9366, %rd60, 4294967295;
	shr.u64 	%rd9367, %rd60, 32;
	mul.lo.s64 	%rd9368, %rd9366, %rd9366;
	mul.lo.s64 	%rd9369, %rd9367, %rd9366;
	shr.u64 	%rd9370, %rd9368, 32;
	shl.b64 	%rd9371, %rd9369, 1;
	and.b64  	%rd9372, %rd9371, 8589934590;
	add.s64 	%rd9373, %rd9370, %rd9372;
	shr.u64 	%rd9374, %rd9369, 31;
	and.b64  	%rd9375, %rd9374, 8589934590;
	mad.lo.s64 	%rd9376, %rd9367, %rd9367, %rd9375;
	shr.u64 	%rd9377, %rd9373, 32;
	shl.b64 	%rd9378, %rd9373, 32;
	and.b64  	%rd9379, %rd9368, 4294967293;
	or.b64  	%rd9380, %rd9378, %rd9379;
	add.s64 	%rd9381, %rd9376, %rd9377;
	shr.u64 	%rd9382, %rd59, 32;
	and.b64  	%rd9383, %rd59, 4294967295;
	mul.lo.s64 	%rd9384, %rd9383, %rd9366;
	mul.lo.s64 	%rd9385, %rd9382, %rd9366;
	mul.lo.s64 	%rd9386, %rd9383, %rd9367;
	shr.u64 	%rd9387, %rd9384, 32;
	and.b64  	%rd9388, %rd9385, 4294967295;
	add.s64 	%rd9389, %rd9387, %rd9388;
	and.b64  	%rd9390, %rd9386, 4294967295;
	add.s64 	%rd9391, %rd9389, %rd9390;
	shr.u64 	%rd9392, %rd9385, 32;
	mad.lo.s64 	%rd9393, %rd9382, %rd9367, %rd9392;
	shr.u64 	%rd9394, %rd9386, 32;
	add.s64 	%rd9395, %rd9393, %rd9394;
	shr.u64 	%rd9396, %rd9391, 32;
	shl.b64 	%rd9397, %rd9391, 32;
	and.b64  	%rd9398, %rd9384, 4294967295;
	or.b64  	%rd9399, %rd9397, %rd9398;
	add.s64 	%rd9400, %rd9395, %rd9396;
	shr.u64 	%rd9401, %rd58, 32;
	and.b64  	%rd9402, %rd58, 4294967295;
	mul.lo.s64 	%rd9403, %rd9402, %rd9366;
	mul.lo.s64 	%rd9404, %rd9401, %rd9366;
	mul.lo.s64 	%rd9405, %rd9402, %rd9367;
	shr.u64 	%rd9406, %rd9403, 32;
	and.b64  	%rd9407, %rd9404, 4294967295;
	add.s64 	%rd9408, %rd9406, %rd9407;
	and.b64  	%rd9409, %rd9405, 4294967295;
	add.s64 	%rd9410, %rd9408, %rd9409;
	shr.u64 	%rd9411, %rd9404, 32;
	mad.lo.s64 	%rd9412, %rd9401, %rd9367, %rd9411;
	shr.u64 	%rd9413, %rd9405, 32;
	add.s64 	%rd9414, %rd9412, %rd9413;
	shr.u64 	%rd9415, %rd9410, 32;
	shl.b64 	%rd9416, %rd9410, 32;
	and.b64  	%rd9417, %rd9403, 4294967295;
	or.b64  	%rd9418, %rd9416, %rd9417;
	add.s64 	%rd9419, %rd9414, %rd9415;
	shr.u64 	%rd9420, %rd57, 32;
	and.b64  	%rd9421, %rd57, 4294967295;
	mul.lo.s64 	%rd9422, %rd9421, %rd9366;
	mul.lo.s64 	%rd9423, %rd9420, %rd9366;
	mul.lo.s64 	%rd9424, %rd9421, %rd9367;
	shr.u64 	%rd9425, %rd9422, 32;
	and.b64  	%rd9426, %rd9423, 4294967295;
	add.s64 	%rd9427, %rd9425, %rd9426;
	and.b64  	%rd9428, %rd9424, 4294967295;
	add.s64 	%rd9429, %rd9427, %rd9428;
	shr.u64 	%rd9430, %rd9423, 32;
	mad.lo.s64 	%rd9431, %rd9420, %rd9367, %rd9430;
	shr.u64 	%rd9432, %rd9424, 32;
	add.s64 	%rd9433, %rd9431, %rd9432;
	shr.u64 	%rd9434, %rd9429, 32;
	shl.b64 	%rd9435, %rd9429, 32;
	and.b64  	%rd9436, %rd9422, 4294967295;
	or.b64  	%rd9437, %rd9435, %rd9436;
	add.s64 	%rd9438, %rd9433, %rd9434;
	shl.b64 	%rd9439, %rd9399, 1;
	shr.u64 	%rd9440, %rd9397, 63;
	add.s64 	%rd9441, %rd9400, %rd9400;
	add.s64 	%rd9442, %rd9441, %rd9440;
	mul.lo.s64 	%rd9443, %rd9383, %rd9383;
	mul.lo.s64 	%rd9444, %rd9382, %rd9383;
	shr.u64 	%rd9445, %rd9443, 32;
	shl.b64 	%rd9446, %rd9444, 1;
	and.b64  	%rd9447, %rd9446, 8589934590;
	add.s64 	%rd9448, %rd9445, %rd9447;
	shr.u64 	%rd9449, %rd9444, 31;
	and.b64  	%rd9450, %rd9449, 8589934590;
	mad.lo.s64 	%rd9451, %rd9382, %rd9382, %rd9450;
	shr.u64 	%rd9452, %rd9448, 32;
	shl.b64 	%rd9453, %rd9448, 32;
	and.b64  	%rd9454, %rd9443, 4294967293;
	or.b64  	%rd9455, %rd9453, %rd9454;
	add.s64 	%rd9456, %rd9418, %rd9440;
	add.s64 	%rd9457, %rd9456, %rd9455;
	max.u64 	%rd9458, %rd9418, %rd9456;
	setp.gt.u64 	%p1063, %rd9458, %rd9457;
	selp.u64 	%rd9459, 1, 0, %p1063;
	add.s64 	%rd9460, %rd9451, %rd9419;
	add.s64 	%rd9461, %rd9460, %rd9452;
	add.s64 	%rd9462, %rd9461, %rd9459;
	mul.lo.s64 	%rd9463, %rd9402, %rd9383;
	mul.lo.s64 	%rd9464, %rd9401, %rd9383;
	mul.lo.s64 	%rd9465, %rd9402, %rd9382;
	shr.u64 	%rd9466, %rd9463, 32;
	and.b64  	%rd9467, %rd9464, 4294967295;
	add.s64 	%rd9468, %rd9466, %rd9467;
	and.b64  	%rd9469, %rd9465, 4294967295;
	add.s64 	%rd9470, %rd9468, %rd9469;
	shr.u64 	%rd9471, %rd9464, 32;
	mad.lo.s64 	%rd9472, %rd9401, %rd9382, %rd9471;
	shr.u64 	%rd9473, %rd9465, 32;
	add.s64 	%rd9474, %rd9472, %rd9473;
	shr.u64 	%rd9475, %rd9470, 32;
	shl.b64 	%rd9476, %rd9470, 32;
	and.b64  	%rd9477, %rd9463, 4294967295;
	or.b64  	%rd9478, %rd9476, %rd9477;
	add.s64 	%rd9479, %rd9437, %rd9459;
	add.s64 	%rd9480, %rd9479, %rd9478;
	max.u64 	%rd9481, %rd9437, %rd9479;
	setp.gt.u64 	%p1064, %rd9481, %rd9480;
	selp.u64 	%rd9482, 1, 0, %p1064;
	add.s64 	%rd9483, %rd9474, %rd9438;
	add.s64 	%rd9484, %rd9483, %rd9475;
	add.s64 	%rd9485, %rd9484, %rd9482;
	add.s64 	%rd9486, %rd9457, %rd9418;
	setp.lt.u64 	%p1065, %rd9486, %rd9457;
	selp.u64 	%rd9487, 1, 0, %p1065;
	add.s64 	%rd9488, %rd9419, %rd9462;
	add.s64 	%rd9489, %rd9488, %rd9487;
	add.s64 	%rd9490, %rd9480, %rd9487;
	add.s64 	%rd9491, %rd9490, %rd9478;
	max.u64 	%rd9492, %rd9480, %rd9490;
	setp.gt.u64 	%p1066, %rd9492, %rd9491;
	selp.u64 	%rd9493, 1, 0, %p1066;
	add.s64 	%rd9494, %rd9474, %rd9485;
	add.s64 	%rd9495, %rd9494, %rd9475;
	add.s64 	%rd9496, %rd9495, %rd9493;
	add.s64 	%rd9497, %rd9491, %rd9437;
	setp.lt.u64 	%p1067, %rd9497, %rd9491;
	selp.u64 	%rd9498, 1, 0, %p1067;
	add.s64 	%rd9499, %rd9438, %rd9496;
	add.s64 	%rd9500, %rd9499, %rd9498;
	ld.const.u64 	%rd9501, [MU_P];
	mul.lo.s64 	%rd9502, %rd9501, %rd9380;
	mul.lo.s64 	%rd9503, %rd1778, %rd9502;
	mul.hi.u64 	%rd9504, %rd1778, %rd9502;
	add.cc.s64 	%rd9505, %rd9503, %rd9380;
	addc.cc.s64 	%rd9506, %rd9504, 0;
	mul.lo.s64 	%rd9507, %rd1777, %rd9502;
	mul.hi.u64 	%rd9508, %rd1777, %rd9502;
	mov.b64 	%rd9509, 0;
	add.cc.s64 	%rd9510, %rd9506, %rd9439;
	addc.cc.s64 	%rd9511, %rd9509, 0;
	add.cc.s64 	%rd9512, %rd9510, %rd9507;
	addc.cc.s64 	%rd9513, %rd9511, %rd9508;
	mul.lo.s64 	%rd9514, %rd1776, %rd9502;
	mul.hi.u64 	%rd9515, %rd1776, %rd9502;
	add.cc.s64 	%rd9516, %rd9513, %rd9486;
	addc.cc.s64 	%rd9517, %rd9509, 0;
	add.cc.s64 	%rd9518, %rd9516, %rd9514;
	addc.cc.s64 	%rd9519, %rd9517, %rd9515;
	mul.lo.s64 	%rd9520, %rd1775, %rd9502;
	mul.hi.u64 	%rd9521, %rd1775, %rd9502;
	add.cc.s64 	%rd9522, %rd9519, %rd9497;
	addc.cc.s64 	%rd9523, %rd9509, 0;
	add.cc.s64 	%rd9524, %rd9522, %rd9520;
	addc.cc.s64 	%rd9525, %rd9523, %rd9521;
	add.s64 	%rd9526, %rd9381, %rd9525;
	setp.lt.u64 	%p1068, %rd9526, %rd9381;
	selp.u64 	%rd9527, 1, 0, %p1068;
	add.s64 	%rd9528, %rd9442, %rd9527;
	setp.lt.u64 	%p1069, %rd9528, %rd9442;
	selp.u64 	%rd9529, 1, 0, %p1069;
	add.s64 	%rd9530, %rd9489, %rd9529;
	setp.lt.u64 	%p1070, %rd9530, %rd9489;
	selp.u64 	%rd9531, 1, 0, %p1070;
	add.s64 	%rd9532, %rd9500, %rd9531;
	mul.lo.s64 	%rd9533, %rd9501, %rd9512;
	mul.lo.s64 	%rd9534, %rd1778, %rd9533;
	mul.hi.u64 	%rd9535, %rd1778, %rd9533;
	add.cc.s64 	%rd9536, %rd9534, %rd9512;
	addc.cc.s64 	%rd9537, %rd9535, 0;
	mul.lo.s64 	%rd9538, %rd1777, %rd9533;
	mul.hi.u64 	%rd9539, %rd1777, %rd9533;
	add.cc.s64 	%rd9540, %rd9537, %rd9518;
	addc.cc.s64 	%rd9541, %rd9509, 0;
	add.cc.s64 	%rd9542, %rd9540, %rd9538;
	addc.cc.s64 	%rd9543, %rd9541, %rd9539;
	mul.lo.s64 	%rd9544, %rd1776, %rd9533;
	mul.hi.u64 	%rd9545, %rd1776, %rd9533;
	add.cc.s64 	%rd9546, %rd9543, %rd9524;
	addc.cc.s64 	%rd9547, %rd9509, 0;
	add.cc.s64 	%rd9548, %rd9546, %rd9544;
	addc.cc.s64 	%rd9549, %rd9547, %rd9545;
	mul.lo.s64 	%rd9550, %rd1775, %rd9533;
	mul.hi.u64 	%rd9551, %rd1775, %rd9533;
	add.cc.s64 	%rd9552, %rd9549, %rd9526;
	addc.cc.s64 	%rd9553, %rd9509, 0;
	add.cc.s64 	%rd9554, %rd9552, %rd9550;
	addc.cc.s64 	%rd9555, %rd9553, %rd9551;
	add.s64 	%rd9556, %rd9528, %rd9555;
	setp.lt.u64 	%p1071, %rd9556, %rd9528;
	selp.u64 	%rd9557, 1, 0, %p1071;
	add.s64 	%rd9558, %rd9530, %rd9557;
	setp.lt.u64 	%p1072, %rd9558, %rd9530;
	selp.u64 	%rd9559, 1, 0, %p1072;
	add.s64 	%rd9560, %rd9532, %rd9559;
	mul.lo.s64 	%rd9561, %rd9501, %rd9542;
	mul.lo.s64 	%rd9562, %rd1778, %rd9561;
	mul.hi.u64 	%rd9563, %rd1778, %rd9561;
	add.cc.s64 	%rd9564, %rd9562, %rd9542;
	addc.cc.s64 	%rd9565, %rd9563, 0;
	mul.lo.s64 	%rd9566, %rd1777, %rd9561;
	mul.hi.u64 	%rd9567, %rd1777, %rd9561;
	add.cc.s64 	%rd9568, %rd9565, %rd9548;
	addc.cc.s64 	%rd9569, %rd9509, 0;
	add.cc.s64 	%rd9570, %rd9568, %rd9566;
	addc.cc.s64 	%rd9571, %rd9569, %rd9567;
	mul.lo.s64 	%rd9572, %rd1776, %rd9561;
	mul.hi.u64 	%rd9573, %rd1776, %rd9561;
	add.cc.s64 	%rd9574, %rd9571, %rd9554;
	addc.cc.s64 	%rd9575, %rd9509, 0;
	add.cc.s64 	%rd9576, %rd9574, %rd9572;
	addc.cc.s64 	%rd9577, %rd9575, %rd9573;
	mul.lo.s64 	%rd9578, %rd1775, %rd9561;
	mul.hi.u64 	%rd9579, %rd1775, %rd9561;
	add.cc.s64 	%rd9580, %rd9577, %rd9556;
	addc.cc.s64 	%rd9581, %rd9509, 0;
	add.cc.s64 	%rd9582, %rd9580, %rd9578;
	addc.cc.s64 	%rd9583, %rd9581, %rd9579;
	add.s64 	%rd9584, %rd9558, %rd9583;
	setp.lt.u64 	%p1073, %rd9584, %rd9558;
	selp.u64 	%rd9585, 1, 0, %p1073;
	add.s64 	%rd9586, %rd9560, %rd9585;
	mul.lo.s64 	%rd9587, %rd9501, %rd9570;
	mul.lo.s64 	%rd9588, %rd1778, %rd9587;
	mul.hi.u64 	%rd9589, %rd1778, %rd9587;
	add.cc.s64 	%rd9590, %rd9588, %rd9570;
	addc.cc.s64 	%rd9591, %rd9589, 0;
	mul.lo.s64 	%rd9592, %rd1777, %rd9587;
	mul.hi.u64 	%rd9593, %rd1777, %rd9587;
	add.cc.s64 	%rd9594, %rd9591, %rd9576;
	addc.cc.s64 	%rd9595, %rd9509, 0;
	add.cc.s64 	%rd1779, %rd9594, %rd9592;
	addc.cc.s64 	%rd9596, %rd9595, %rd9593;
	mul.lo.s64 	%rd9597, %rd1776, %rd9587;
	mul.hi.u64 	%rd9598, %rd1776, %rd9587;
	add.cc.s64 	%rd9599, %rd9596, %rd9582;
	addc.cc.s64 	%rd9600, %rd9509, 0;
	add.cc.s64 	%rd1780, %rd9599, %rd9597;
	addc.cc.s64 	%rd9601, %rd9600, %rd9598;
	mul.lo.s64 	%rd9602, %rd1775, %rd9587;
	mul.hi.u64 	%rd9603, %rd1775, %rd9587;
	add.cc.s64 	%rd9604, %rd9601, %rd9584;
	addc.cc.s64 	%rd9605, %rd9509, 0;
	add.cc.s64 	%rd1781, %rd9604, %rd9602;
	addc.cc.s64 	%rd9606, %rd9605, %rd9603;
	add.s64 	%rd21307, %rd9586, %rd9606;
	setp.gt.u64 	%p1074, %rd21307, %rd1775;
	@%p1074 bra 	$L__BB0_741;
	setp.lt.u64 	%p1075, %rd21307, %rd1775;
	mov.u64 	%rd21304, %rd1779;
	mov.u64 	%rd21305, %rd1780;
	mov.u64 	%rd21306, %rd1781;
	@%p1075 bra 	$L__BB0_742;
	setp.lt.u64 	%p1076, %rd1776, %rd1781;
	@%p1076 bra 	$L__BB0_741;
	setp.gt.u64 	%p1077, %rd1776, %rd1781;
	mov.u64 	%rd21304, %rd1779;
	mov.u64 	%rd21305, %rd1780;
	mov.u64 	%rd21306, %rd1781;
	@%p1077 bra 	$L__BB0_742;
	setp.lt.u64 	%p1078, %rd1777, %rd1780;
	@%p1078 bra 	$L__BB0_741;
	setp.gt.u64 	%p1079, %rd1777, %rd1780;
	setp.gt.u64 	%p1080, %rd1778, %rd1779;
	or.pred  	%p1081, %p1079, %p1080;
	mov.u64 	%rd21304, %rd1779;
	mov.u64 	%rd21305, %rd1780;
	mov.u64 	%rd21306, %rd1781;
	@%p1081 bra 	$L__BB0_742;
$L__BB0_741:
	sub.s64 	%rd21304, %rd1779, %rd1778;
	setp.lt.u64 	%p1082, %rd1779, %rd1778;
	selp.u64 	%rd9607, 1, 0, %p1082;
	add.s64 	%rd9608, %rd1777, %rd9607;
	sub.s64 	%rd21305, %rd1780, %rd9608;
	setp.lt.u64 	%p1083, %rd1780, %rd9608;
	selp.u64 	%rd9609, 1, 0, %p1083;
	add.s64 	%rd9610, %rd1776, %rd9609;
	sub.s64 	%rd21306, %rd1781, %rd9610;
	setp.lt.u64 	%p1084, %rd1781, %rd9610;
	selp.u64 	%rd9611, 1, 0, %p1084;
	add.s64 	%rd9612, %rd1775, %rd9611;
	sub.s64 	%rd21307, %rd21307, %rd9612;
$L__BB0_742:
	and.b64  	%rd1795, %rd64, 4294967295;
	shr.u64 	%rd1796, %rd64, 32;
	shr.u64 	%rd1797, %rd21304, 32;
	and.b64  	%rd1798, %rd21304, 4294967295;
	mul.lo.s64 	%rd9613, %rd1798, %rd1795;
	mul.lo.s64 	%rd9614, %rd1797, %rd1795;
	mul.lo.s64 	%rd9615, %rd1798, %rd1796;
	shr.u64 	%rd9616, %rd9613, 32;
	and.b64  	%rd9617, %rd9614, 4294967295;
	add.s64 	%rd9618, %rd9616, %rd9617;
	and.b64  	%rd9619, %rd9615, 4294967295;
	add.s64 	%rd9620, %rd9618, %rd9619;
	shr.u64 	%rd9621, %rd9614, 32;
	mad.lo.s64 	%rd9622, %rd1797, %rd1796, %rd9621;
	shr.u64 	%rd9623, %rd9615, 32;
	add.s64 	%rd9624, %rd9622, %rd9623;
	shr.u64 	%rd9625, %rd9620, 32;
	shl.b64 	%rd9626, %rd9620, 32;
	and.b64  	%rd9627, %rd9613, 4294967295;
	or.b64  	%rd9628, %rd9626, %rd9627;
	add.s64 	%rd9629, %rd9624, %rd9625;
	shr.u64 	%rd1799, %rd21305, 32;
	and.b64  	%rd1800, %rd21305, 4294967295;
	mul.lo.s64 	%rd9630, %rd1800, %rd1795;
	mul.lo.s64 	%rd9631, %rd1799, %rd1795;
	mul.lo.s64 	%rd9632, %rd1800, %rd1796;
	shr.u64 	%rd9633, %rd9630, 32;
	and.b64  	%rd9634, %rd9631, 4294967295;
	add.s64 	%rd9635, %rd9633, %rd9634;
	and.b64  	%rd9636, %rd9632, 4294967295;
	add.s64 	%rd9637, %rd9635, %rd9636;
	shr.u64 	%rd9638, %rd9631, 32;
	mad.lo.s64 	%rd9639, %rd1799, %rd1796, %rd9638;
	shr.u64 	%rd9640, %rd9632, 32;
	add.s64 	%rd9641, %rd9639, %rd9640;
	shr.u64 	%rd9642, %rd9637, 32;
	shl.b64 	%rd9643, %rd9637, 32;
	and.b64  	%rd9644, %rd9630, 4294967295;
	or.b64  	%rd9645, %rd9643, %rd9644;
	add.s64 	%rd9646, %rd9641, %rd9642;
	shr.u64 	%rd1801, %rd21306, 32;
	and.b64  	%rd1802, %rd21306, 4294967295;
	mul.lo.s64 	%rd9647, %rd1802, %rd1795;
	mul.lo.s64 	%rd9648, %rd1801, %rd1795;
	mul.lo.s64 	%rd9649, %rd1802, %rd1796;
	shr.u64 	%rd9650, %rd9647, 32;
	and.b64  	%rd9651, %rd9648, 4294967295;
	add.s64 	%rd9652, %rd9650, %rd9651;
	and.b64  	%rd9653, %rd9649, 4294967295;
	add.s64 	%rd9654, %rd9652, %rd9653;
	shr.u64 	%rd9655, %rd9648, 32;
	mad.lo.s64 	%rd9656, %rd1801, %rd1796, %rd9655;
	shr.u64 	%rd9657, %rd9649, 32;
	add.s64 	%rd9658, %rd9656, %rd9657;
	shr.u64 	%rd9659, %rd9654, 32;
	shl.b64 	%rd9660, %rd9654, 32;
	and.b64  	%rd9661, %rd9647, 4294967295;
	or.b64  	%rd9662, %rd9660, %rd9661;
	add.s64 	%rd9663, %rd9658, %rd9659;
	shr.u64 	%rd1803, %rd21307, 32;
	and.b64  	%rd1804, %rd21307, 4294967295;
	mul.lo.s64 	%rd9664, %rd1804, %rd1795;
	mul.lo.s64 	%rd9665, %rd1803, %rd1795;
	mul.lo.s64 	%rd9666, %rd1804, %rd1796;
	shr.u64 	%rd9667, %rd9664, 32;
	and.b64  	%rd9668, %rd9665, 4294967295;
	add.s64 	%rd9669, %rd9667, %rd9668;
	and.b64  	%rd9670, %rd9666, 4294967295;
	add.s64 	%rd9671, %rd9669, %rd9670;
	shr.u64 	%rd9672, %rd9665, 32;
	mad.lo.s64 	%rd9673, %rd1803, %rd1796, %rd9672;
	shr.u64 	%rd9674, %rd9666, 32;
	add.s64 	%rd9675, %rd9673, %rd9674;
	shr.u64 	%rd9676, %rd9671, 32;
	shl.b64 	%rd9677, %rd9671, 32;
	and.b64  	%rd9678, %rd9664, 4294967295;
	or.b64  	%rd9679, %rd9677, %rd9678;
	add.s64 	%rd9680, %rd9675, %rd9676;
	and.b64  	%rd1805, %rd63, 4294967295;
	shr.u64 	%rd1806, %rd63, 32;
	mul.lo.s64 	%rd9681, %rd1798, %rd1805;
	mul.lo.s64 	%rd9682, %rd1797, %rd1805;
	mul.lo.s64 	%rd9683, %rd1798, %rd1806;
	shr.u64 	%rd9684, %rd9681, 32;
	and.b64  	%rd9685, %rd9682, 4294967295;
	add.s64 	%rd9686, %rd9684, %rd9685;
	and.b64  	%rd9687, %rd9683, 4294967295;
	add.s64 	%rd9688, %rd9686, %rd9687;
	shr.u64 	%rd9689, %rd9682, 32;
	mad.lo.s64 	%rd9690, %rd1797, %rd1806, %rd9689;
	shr.u64 	%rd9691, %rd9683, 32;
	add.s64 	%rd9692, %rd9690, %rd9691;
	shr.u64 	%rd9693, %rd9688, 32;
	shl.b64 	%rd9694, %rd9688, 32;
	and.b64  	%rd9695, %rd9681, 4294967295;
	or.b64  	%rd9696, %rd9694, %rd9695;
	add.s64 	%rd9697, %rd9645, %rd9696;
	setp.lt.u64 	%p1085, %rd9697, %rd9645;
	selp.u64 	%rd9698, 1, 0, %p1085;
	add.s64 	%rd9699, %rd9692, %rd9646;
	add.s64 	%rd9700, %rd9699, %rd9693;
	add.s64 	%rd9701, %rd9700, %rd9698;
	mul.lo.s64 	%rd9702, %rd1800, %rd1805;
	mul.lo.s64 	%rd9703, %rd1799, %rd1805;
	mul.lo.s64 	%rd9704, %rd1800, %rd1806;
	shr.u64 	%rd9705, %rd9702, 32;
	and.b64  	%rd9706, %rd9703, 4294967295;
	add.s64 	%rd9707, %rd9705, %rd9706;
	and.b64  	%rd9708, %rd9704, 4294967295;
	add.s64 	%rd9709, %rd9707, %rd9708;
	shr.u64 	%rd9710, %rd9703, 32;
	mad.lo.s64 	%rd9711, %rd1799, %rd1806, %rd9710;
	shr.u64 	%rd9712, %rd9704, 32;
	add.s64 	%rd9713, %rd9711, %rd9712;
	shr.u64 	%rd9714, %rd9709, 32;
	shl.b64 	%rd9715, %rd9709, 32;
	and.b64  	%rd9716, %rd9702, 4294967295;
	or.b64  	%rd9717, %rd9715, %rd9716;
	add.s64 	%rd9718, %rd9662, %rd9698;
	add.s64 	%rd9719, %rd9718, %rd9717;
	max.u64 	%rd9720, %rd9662, %rd9718;
	setp.gt.u64 	%p1086, %rd9720, %rd9719;
	selp.u64 	%rd9721, 1, 0, %p1086;
	add.s64 	%rd9722, %rd9713, %rd9663;
	add.s64 	%rd9723, %rd9722, %rd9714;
	add.s64 	%rd9724, %rd9723, %rd9721;
	mul.lo.s64 	%rd9725, %rd1802, %rd1805;
	mul.lo.s64 	%rd9726, %rd1801, %rd1805;
	mul.lo.s64 	%rd9727, %rd1802, %rd1806;
	shr.u64 	%rd9728, %rd9725, 32;
	and.b64  	%rd9729, %rd9726, 4294967295;
	add.s64 	%rd9730, %rd9728, %rd9729;
	and.b64  	%rd9731, %rd9727, 4294967295;
	add.s64 	%rd9732, %rd9730, %rd9731;
	shr.u64 	%rd9733, %rd9726, 32;
	mad.lo.s64 	%rd9734, %rd1801, %rd1806, %rd9733;
	shr.u64 	%rd9735, %rd9727, 32;
	add.s64 	%rd9736, %rd9734, %rd9735;
	shr.u64 	%rd9737, %rd9732, 32;
	shl.b64 	%rd9738, %rd9732, 32;
	and.b64  	%rd9739, %rd9725, 4294967295;
	or.b64  	%rd9740, %rd9738, %rd9739;
	add.s64 	%rd9741, %rd9679, %rd9721;
	add.s64 	%rd9742, %rd9741, %rd9740;
	max.u64 	%rd9743, %rd9679, %rd9741;
	setp.gt.u64 	%p1087, %rd9743, %rd9742;
	selp.u64 	%rd9744, 1, 0, %p1087;
	add.s64 	%rd9745, %rd9736, %rd9680;
	add.s64 	%rd9746, %rd9745, %rd9737;
	add.s64 	%rd9747, %rd9746, %rd9744;
	and.b64  	%rd1807, %rd62, 4294967295;
	shr.u64 	%rd1808, %rd62, 32;
	mul.lo.s64 	%rd9748, %rd1798, %rd1807;
	mul.lo.s64 	%rd9749, %rd1797, %rd1807;
	mul.lo.s64 	%rd9750, %rd1798, %rd1808;
	shr.u64 	%rd9751, %rd9748, 32;
	and.b64  	%rd9752, %rd9749, 4294967295;
	add.s64 	%rd9753, %rd9751, %rd9752;
	and.b64  	%rd9754, %rd9750, 4294967295;
	add.s64 	%rd9755, %rd9753, %rd9754;
	shr.u64 	%rd9756, %rd9749, 32;
	mad.lo.s64 	%rd9757, %rd1797, %rd1808, %rd9756;
	shr.u64 	%rd9758, %rd9750, 32;
	add.s64 	%rd9759, %rd9757, %rd9758;
	shr.u64 	%rd9760, %rd9755, 32;
	shl.b64 	%rd9761, %rd9755, 32;
	and.b64  	%rd9762, %rd9748, 4294967295;
	or.b64  	%rd9763, %rd9761, %rd9762;
	add.s64 	%rd9764, %rd9719, %rd9763;
	setp.lt.u64 	%p1088, %rd9764, %rd9719;
	selp.u64 	%rd9765, 1, 0, %p1088;
	add.s64 	%rd9766, %rd9759, %rd9724;
	add.s64 	%rd9767, %rd9766, %rd9760;
	add.s64 	%rd9768, %rd9767, %rd9765;
	mul.lo.s64 	%rd9769, %rd1800, %rd1807;
	mul.lo.s64 	%rd9770, %rd1799, %rd1807;
	mul.lo.s64 	%rd9771, %rd1800, %rd1808;
	shr.u64 	%rd9772, %rd9769, 32;
	and.b64  	%rd9773, %rd9770, 4294967295;
	add.s64 	%rd9774, %rd9772, %rd9773;
	and.b64  	%rd9775, %rd9771, 4294967295;
	add.s64 	%rd9776, %rd9774, %rd9775;
	shr.u64 	%rd9777, %rd9770, 32;
	mad.lo.s64 	%rd9778, %rd1799, %rd1808, %rd9777;
	shr.u64 	%rd9779, %rd9771, 32;
	add.s64 	%rd9780, %rd9778, %rd9779;
	shr.u64 	%rd9781, %rd9776, 32;
	shl.b64 	%rd9782, %rd9776, 32;
	and.b64  	%rd9783, %rd9769, 4294967295;
	or.b64  	%rd9784, %rd9782, %rd9783;
	add.s64 	%rd9785, %rd9742, %rd9765;
	add.s64 	%rd9786, %rd9785, %rd9784;
	max.u64 	%rd9787, %rd9742, %rd9785;
	setp.gt.u64 	%p1089, %rd9787, %rd9786;
	selp.u64 	%rd9788, 1, 0, %p1089;
	add.s64 	%rd9789, %rd9780, %rd9747;
	add.s64 	%rd9790, %rd9789, %rd9781;
	add.s64 	%rd9791, %rd9790, %rd9788;
	and.b64  	%rd1809, %rd61, 4294967295;
	shr.u64 	%rd1810, %rd61, 32;
	mul.lo.s64 	%rd9792, %rd1798, %rd1809;
	mul.lo.s64 	%rd9793, %rd1797, %rd1809;
	mul.lo.s64 	%rd9794, %rd1798, %rd1810;
	shr.u64 	%rd9795, %rd9792, 32;
	and.b64  	%rd9796, %rd9793, 4294967295;
	add.s64 	%rd9797, %rd9795, %rd9796;
	and.b64  	%rd9798, %rd9794, 4294967295;
	add.s64 	%rd9799, %rd9797, %rd9798;
	shr.u64 	%rd9800, %rd9793, 32;
	mad.lo.s64 	%rd9801, %rd1797, %rd1810, %rd9800;
	shr.u64 	%rd9802, %rd9794, 32;
	add.s64 	%rd9803, %rd9801, %rd9802;
	shr.u64 	%rd9804, %rd9799, 32;
	shl.b64 	%rd9805, %rd9799, 32;
	and.b64  	%rd9806, %rd9792, 4294967295;
	or.b64  	%rd9807, %rd9805, %rd9806;
	add.s64 	%rd9808, %rd9786, %rd9807;
	setp.lt.u64 	%p1090, %rd9808, %rd9786;
	selp.u64 	%rd9809, 1, 0, %p1090;
	add.s64 	%rd9810, %rd9803, %rd9791;
	add.s64 	%rd9811, %rd9810, %rd9804;
	add.s64 	%rd9812, %rd9811, %rd9809;
	mul.lo.s64 	%rd9814, %rd9501, %rd9628;
	mul.lo.s64 	%rd9815, %rd1778, %rd9814;
	mul.hi.u64 	%rd9816, %rd1778, %rd9814;
	add.cc.s64 	%rd9817, %rd9815, %rd9628;
	addc.cc.s64 	%rd9818, %rd9816, 0;
	mul.lo.s64 	%rd9819, %rd1777, %rd9814;
	mul.hi.u64 	%rd9820, %rd1777, %rd9814;
	mov.b64 	%rd9821, 0;
	add.cc.s64 	%rd9822, %rd9818, %rd9697;
	addc.cc.s64 	%rd9823, %rd9821, 0;
	add.cc.s64 	%rd9824, %rd9822, %rd9819;
	addc.cc.s64 	%rd9825, %rd9823, %rd9820;
	mul.lo.s64 	%rd9826, %rd1776, %rd9814;
	mul.hi.u64 	%rd9827, %rd1776, %rd9814;
	add.cc.s64 	%rd9828, %rd9825, %rd9764;
	addc.cc.s64 	%rd9829, %rd9821, 0;
	add.cc.s64 	%rd9830, %rd9828, %rd9826;
	addc.cc.s64 	%rd9831, %rd9829, %rd9827;
	mul.lo.s64 	%rd9832, %rd1775, %rd9814;
	mul.hi.u64 	%rd9833, %rd1775, %rd9814;
	add.cc.s64 	%rd9834, %rd9831, %rd9808;
	addc.cc.s64 	%rd9835, %rd9821, 0;
	add.cc.s64 	%rd9836, %rd9834, %rd9832;
	addc.cc.s64 	%rd9837, %rd9835, %rd9833;
	add.s64 	%rd9838, %rd9629, %rd9837;
	setp.lt.u64 	%p1091, %rd9838, %rd9629;
	selp.u64 	%rd9839, 1, 0, %p1091;
	add.s64 	%rd9840, %rd9701, %rd9839;
	setp.lt.u64 	%p1092, %rd9840, %rd9701;
	selp.u64 	%rd9841, 1, 0, %p1092;
	add.s64 	%rd9842, %rd9768, %rd9841;
	setp.lt.u64 	%p1093, %rd9842, %rd9768;
	selp.u64 	%rd9843, 1, 0, %p1093;
	add.s64 	%rd9844, %rd9812, %rd9843;
	mul.lo.s64 	%rd9845, %rd9501, %rd9824;
	mul.lo.s64 	%rd9846, %rd1778, %rd9845;
	mul.hi.u64 	%rd9847, %rd1778, %rd9845;
	add.cc.s64 	%rd9848, %rd9846, %rd9824;
	addc.cc.s64 	%rd9849, %rd9847, 0;
	mul.lo.s64 	%rd9850, %rd1777, %rd9845;
	mul.hi.u64 	%rd9851, %rd1777, %rd9845;
	add.cc.s64 	%rd9852, %rd9849, %rd9830;
	addc.cc.s64 	%rd9853, %rd9821, 0;
	add.cc.s64 	%rd9854, %rd9852, %rd9850;
	addc.cc.s64 	%rd9855, %rd9853, %rd9851;
	mul.lo.s64 	%rd9856, %rd1776, %rd9845;
	mul.hi.u64 	%rd9857, %rd1776, %rd9845;
	add.cc.s64 	%rd9858, %rd9855, %rd9836;
	addc.cc.s64 	%rd9859, %rd9821, 0;
	add.cc.s64 	%rd9860, %rd9858, %rd9856;
	addc.cc.s64 	%rd9861, %rd9859, %rd9857;
	mul.lo.s64 	%rd9862, %rd1775, %rd9845;
	mul.hi.u64 	%rd9863, %rd1775, %rd9845;
	add.cc.s64 	%rd9864, %rd9861, %rd9838;
	addc.cc.s64 	%rd9865, %rd9821, 0;
	add.cc.s64 	%rd9866, %rd9864, %rd9862;
	addc.cc.s64 	%rd9867, %rd9865, %rd9863;
	add.s64 	%rd9868, %rd9840, %rd9867;
	setp.lt.u64 	%p1094, %rd9868, %rd9840;
	selp.u64 	%rd9869, 1, 0, %p1094;
	add.s64 	%rd9870, %rd9842, %rd9869;
	setp.lt.u64 	%p1095, %rd9870, %rd9842;
	selp.u64 	%rd9871, 1, 0, %p1095;
	add.s64 	%rd9872, %rd9844, %rd9871;
	mul.lo.s64 	%rd9873, %rd9501, %rd9854;
	mul.lo.s64 	%rd9874, %rd1778, %rd9873;
	mul.hi.u64 	%rd9875, %rd1778, %rd9873;
	add.cc.s64 	%rd9876, %rd9874, %rd9854;
	addc.cc.s64 	%rd9877, %rd9875, 0;
	mul.lo.s64 	%rd9878, %rd1777, %rd9873;
	mul.hi.u64 	%rd9879, %rd1777, %rd9873;
	add.cc.s64 	%rd9880, %rd9877, %rd9860;
	addc.cc.s64 	%rd9881, %rd9821, 0;
	add.cc.s64 	%rd9882, %rd9880, %rd9878;
	addc.cc.s64 	%rd9883, %rd9881, %rd9879;
	mul.lo.s64 	%rd9884, %rd1776, %rd9873;
	mul.hi.u64 	%rd9885, %rd1776, %rd9873;
	add.cc.s64 	%rd9886, %rd9883, %rd9866;
	addc.cc.s64 	%rd9887, %rd9821, 0;
	add.cc.s64 	%rd9888, %rd9886, %rd9884;
	addc.cc.s64 	%rd9889, %rd9887, %rd9885;
	mul.lo.s64 	%rd9890, %rd1775, %rd9873;
	mul.hi.u64 	%rd9891, %rd1775, %rd9873;
	add.cc.s64 	%rd9892, %rd9889, %rd9868;
	addc.cc.s64 	%rd9893, %rd9821, 0;
	add.cc.s64 	%rd9894, %rd9892, %rd9890;
	addc.cc.s64 	%rd9895, %rd9893, %rd9891;
	add.s64 	%rd9896, %rd9870, %rd9895;
	setp.lt.u64 	%p1096, %rd9896, %rd9870;
	selp.u64 	%rd9897, 1, 0, %p1096;
	add.s64 	%rd9898, %rd9872, %rd9897;
	mul.lo.s64 	%rd9899, %rd9501, %rd9882;
	mul.lo.s64 	%rd9900, %rd1778, %rd9899;
	mul.hi.u64 	%rd9901, %rd1778, %rd9899;
	add.cc.s64 	%rd9902, %rd9900, %rd9882;
	addc.cc.s64 	%rd9903, %rd9901, 0;
	mul.lo.s64 	%rd9904, %rd1777, %rd9899;
	mul.hi.u64 	%rd9905, %rd1777, %rd9899;
	add.cc.s64 	%rd9906, %rd9903, %rd9888;
	addc.cc.s64 	%rd9907, %rd9821, 0;
	add.cc.s64 	%rd1811, %rd9906, %rd9904;
	addc.cc.s64 	%rd9908, %rd9907, %rd9905;
	mul.lo.s64 	%rd9909, %rd1776, %rd9899;
	mul.hi.u64 	%rd9910, %rd1776, %rd9899;
	add.cc.s64 	%rd9911, %rd9908, %rd9894;
	addc.cc.s64 	%rd9912, %rd9821, 0;
	add.cc.s64 	%rd1812, %rd9911, %rd9909;
	addc.cc.s64 	%rd9913, %rd9912, %rd9910;
	mul.lo.s64 	%rd9914, %rd1775, %rd9899;
	mul.hi.u64 	%rd9915, %rd1775, %rd9899;
	add.cc.s64 	%rd9916, %rd9913, %rd9896;
	addc.cc.s64 	%rd9917, %rd9821, 0;
	add.cc.s64 	%rd1813, %rd9916, %rd9914;
	addc.cc.s64 	%rd9918, %rd9917, %rd9915;
	add.s64 	%rd21311, %rd9898, %rd9918;
	setp.gt.u64 	%p1097, %rd21311, %rd1775;
	@%p1097 bra 	$L__BB0_748;
	setp.lt.u64 	%p1098, %rd21311, %rd1775;
	mov.u64 	%rd21308, %rd1811;
	mov.u64 	%rd21309, %rd1812;
	mov.u64 	%rd21310, %rd1813;
	@%p1098 bra 	$L__BB0_749;
	setp.lt.u64 	%p1099, %rd1776, %rd1813;
	@%p1099 bra 	$L__BB0_748;
	setp.gt.u64 	%p1100, %rd1776, %rd1813;
	mov.u64 	%rd21308, %rd1811;
	mov.u64 	%rd21309, %rd1812;
	mov.u64 	%rd21310, %rd1813;
	@%p1100 bra 	$L__BB0_749;
	setp.lt.u64 	%p1101, %rd1777, %rd1812;
	@%p1101 bra 	$L__BB0_748;
	setp.gt.u64 	%p1102, %rd1777, %rd1812;
	setp.gt.u64 	%p1103, %rd1778, %rd1811;
	or.pred  	%p1104, %p1102, %p1103;
	mov.u64 	%rd21308, %rd1811;
	mov.u64 	%rd21309, %rd1812;
	mov.u64 	%rd21310, %rd1813;
	@%p1104 bra 	$L__BB0_749;
$L__BB0_748:
	sub.s64 	%rd21308, %rd1811, %rd1778;
	setp.lt.u64 	%p1105, %rd1811, %rd1778;
	selp.u64 	%rd9919, 1, 0, %p1105;
	add.s64 	%rd9920, %rd1777, %rd9919;
	sub.s64 	%rd21309, %rd1812, %rd9920;
	setp.lt.u64 	%p1106, %rd1812, %rd9920;
	selp.u64 	%rd9921, 1, 0, %p1106;
	add.s64 	%rd9922, %rd1776, %rd9921;
	sub.s64 	%rd21310, %rd1813, %rd9922;
	setp.lt.u64 	%p1107, %rd1813, %rd9922;
	selp.u64 	%rd9923, 1, 0, %p1107;
	add.s64 	%rd9924, %rd1775, %rd9923;
	sub.s64 	%rd21311, %rd21311, %rd9924;
$L__BB0_749:
	shl.b64 	%rd1823, %rd21308, 1;
	setp.gt.s64 	%p1108, %rd21308, -1;
	mov.b64 	{%r370, %r371}, %rd21309;
	mov.b64 	{%r372, %r373}, %rd21308;
	shf.l.wrap.b32 	%r374, %r373, %r370, 1;
	shf.l.wrap.b32 	%r375, %r370, %r371, 1;
	mov.b64 	%rd1824, {%r374, %r375};
	setp.lt.u64 	%p1109, %rd1824, %rd21309;
	setp.eq.s64 	%p1110, %rd1824, %rd21309;
	selp.u32 	%r376, -1, 0, %p1110;
	selp.u32 	%r377, -1, 0, %p1109;
	selp.b32 	%r378, %r377, %r376, %p1108;
	and.b32  	%r380, %r378, 1;
	setp.eq.b32 	%p1111, %r380, 1;
	or.pred  	%p1112, %p1109, %p1111;
	selp.u64 	%rd9925, 1, 0, %p1112;
	shl.b64 	%rd9926, %rd21310, 1;
	or.b64  	%rd1825, %rd9926, %rd9925;
	setp.ge.u64 	%p1113, %rd1825, %rd21310;
	setp.lt.u64 	%p1114, %rd1825, %rd21310;
	setp.eq.s64 	%p1115, %rd1825, %rd21310;
	selp.u32 	%r381, -1, 0, %p1114;
	selp.u32 	%r382, -1, 0, %p1115;
	selp.b32 	%r383, %r382, %r381, %p1112;
	selp.b32 	%r384, %r383, %r381, %p1113;
	and.b32  	%r385, %r384, 1;
	setp.eq.b32 	%p33, %r385, 1;
	cvt.u64.u32 	%rd9927, %r384;
	and.b64  	%rd9928, %rd9927, 1;
	shl.b64 	%rd9929, %rd21311, 1;
	or.b64  	%rd21315, %rd9929, %rd9928;
	setp.lt.u64 	%p1116, %rd21315, %rd21311;
	@%p1116 bra 	$L__BB0_756;
	setp.eq.s64 	%p1117, %rd21315, %rd21311;
	and.pred  	%p1118, %p1117, %p33;
	setp.gt.u64 	%p1119, %rd21315, %rd1775;
	or.pred  	%p1120, %p1118, %p1119;
	@%p1120 bra 	$L__BB0_756;
	setp.lt.u64 	%p1121, %rd21315, %rd1775;
	mov.u64 	%rd21312, %rd1823;
	mov.u64 	%rd21313, %rd1824;
	mov.u64 	%rd21314, %rd1825;
	@%p1121 bra 	$L__BB0_757;
	setp.gt.u64 	%p1122, %rd1825, %rd1776;
	@%p1122 bra 	$L__BB0_756;
	setp.lt.u64 	%p1123, %rd1825, %rd1776;
	mov.u64 	%rd21312, %rd1823;
	mov.u64 	%rd21313, %rd1824;
	mov.u64 	%rd21314, %rd1825;
	@%p1123 bra 	$L__BB0_757;
	setp.gt.u64 	%p1124, %rd1824, %rd1777;
	@%p1124 bra 	$L__BB0_756;
	setp.lt.u64 	%p1125, %rd1824, %rd1777;
	setp.lt.u64 	%p1126, %rd1823, %rd1778;
	or.pred  	%p1127, %p1125, %p1126;
	mov.u64 	%rd21312, %rd1823;
	mov.u64 	%rd21313, %rd1824;
	mov.u64 	%rd21314, %rd1825;
	@%p1127 bra 	$L__BB0_757;
$L__BB0_756:
	sub.s64 	%rd21312, %rd1823, %rd1778;
	setp.lt.u64 	%p1128, %rd1823, %rd1778;
	selp.u64 	%rd9930, 1, 0, %p1128;
	add.s64 	%rd9931, %rd1777, %rd9930;
	sub.s64 	%rd21313, %rd1824, %rd9931;
	setp.lt.u64 	%p1129, %rd1824, %rd9931;
	selp.u64 	%rd9932, 1, 0, %p1129;
	add.s64 	%rd9933, %rd1776, %rd9932;
	sub.s64 	%rd21314, %rd1825, %rd9933;
	setp.lt.u64 	%p1130, %rd1825, %rd9933;
	selp.u64 	%rd9934, 1, 0, %p1130;
	add.s64 	%rd9935, %rd1775, %rd9934;
	sub.s64 	%rd21315, %rd21315, %rd9935;
$L__BB0_757:
	shl.b64 	%rd1835, %rd21312, 1;
	setp.gt.s64 	%p1131, %rd21312, -1;
	mov.b64 	{%r386, %r387}, %rd21313;
	mov.b64 	{%r388, %r389}, %rd21312;
	shf.l.wrap.b32 	%r390, %r389, %r386, 1;
	shf.l.wrap.b32 	%r391, %r386, %r387, 1;
	mov.b64 	%rd1836, {%r390, %r391};
	setp.lt.u64 	%p1132, %rd1836, %rd21313;
	setp.eq.s64 	%p1133, %rd1836, %rd21313;
	selp.u32 	%r392, -1, 0, %p1133;
	selp.u32 	%r393, -1, 0, %p1132;
	selp.b32 	%r394, %r393, %r392, %p1131;
	and.b32  	%r396, %r394, 1;
	setp.eq.b32 	%p1134, %r396, 1;
	or.pred  	%p1135, %p1132, %p1134;
	selp.u64 	%rd9936, 1, 0, %p1135;
	shl.b64 	%rd9937, %rd21314, 1;
	or.b64  	%rd1837, %rd9937, %rd9936;
	setp.ge.u64 	%p1136, %rd1837, %rd21314;
	setp.lt.u64 	%p1137, %rd1837, %rd21314;
	setp.eq.s64 	%p1138, %rd1837, %rd21314;
	selp.u32 	%r397, -1, 0, %p1137;
	selp.u32 	%r398, -1, 0, %p1138;
	selp.b32 	%r399, %r398, %r397, %p1135;
	selp.b32 	%r400, %r399, %r397, %p1136;
	and.b32  	%r401, %r400, 1;
	setp.eq.b32 	%p34, %r401, 1;
	cvt.u64.u32 	%rd9938, %r400;
	and.b64  	%rd9939, %rd9938, 1;
	shl.b64 	%rd9940, %rd21315, 1;
	or.b64  	%rd21319, %rd9940, %rd9939;
	setp.lt.u64 	%p1139, %rd21319, %rd21315;
	@%p1139 bra 	$L__BB0_764;
	setp.eq.s64 	%p1140, %rd21319, %rd21315;
	and.pred  	%p1141, %p1140, %p34;
	setp.gt.u64 	%p1142, %rd21319, %rd1775;
	or.pred  	%p1143, %p1141, %p1142;
	@%p1143 bra 	$L__BB0_764;
	setp.lt.u64 	%p1144, %rd21319, %rd1775;
	mov.u64 	%rd21316, %rd1835;
	mov.u64 	%rd21317, %rd1836;
	mov.u64 	%rd21318, %rd1837;
	@%p1144 bra 	$L__BB0_765;
	setp.gt.u64 	%p1145, %rd1837, %rd1776;
	@%p1145 bra 	$L__BB0_764;
	setp.lt.u64 	%p1146, %rd1837, %rd1776;
	mov.u64 	%rd21316, %rd1835;
	mov.u64 	%rd21317, %rd1836;
	mov.u64 	%rd21318, %rd1837;
	@%p1146 bra 	$L__BB0_765;
	setp.gt.u64 	%p1147, %rd1836, %rd1777;
	@%p1147 bra 	$L__BB0_764;
	setp.lt.u64 	%p1148, %rd1836, %rd1777;
	setp.lt.u64 	%p1149, %rd1835, %rd1778;
	or.pred  	%p1150, %p1148, %p1149;
	mov.u64 	%rd21316, %rd1835;
	mov.u64 	%rd21317, %rd1836;
	mov.u64 	%rd21318, %rd1837;
	@%p1150 bra 	$L__BB0_765;
$L__BB0_764:
	sub.s64 	%rd21316, %rd1835, %rd1778;
	setp.lt.u64 	%p1151, %rd1835, %rd1778;
	selp.u64 	%rd9941, 1, 0, %p1151;
	add.s64 	%rd9942, %rd1777, %rd9941;
	sub.s64 	%rd21317, %rd1836, %rd9942;
	setp.lt.u64 	%p1152, %rd1836, %rd9942;
	selp.u64 	%rd9943, 1, 0, %p1152;
	add.s64 	%rd9944, %rd1776, %rd9943;
	sub.s64 	%rd21318, %rd1837, %rd9944;
	setp.lt.u64 	%p1153, %rd1837, %rd9944;
	selp.u64 	%rd9945, 1, 0, %p1153;
	add.s64 	%rd9946, %rd1775, %rd9945;
	sub.s64 	%rd21319, %rd21319, %rd9946;
$L__BB0_765:
	ld.const.u64 	%rd1850, [P_CONST];
	mul.lo.s64 	%rd9947, %rd1798, %rd1798;
	mul.lo.s64 	%rd9948, %rd1797, %rd1798;
	shr.u64 	%rd9949, %rd9947, 32;
	shl.b64 	%rd9950, %rd9948, 1;
	and.b64  	%rd9951, %rd9950, 8589934590;
	add.s64 	%rd9952, %rd9949, %rd9951;
	shr.u64 	%rd9953, %rd9948, 31;
	and.b64  	%rd9954, %rd9953, 8589934590;
	mad.lo.s64 	%rd9955, %rd1797, %rd1797, %rd9954;
	shr.u64 	%rd9956, %rd9952, 32;
	shl.b64 	%rd9957, %rd9952, 32;
	and.b64  	%rd9958, %rd9947, 4294967295;
	or.b64  	%rd9959, %rd9957, %rd9958;
	add.s64 	%rd9960, %rd9955, %rd9956;
	mul.lo.s64 	%rd9961, %rd1800, %rd1798;
	mul.lo.s64 	%rd9962, %rd1799, %rd1798;
	mul.lo.s64 	%rd9963, %rd1800, %rd1797;
	shr.u64 	%rd9964, %rd9961, 32;
	and.b64  	%rd9965, %rd9962, 4294967295;
	add.s64 	%rd9966, %rd9964, %rd9965;
	and.b64  	%rd9967, %rd9963, 4294967295;
	add.s64 	%rd9968, %rd9966, %rd9967;
	shr.u64 	%rd9969, %rd9962, 32;
	mad.lo.s64 	%rd9970, %rd1799, %rd1797, %rd9969;
	shr.u64 	%rd9971, %rd9963, 32;
	add.s64 	%rd9972, %rd9970, %rd9971;
	shr.u64 	%rd9973, %rd9968, 32;
	shl.b64 	%rd9974, %rd9968, 32;
	and.b64  	%rd9975, %rd9961, 4294967295;
	or.b64  	%rd9976, %rd9974, %rd9975;
	add.s64 	%rd9977, %rd9972, %rd9973;
	mul.lo.s64 	%rd9978, %rd1802, %rd1798;
	mul.lo.s64 	%rd9979, %rd1801, %rd1798;
	mul.lo.s64 	%rd9980, %rd1802, %rd1797;
	shr.u64 	%rd9981, %rd9978, 32;
	and.b64  	%rd9982, %rd9979, 4294967295;
	add.s64 	%rd9983, %rd9981, %rd9982;
	and.b64  	%rd9984, %rd9980, 4294967295;
	add.s64 	%rd9985, %rd9983, %rd9984;
	shr.u64 	%rd9986, %rd9979, 32;
	mad.lo.s64 	%rd9987, %rd1801, %rd1797, %rd9986;
	shr.u64 	%rd9988, %rd9980, 32;
	add.s64 	%rd9989, %rd9987, %rd9988;
	shr.u64 	%rd9990, %rd9985, 32;
	shl.b64 	%rd9991, %rd9985, 32;
	and.b64  	%rd9992, %rd9978, 4294967295;
	or.b64  	%rd9993, %rd9991, %rd9992;
	add.s64 	%rd9994, %rd9989, %rd9990;
	mul.lo.s64 	%rd9995, %rd1804, %rd1798;
	mul.lo.s64 	%rd9996, %rd1803, %rd1798;
	mul.lo.s64 	%rd9997, %rd1804, %rd1797;
	shr.u64 	%rd9998, %rd9995, 32;
	and.b64  	%rd9999, %rd9996, 4294967295;
	add.s64 	%rd10000, %rd9998, %rd9999;
	and.b64  	%rd10001, %rd9997, 4294967295;
	add.s64 	%rd10002, %rd10000, %rd10001;
	shr.u64 	%rd10003, %rd9996, 32;
	mad.lo.s64 	%rd10004, %rd1803, %rd1797, %rd10003;
	shr.u64 	%rd10005, %rd9997, 32;
	add.s64 	%rd10006, %rd10004, %rd10005;
	shr.u64 	%rd10007, %rd10002, 32;
	shl.b64 	%rd10008, %rd10002, 32;
	and.b64  	%rd10009, %rd9995, 4294967295;
	or.b64  	%rd10010, %rd10008, %rd10009;
	add.s64 	%rd10011, %rd10006, %rd10007;
	shl.b64 	%rd10012, %rd9976, 1;
	shr.u64 	%rd10013, %rd9974, 63;
	add.s64 	%rd10014, %rd9977, %rd9977;
	add.s64 	%rd10015, %rd10014, %rd10013;
	mul.lo.s64 	%rd10016, %rd1800, %rd1800;
	mul.lo.s64 	%rd10017, %rd1799, %rd1800;
	shr.u64 	%rd10018, %rd10016, 32;
	shl.b64 	%rd10019, %rd10017, 1;
	and.b64  	%rd10020, %rd10019, 8589934590;
	add.s64 	%rd10021, %rd10018, %rd10020;
	shr.u64 	%rd10022, %rd10017, 31;
	and.b64  	%rd10023, %rd10022, 8589934590;
	mad.lo.s64 	%rd10024, %rd1799, %rd1799, %rd10023;
	shr.u64 	%rd10025, %rd10021, 32;
	shl.b64 	%rd10026, %rd10021, 32;
	and.b64  	%rd10027, %rd10016, 4294967295;
	or.b64  	%rd10028, %rd10026, %rd10027;
	add.s64 	%rd10029, %rd9993, %rd10013;
	add.s64 	%rd10030, %rd10029, %rd10028;
	max.u64 	%rd10031, %rd9993, %rd10029;
	setp.gt.u64 	%p1154, %rd10031, %rd10030;
	selp.u64 	%rd10032, 1, 0, %p1154;
	add.s64 	%rd10033, %rd10024, %rd9994;
	add.s64 	%rd10034, %rd10033, %rd10025;
	add.s64 	%rd10035, %rd10034, %rd10032;
	mul.lo.s64 	%rd10036, %rd1802, %rd1800;
	mul.lo.s64 	%rd10037, %rd1801, %rd1800;
	mul.lo.s64 	%rd10038, %rd1802, %rd1799;
	shr.u64 	%rd10039, %rd10036, 32;
	and.b64  	%rd10040, %rd10037, 4294967295;
	add.s64 	%rd10041, %rd10039, %rd10040;
	and.b64  	%rd10042, %rd10038, 4294967295;
	add.s64 	%rd10043, %rd10041, %rd10042;
	shr.u64 	%rd10044, %rd10037, 32;
	mad.lo.s64 	%rd10045, %rd1801, %rd1799, %rd10044;
	shr.u64 	%rd10046, %rd10038, 32;
	add.s64 	%rd10047, %rd10045, %rd10046;
	shr.u64 	%rd10048, %rd10043, 32;
	shl.b64 	%rd10049, %rd10043, 32;
	and.b64  	%rd10050, %rd10036, 4294967295;
	or.b64  	%rd10051, %rd10049, %rd10050;
	add.s64 	%rd10052, %rd10010, %rd10032;
	add.s64 	%rd10053, %rd10052, %rd10051;
	max.u64 	%rd10054, %rd10010, %rd10052;
	setp.gt.u64 	%p1155, %rd10054, %rd10053;
	selp.u64 	%rd10055, 1, 0, %p1155;
	add.s64 	%rd10056, %rd10047, %rd10011;
	add.s64 	%rd10057, %rd10056, %rd10048;
	add.s64 	%rd10058, %rd10057, %rd10055;
	add.s64 	%rd10059, %rd10030, %rd9993;
	setp.lt.u64 	%p1156, %rd10059, %rd10030;
	selp.u64 	%rd10060, 1, 0, %p1156;
	add.s64 	%rd10061, %rd9994, %rd10035;
	add.s64 	%rd10062, %rd10061, %rd10060;
	add.s64 	%rd10063, %rd10053, %rd10060;
	add.s64 	%rd10064, %rd10063, %rd10051;
	max.u64 	%rd10065, %rd10053, %rd10063;
	setp.gt.u64 	%p1157, %rd10065, %rd10064;
	selp.u64 	%rd10066, 1, 0, %p1157;
	add.s64 	%rd10067, %rd10047, %rd10058;
	add.s64 	%rd10068, %rd10067, %rd10048;
	add.s64 	%rd10069, %rd10068, %rd10066;
	add.s64 	%rd10070, %rd10064, %rd10010;
	setp.lt.u64 	%p1158, %rd10070, %rd10064;
	selp.u64 	%rd10071, 1, 0, %p1158;
	add.s64 	%rd10072, %rd10011, %rd10069;
	add.s64 	%rd10073, %rd10072, %rd10071;
	ld.const.u64 	%rd10074, [MU_P];
	mul.lo.s64 	%rd10075, %rd10074, %rd9959;
	mul.lo.s64 	%rd10076, %rd1850, %rd10075;
	mul.hi.u64 	%rd10077, %rd1850, %rd10075;
	add.cc.s64 	%rd10078, %rd10076, %rd9959;
	addc.cc.s64 	%rd10079, %rd10077, 0;
	mul.lo.s64 	%rd10080, %rd1777, %rd10075;
	mul.hi.u64 	%rd10081, %rd1777, %rd10075;
	mov.b64 	%rd10082, 0;
	add.cc.s64 	%rd10083, %rd10079, %rd10012;
	addc.cc.s64 	%rd10084, %rd10082, 0;
	add.cc.s64 	%rd10085, %rd10083, %rd10080;
	addc.cc.s64 	%rd10086, %rd10084, %rd10081;
	mul.lo.s64 	%rd10087, %rd1776, %rd10075;
	mul.hi.u64 	%rd10088, %rd1776, %rd10075;
	add.cc.s64 	%rd10089, %rd10086, %rd10059;
	addc.cc.s64 	%rd10090, %rd10082, 0;
	add.cc.s64 	%rd10091, %rd10089, %rd10087;
	addc.cc.s64 	%rd10092, %rd10090, %rd10088;
	mul.lo.s64 	%rd10093, %rd1775, %rd10075;
	mul.hi.u64 	%rd10094, %rd1775, %rd10075;
	add.cc.s64 	%rd10095, %rd10092, %rd10070;
	addc.cc.s64 	%rd10096, %rd10082, 0;
	add.cc.s64 	%rd10097, %rd10095, %rd10093;
	addc.cc.s64 	%rd10098, %rd10096, %rd10094;
	add.s64 	%rd10099, %rd9960, %rd10098;
	setp.lt.u64 	%p1159, %rd10099, %rd9960;
	selp.u64 	%rd10100, 1, 0, %p1159;
	add.s64 	%rd10101, %rd10015, %rd10100;
	setp.lt.u64 	%p1160, %rd10101, %rd10015;
	selp.u64 	%rd10102, 1, 0, %p1160;
	add.s64 	%rd10103, %rd10062, %rd10102;
	setp.lt.u64 	%p1161, %rd10103, %rd10062;
	selp.u64 	%rd10104, 1, 0, %p1161;
	add.s64 	%rd10105, %rd10073, %rd10104;
	mul.lo.s64 	%rd10106, %rd10074, %rd10085;
	mul.lo.s64 	%rd10107, %rd1850, %rd10106;
	mul.hi.u64 	%rd10108, %rd1850, %rd10106;
	add.cc.s64 	%rd10109, %rd10107, %rd10085;
	addc.cc.s64 	%rd10110, %rd10108, 0;
	mul.lo.s64 	%rd10111, %rd1777, %rd10106;
	mul.hi.u64 	%rd10112, %rd1777, %rd10106;
	add.cc.s64 	%rd10113, %rd10110, %rd10091;
	addc.cc.s64 	%rd10114, %rd10082, 0;
	add.cc.s64 	%rd10115, %rd10113, %rd10111;
	addc.cc.s64 	%rd10116, %rd10114, %rd10112;
	mul.lo.s64 	%rd10117, %rd1776, %rd10106;
	mul.hi.u64 	%rd10118, %rd1776, %rd10106;
	add.cc.s64 	%rd10119, %rd10116, %rd10097;
	addc.cc.s64 	%rd10120, %rd10082, 0;
	add.cc.s64 	%rd10121, %rd10119, %rd10117;
	addc.cc.s64 	%rd10122, %rd10120, %rd10118;
	mul.lo.s64 	%rd10123, %rd1775, %rd10106;
	mul.hi.u64 	%rd10124, %rd1775, %rd10106;
	add.cc.s64 	%rd10125, %rd10122, %rd10099;
	addc.cc.s64 	%rd10126, %rd10082, 0;
	add.cc.s64 	%rd10127, %rd10125, %rd10123;
	addc.cc.s64 	%rd10128, %rd10126, %rd10124;
	add.s64 	%rd10129, %rd10101, %rd10128;
	setp.lt.u64 	%p1162, %rd10129, %rd10101;
	selp.u64 	%rd10130, 1, 0, %p1162;
	add.s64 	%rd10131, %rd10103, %rd10130;
	setp.lt.u64 	%p1163, %rd10131, %rd10103;
	selp.u64 	%rd10132, 1, 0, %p1163;
	add.s64 	%rd10133, %rd10105, %rd10132;
	mul.lo.s64 	%rd10134, %rd10074, %rd10115;
	mul.lo.s64 	%rd10135, %rd1850, %rd10134;
	mul.hi.u64 	%rd10136, %rd1850, %rd10134;
	add.cc.s64 	%rd10137, %rd10135, %rd10115;
	addc.cc.s64 	%rd10138, %rd10136, 0;
	mul.lo.s64 	%rd10139, %rd1777, %rd10134;
	mul.hi.u64 	%rd10140, %rd1777, %rd10134;
	add.cc.s64 	%rd10141, %rd10138, %rd10121;
	addc.cc.s64 	%rd10142, %rd10082, 0;
	add.cc.s64 	%rd10143, %rd10141, %rd10139;
	addc.cc.s64 	%rd10144, %rd10142, %rd10140;
	mul.lo.s64 	%rd10145, %rd1776, %rd10134;
	mul.hi.u64 	%rd10146, %rd1776, %rd10134;
	add.cc.s64 	%rd10147, %rd10144, %rd10127;
	addc.cc.s64 	%rd10148, %rd10082, 0;
	add.cc.s64 	%rd10149, %rd10147, %rd10145;
	addc.cc.s64 	%rd10150, %rd10148, %rd10146;
	mul.lo.s64 	%rd10151, %rd1775, %rd10134;
	mul.hi.u64 	%rd10152, %rd1775, %rd10134;
	add.cc.s64 	%rd10153, %rd10150, %rd10129;
	addc.cc.s64 	%rd10154, %rd10082, 0;
	add.cc.s64 	%rd10155, %rd10153, %rd10151;
	addc.cc.s64 	%rd10156, %rd10154, %rd10152;
	add.s64 	%rd10157, %rd10131, %rd10156;
	setp.lt.u64 	%p1164, %rd10157, %rd10131;
	selp.u64 	%rd10158, 1, 0, %p1164;
	add.s64 	%rd10159, %rd10133, %rd10158;
	mul.lo.s64 	%rd10160, %rd10074, %rd10143;
	mul.lo.s64 	%rd10161, %rd1850, %rd10160;
	mul.hi.u64 	%rd10162, %rd1850, %rd10160;
	add.cc.s64 	%rd10163, %rd10161, %rd10143;
	addc.cc.s64 	%rd10164, %rd10162, 0;
	mul.lo.s64 	%rd10165, %rd1777, %rd10160;
	mul.hi.u64 	%rd10166, %rd1777, %rd10160;
	add.cc.s64 	%rd10167, %rd10164, %rd10149;
	addc.cc.s64 	%rd10168, %rd10082, 0;
	add.cc.s64 	%rd1851, %rd10167, %rd10165;
	addc.cc.s64 	%rd10169, %rd10168, %rd10166;
	mul.lo.s64 	%rd10170, %rd1776, %rd10160;
	mul.hi.u64 	%rd10171, %rd1776, %rd10160;
	add.cc.s64 	%rd10172, %rd10169, %rd10155;
	addc.cc.s64 	%rd10173, %rd10082, 0;
	add.cc.s64 	%rd1852, %rd10172, %rd10170;
	addc.cc.s64 	%rd10174, %rd10173, %rd10171;
	mul.lo.s64 	%rd10175, %rd1775, %rd10160;
	mul.hi.u64 	%rd10176, %rd1775, %rd10160;
	add.cc.s64 	%rd10177, %rd10174, %rd10157;
	addc.cc.s64 	%rd10178, %rd10082, 0;
	add.cc.s64 	%rd1853, %rd10177, %rd10175;
	addc.cc.s64 	%rd10179, %rd10178, %rd10176;
	add.s64 	%rd21323, %rd10159, %rd10179;
	setp.gt.u64 	%p1165, %rd21323, %rd1775;
	@%p1165 bra 	$L__BB0_771;
	setp.lt.u64 	%p1166, %rd21323, %rd1775;
	mov.u64 	%rd21320, %rd1851;
	mov.u64 	%rd21321, %rd1852;
	mov.u64 	%rd21322, %rd1853;
	@%p1166 bra 	$L__BB0_772;
	setp.lt.u64 	%p1167, %rd1776, %rd1853;
	@%p1167 bra 	$L__BB0_771;
	setp.gt.u64 	%p1168, %rd1776, %rd1853;
	mov.u64 	%rd21320, %rd1851;
	mov.u64 	%rd21321, %rd1852;
	mov.u64 	%rd21322, %rd1853;
	@%p1168 bra 	$L__BB0_772;
	setp.lt.u64 	%p1169, %rd1777, %rd1852;
	@%p1169 bra 	$L__BB0_771;
	setp.gt.u64 	%p1170, %rd1777, %rd1852;
	setp.gt.u64 	%p1171, %rd1850, %rd1851;
	or.pred  	%p1172, %p1170, %p1171;
	mov.u64 	%rd21320, %rd1851;
	mov.u64 	%rd21321, %rd1852;
	mov.u64 	%rd21322, %rd1853;
	@%p1172 bra 	$L__BB0_772;
$L__BB0_771:
	sub.s64 	%rd21320, %rd1851, %rd1850;
	setp.lt.u64 	%p1173, %rd1851, %rd1850;
	selp.u64 	%rd10180, 1, 0, %p1173;
	add.s64 	%rd10181, %rd1777, %rd10180;
	sub.s64 	%rd21321, %rd1852, %rd10181;
	setp.lt.u64 	%p1174, %rd1852, %rd10181;
	selp.u64 	%rd10182, 1, 0, %p1174;
	add.s64 	%rd10183, %rd1776, %rd10182;
	sub.s64 	%rd21322, %rd1853, %rd10183;
	setp.lt.u64 	%p1175, %rd1853, %rd10183;
	selp.u64 	%rd10184, 1, 0, %p1175;
	add.s64 	%rd10185, %rd1775, %rd10184;
	sub.s64 	%rd21323, %rd21323, %rd10185;
$L__BB0_772:
	shl.b64 	%rd1863, %rd21320, 1;
	setp.gt.s64 	%p1176, %rd21320, -1;
	mov.b64 	{%r402, %r403}, %rd21321;
	mov.b64 	{%r404, %r405}, %rd21320;
	shf.l.wrap.b32 	%r406, %r405, %r402, 1;
	shf.l.wrap.b32 	%r407, %r402, %r403, 1;
	mov.b64 	%rd1864, {%r406, %r407};
	setp.lt.u64 	%p1177, %rd1864, %rd21321;
	setp.eq.s64 	%p1178, %rd1864, %rd21321;
	selp.u32 	%r408, -1, 0, %p1178;
	selp.u32 	%r409, -1, 0, %p1177;
	selp.b32 	%r410, %r409, %r408, %p1176;
	and.b32  	%r412, %r410, 1;
	setp.eq.b32 	%p1179, %r412, 1;
	or.pred  	%p1180, %p1177, %p1179;
	selp.u64 	%rd10186, 1, 0, %p1180;
	shl.b64 	%rd10187, %rd21322, 1;
	or.b64  	%rd1865, %rd10187, %rd10186;
	setp.ge.u64 	%p1181, %rd1865, %rd21322;
	setp.lt.u64 	%p1182, %rd1865, %rd21322;
	setp.eq.s64 	%p1183, %rd1865, %rd21322;
	selp.u32 	%r413, -1, 0, %p1182;
	selp.u32 	%r414, -1, 0, %p1183;
	selp.b32 	%r415, %r414, %r413, %p1180;
	selp.b32 	%r416, %r415, %r413, %p1181;
	and.b32  	%r417, %r416, 1;
	setp.eq.b32 	%p35, %r417, 1;
	cvt.u64.u32 	%rd10188, %r416;
	and.b64  	%rd10189, %rd10188, 1;
	shl.b64 	%rd10190, %rd21323, 1;
	or.b64  	%rd21327, %rd10190, %rd10189;
	setp.lt.u64 	%p1184, %rd21327, %rd21323;
	@%p1184 bra 	$L__BB0_779;
	setp.eq.s64 	%p1185, %rd21327, %rd21323;
	and.pred  	%p1186, %p1185, %p35;
	setp.gt.u64 	%p1187, %rd21327, %rd1775;
	or.pred  	%p1188, %p1186, %p1187;
	@%p1188 bra 	$L__BB0_779;
	setp.lt.u64 	%p1189, %rd21327, %rd1775;
	mov.u64 	%rd21324, %rd1863;
	mov.u64 	%rd21325, %rd1864;
	mov.u64 	%rd21326, %rd1865;
	@%p1189 bra 	$L__BB0_780;
	setp.gt.u64 	%p1190, %rd1865, %rd1776;
	@%p1190 bra 	$L__BB0_779;
	setp.lt.u64 	%p1191, %rd1865, %rd1776;
	mov.u64 	%rd21324, %rd1863;
	mov.u64 	%rd21325, %rd1864;
	mov.u64 	%rd21326, %rd1865;
	@%p1191 bra 	$L__BB0_780;
	setp.gt.u64 	%p1192, %rd1864, %rd1777;
	@%p1192 bra 	$L__BB0_779;
	setp.lt.u64 	%p1193, %rd1864, %rd1777;
	setp.lt.u64 	%p1194, %rd1863, %rd1850;
	or.pred  	%p1195, %p1193, %p1194;
	mov.u64 	%rd21324, %rd1863;
	mov.u64 	%rd21325, %rd1864;
	mov.u64 	%rd21326, %rd1865;
	@%p1195 bra 	$L__BB0_780;
$L__BB0_779:
	sub.s64 	%rd21324, %rd1863, %rd1850;
	setp.lt.u64 	%p1196, %rd1863, %rd1850;
	selp.u64 	%rd10191, 1, 0, %p1196;
	add.s64 	%rd10192, %rd1777, %rd10191;
	sub.s64 	%rd21325, %rd1864, %rd10192;
	setp.lt.u64 	%p1197, %rd1864, %rd10192;
	selp.u64 	%rd10193, 1, 0, %p1197;
	add.s64 	%rd10194, %rd1776, %rd10193;
	sub.s64 	%rd21326, %rd1865, %rd10194;
	setp.lt.u64 	%p1198, %rd1865, %rd10194;
	selp.u64 	%rd10195, 1, 0, %p1198;
	add.s64 	%rd10196, %rd1775, %rd10195;
	sub.s64 	%rd21327, %rd21327, %rd10196;
$L__BB0_780:
	shl.b64 	%rd1875, %rd21324, 1;
	setp.gt.s64 	%p1199, %rd21324, -1;
	mov.b64 	{%r418, %r419}, %rd21325;
	mov.b64 	{%r420, %r421}, %rd21324;
	shf.l.wrap.b32 	%r422, %r421, %r418, 1;
	shf.l.wrap.b32 	%r423, %r418, %r419, 1;
	mov.b64 	%rd1876, {%r422, %r423};
	setp.lt.u64 	%p1200, %rd1876, %rd21325;
	setp.eq.s64 	%p1201, %rd1876, %rd21325;
	selp.u32 	%r424, -1, 0, %p1201;
	selp.u32 	%r425, -1, 0, %p1200;
	selp.b32 	%r426, %r425, %r424, %p1199;
	and.b32  	%r428, %r426, 1;
	setp.eq.b32 	%p1202, %r428, 1;
	or.pred  	%p1203, %p1200, %p1202;
	selp.u64 	%rd10197, 1, 0, %p1203;
	shl.b64 	%rd10198, %rd21326, 1;
	or.b64  	%rd1877, %rd10198, %rd10197;
	setp.ge.u64 	%p1204, %rd1877, %rd21326;
	setp.lt.u64 	%p1205, %rd1877, %rd21326;
	setp.eq.s64 	%p1206, %rd1877, %rd21326;
	selp.u32 	%r429, -1, 0, %p1205;
	selp.u32 	%r430, -1, 0, %p1206;
	selp.b32 	%r431, %r430, %r429, %p1203;
	selp.b32 	%r432, %r431, %r429, %p1204;
	and.b32  	%r433, %r432, 1;
	setp.eq.b32 	%p36, %r433, 1;
	cvt.u64.u32 	%rd10199, %r432;
	and.b64  	%rd10200, %rd10199, 1;
	shl.b64 	%rd10201, %rd21327, 1;
	or.b64  	%rd21331, %rd10201, %rd10200;
	setp.lt.u64 	%p1207, %rd21331, %rd21327;
	@%p1207 bra 	$L__BB0_787;
	setp.eq.s64 	%p1208, %rd21331, %rd21327;
	and.pred  	%p1209, %p1208, %p36;
	setp.gt.u64 	%p1210, %rd21331, %rd1775;
	or.pred  	%p1211, %p1209, %p1210;
	@%p1211 bra 	$L__BB0_787;
	setp.lt.u64 	%p1212, %rd21331, %rd1775;
	mov.u64 	%rd21328, %rd1875;
	mov.u64 	%rd21329, %rd1876;
	mov.u64 	%rd21330, %rd1877;
	@%p1212 bra 	$L__BB0_788;
	setp.gt.u64 	%p1213, %rd1877, %rd1776;
	@%p1213 bra 	$L__BB0_787;
	setp.lt.u64 	%p1214, %rd1877, %rd1776;
	mov.u64 	%rd21328, %rd1875;
	mov.u64 	%rd21329, %rd1876;
	mov.u64 	%rd21330, %rd1877;
	@%p1214 bra 	$L__BB0_788;
	setp.gt.u64 	%p1215, %rd1876, %rd1777;
	@%p1215 bra 	$L__BB0_787;
	setp.lt.u64 	%p1216, %rd1876, %rd1777;
	setp.lt.u64 	%p1217, %rd1875, %rd1850;
	or.pred  	%p1218, %p1216, %p1217;
	mov.u64 	%rd21328, %rd1875;
	mov.u64 	%rd21329, %rd1876;
	mov.u64 	%rd21330, %rd1877;
	@%p1218 bra 	$L__BB0_788;
$L__BB0_787:
	sub.s64 	%rd21328, %rd1875, %rd1850;
	setp.lt.u64 	%p1219, %rd1875, %rd1850;
	selp.u64 	%rd10202, 1, 0, %p1219;
	add.s64 	%rd10203, %rd1777, %rd10202;
	sub.s64 	%rd21329, %rd1876, %rd10203;
	setp.lt.u64 	%p1220, %rd1876, %rd10203;
	selp.u64 	%rd10204, 1, 0, %p1220;
	add.s64 	%rd10205, %rd1776, %rd10204;
	sub.s64 	%rd21330, %rd1877, %rd10205;
	setp.lt.u64 	%p1221, %rd1877, %rd10205;
	selp.u64 	%rd10206, 1, 0, %p1221;
	add.s64 	%rd10207, %rd1775, %rd10206;
	sub.s64 	%rd21331, %rd21331, %rd10207;
$L__BB0_788:
	shl.b64 	%rd1887, %rd21328, 1;
	setp.gt.s64 	%p1222, %rd21328, -1;
	mov.b64 	{%r434, %r435}, %rd21329;
	mov.b64 	{%r436, %r437}, %rd21328;
	shf.l.wrap.b32 	%r438, %r437, %r434, 1;
	shf.l.wrap.b32 	%r439, %r434, %r435, 1;
	mov.b64 	%rd1888, {%r438, %r439};
	setp.lt.u64 	%p1223, %rd1888, %rd21329;
	setp.eq.s64 	%p1224, %rd1888, %rd21329;
	selp.u32 	%r440, -1, 0, %p1224;
	selp.u32 	%r441, -1, 0, %p1223;
	selp.b32 	%r442, %r441, %r440, %p1222;
	and.b32  	%r444, %r442, 1;
	setp.eq.b32 	%p1225, %r444, 1;
	or.pred  	%p1226, %p1223, %p1225;
	selp.u64 	%rd10208, 1, 0, %p1226;
	shl.b64 	%rd10209, %rd21330, 1;
	or.b64  	%rd1889, %rd10209, %rd10208;
	setp.ge.u64 	%p1227, %rd1889, %rd21330;
	setp.lt.u64 	%p1228, %rd1889, %rd21330;
	setp.eq.s64 	%p1229, %rd1889, %rd21330;
	selp.u32 	%r445, -1, 0, %p1228;
	selp.u32 	%r446, -1, 0, %p1229;
	selp.b32 	%r447, %r446, %r445, %p1226;
	selp.b32 	%r448, %r447, %r445, %p1227;
	and.b32  	%r449, %r448, 1;
	setp.eq.b32 	%p37, %r449, 1;
	cvt.u64.u32 	%rd10210, %r448;
	and.b64  	%rd10211, %rd10210, 1;
	shl.b64 	%rd10212, %rd21331, 1;
	or.b64  	%rd21335, %rd10212, %rd10211;
	setp.lt.u64 	%p1230, %rd21335, %rd21331;
	@%p1230 bra 	$L__BB0_795;
	setp.eq.s64 	%p1231, %rd21335, %rd21331;
	and.pred  	%p1232, %p1231, %p37;
	setp.gt.u64 	%p1233, %rd21335, %rd1775;
	or.pred  	%p1234, %p1232, %p1233;
	@%p1234 bra 	$L__BB0_795;
	setp.lt.u64 	%p1235, %rd21335, %rd1775;
	mov.u64 	%rd21332, %rd1887;
	mov.u64 	%rd21333, %rd1888;
	mov.u64 	%rd21334, %rd1889;
	@%p1235 bra 	$L__BB0_796;
	setp.gt.u64 	%p1236, %rd1889, %rd1776;
	@%p1236 bra 	$L__BB0_795;
	setp.lt.u64 	%p1237, %rd1889, %rd1776;
	mov.u64 	%rd21332, %rd1887;
	mov.u64 	%rd21333, %rd1888;
	mov.u64 	%rd21334, %rd1889;
	@%p1237 bra 	$L__BB0_796;
	setp.gt.u64 	%p1238, %rd1888, %rd1777;
	@%p1238 bra 	$L__BB0_795;
	setp.lt.u64 	%p1239, %rd1888, %rd1777;
	setp.lt.u64 	%p1240, %rd1887, %rd1850;
	or.pred  	%p1241, %p1239, %p1240;
	mov.u64 	%rd21332, %rd1887;
	mov.u64 	%rd21333, %rd1888;
	mov.u64 	%rd21334, %rd1889;
	@%p1241 bra 	$L__BB0_796;
$L__BB0_795:
	sub.s64 	%rd21332, %rd1887, %rd1850;
	setp.lt.u64 	%p1242, %rd1887, %rd1850;
	selp.u64 	%rd10213, 1, 0, %p1242;
	add.s64 	%rd10214, %rd1777, %rd10213;
	sub.s64 	%rd21333, %rd1888, %rd10214;
	setp.lt.u64 	%p1243, %rd1888, %rd10214;
	selp.u64 	%rd10215, 1, 0, %p1243;
	add.s64 	%rd10216, %rd1776, %rd10215;
	sub.s64 	%rd21334, %rd1889, %rd10216;
	setp.lt.u64 	%p1244, %rd1889, %rd10216;
	selp.u64 	%rd10217, 1, 0, %p1244;
	add.s64 	%rd10218, %rd1775, %rd10217;
	sub.s64 	%rd21335, %rd21335, %rd10218;
$L__BB0_796:
	mul.lo.s64 	%rd10219, %rd1795, %rd1795;
	mul.lo.s64 	%rd10220, %rd1796, %rd1795;
	shr.u64 	%rd10221, %rd10219, 32;
	shl.b64 	%rd10222, %rd10220, 1;
	and.b64  	%rd10223, %rd10222, 8589934590;
	add.s64 	%rd10224, %rd10221, %rd10223;
	shr.u64 	%rd10225, %rd10220, 31;
	and.b64  	%rd10226, %rd10225, 8589934590;
	mad.lo.s64 	%rd10227, %rd1796, %rd1796, %rd10226;
	shr.u64 	%rd10228, %rd10224, 32;
	shl.b64 	%rd10229, %rd10224, 32;
	and.b64  	%rd10230, %rd10219, 4294967295;
	or.b64  	%rd10231, %rd10229, %rd10230;
	add.s64 	%rd10232, %rd10227, %rd10228;
	mul.lo.s64 	%rd10233, %rd1805, %rd1795;
	mul.lo.s64 	%rd10234, %rd1806, %rd1795;
	mul.lo.s64 	%rd10235, %rd1805, %rd1796;
	shr.u64 	%rd10236, %rd10233, 32;
	and.b64  	%rd10237, %rd10234, 4294967295;
	add.s64 	%rd10238, %rd10236, %rd10237;
	and.b64  	%rd10239, %rd10235, 4294967295;
	add.s64 	%rd10240, %rd10238, %rd10239;
	shr.u64 	%rd10241, %rd10234, 32;
	mad.lo.s64 	%rd10242, %rd1806, %rd1796, %rd10241;
	shr.u64 	%rd10243, %rd10235, 32;
	add.s64 	%rd10244, %rd10242, %rd10243;
	shr.u64 	%rd10245, %rd10240, 32;
	shl.b64 	%rd10246, %rd10240, 32;
	and.b64  	%rd10247, %rd10233, 4294967295;
	or.b64  	%rd10248, %rd10246, %rd10247;
	add.s64 	%rd10249, %rd10244, %rd10245;
	mul.lo.s64 	%rd10250, %rd1807, %rd1795;
	mul.lo.s64 	%rd10251, %rd1808, %rd1795;
	mul.lo.s64 	%rd10252, %rd1807, %rd1796;
	shr.u64 	%rd10253, %rd10250, 32;
	and.b64  	%rd10254, %rd10251, 4294967295;
	add.s64 	%rd10255, %rd10253, %rd10254;
	and.b64  	%rd10256, %rd10252, 4294967295;
	add.s64 	%rd10257, %rd10255, %rd10256;
	shr.u64 	%rd10258, %rd10251, 32;
	mad.lo.s64 	%rd10259, %rd1808, %rd1796, %rd10258;
	shr.u64 	%rd10260, %rd10252, 32;
	add.s64 	%rd10261, %rd10259, %rd10260;
	shr.u64 	%rd10262, %rd10257, 32;
	shl.b64 	%rd10263, %rd10257, 32;
	and.b64  	%rd10264, %rd10250, 4294967295;
	or.b64  	%rd10265, %rd10263, %rd10264;
	add.s64 	%rd10266, %rd10261, %rd10262;
	mul.lo.s64 	%rd10267, %rd1809, %rd1795;
	mul.lo.s64 	%rd10268, %rd1810, %rd1795;
	mul.lo.s64 	%rd10269, %rd1809, %rd1796;
	shr.u64 	%rd10270, %rd10267, 32;
	and.b64  	%rd10271, %rd10268, 4294967295;
	add.s64 	%rd10272, %rd10270, %rd10271;
	and.b64  	%rd10273, %rd10269, 4294967295;
	add.s64 	%rd10274, %rd10272, %rd10273;
	shr.u64 	%rd10275, %rd10268, 32;
	mad.lo.s64 	%rd10276, %rd1810, %rd1796, %rd10275;
	shr.u64 	%rd10277, %rd10269, 32;
	add.s64 	%rd10278, %rd10276, %rd10277;
	shr.u64 	%rd10279, %rd10274, 32;
	shl.b64 	%rd10280, %rd10274, 32;
	and.b64  	%rd10281, %rd10267, 4294967295;
	or.b64  	%rd10282, %rd10280, %rd10281;
	add.s64 	%rd10283, %rd10278, %rd10279;
	shl.b64 	%rd10284, %rd10248, 1;
	shr.u64 	%rd10285, %rd10246, 63;
	add.s64 	%rd10286, %rd10249, %rd10249;
	add.s64 	%rd10287, %rd10286, %rd10285;
	mul.lo.s64 	%rd10288, %rd1805, %rd1805;
	mul.lo.s64 	%rd10289, %rd1806, %rd1805;
	shr.u64 	%rd10290, %rd10288, 32;
	shl.b64 	%rd10291, %rd10289, 1;
	and.b64  	%rd10292, %rd10291, 8589934590;
	add.s64 	%rd10293, %rd10290, %rd10292;
	shr.u64 	%rd10294, %rd10289, 31;
	and.b64  	%rd10295, %rd10294, 8589934590;
	mad.lo.s64 	%rd10296, %rd1806, %rd1806, %rd10295;
	shr.u64 	%rd10297, %rd10293, 32;
	shl.b64 	%rd10298, %rd10293, 32;
	and.b64  	%rd10299, %rd10288, 4294967295;
	or.b64  	%rd10300, %rd10298, %rd10299;
	add.s64 	%rd10301, %rd10265, %rd10285;
	add.s64 	%rd10302, %rd10301, %rd10300;
	max.u64 	%rd10303, %rd10265, %rd10301;
	setp.gt.u64 	%p1245, %rd10303, %rd10302;
	selp.u64 	%rd10304, 1, 0, %p1245;
	add.s64 	%rd10305, %rd10296, %rd10266;
	add.s64 	%rd10306, %rd10305, %rd10297;
	add.s64 	%rd10307, %rd10306, %rd10304;
	mul.lo.s64 	%rd10308, %rd1807, %rd1805;
	mul.lo.s64 	%rd10309, %rd1808, %rd1805;
	mul.lo.s64 	%rd10310, %rd1807, %rd1806;
	shr.u64 	%rd10311, %rd10308, 32;
	and.b64  	%rd10312, %rd10309, 4294967295;
	add.s64 	%rd10313, %rd10311, %rd10312;
	and.b64  	%rd10314, %rd10310, 4294967295;
	add.s64 	%rd10315, %rd10313, %rd10314;
	shr.u64 	%rd10316, %rd10309, 32;
	mad.lo.s64 	%rd10317, %rd1808, %rd1806, %rd10316;
	shr.u64 	%rd10318, %rd10310, 32;
	add.s64 	%rd10319, %rd10317, %rd10318;
	shr.u64 	%rd10320, %rd10315, 32;
	shl.b64 	%rd10321, %rd10315, 32;
	and.b64  	%rd10322, %rd10308, 4294967295;
	or.b64  	%rd10323, %rd10321, %rd10322;
	add.s64 	%rd10324, %rd10282, %rd10304;
	add.s64 	%rd10325, %rd10324, %rd10323;
	max.u64 	%rd10326, %rd10282, %rd10324;
	setp.gt.u64 	%p1246, %rd10326, %rd10325;
	selp.u64 	%rd10327, 1, 0, %p1246;
	add.s64 	%rd10328, %rd10319, %rd10283;
	add.s64 	%rd10329, %rd10328, %rd10320;
	add.s64 	%rd10330, %rd10329, %rd10327;
	add.s64 	%rd10331, %rd10302, %rd10265;
	setp.lt.u64 	%p1247, %rd10331, %rd10302;
	selp.u64 	%rd10332, 1, 0, %p1247;
	add.s64 	%rd10333, %rd10266, %rd10307;
	add.s64 	%rd10334, %rd10333, %rd10332;
	add.s64 	%rd10335, %rd10325, %rd10332;
	add.s64 	%rd10336, %rd10335, %rd10323;
	max.u64 	%rd10337, %rd10325, %rd10335;
	setp.gt.u64 	%p1248, %rd10337, %rd10336;
	selp.u64 	%rd10338, 1, 0, %p1248;
	add.s64 	%rd10339, %rd10319, %rd10330;
	add.s64 	%rd10340, %rd10339, %rd10320;
	add.s64 	%rd10341, %rd10340, %rd10338;
	add.s64 	%rd10342, %rd10336, %rd10282;
	setp.lt.u64 	%p1249, %rd10342, %rd10336;
	selp.u64 	%rd10343, 1, 0, %p1249;
	add.s64 	%rd10344, %rd10283, %rd10341;
	add.s64 	%rd10345, %rd10344, %rd10343;
	mul.lo.s64 	%rd10347, %rd10074, %rd10231;
	mul.lo.s64 	%rd10348, %rd1850, %rd10347;
	mul.hi.u64 	%rd10349, %rd1850, %rd10347;
	add.cc.s64 	%rd10350, %rd10348, %rd10231;
	addc.cc.s64 	%rd10351, %rd10349, 0;
	mul.lo.s64 	%rd10352, %rd1777, %rd10347;
	mul.hi.u64 	%rd10353, %rd1777, %rd10347;
	mov.b64 	%rd10354, 0;
	add.cc.s64 	%rd10355, %rd10351, %rd10284;
	addc.cc.s64 	%rd10356, %rd10354, 0;
	add.cc.s64 	%rd10357, %rd10355, %rd10352;
	addc.cc.s64 	%rd10358, %rd10356, %rd10353;
	mul.lo.s64 	%rd10359, %rd1776, %rd10347;
	mul.hi.u64 	%rd10360, %rd1776, %rd10347;
	add.cc.s64 	%rd10361, %rd10358, %rd10331;
	addc.cc.s64 	%rd10362, %rd10354, 0;
	add.cc.s64 	%rd10363, %rd10361, %rd10359;
	addc.cc.s64 	%rd10364, %rd10362, %rd10360;
	mul.lo.s64 	%rd10365, %rd1775, %rd10347;
	mul.hi.u64 	%rd10366, %rd1775, %rd10347;
	add.cc.s64 	%rd10367, %rd10364, %rd10342;
	addc.cc.s64 	%rd10368, %rd10354, 0;
	add.cc.s64 	%rd10369, %rd10367, %rd10365;
	addc.cc.s64 	%rd10370, %rd10368, %rd10366;
	add.s64 	%rd10371, %rd10232, %rd10370;
	setp.lt.u64 	%p1250, %rd10371, %rd10232;
	selp.u64 	%rd10372, 1, 0, %p1250;
	add.s64 	%rd10373, %rd10287, %rd10372;
	setp.lt.u64 	%p1251, %rd10373, %rd10287;
	selp.u64 	%rd10374, 1, 0, %p1251;
	add.s64 	%rd10375, %rd10334, %rd10374;
	setp.lt.u64 	%p1252, %rd10375, %rd10334;
	selp.u64 	%rd10376, 1, 0, %p1252;
	add.s64 	%rd10377, %rd10345, %rd10376;
	mul.lo.s64 	%rd10378, %rd10074, %rd10357;
	mul.lo.s64 	%rd10379, %rd1850, %rd10378;
	mul.hi.u64 	%rd10380, %rd1850, %rd10378;
	add.cc.s64 	%rd10381, %rd10379, %rd10357;
	addc.cc.s64 	%rd10382, %rd10380, 0;
	mul.lo.s64 	%rd10383, %rd1777, %rd10378;
	mul.hi.u64 	%rd10384, %rd1777, %rd10378;
	add.cc.s64 	%rd10385, %rd10382, %rd10363;
	addc.cc.s64 	%rd10386, %rd10354, 0;
	add.cc.s64 	%rd10387, %rd10385, %rd10383;
	addc.cc.s64 	%rd10388, %rd10386, %rd10384;
	mul.lo.s64 	%rd10389, %rd1776, %rd10378;
	mul.hi.u64 	%rd10390, %rd1776, %rd10378;
	add.cc.s64 	%rd10391, %rd10388, %rd10369;
	addc.cc.s64 	%rd10392, %rd10354, 0;
	add.cc.s64 	%rd10393, %rd10391, %rd10389;
	addc.cc.s64 	%rd10394, %rd10392, %rd10390;
	mul.lo.s64 	%rd10395, %rd1775, %rd10378;
	mul.hi.u64 	%rd10396, %rd1775, %rd10378;
	add.cc.s64 	%rd10397, %rd10394, %rd10371;
	addc.cc.s64 	%rd10398, %rd10354, 0;
	add.cc.s64 	%rd10399, %rd10397, %rd10395;
	addc.cc.s64 	%rd10400, %rd10398, %rd10396;
	add.s64 	%rd10401, %rd10373, %rd10400;
	setp.lt.u64 	%p1253, %rd10401, %rd10373;
	selp.u64 	%rd10402, 1, 0, %p1253;
	add.s64 	%rd10403, %rd10375, %rd10402;
	setp.lt.u64 	%p1254, %rd10403, %rd10375;
	selp.u64 	%rd10404, 1, 0, %p1254;
	add.s64 	%rd10405, %rd10377, %rd10404;
	mul.lo.s64 	%rd10406, %rd10074, %rd10387;
	mul.lo.s64 	%rd10407, %rd1850, %rd10406;
	mul.hi.u64 	%rd10408, %rd1850, %rd10406;
	add.cc.s64 	%rd10409, %rd10407, %rd10387;
	addc.cc.s64 	%rd10410, %rd10408, 0;
	mul.lo.s64 	%rd10411, %rd1777, %rd10406;
	mul.hi.u64 	%rd10412, %rd1777, %rd10406;
	add.cc.s64 	%rd10413, %rd10410, %rd10393;
	addc.cc.s64 	%rd10414, %rd10354, 0;
	add.cc.s64 	%rd10415, %rd10413, %rd10411;
	addc.cc.s64 	%rd10416, %rd10414, %rd10412;
	mul.lo.s64 	%rd10417, %rd1776, %rd10406;
	mul.hi.u64 	%rd10418, %rd1776, %rd10406;
	add.cc.s64 	%rd10419, %rd10416, %rd10399;
	addc.cc.s64 	%rd10420, %rd10354, 0;
	add.cc.s64 	%rd10421, %rd10419, %rd10417;
	addc.cc.s64 	%rd10422, %rd10420, %rd10418;
	mul.lo.s64 	%rd10423, %rd1775, %rd10406;
	mul.hi.u64 	%rd10424, %rd1775, %rd10406;
	add.cc.s64 	%rd10425, %rd10422, %rd10401;
	addc.cc.s64 	%rd10426, %rd10354, 0;
	add.cc.s64 	%rd10427, %rd10425, %rd10423;
	addc.cc.s64 	%rd10428, %rd10426, %rd10424;
	add.s64 	%rd10429, %rd10403, %rd10428;
	setp.lt.u64 	%p1255, %rd10429, %rd10403;
	selp.u64 	%rd10430, 1, 0, %p1255;
	add.s64 	%rd10431, %rd10405, %rd10430;
	mul.lo.s64 	%rd10432, %rd10074, %rd10415;
	mul.lo.s64 	%rd10433, %rd1850, %rd10432;
	mul.hi.u64 	%rd10434, %rd1850, %rd10432;
	add.cc.s64 	%rd10435, %rd10433, %rd10415;
	addc.cc.s64 	%rd10436, %rd10434, 0;
	mul.lo.s64 	%rd10437, %rd1777, %rd10432;
	mul.hi.u64 	%rd10438, %rd1777, %rd10432;
	add.cc.s64 	%rd10439, %rd10436, %rd10421;
	addc.cc.s64 	%rd10440, %rd10354, 0;
	add.cc.s64 	%rd1903, %rd10439, %rd10437;
	addc.cc.s64 	%rd10441, %rd10440, %rd10438;
	mul.lo.s64 	%rd10442, %rd1776, %rd10432;
	mul.hi.u64 	%rd10443, %rd1776, %rd10432;
	add.cc.s64 	%rd10444, %rd10441, %rd10427;
	addc.cc.s64 	%rd10445, %rd10354, 0;
	add.cc.s64 	%rd1904, %rd10444, %rd10442;
	addc.cc.s64 	%rd10446, %rd10445, %rd10443;
	mul.lo.s64 	%rd10447, %rd1775, %rd10432;
	mul.hi.u64 	%rd10448, %rd1775, %rd10432;
	add.cc.s64 	%rd10449, %rd10446, %rd10429;
	addc.cc.s64 	%rd10450, %rd10354, 0;
	add.cc.s64 	%rd1905, %rd10449, %rd10447;
	addc.cc.s64 	%rd10451, %rd10450, %rd10448;
	add.s64 	%rd21339, %rd10431, %rd10451;
	setp.gt.u64 	%p1256, %rd21339, %rd1775;
	@%p1256 bra 	$L__BB0_802;
	setp.lt.u64 	%p1257, %rd21339, %rd1775;
	mov.u64 	%rd21336, %rd1903;
	mov.u64 	%rd21337, %rd1904;
	mov.u64 	%rd21338, %rd1905;
	@%p1257 bra 	$L__BB0_803;
	setp.lt.u64 	%p1258, %rd1776, %rd1905;
	@%p1258 bra 	$L__BB0_802;
	setp.gt.u64 	%p1259, %rd1776, %rd1905;
	mov.u64 	%rd21336, %rd1903;
	mov.u64 	%rd21337, %rd1904;
	mov.u64 	%rd21338, %rd1905;
	@%p1259 bra 	$L__BB0_803;
	setp.lt.u64 	%p1260, %rd1777, %rd1904;
	@%p1260 bra 	$L__BB0_802;
	setp.gt.u64 	%p1261, %rd1777, %rd1904;
	setp.gt.u64 	%p1262, %rd1850, %rd1903;
	or.pred  	%p1263, %p1261, %p1262;
	mov.u64 	%rd21336, %rd1903;
	mov.u64 	%rd21337, %rd1904;
	mov.u64 	%rd21338, %rd1905;
	@%p1263 bra 	$L__BB0_803;
$L__BB0_802:
	sub.s64 	%rd21336, %rd1903, %rd1850;
	setp.lt.u64 	%p1264, %rd1903, %rd1850;
	selp.u64 	%rd10452, 1, 0, %p1264;
	add.s64 	%rd10453, %rd1777, %rd10452;
	sub.s64 	%rd21337, %rd1904, %rd10453;
	setp.lt.u64 	%p1265, %rd1904, %rd10453;
	selp.u64 	%rd10454, 1, 0, %p1265;
	add.s64 	%rd10455, %rd1776, %rd10454;
	sub.s64 	%rd21338, %rd1905, %rd10455;
	setp.lt.u64 	%p1266, %rd1905, %rd10455;
	selp.u64 	%rd10456, 1, 0, %p1266;
	add.s64 	%rd10457, %rd1775, %rd10456;
	sub.s64 	%rd21339, %rd21339, %rd10457;
$L__BB0_803:
	shl.b64 	%rd1915, %rd21336, 1;
	setp.gt.s64 	%p1267, %rd21336, -1;
	mov.b64 	{%r450, %r451}, %rd21337;
	mov.b64 	{%r452, %r453}, %rd21336;
	shf.l.wrap.b32 	%r454, %r453, %r450, 1;
	shf.l.wrap.b32 	%r455, %r450, %r451, 1;
	mov.b64 	%rd1916, {%r454, %r455};
	setp.lt.u64 	%p1268, %rd1916, %rd21337;
	setp.eq.s64 	%p1269, %rd1916, %rd21337;
	selp.u32 	%r456, -1, 0, %p1269;
	selp.u32 	%r457, -1, 0, %p1268;
	selp.b32 	%r458, %r457, %r456, %p1267;
	and.b32  	%r460, %r458, 1;
	setp.eq.b32 	%p1270, %r460, 1;
	or.pred  	%p1271, %p1268, %p1270;
	selp.u64 	%rd10458, 1, 0, %p1271;
	shl.b64 	%rd10459, %rd21338, 1;
	or.b64  	%rd1917, %rd10459, %rd10458;
	setp.ge.u64 	%p1272, %rd1917, %rd21338;
	setp.lt.u64 	%p1273, %rd1917, %rd21338;
	setp.eq.s64 	%p1274, %rd1917, %rd21338;
	selp.u32 	%r461, -1, 0, %p1273;
	selp.u32 	%r462, -1, 0, %p1274;
	selp.b32 	%r463, %r462, %r461, %p1271;
	selp.b32 	%r464, %r463, %r461, %p1272;
	and.b32  	%r465, %r464, 1;
	setp.eq.b32 	%p38, %r465, 1;
	cvt.u64.u32 	%rd10460, %r464;
	and.b64  	%rd10461, %rd10460, 1;
	shl.b64 	%rd10462, %rd21339, 1;
	or.b64  	%rd21343, %rd10462, %rd10461;
	setp.lt.u64 	%p1275, %rd21343, %rd21339;
	@%p1275 bra 	$L__BB0_810;
	setp.eq.s64 	%p1276, %rd21343, %rd21339;
	and.pred  	%p1277, %p1276, %p38;
	setp.gt.u64 	%p1278, %rd21343, %rd1775;
	or.pred  	%p1279, %p1277, %p1278;
	@%p1279 bra 	$L__BB0_810;
	setp.lt.u64 	%p1280, %rd21343, %rd1775;
	mov.u64 	%rd21340, %rd1915;
	mov.u64 	%rd21341, %rd1916;
	mov.u64 	%rd21342, %rd1917;
	@%p1280 bra 	$L__BB0_811;
	setp.gt.u64 	%p1281, %rd1917, %rd1776;
	@%p1281 bra 	$L__BB0_810;
	setp.lt.u64 	%p1282, %rd1917, %rd1776;
	mov.u64 	%rd21340, %rd1915;
	mov.u64 	%rd21341, %rd1916;
	mov.u64 	%rd21342, %rd1917;
	@%p1282 bra 	$L__BB0_811;
	setp.gt.u64 	%p1283, %rd1916, %rd1777;
	@%p1283 bra 	$L__BB0_810;
	setp.lt.u64 	%p1284, %rd1916, %rd1777;
	setp.lt.u64 	%p1285, %rd1915, %rd1850;
	or.pred  	%p1286, %p1284, %p1285;
	mov.u64 	%rd21340, %rd1915;
	mov.u64 	%rd21341, %rd1916;
	mov.u64 	%rd21342, %rd1917;
	@%p1286 bra 	$L__BB0_811;
$L__BB0_810:
	sub.s64 	%rd21340, %rd1915, %rd1850;
	setp.lt.u64 	%p1287, %rd1915, %rd1850;
	selp.u64 	%rd10463, 1, 0, %p1287;
	add.s64 	%rd10464, %rd1777, %rd10463;
	sub.s64 	%rd21341, %rd1916, %rd10464;
	setp.lt.u64 	%p1288, %rd1916, %rd10464;
	selp.u64 	%rd10465, 1, 0, %p1288;
	add.s64 	%rd10466, %rd1776, %rd10465;
	sub.s64 	%rd21342, %rd1917, %rd10466;
	setp.lt.u64 	%p1289, %rd1917, %rd10466;
	selp.u64 	%rd10467, 1, 0, %p1289;
	add.s64 	%rd10468, %rd1775, %rd10467;
	sub.s64 	%rd21343, %rd21343, %rd10468;
$L__BB0_811:
	add.s64 	%rd1927, %rd21340, %rd21336;
	setp.ge.u64 	%p1290, %rd1927, %rd21340;
	setp.lt.u64 	%p1291, %rd1927, %rd21340;
	selp.u64 	%rd10469, 1, 0, %p1291;
	add.s64 	%rd10470, %rd21341, %rd10469;
	add.s64 	%rd1928, %rd10470, %rd21337;
	setp.lt.u64 	%p1292, %rd1928, %rd21341;
	setp.eq.s64 	%p1293, %rd1928, %rd21341;
	selp.u32 	%r466, -1, 0, %p1293;
	selp.u32 	%r467, -1, 0, %p1292;
	selp.b32 	%r468, %r467, %r466, %p1290;
	and.b32  	%r470, %r468, 1;
	setp.eq.b32 	%p1294, %r470, 1;
	or.pred  	%p1295, %p1292, %p1294;
	selp.u64 	%rd10471, 1, 0, %p1295;
	add.s64 	%rd10472, %rd21342, %rd10471;
	add.s64 	%rd1929, %rd10472, %rd21338;
	setp.ge.u64 	%p1296, %rd1929, %rd21342;
	setp.lt.u64 	%p1297, %rd1929, %rd21342;
	setp.eq.s64 	%p1298, %rd1929, %rd21342;
	selp.u32 	%r471, -1, 0, %p1297;
	selp.u32 	%r472, -1, 0, %p1298;
	selp.b32 	%r473, %r472, %r471, %p1295;
	selp.b32 	%r474, %r473, %r471, %p1296;
	and.b32  	%r475, %r474, 1;
	setp.eq.b32 	%p39, %r475, 1;
	cvt.u64.u32 	%rd10473, %r474;
	and.b64  	%rd10474, %rd10473, 1;
	add.s64 	%rd10475, %rd21343, %rd10474;
	add.s64 	%rd21347, %rd10475, %rd21339;
	setp.lt.u64 	%p1299, %rd21347, %rd21343;
	@%p1299 bra 	$L__BB0_818;
	setp.eq.s64 	%p1300, %rd21347, %rd21343;
	and.pred  	%p1301, %p1300, %p39;
	setp.gt.u64 	%p1302, %rd21347, %rd1775;
	or.pred  	%p1303, %p1301, %p1302;
	@%p1303 bra 	$L__BB0_818;
	setp.lt.u64 	%p1304, %rd21347, %rd1775;
	mov.u64 	%rd21344, %rd1927;
	mov.u64 	%rd21345, %rd1928;
	mov.u64 	%rd21346, %rd1929;
	@%p1304 bra 	$L__BB0_819;
	setp.gt.u64 	%p1305, %rd1929, %rd1776;
	@%p1305 bra 	$L__BB0_818;
	setp.lt.u64 	%p1306, %rd1929, %rd1776;
	mov.u64 	%rd21344, %rd1927;
	mov.u64 	%rd21345, %rd1928;
	mov.u64 	%rd21346, %rd1929;
	@%p1306 bra 	$L__BB0_819;
	setp.gt.u64 	%p1307, %rd1928, %rd1777;
	@%p1307 bra 	$L__BB0_818;
	setp.lt.u64 	%p1308, %rd1928, %rd1777;
	setp.lt.u64 	%p1309, %rd1927, %rd1850;
	or.pred  	%p1310, %p1308, %p1309;
	mov.u64 	%rd21344, %rd1927;
	mov.u64 	%rd21345, %rd1928;
	mov.u64 	%rd21346, %rd1929;
	@%p1310 bra 	$L__BB0_819;
$L__BB0_818:
	sub.s64 	%rd21344, %rd1927, %rd1850;
	setp.lt.u64 	%p1311, %rd1927, %rd1850;
	selp.u64 	%rd10476, 1, 0, %p1311;
	add.s64 	%rd10477, %rd1777, %rd10476;
	sub.s64 	%rd21345, %rd1928, %rd10477;
	setp.lt.u64 	%p1312, %rd1928, %rd10477;
	selp.u64 	%rd10478, 1, 0, %p1312;
	add.s64 	%rd10479, %rd1776, %rd10478;
	sub.s64 	%rd21346, %rd1929, %rd10479;
	setp.lt.u64 	%p1313, %rd1929, %rd10479;
	selp.u64 	%rd10480, 1, 0, %p1313;
	add.s64 	%rd10481, %rd1775, %rd10480;
	sub.s64 	%rd21347, %rd21347, %rd10481;
$L__BB0_819:
	and.b64  	%rd1943, %rd21344, 4294967295;
	shr.u64 	%rd1944, %rd21344, 32;
	mul.lo.s64 	%rd10482, %rd1943, %rd1943;
	mul.lo.s64 	%rd10483, %rd1944, %rd1943;
	shr.u64 	%rd10484, %rd10482, 32;
	shl.b64 	%rd10485, %rd10483, 1;
	and.b64  	%rd10486, %rd10485, 8589934590;
	add.s64 	%rd10487, %rd10484, %rd10486;
	shr.u64 	%rd10488, %rd10483, 31;
	and.b64  	%rd10489, %rd10488, 8589934590;
	mad.lo.s64 	%rd10490, %rd1944, %rd1944, %rd10489;
	shr.u64 	%rd10491, %rd10487, 32;
	shl.b64 	%rd10492, %rd10487, 32;
	and.b64  	%rd10493, %rd10482, 4294967293;
	or.b64  	%rd10494, %rd10492, %rd10493;
	add.s64 	%rd10495, %rd10490, %rd10491;
	shr.u64 	%rd1945, %rd21345, 32;
	and.b64  	%rd1946, %rd21345, 4294967295;
	mul.lo.s64 	%rd10496, %rd1946, %rd1943;
	mul.lo.s64 	%rd10497, %rd1945, %rd1943;
	mul.lo.s64 	%rd10498, %rd1946, %rd1944;
	shr.u64 	%rd10499, %rd10496, 32;
	and.b64  	%rd10500, %rd10497, 4294967295;
	add.s64 	%rd10501, %rd10499, %rd10500;
	and.b64  	%rd10502, %rd10498, 4294967295;
	add.s64 	%rd10503, %rd10501, %rd10502;
	shr.u64 	%rd10504, %rd10497, 32;
	mad.lo.s64 	%rd10505, %rd1945, %rd1944, %rd10504;
	shr.u64 	%rd10506, %rd10498, 32;
	add.s64 	%rd10507, %rd10505, %rd10506;
	shr.u64 	%rd10508, %rd10503, 32;
	shl.b64 	%rd10509, %rd10503, 32;
	and.b64  	%rd10510, %rd10496, 4294967295;
	or.b64  	%rd10511, %rd10509, %rd10510;
	add.s64 	%rd10512, %rd10507, %rd10508;
	shr.u64 	%rd1947, %rd21346, 32;
	and.b64  	%rd1948, %rd21346, 4294967295;
	mul.lo.s64 	%rd10513, %rd1948, %rd1943;
	mul.lo.s64 	%rd10514, %rd1947, %rd1943;
	mul.lo.s64 	%rd10515, %rd1948, %rd1944;
	shr.u64 	%rd10516, %rd10513, 32;
	and.b64  	%rd10517, %rd10514, 4294967295;
	add.s64 	%rd10518, %rd10516, %rd10517;
	and.b64  	%rd10519, %rd10515, 4294967295;
	add.s64 	%rd10520, %rd10518, %rd10519;
	shr.u64 	%rd10521, %rd10514, 32;
	mad.lo.s64 	%rd10522, %rd1947, %rd1944, %rd10521;
	shr.u64 	%rd10523, %rd10515, 32;
	add.s64 	%rd10524, %rd10522, %rd10523;
	shr.u64 	%rd10525, %rd10520, 32;
	shl.b64 	%rd10526, %rd10520, 32;
	and.b64  	%rd10527, %rd10513, 4294967295;
	or.b64  	%rd10528, %rd10526, %rd10527;
	add.s64 	%rd10529, %rd10524, %rd10525;
	shr.u64 	%rd1949, %rd21347, 32;
	and.b64  	%rd1950, %rd21347, 4294967295;
	mul.lo.s64 	%rd10530, %rd1950, %rd1943;
	mul.lo.s64 	%rd10531, %rd1949, %rd1943;
	mul.lo.s64 	%rd10532, %rd1950, %rd1944;
	shr.u64 	%rd10533, %rd10530, 32;
	and.b64  	%rd10534, %rd10531, 4294967295;
	add.s64 	%rd10535, %rd10533, %rd10534;
	and.b64  	%rd10536, %rd10532, 4294967295;
	add.s64 	%rd10537, %rd10535, %rd10536;
	shr.u64 	%rd10538, %rd10531, 32;
	mad.lo.s64 	%rd10539, %rd1949, %rd1944, %rd10538;
	shr.u64 	%rd10540, %rd10532, 32;
	add.s64 	%rd10541, %rd10539, %rd10540;
	shr.u64 	%rd10542, %rd10537, 32;
	shl.b64 	%rd10543, %rd10537, 32;
	and.b64  	%rd10544, %rd10530, 4294967295;
	or.b64  	%rd10545, %rd10543, %rd10544;
	add.s64 	%rd10546, %rd10541, %rd10542;
	shl.b64 	%rd10547, %rd10511, 1;
	shr.u64 	%rd10548, %rd10509, 63;
	add.s64 	%rd10549, %rd10512, %rd10512;
	add.s64 	%rd10550, %rd10549, %rd10548;
	mul.lo.s64 	%rd10551, %rd1946, %rd1946;
	mul.lo.s64 	%rd10552, %rd1945, %rd1946;
	shr.u64 	%rd10553, %rd10551, 32;
	shl.b64 	%rd10554, %rd10552, 1;
	and.b64  	%rd10555, %rd10554, 8589934590;
	add.s64 	%rd10556, %rd10553, %rd10555;
	shr.u64 	%rd10557, %rd10552, 31;
	and.b64  	%rd10558, %rd10557, 8589934590;
	mad.lo.s64 	%rd10559, %rd1945, %rd1945, %rd10558;
	shr.u64 	%rd10560, %rd10556, 32;
	shl.b64 	%rd10561, %rd10556, 32;
	and.b64  	%rd10562, %rd10551, 4294967293;
	or.b64  	%rd10563, %rd10561, %rd10562;
	add.s64 	%rd10564, %rd10528, %rd10548;
	add.s64 	%rd10565, %rd10564, %rd10563;
	max.u64 	%rd10566, %rd10528, %rd10564;
	setp.gt.u64 	%p1314, %rd10566, %rd10565;
	selp.u64 	%rd10567, 1, 0, %p1314;
	add.s64 	%rd10568, %rd10559, %rd10529;
	add.s64 	%rd10569, %rd10568, %rd10560;
	add.s64 	%rd10570, %rd10569, %rd10567;
	mul.lo.s64 	%rd10571, %rd1948, %rd1946;
	mul.lo.s64 	%rd10572, %rd1947, %rd1946;
	mul.lo.s64 	%rd10573, %rd1948, %rd1945;
	shr.u64 	%rd10574, %rd10571, 32;
	and.b64  	%rd10575, %rd10572, 4294967295;
	add.s64 	%rd10576, %rd10574, %rd10575;
	and.b64  	%rd10577, %rd10573, 4294967295;
	add.s64 	%rd10578, %rd10576, %rd10577;
	shr.u64 	%rd10579, %rd10572, 32;
	mad.lo.s64 	%rd10580, %rd1947, %rd1945, %rd10579;
	shr.u64 	%rd10581, %rd10573, 32;
	add.s64 	%rd10582, %rd10580, %rd10581;
	shr.u64 	%rd10583, %rd10578, 32;
	shl.b64 	%rd10584, %rd10578, 32;
	and.b64  	%rd10585, %rd10571, 4294967295;
	or.b64  	%rd10586, %rd10584, %rd10585;
	add.s64 	%rd10587, %rd10545, %rd10567;
	add.s64 	%rd10588, %rd10587, %rd10586;
	max.u64 	%rd10589, %rd10545, %rd10587;
	setp.gt.u64 	%p1315, %rd10589, %rd10588;
	selp.u64 	%rd10590, 1, 0, %p1315;
	add.s64 	%rd10591, %rd10582, %rd10546;
	add.s64 	%rd10592, %rd10591, %rd10583;
	add.s64 	%rd10593, %rd10592, %rd10590;
	add.s64 	%rd10594, %rd10565, %rd10528;
	setp.lt.u64 	%p1316, %rd10594, %rd10565;
	selp.u64 	%rd10595, 1, 0, %p1316;
	add.s64 	%rd10596, %rd10529, %rd10570;
	add.s64 	%rd10597, %rd10596, %rd10595;
	add.s64 	%rd10598, %rd10588, %rd10595;
	add.s64 	%rd10599, %rd10598, %rd10586;
	max.u64 	%rd10600, %rd10588, %rd10598;
	setp.gt.u64 	%p1317, %rd10600, %rd10599;
	selp.u64 	%rd10601, 1, 0, %p1317;
	add.s64 	%rd10602, %rd10582, %rd10593;
	add.s64 	%rd10603, %rd10602, %rd10583;
	add.s64 	%rd10604, %rd10603, %rd10601;
	add.s64 	%rd10605, %rd10599, %rd10545;
	setp.lt.u64 	%p1318, %rd10605, %rd10599;
	selp.u64 	%rd10606, 1, 0, %p1318;
	add.s64 	%rd10607, %rd10546, %rd10604;
	add.s64 	%rd10608, %rd10607, %rd10606;
	mul.lo.s64 	%rd10610, %rd10074, %rd10494;
	mul.lo.s64 	%rd10611, %rd1850, %rd10610;
	mul.hi.u64 	%rd10612, %rd1850, %rd10610;
	add.cc.s64 	%rd10613, %rd10611, %rd10494;
	addc.cc.s64 	%rd10614, %rd10612, 0;
	mul.lo.s64 	%rd10615, %rd1777, %rd10610;
	mul.hi.u64 	%rd10616, %rd1777, %rd10610;
	mov.b64 	%rd10617, 0;
	add.cc.s64 	%rd10618, %rd10614, %rd10547;
	addc.cc.s64 	%rd10619, %rd10617, 0;
	add.cc.s64 	%rd10620, %rd10618, %rd10615;
	addc.cc.s64 	%rd10621, %rd10619, %rd10616;
	mul.lo.s64 	%rd10622, %rd1776, %rd10610;
	mul.hi.u64 	%rd10623, %rd1776, %rd10610;
	add.cc.s64 	%rd10624, %rd10621, %rd10594;
	addc.cc.s64 	%rd10625, %rd10617, 0;
	add.cc.s64 	%rd10626, %rd10624, %rd10622;
	addc.cc.s64 	%rd10627, %rd10625, %rd10623;
	mul.lo.s64 	%rd10628, %rd1775, %rd10610;
	mul.hi.u64 	%rd10629, %rd1775, %rd10610;
	add.cc.s64 	%rd10630, %rd10627, %rd10605;
	addc.cc.s64 	%rd10631, %rd10617, 0;
	add.cc.s64 	%rd10632, %rd10630, %rd10628;
	addc.cc.s64 	%rd10633, %rd10631, %rd10629;
	add.s64 	%rd10634, %rd10495, %rd10633;
	setp.lt.u64 	%p1319, %rd10634, %rd10495;
	selp.u64 	%rd10635, 1, 0, %p1319;
	add.s64 	%rd10636, %rd10550, %rd10635;
	setp.lt.u64 	%p1320, %rd10636, %rd10550;
	selp.u64 	%rd10637, 1, 0, %p1320;
	add.s64 	%rd10638, %rd10597, %rd10637;
	setp.lt.u64 	%p1321, %rd10638, %rd10597;
	selp.u64 	%rd10639, 1, 0, %p1321;
	add.s64 	%rd10640, %rd10608, %rd10639;
	mul.lo.s64 	%rd10641, %rd10074, %rd10620;
	mul.lo.s64 	%rd10642, %rd1850, %rd10641;
	mul.hi.u64 	%rd10643, %rd1850, %rd10641;
	add.cc.s64 	%rd10644, %rd10642, %rd10620;
	addc.cc.s64 	%rd10645, %rd10643, 0;
	mul.lo.s64 	%rd10646, %rd1777, %rd10641;
	mul.hi.u64 	%rd10647, %rd1777, %rd10641;
	add.cc.s64 	%rd10648, %rd10645, %rd10626;
	addc.cc.s64 	%rd10649, %rd10617, 0;
	add.cc.s64 	%rd10650, %rd10648, %rd10646;
	addc.cc.s64 	%rd10651, %rd10649, %rd10647;
	mul.lo.s64 	%rd10652, %rd1776, %rd10641;
	mul.hi.u64 	%rd10653, %rd1776, %rd10641;
	add.cc.s64 	%rd10654, %rd10651, %rd10632;
	addc.cc.s64 	%rd10655, %rd10617, 0;
	add.cc.s64 	%rd10656, %rd10654, %rd10652;
	addc.cc.s64 	%rd10657, %rd10655, %rd10653;
	mul.lo.s64 	%rd10658, %rd1775, %rd10641;
	mul.hi.u64 	%rd10659, %rd1775, %rd10641;
	add.cc.s64 	%rd10660, %rd10657, %rd10634;
	addc.cc.s64 	%rd10661, %rd10617, 0;
	add.cc.s64 	%rd10662, %rd10660, %rd10658;
	addc.cc.s64 	%rd10663, %rd10661, %rd10659;
	add.s64 	%rd10664, %rd10636, %rd10663;
	setp.lt.u64 	%p1322, %rd10664, %rd10636;
	selp.u64 	%rd10665, 1, 0, %p1322;
	add.s64 	%rd10666, %rd10638, %rd10665;
	setp.lt.u64 	%p1323, %rd10666, %rd10638;
	selp.u64 	%rd10667, 1, 0, %p1323;
	add.s64 	%rd10668, %rd10640, %rd10667;
	mul.lo.s64 	%rd10669, %rd10074, %rd10650;
	mul.lo.s64 	%rd10670, %rd1850, %rd10669;
	mul.hi.u64 	%rd10671, %rd1850, %rd10669;
	add.cc.s64 	%rd10672, %rd10670, %rd10650;
	addc.cc.s64 	%rd10673, %rd10671, 0;
	mul.lo.s64 	%rd10674, %rd1777, %rd10669;
	mul.hi.u64 	%rd10675, %rd1777, %rd10669;
	add.cc.s64 	%rd10676, %rd10673, %rd10656;
	addc.cc.s64 	%rd10677, %rd10617, 0;
	add.cc.s64 	%rd10678, %rd10676, %rd10674;
	addc.cc.s64 	%rd10679, %rd10677, %rd10675;
	mul.lo.s64 	%rd10680, %rd1776, %rd10669;
	mul.hi.u64 	%rd10681, %rd1776, %rd10669;
	add.cc.s64 	%rd10682, %rd10679, %rd10662;
	addc.cc.s64 	%rd10683, %rd10617, 0;
	add.cc.s64 	%rd10684, %rd10682, %rd10680;
	addc.cc.s64 	%rd10685, %rd10683, %rd10681;
	mul.lo.s64 	%rd10686, %rd1775, %rd10669;
	mul.hi.u64 	%rd10687, %rd1775, %rd10669;
	add.cc.s64 	%rd10688, %rd10685, %rd10664;
	addc.cc.s64 	%rd10689, %rd10617, 0;
	add.cc.s64 	%rd10690, %rd10688, %rd10686;
	addc.cc.s64 	%rd10691, %rd10689, %rd10687;
	add.s64 	%rd10692, %rd10666, %rd10691;
	setp.lt.u64 	%p1324, %rd10692, %rd10666;
	selp.u64 	%rd10693, 1, 0, %p1324;
	add.s64 	%rd10694, %rd10668, %rd10693;
	mul.lo.s64 	%rd10695, %rd10074, %rd10678;
	mul.lo.s64 	%rd10696, %rd1850, %rd10695;
	mul.hi.u64 	%rd10697, %rd1850, %rd10695;
	add.cc.s64 	%rd10698, %rd10696, %rd10678;
	addc.cc.s64 	%rd10699, %rd10697, 0;
	mul.lo.s64 	%rd10700, %rd1777, %rd10695;
	mul.hi.u64 	%rd10701, %rd1777, %rd10695;
	add.cc.s64 	%rd10702, %rd10699, %rd10684;
	addc.cc.s64 	%rd10703, %rd10617, 0;
	add.cc.s64 	%rd1951, %rd10702, %rd10700;
	addc.cc.s64 	%rd10704, %rd10703, %rd10701;
	mul.lo.s64 	%rd10705, %rd1776, %rd10695;
	mul.hi.u64 	%rd10706, %rd1776, %rd10695;
	add.cc.s64 	%rd10707, %rd10704, %rd10690;
	addc.cc.s64 	%rd10708, %rd10617, 0;
	add.cc.s64 	%rd1952, %rd10707, %rd10705;
	addc.cc.s64 	%rd10709, %rd10708, %rd10706;
	mul.lo.s64 	%rd10710, %rd1775, %rd10695;
	mul.hi.u64 	%rd10711, %rd1775, %rd10695;
	add.cc.s64 	%rd10712, %rd10709, %rd10692;
	addc.cc.s64 	%rd10713, %rd10617, 0;
	add.cc.s64 	%rd1953, %rd10712, %rd10710;
	addc.cc.s64 	%rd10714, %rd10713, %rd10711;
	add.s64 	%rd21348, %rd10694, %rd10714;
	setp.gt.u64 	%p1325, %rd21348, %rd1775;
	@%p1325 bra 	$L__BB0_825;
	setp.lt.u64 	%p1326, %rd21348, %rd1775;
	mov.u64 	%rd21349, %rd1953;
	mov.u64 	%rd21350, %rd1952;
	mov.u64 	%rd21351, %rd1951;
	@%p1326 bra 	$L__BB0_826;
	setp.lt.u64 	%p1327, %rd1776, %rd1953;
	@%p1327 bra 	$L__BB0_825;
	setp.gt.u64 	%p1328, %rd1776, %rd1953;
	mov.u64 	%rd21349, %rd1953;
	mov.u64 	%rd21350, %rd1952;
	mov.u64 	%rd21351, %rd1951;
	@%p1328 bra 	$L__BB0_826;
	setp.lt.u64 	%p1329, %rd1777, %rd1952;
	@%p1329 bra 	$L__BB0_825;
	setp.gt.u64 	%p1330, %rd1777, %rd1952;
	setp.gt.u64 	%p1331, %rd1850, %rd1951;
	or.pred  	%p1332, %p1330, %p1331;
	mov.u64 	%rd21349, %rd1953;
	mov.u64 	%rd21350, %rd1952;
	mov.u64 	%rd21351, %rd1951;
	@%p1332 bra 	$L__BB0_826;
$L__BB0_825:
	sub.s64 	%rd21351, %rd1951, %rd1850;
	setp.lt.u64 	%p1333, %rd1951, %rd1850;
	selp.u64 	%rd10715, 1, 0, %p1333;
	add.s64 	%rd10716, %rd1777, %rd10715;
	sub.s64 	%rd21350, %rd1952, %rd10716;
	setp.lt.u64 	%p1334, %rd1952, %rd10716;
	selp.u64 	%rd10717, 1, 0, %p1334;
	add.s64 	%rd10718, %rd1776, %rd10717;
	sub.s64 	%rd21349, %rd1953, %rd10718;
	setp.lt.u64 	%p1335, %rd1953, %rd10718;
	selp.u64 	%rd10719, 1, 0, %p1335;
	add.s64 	%rd10720, %rd1775, %rd10719;
	sub.s64 	%rd21348, %rd21348, %rd10720;
$L__BB0_826:
	sub.s64 	%rd21355, %rd21351, %rd21316;
	setp.lt.u64 	%p1336, %rd21351, %rd21316;
	selp.u64 	%rd10721, 1, 0, %p1336;
	add.s64 	%rd10722, %rd21317, %rd10721;
	sub.s64 	%rd21354, %rd21350, %rd10722;
	setp.lt.u64 	%p1337, %rd21350, %rd10722;
	selp.u64 	%rd10723, 1, 0, %p1337;
	add.s64 	%rd10724, %rd21318, %rd10723;
	sub.s64 	%rd21353, %rd21349, %rd10724;
	setp.lt.u64 	%p1338, %rd21349, %rd10724;
	selp.u64 	%rd10725, 1, 0, %p1338;
	add.s64 	%rd10726, %rd21319, %rd10725;
	sub.s64 	%rd21352, %rd21348, %rd10726;
	setp.ge.u64 	%p1339, %rd21348, %rd10726;
	@%p1339 bra 	$L__BB0_828;
	add.s64 	%rd1967, %rd21355, %rd1850;
	setp.ge.u64 	%p1340, %rd1967, %rd21355;
	setp.lt.u64 	%p1341, %rd1967, %rd21355;
	selp.u64 	%rd10727, 1, 0, %p1341;
	add.s64 	%rd10728, %rd21354, %rd10727;
	add.s64 	%rd1968, %rd10728, %rd1777;
	setp.lt.u64 	%p1342, %rd1968, %rd21354;
	setp.eq.s64 	%p1343, %rd1968, %rd21354;
	selp.u32 	%r476, -1, 0, %p1343;
	selp.u32 	%r477, -1, 0, %p1342;
	selp.b32 	%r478, %r477, %r476, %p1340;
	and.b32  	%r480, %r478, 1;
	setp.eq.b32 	%p1344, %r480, 1;
	or.pred  	%p1345, %p1342, %p1344;
	selp.u64 	%rd10729, 1, 0, %p1345;
	add.s64 	%rd10730, %rd21353, %rd10729;
	add.s64 	%rd1969, %rd10730, %rd1776;
	setp.ge.u64 	%p1346, %rd1969, %rd21353;
	setp.lt.u64 	%p1347, %rd1969, %rd21353;
	setp.eq.s64 	%p1348, %rd1969, %rd21353;
	selp.u32 	%r481, -1, 0, %p1347;
	selp.u32 	%r482, -1, 0, %p1348;
	selp.b32 	%r483, %r482, %r481, %p1345;
	selp.b32 	%r484, %r483, %r481, %p1346;
	cvt.u64.u32 	%rd10731, %r484;
	and.b64  	%rd10732, %rd10731, 1;
	add.s64 	%rd10733, %rd21352, %rd10732;
	add.s64 	%rd21352, %rd10733, %rd1775;
	mov.u64 	%rd21353, %rd1969;
	mov.u64 	%rd21354, %rd1968;
	mov.u64 	%rd21355, %rd1967;
$L__BB0_828:
	sub.s64 	%rd21035, %rd21355, %rd21316;
	setp.lt.u64 	%p1349, %rd21355, %rd21316;
	selp.u64 	%rd10734, 1, 0, %p1349;
	add.s64 	%rd10735, %rd21317, %rd10734;
	sub.s64 	%rd21034, %rd21354, %rd10735;
	setp.lt.u64 	%p1350, %rd21354, %rd10735;
	selp.u64 	%rd10736, 1, 0, %p1350;
	add.s64 	%rd10737, %rd21318, %rd10736;
	sub.s64 	%rd21033, %rd21353, %rd10737;
	setp.lt.u64 	%p1351, %rd21353, %rd10737;
	selp.u64 	%rd10738, 1, 0, %p1351;
	add.s64 	%rd10739, %rd21319, %rd10738;
	sub.s64 	%rd21032, %rd21352, %rd10739;
	setp.ge.u64 	%p1352, %rd21352, %rd10739;
	@%p1352 bra 	$L__BB0_830;
	add.s64 	%rd1979, %rd21035, %rd1850;
	setp.ge.u64 	%p1353, %rd1979, %rd21035;
	setp.lt.u64 	%p1354, %rd1979, %rd21035;
	selp.u64 	%rd10740, 1, 0, %p1354;
	add.s64 	%rd10741, %rd21034, %rd10740;
	add.s64 	%rd1980, %rd10741, %rd1777;
	setp.lt.u64 	%p1355, %rd1980, %rd21034;
	setp.eq.s64 	%p1356, %rd1980, %rd21034;
	selp.u32 	%r485, -1, 0, %p1356;
	selp.u32 	%r486, -1, 0, %p1355;
	selp.b32 	%r487, %r486, %r485, %p1353;
	and.b32  	%r489, %r487, 1;
	setp.eq.b32 	%p1357, %r489, 1;
	or.pred  	%p1358, %p1355, %p1357;
	selp.u64 	%rd10742, 1, 0, %p1358;
	add.s64 	%rd10743, %rd21033, %rd10742;
	add.s64 	%rd1981, %rd10743, %rd1776;
	setp.ge.u64 	%p1359, %rd1981, %rd21033;
	setp.lt.u64 	%p1360, %rd1981, %rd21033;
	setp.eq.s64 	%p1361, %rd1981, %rd21033;
	selp.u32 	%r490, -1, 0, %p1360;
	selp.u32 	%r491, -1, 0, %p1361;
	selp.b32 	%r492, %r491, %r490, %p1358;
	selp.b32 	%r493, %r492, %r490, %p1359;
	cvt.u64.u32 	%rd10744, %r493;
	and.b64  	%rd10745, %rd10744, 1;
	add.s64 	%rd10746, %rd21032, %rd10745;
	add.s64 	%rd21032, %rd10746, %rd1775;
	mov.u64 	%rd21033, %rd1981;
	mov.u64 	%rd21034, %rd1980;
	mov.u64 	%rd21035, %rd1979;
$L__BB0_830:
	sub.s64 	%rd21360, %rd21316, %rd21035;
	setp.lt.u64 	%p1362, %rd21316, %rd21035;
	selp.u64 	%rd10747, 1, 0, %p1362;
	add.s64 	%rd10748, %rd21034, %rd10747;
	sub.s64 	%rd21361, %rd21317, %rd10748;
	setp.lt.u64 	%p1363, %rd21317, %rd10748;
	selp.u64 	%rd10749, 1, 0, %p1363;
	add.s64 	%rd10750, %rd21033, %rd10749;
	sub.s64 	%rd21362, %rd21318, %rd10750;
	setp.lt.u64 	%p1364, %rd21318, %rd10750;
	selp.u64 	%rd10751, 1, 0, %p1364;
	add.s64 	%rd10752, %rd21032, %rd10751;
	sub.s64 	%rd21363, %rd21319, %rd10752;
	setp.ge.u64 	%p1365, %rd21319, %rd10752;
	@%p1365 bra 	$L__BB0_832;
	add.s64 	%rd1991, %rd21360, %rd1850;
	setp.ge.u64 	%p1366, %rd1991, %rd21360;
	setp.lt.u64 	%p1367, %rd1991, %rd21360;
	selp.u64 	%rd10753, 1, 0, %p1367;
	add.s64 	%rd10754, %rd21361, %rd10753;
	add.s64 	%rd1992, %rd10754, %rd1777;
	setp.lt.u64 	%p1368, %rd1992, %rd21361;
	setp.eq.s64 	%p1369, %rd1992, %rd21361;
	selp.u32 	%r494, -1, 0, %p1369;
	selp.u32 	%r495, -1, 0, %p1368;
	selp.b32 	%r496, %r495, %r494, %p1366;
	and.b32  	%r498, %r496, 1;
	setp.eq.b32 	%p1370, %r498, 1;
	or.pred  	%p1371, %p1368, %p1370;
	selp.u64 	%rd10755, 1, 0, %p1371;
	add.s64 	%rd10756, %rd21362, %rd10755;
	add.s64 	%rd1993, %rd10756, %rd1776;
	setp.ge.u64 	%p1372, %rd1993, %rd21362;
	setp.lt.u64 	%p1373, %rd1993, %rd21362;
	setp.eq.s64 	%p1374, %rd1993, %rd21362;
	selp.u32 	%r499, -1, 0, %p1373;
	selp.u32 	%r500, -1, 0, %p1374;
	selp.b32 	%r501, %r500, %r499, %p1371;
	selp.b32 	%r502, %r501, %r499, %p1372;
	cvt.u64.u32 	%rd10757, %r502;
	and.b64  	%rd10758, %rd10757, 1;
	add.s64 	%rd10759, %rd21363, %rd10758;
	add.s64 	%rd21363, %rd10759, %rd1775;
	mov.u64 	%rd21360, %rd1991;
	mov.u64 	%rd21361, %rd1992;
	mov.u64 	%rd21362, %rd1993;
$L__BB0_832:
	ld.const.u64 	%rd2001, [P_CONST+8];
	ld.const.u64 	%rd2002, [P_CONST];
	shr.u64 	%rd10760, %rd21360, 32;
	and.b64  	%rd10761, %rd21360, 4294967295;
	mul.lo.s64 	%rd10762, %rd10761, %rd1943;
	mul.lo.s64 	%rd10763, %rd10760, %rd1943;
	mul.lo.s64 	%rd10764, %rd10761, %rd1944;
	shr.u64 	%rd10765, %rd10762, 32;
	and.b64  	%rd10766, %rd10763, 4294967295;
	add.s64 	%rd10767, %rd10765, %rd10766;
	and.b64  	%rd10768, %rd10764, 4294967295;
	add.s64 	%rd10769, %rd10767, %rd10768;
	shr.u64 	%rd10770, %rd10763, 32;
	mad.lo.s64 	%rd10771, %rd10760, %rd1944, %rd10770;
	shr.u64 	%rd10772, %rd10764, 32;
	add.s64 	%rd10773, %rd10771, %rd10772;
	shr.u64 	%rd10774, %rd10769, 32;
	shl.b64 	%rd10775, %rd10769, 32;
	and.b64  	%rd10776, %rd10762, 4294967295;
	or.b64  	%rd10777, %rd10775, %rd10776;
	add.s64 	%rd10778, %rd10773, %rd10774;
	shr.u64 	%rd10779, %rd21361, 32;
	and.b64  	%rd10780, %rd21361, 4294967295;
	mul.lo.s64 	%rd10781, %rd10780, %rd1943;
	mul.lo.s64 	%rd10782, %rd10779, %rd1943;
	mul.lo.s64 	%rd10783, %rd10780, %rd1944;
	shr.u64 	%rd10784, %rd10781, 32;
	and.b64  	%rd10785, %rd10782, 4294967295;
	add.s64 	%rd10786, %rd10784, %rd10785;
	and.b64  	%rd10787, %rd10783, 4294967295;
	add.s64 	%rd10788, %rd10786, %rd10787;
	shr.u64 	%rd10789, %rd10782, 32;
	mad.lo.s64 	%rd10790, %rd10779, %rd1944, %rd10789;
	shr.u64 	%rd10791, %rd10783, 32;
	add.s64 	%rd10792, %rd10790, %rd10791;
	shr.u64 	%rd10793, %rd10788, 32;
	shl.b64 	%rd10794, %rd10788, 32;
	and.b64  	%rd10795, %rd10781, 4294967295;
	or.b64  	%rd10796, %rd10794, %rd10795;
	add.s64 	%rd10797, %rd10792, %rd10793;
	shr.u64 	%rd10798, %rd21362, 32;
	and.b64  	%rd10799, %rd21362, 4294967295;
	mul.lo.s64 	%rd10800, %rd10799, %rd1943;
	mul.lo.s64 	%rd10801, %rd10798, %rd1943;
	mul.lo.s64 	%rd10802, %rd10799, %rd1944;
	shr.u64 	%rd10803, %rd10800, 32;
	and.b64  	%rd10804, %rd10801, 4294967295;
	add.s64 	%rd10805, %rd10803, %rd10804;
	and.b64  	%rd10806, %rd10802, 4294967295;
	add.s64 	%rd10807, %rd10805, %rd10806;
	shr.u64 	%rd10808, %rd10801, 32;
	mad.lo.s64 	%rd10809, %rd10798, %rd1944, %rd10808;
	shr.u64 	%rd10810, %rd10802, 32;
	add.s64 	%rd10811, %rd10809, %rd10810;
	shr.u64 	%rd10812, %rd10807, 32;
	shl.b64 	%rd10813, %rd10807, 32;
	and.b64  	%rd10814, %rd10800, 4294967295;
	or.b64  	%rd10815, %rd10813, %rd10814;
	add.s64 	%rd10816, %rd10811, %rd10812;
	shr.u64 	%rd10817, %rd21363, 32;
	and.b64  	%rd10818, %rd21363, 4294967295;
	mul.lo.s64 	%rd10819, %rd10818, %rd1943;
	mul.lo.s64 	%rd10820, %rd10817, %rd1943;
	mul.lo.s64 	%rd10821, %rd10818, %rd1944;
	shr.u64 	%rd10822, %rd10819, 32;
	and.b64  	%rd10823, %rd10820, 4294967295;
	add.s64 	%rd10824, %rd10822, %rd10823;
	and.b64  	%rd10825, %rd10821, 4294967295;
	add.s64 	%rd10826, %rd10824, %rd10825;
	shr.u64 	%rd10827, %rd10820, 32;
	mad.lo.s64 	%rd10828, %rd10817, %rd1944, %rd10827;
	shr.u64 	%rd10829, %rd10821, 32;
	add.s64 	%rd10830, %rd10828, %rd10829;
	shr.u64 	%rd10831, %rd10826, 32;
	shl.b64 	%rd10832, %rd10826, 32;
	and.b64  	%rd10833, %rd10819, 4294967295;
	or.b64  	%rd10834, %rd10832, %rd10833;
	add.s64 	%rd10835, %rd10830, %rd10831;
	mul.lo.s64 	%rd10836, %rd10761, %rd1946;
	mul.lo.s64 	%rd10837, %rd10760, %rd1946;
	mul.lo.s64 	%rd10838, %rd10761, %rd1945;
	shr.u64 	%rd10839, %rd10836, 32;
	and.b64  	%rd10840, %rd10837, 4294967295;
	add.s64 	%rd10841, %rd10839, %rd10840;
	and.b64  	%rd10842, %rd10838, 4294967295;
	add.s64 	%rd10843, %rd10841, %rd10842;
	shr.u64 	%rd10844, %rd10837, 32;
	mad.lo.s64 	%rd10845, %rd10760, %rd1945, %rd10844;
	shr.u64 	%rd10846, %rd10838, 32;
	add.s64 	%rd10847, %rd10845, %rd10846;
	shr.u64 	%rd10848, %rd10843, 32;
	shl.b64 	%rd10849, %rd10843, 32;
	and.b64  	%rd10850, %rd10836, 4294967295;
	or.b64  	%rd10851, %rd10849, %rd10850;
	add.s64 	%rd10852, %rd10796, %rd10851;
	setp.lt.u64 	%p1375, %rd10852, %rd10796;
	selp.u64 	%rd10853, 1, 0, %p1375;
	add.s64 	%rd10854, %rd10847, %rd10797;
	add.s64 	%rd10855, %rd10854, %rd10848;
	add.s64 	%rd10856, %rd10855, %rd10853;
	mul.lo.s64 	%rd10857, %rd10780, %rd1946;
	mul.lo.s64 	%rd10858, %rd10779, %rd1946;
	mul.lo.s64 	%rd10859, %rd10780, %rd1945;
	shr.u64 	%rd10860, %rd10857, 32;
	and.b64  	%rd10861, %rd10858, 4294967295;
	add.s64 	%rd10862, %rd10860, %rd10861;
	and.b64  	%rd10863, %rd10859, 4294967295;
	add.s64 	%rd10864, %rd10862, %rd10863;
	shr.u64 	%rd10865, %rd10858, 32;
	mad.lo.s64 	%rd10866, %rd10779, %rd1945, %rd10865;
	shr.u64 	%rd10867, %rd10859, 32;
	add.s64 	%rd10868, %rd10866, %rd10867;
	shr.u64 	%rd10869, %rd10864, 32;
	shl.b64 	%rd10870, %rd10864, 32;
	and.b64  	%rd10871, %rd10857, 4294967295;
	or.b64  	%rd10872, %rd10870, %rd10871;
	add.s64 	%rd10873, %rd10815, %rd10853;
	add.s64 	%rd10874, %rd10873, %rd10872;
	max.u64 	%rd10875, %rd10815, %rd10873;
	setp.gt.u64 	%p1376, %rd10875, %rd10874;
	selp.u64 	%rd10876, 1, 0, %p1376;
	add.s64 	%rd10877, %rd10868, %rd10816;
	add.s64 	%rd10878, %rd10877, %rd10869;
	add.s64 	%rd10879, %rd10878, %rd10876;
	mul.lo.s64 	%rd10880, %rd10799, %rd1946;
	mul.lo.s64 	%rd10881, %rd10798, %rd1946;
	mul.lo.s64 	%rd10882, %rd10799, %rd1945;
	shr.u64 	%rd10883, %rd10880, 32;
	and.b64  	%rd10884, %rd10881, 4294967295;
	add.s64 	%rd10885, %rd10883, %rd10884;
	and.b64  	%rd10886, %rd10882, 4294967295;
	add.s64 	%rd10887, %rd10885, %rd10886;
	shr.u64 	%rd10888, %rd10881, 32;
	mad.lo.s64 	%rd10889, %rd10798, %rd1945, %rd10888;
	shr.u64 	%rd10890, %rd10882, 32;
	add.s64 	%rd10891, %rd10889, %rd10890;
	shr.u64 	%rd10892, %rd10887, 32;
	shl.b64 	%rd10893, %rd10887, 32;
	and.b64  	%rd10894, %rd10880, 4294967295;
	or.b64  	%rd10895, %rd10893, %rd10894;
	add.s64 	%rd10896, %rd10834, %rd10876;
	add.s64 	%rd10897, %rd10896, %rd10895;
	max.u64 	%rd10898, %rd10834, %rd10896;
	setp.gt.u64 	%p1377, %rd10898, %rd10897;
	selp.u64 	%rd10899, 1, 0, %p1377;
	add.s64 	%rd10900, %rd10891, %rd10835;
	add.s64 	%rd10901, %rd10900, %rd10892;
	add.s64 	%rd10902, %rd10901, %rd10899;
	mul.lo.s64 	%rd10903, %rd10761, %rd1948;
	mul.lo.s64 	%rd10904, %rd10760, %rd1948;
	mul.lo.s64 	%rd10905, %rd10761, %rd1947;
	shr.u64 	%rd10906, %rd10903, 32;
	and.b64  	%rd10907, %rd10904, 4294967295;
	add.s64 	%rd10908, %rd10906, %rd10907;
	and.b64  	%rd10909, %rd10905, 4294967295;
	add.s64 	%rd10910, %rd10908, %rd10909;
	shr.u64 	%rd10911, %rd10904, 32;
	mad.lo.s64 	%rd10912, %rd10760, %rd1947, %rd10911;
	shr.u64 	%rd10913, %rd10905, 32;
	add.s64 	%rd10914, %rd10912, %rd10913;
	shr.u64 	%rd10915, %rd10910, 32;
	shl.b64 	%rd10916, %rd10910, 32;
	and.b64  	%rd10917, %rd10903, 4294967295;
	or.b64  	%rd10918, %rd10916, %rd10917;
	add.s64 	%rd10919, %rd10874, %rd10918;
	setp.lt.u64 	%p1378, %rd10919, %rd10874;
	selp.u64 	%rd10920, 1, 0, %p1378;
	add.s64 	%rd10921, %rd10914, %rd10879;
	add.s64 	%rd10922, %rd10921, %rd10915;
	add.s64 	%rd10923, %rd10922, %rd10920;
	mul.lo.s64 	%rd10924, %rd10780, %rd1948;
	mul.lo.s64 	%rd10925, %rd10779, %rd1948;
	mul.lo.s64 	%rd10926, %rd10780, %rd1947;
	shr.u64 	%rd10927, %rd10924, 32;
	and.b64  	%rd10928, %rd10925, 4294967295;
	add.s64 	%rd10929, %rd10927, %rd10928;
	and.b64  	%rd10930, %rd10926, 4294967295;
	add.s64 	%rd10931, %rd10929, %rd10930;
	shr.u64 	%rd10932, %rd10925, 32;
	mad.lo.s64 	%rd10933, %rd10779, %rd1947, %rd10932;
	shr.u64 	%rd10934, %rd10926, 32;
	add.s64 	%rd10935, %rd10933, %rd10934;
	shr.u64 	%rd10936, %rd10931, 32;
	shl.b64 	%rd10937, %rd10931, 32;
	and.b64  	%rd10938, %rd10924, 4294967295;
	or.b64  	%rd10939, %rd10937, %rd10938;
	add.s64 	%rd10940, %rd10897, %rd10920;
	add.s64 	%rd10941, %rd10940, %rd10939;
	max.u64 	%rd10942, %rd10897, %rd10940;
	setp.gt.u64 	%p1379, %rd10942, %rd10941;
	selp.u64 	%rd10943, 1, 0, %p1379;
	add.s64 	%rd10944, %rd10935, %rd10902;
	add.s64 	%rd10945, %rd10944, %rd10936;
	add.s64 	%rd10946, %rd10945, %rd10943;
	mul.lo.s64 	%rd10947, %rd10761, %rd1950;
	mul.lo.s64 	%rd10948, %rd10760, %rd1950;
	mul.lo.s64 	%rd10949, %rd10761, %rd1949;
	shr.u64 	%rd10950, %rd10947, 32;
	and.b64  	%rd10951, %rd10948, 4294967295;
	add.s64 	%rd10952, %rd10950, %rd10951;
	and.b64  	%rd10953, %rd10949, 4294967295;
	add.s64 	%rd10954, %rd10952, %rd10953;
	shr.u64 	%rd10955, %rd10948, 32;
	mad.lo.s64 	%rd10956, %rd10760, %rd1949, %rd10955;
	shr.u64 	%rd10957, %rd10949, 32;
	add.s64 	%rd10958, %rd10956, %rd10957;
	shr.u64 	%rd10959, %rd10954, 32;
	shl.b64 	%rd10960, %rd10954, 32;
	and.b64  	%rd10961, %rd10947, 4294967295;
	or.b64  	%rd10962, %rd10960, %rd10961;
	add.s64 	%rd10963, %rd10941, %rd10962;
	setp.lt.u64 	%p1380, %rd10963, %rd10941;
	selp.u64 	%rd10964, 1, 0, %p1380;
	add.s64 	%rd10965, %rd10958, %rd10946;
	add.s64 	%rd10966, %rd10965, %rd10959;
	add.s64 	%rd10967, %rd10966, %rd10964;
	ld.const.u64 	%rd10968, [MU_P];
	mul.lo.s64 	%rd10969, %rd10968, %rd10777;
	mul.lo.s64 	%rd10970, %rd2002, %rd10969;
	mul.hi.u64 	%rd10971, %rd2002, %rd10969;
	add.cc.s64 	%rd10972, %rd10970, %rd10777;
	addc.cc.s64 	%rd10973, %rd10971, 0;
	mul.lo.s64 	%rd10974, %rd2001, %rd10969;
	mul.hi.u64 	%rd10975, %rd2001, %rd10969;
	mov.b64 	%rd10976, 0;
	add.cc.s64 	%rd10977, %rd10973, %rd10852;
	addc.cc.s64 	%rd10978, %rd10976, 0;
	add.cc.s64 	%rd10979, %rd10977, %rd10974;
	addc.cc.s64 	%rd10980, %rd10978, %rd10975;
	mul.lo.s64 	%rd10981, %rd1776, %rd10969;
	mul.hi.u64 	%rd10982, %rd1776, %rd10969;
	add.cc.s64 	%rd10983, %rd10980, %rd10919;
	addc.cc.s64 	%rd10984, %rd10976, 0;
	add.cc.s64 	%rd10985, %rd10983, %rd10981;
	addc.cc.s64 	%rd10986, %rd10984, %rd10982;
	mul.lo.s64 	%rd10987, %rd1775, %rd10969;
	mul.hi.u64 	%rd10988, %rd1775, %rd10969;
	add.cc.s64 	%rd10989, %rd10986, %rd10963;
	addc.cc.s64 	%rd10990, %rd10976, 0;
	add.cc.s64 	%rd10991, %rd10989, %rd10987;
	addc.cc.s64 	%rd10992, %rd10990, %rd10988;
	add.s64 	%rd10993, %rd10778, %rd10992;
	setp.lt.u64 	%p1381, %rd10993, %rd10778;
	selp.u64 	%rd10994, 1, 0, %p1381;
	add.s64 	%rd10995, %rd10856, %rd10994;
	setp.lt.u64 	%p1382, %rd10995, %rd10856;
	selp.u64 	%rd10996, 1, 0, %p1382;
	add.s64 	%rd10997, %rd10923, %rd10996;
	setp.lt.u64 	%p1383, %rd10997, %rd10923;
	selp.u64 	%rd10998, 1, 0, %p1383;
	add.s64 	%rd10999, %rd10967, %rd10998;
	mul.lo.s64 	%rd11000, %rd10968, %rd10979;
	mul.lo.s64 	%rd11001, %rd2002, %rd11000;
	mul.hi.u64 	%rd11002, %rd2002, %rd11000;
	add.cc.s64 	%rd11003, %rd11001, %rd10979;
	addc.cc.s64 	%rd11004, %rd11002, 0;
	mul.lo.s64 	%rd11005, %rd2001, %rd11000;
	mul.hi.u64 	%rd11006, %rd2001, %rd11000;
	add.cc.s64 	%rd11007, %rd11004, %rd10985;
	addc.cc.s64 	%rd11008, %rd10976, 0;
	add.cc.s64 	%rd11009, %rd11007, %rd11005;
	addc.cc.s64 	%rd11010, %rd11008, %rd11006;
	mul.lo.s64 	%rd11011, %rd1776, %rd11000;
	mul.hi.u64 	%rd11012, %rd1776, %rd11000;
	add.cc.s64 	%rd11013, %rd11010, %rd10991;
	addc.cc.s64 	%rd11014, %rd10976, 0;
	add.cc.s64 	%rd11015, %rd11013, %rd11011;
	addc.cc.s64 	%rd11016, %rd11014, %rd11012;
	mul.lo.s64 	%rd11017, %rd1775, %rd11000;
	mul.hi.u64 	%rd11018, %rd1775, %rd11000;
	add.cc.s64 	%rd11019, %rd11016, %rd10993;
	addc.cc.s64 	%rd11020, %rd10976, 0;
	add.cc.s64 	%rd11021, %rd11019, %rd11017;
	addc.cc.s64 	%rd11022, %rd11020, %rd11018;
	add.s64 	%rd11023, %rd10995, %rd11022;
	setp.lt.u64 	%p1384, %rd11023, %rd10995;
	selp.u64 	%rd11024, 1, 0, %p1384;
	add.s64 	%rd11025, %rd10997, %rd11024;
	setp.lt.u64 	%p1385, %rd11025, %rd10997;
	selp.u64 	%rd11026, 1, 0, %p1385;
	add.s64 	%rd11027, %rd10999, %rd11026;
	mul.lo.s64 	%rd11028, %rd10968, %rd11009;
	mul.lo.s64 	%rd11029, %rd2002, %rd11028;
	mul.hi.u64 	%rd11030, %rd2002, %rd11028;
	add.cc.s64 	%rd11031, %rd11029, %rd11009;
	addc.cc.s64 	%rd11032, %rd11030, 0;
	mul.lo.s64 	%rd11033, %rd2001, %rd11028;
	mul.hi.u64 	%rd11034, %rd2001, %rd11028;
	add.cc.s64 	%rd11035, %rd11032, %rd11015;
	addc.cc.s64 	%rd11036, %rd10976, 0;
	add.cc.s64 	%rd11037, %rd11035, %rd11033;
	addc.cc.s64 	%rd11038, %rd11036, %rd11034;
	mul.lo.s64 	%rd11039, %rd1776, %rd11028;
	mul.hi.u64 	%rd11040, %rd1776, %rd11028;
	add.cc.s64 	%rd11041, %rd11038, %rd11021;
	addc.cc.s64 	%rd11042, %rd10976, 0;
	add.cc.s64 	%rd11043, %rd11041, %rd11039;
	addc.cc.s64 	%rd11044, %rd11042, %rd11040;
	mul.lo.s64 	%rd11045, %rd1775, %rd11028;
	mul.hi.u64 	%rd11046, %rd1775, %rd11028;
	add.cc.s64 	%rd11047, %rd11044, %rd11023;
	addc.cc.s64 	%rd11048, %rd10976, 0;
	add.cc.s64 	%rd11049, %rd11047, %rd11045;
	addc.cc.s64 	%rd11050, %rd11048, %rd11046;
	add.s64 	%rd11051, %rd11025, %rd11050;
	setp.lt.u64 	%p1386, %rd11051, %rd11025;
	selp.u64 	%rd11052, 1, 0, %p1386;
	add.s64 	%rd11053, %rd11027, %rd11052;
	mul.lo.s64 	%rd11054, %rd10968, %rd11037;
	mul.lo.s64 	%rd11055, %rd2002, %rd11054;
	mul.hi.u64 	%rd11056, %rd2002, %rd11054;
	add.cc.s64 	%rd11057, %rd11055, %rd11037;
	addc.cc.s64 	%rd11058, %rd11056, 0;
	mul.lo.s64 	%rd11059, %rd2001, %rd11054;
	mul.hi.u64 	%rd11060, %rd2001, %rd11054;
	add.cc.s64 	%rd11061, %rd11058, %rd11043;
	addc.cc.s64 	%rd11062, %rd10976, 0;
	add.cc.s64 	%rd2003, %rd11061, %rd11059;
	addc.cc.s64 	%rd11063, %rd11062, %rd11060;
	mul.lo.s64 	%rd11064, %rd1776, %rd11054;
	mul.hi.u64 	%rd11065, %rd1776, %rd11054;
	add.cc.s64 	%rd11066, %rd11063, %rd11049;
	addc.cc.s64 	%rd11067, %rd10976, 0;
	add.cc.s64 	%rd2004, %rd11066, %rd11064;
	addc.cc.s64 	%rd11068, %rd11067, %rd11065;
	mul.lo.s64 	%rd11069, %rd1775, %rd11054;
	mul.hi.u64 	%rd11070, %rd1775, %rd11054;
	add.cc.s64 	%rd11071, %rd11068, %rd11051;
	addc.cc.s64 	%rd11072, %rd10976, 0;
	add.cc.s64 	%rd2005, %rd11071, %rd11069;
	addc.cc.s64 	%rd11073, %rd11072, %rd11070;
	add.s64 	%rd21364, %rd11053, %rd11073;
	setp.gt.u64 	%p1387, %rd21364, %rd1775;
	@%p1387 bra 	$L__BB0_838;
	setp.lt.u64 	%p1388, %rd21364, %rd1775;
	mov.u64 	%rd21365, %rd2005;
	mov.u64 	%rd21366, %rd2004;
	mov.u64 	%rd21367, %rd2003;
	@%p1388 bra 	$L__BB0_839;
	setp.lt.u64 	%p1389, %rd1776, %rd2005;
	@%p1389 bra 	$L__BB0_838;
	setp.gt.u64 	%p1390, %rd1776, %rd2005;
	mov.u64 	%rd21365, %rd2005;
	mov.u64 	%rd21366, %rd2004;
	mov.u64 	%rd21367, %rd2003;
	@%p1390 bra 	$L__BB0_839;
	setp.lt.u64 	%p1391, %rd2001, %rd2004;
	@%p1391 bra 	$L__BB0_838;
	setp.gt.u64 	%p1392, %rd2001, %rd2004;
	setp.gt.u64 	%p1393, %rd2002, %rd2003;
	or.pred  	%p1394, %p1392, %p1393;
	mov.u64 	%rd21365, %rd2005;
	mov.u64 	%rd21366, %rd2004;
	mov.u64 	%rd21367, %rd2003;
	@%p1394 bra 	$L__BB0_839;
$L__BB0_838:
	sub.s64 	%rd21367, %rd2003, %rd2002;
	setp.lt.u64 	%p1395, %rd2003, %rd2002;
	selp.u64 	%rd11074, 1, 0, %p1395;
	add.s64 	%rd11075, %rd2001, %rd11074;
	sub.s64 	%rd21366, %rd2004, %rd11075;
	setp.lt.u64 	%p1396, %rd2004, %rd11075;
	selp.u64 	%rd11076, 1, 0, %p1396;
	add.s64 	%rd11077, %rd1776, %rd11076;
	sub.s64 	%rd21365, %rd2005, %rd11077;
	setp.lt.u64 	%p1397, %rd2005, %rd11077;
	selp.u64 	%rd11078, 1, 0, %p1397;
	add.s64 	%rd11079, %rd1775, %rd11078;
	sub.s64 	%rd21364, %rd21364, %rd11079;
$L__BB0_839:
	sub.s64 	%rd21031, %rd21367, %rd21332;
	setp.lt.u64 	%p1398, %rd21367, %rd21332;
	selp.u64 	%rd11080, 1, 0, %p1398;
	add.s64 	%rd11081, %rd21333, %rd11080;
	sub.s64 	%rd21030, %rd21366, %rd11081;
	setp.lt.u64 	%p1399, %rd21366, %rd11081;
	selp.u64 	%rd11082, 1, 0, %p1399;
	add.s64 	%rd11083, %rd21334, %rd11082;
	sub.s64 	%rd21029, %rd21365, %rd11083;
	setp.lt.u64 	%p1400, %rd21365, %rd11083;
	selp.u64 	%rd11084, 1, 0, %p1400;
	add.s64 	%rd11085, %rd21335, %rd11084;
	sub.s64 	%rd21028, %rd21364, %rd11085;
	setp.ge.u64 	%p1401, %rd21364, %rd11085;
	@%p1401 bra 	$L__BB0_841;
	add.s64 	%rd2019, %rd21031, %rd2002;
	setp.ge.u64 	%p1402, %rd2019, %rd21031;
	setp.lt.u64 	%p1403, %rd2019, %rd21031;
	selp.u64 	%rd11086, 1, 0, %p1403;
	add.s64 	%rd11087, %rd21030, %rd11086;
	add.s64 	%rd2020, %rd11087, %rd2001;
	setp.lt.u64 	%p1404, %rd2020, %rd21030;
	setp.eq.s64 	%p1405, %rd2020, %rd21030;
	selp.u32 	%r503, -1, 0, %p1405;
	selp.u32 	%r504, -1, 0, %p1404;
	selp.b32 	%r505, %r504, %r503, %p1402;
	and.b32  	%r507, %r505, 1;
	setp.eq.b32 	%p1406, %r507, 1;
	or.pred  	%p1407, %p1404, %p1406;
	selp.u64 	%rd11088, 1, 0, %p1407;
	add.s64 	%rd11089, %rd21029, %rd11088;
	add.s64 	%rd2021, %rd11089, %rd1776;
	setp.ge.u64 	%p1408, %rd2021, %rd21029;
	setp.lt.u64 	%p1409, %rd2021, %rd21029;
	setp.eq.s64 	%p1410, %rd2021, %rd21029;
	selp.u32 	%r508, -1, 0, %p1409;
	selp.u32 	%r509, -1, 0, %p1410;
	selp.b32 	%r510, %r509, %r508, %p1407;
	selp.b32 	%r511, %r510, %r508, %p1408;
	cvt.u64.u32 	%rd11090, %r511;
	and.b64  	%rd11091, %rd11090, 1;
	add.s64 	%rd11092, %rd21028, %rd11091;
	add.s64 	%rd21028, %rd11092, %rd1775;
	mov.u64 	%rd21029, %rd2021;
	mov.u64 	%rd21030, %rd2020;
	mov.u64 	%rd21031, %rd2019;
$L__BB0_841:
	and.b64  	%rd11093, %rd21031, 4294967295;
	shr.u64 	%rd11094, %rd21031, 32;
	shr.u64 	%rd11095, %rd56, 32;
	and.b64  	%rd11096, %rd56, 4294967295;
	mul.lo.s64 	%rd11097, %rd11096, %rd11093;
	mul.lo.s64 	%rd11098, %rd11095, %rd11093;
	mul.lo.s64 	%rd11099, %rd11096, %rd11094;
	shr.u64 	%rd11100, %rd11097, 32;
	and.b64  	%rd11101, %rd11098, 4294967295;
	add.s64 	%rd11102, %rd11100, %rd11101;
	and.b64  	%rd11103, %rd11099, 4294967295;
	add.s64 	%rd11104, %rd11102, %rd11103;
	shr.u64 	%rd11105, %rd11098, 32;
	mad.lo.s64 	%rd11106, %rd11095, %rd11094, %rd11105;
	shr.u64 	%rd11107, %rd11099, 32;
	add.s64 	%rd11108, %rd11106, %rd11107;
	shr.u64 	%rd11109, %rd11104, 32;
	shl.b64 	%rd11110, %rd11104, 32;
	and.b64  	%rd11111, %rd11097, 4294967295;
	or.b64  	%rd11112, %rd11110, %rd11111;
	add.s64 	%rd11113, %rd11108, %rd11109;
	shr.u64 	%rd11114, %rd55, 32;
	and.b64  	%rd11115, %rd55, 4294967295;
	mul.lo.s64 	%rd11116, %rd11115, %rd11093;
	mul.lo.s64 	%rd11117, %rd11114, %rd11093;
	mul.lo.s64 	%rd11118, %rd11115, %rd11094;
	shr.u64 	%rd11119, %rd11116, 32;
	and.b64  	%rd11120, %rd11117, 4294967295;
	add.s64 	%rd11121, %rd11119, %rd11120;
	and.b64  	%rd11122, %rd11118, 4294967295;
	add.s64 	%rd11123, %rd11121, %rd11122;
	shr.u64 	%rd11124, %rd11117, 32;
	mad.lo.s64 	%rd11125, %rd11114, %rd11094, %rd11124;
	shr.u64 	%rd11126, %rd11118, 32;
	add.s64 	%rd11127, %rd11125, %rd11126;
	shr.u64 	%rd11128, %rd11123, 32;
	shl.b64 	%rd11129, %rd11123, 32;
	and.b64  	%rd11130, %rd11116, 4294967295;
	or.b64  	%rd11131, %rd11129, %rd11130;
	add.s64 	%rd11132, %rd11127, %rd11128;
	shr.u64 	%rd11133, %rd54, 32;
	and.b64  	%rd11134, %rd54, 4294967295;
	mul.lo.s64 	%rd11135, %rd11134, %rd11093;
	mul.lo.s64 	%rd11136, %rd11133, %rd11093;
	mul.lo.s64 	%rd11137, %rd11134, %rd11094;
	shr.u64 	%rd11138, %rd11135, 32;
	and.b64  	%rd11139, %rd11136, 4294967295;
	add.s64 	%rd11140, %rd11138, %rd11139;
	and.b64  	%rd11141, %rd11137, 4294967295;
	add.s64 	%rd11142, %rd11140, %rd11141;
	shr.u64 	%rd11143, %rd11136, 32;
	mad.lo.s64 	%rd11144, %rd11133, %rd11094, %rd11143;
	shr.u64 	%rd11145, %rd11137, 32;
	add.s64 	%rd11146, %rd11144, %rd11145;
	shr.u64 	%rd11147, %rd11142, 32;
	shl.b64 	%rd11148, %rd11142, 32;
	and.b64  	%rd11149, %rd11135, 4294967295;
	or.b64  	%rd11150, %rd11148, %rd11149;
	add.s64 	%rd11151, %rd11146, %rd11147;
	shr.u64 	%rd11152, %rd53, 32;
	and.b64  	%rd11153, %rd53, 4294967295;
	mul.lo.s64 	%rd11154, %rd11153, %rd11093;
	mul.lo.s64 	%rd11155, %rd11152, %rd11093;
	mul.lo.s64 	%rd11156, %rd11153, %rd11094;
	shr.u64 	%rd11157, %rd11154, 32;
	and.b64  	%rd11158, %rd11155, 4294967295;
	add.s64 	%rd11159, %rd11157, %rd11158;
	and.b64  	%rd11160, %rd11156, 4294967295;
	add.s64 	%rd11161, %rd11159, %rd11160;
	shr.u64 	%rd11162, %rd11155, 32;
	mad.lo.s64 	%rd11163, %rd11152, %rd11094, %rd11162;
	shr.u64 	%rd11164, %rd11156, 32;
	add.s64 	%rd11165, %rd11163, %rd11164;
	shr.u64 	%rd11166, %rd11161, 32;
	shl.b64 	%rd11167, %rd11161, 32;
	and.b64  	%rd11168, %rd11154, 4294967295;
	or.b64  	%rd11169, %rd11167, %rd11168;
	add.s64 	%rd11170, %rd11165, %rd11166;
	and.b64  	%rd11171, %rd21030, 4294967295;
	shr.u64 	%rd11172, %rd21030, 32;
	mul.lo.s64 	%rd11173, %rd11096, %rd11171;
	mul.lo.s64 	%rd11174, %rd11095, %rd11171;
	mul.lo.s64 	%rd11175, %rd11096, %rd11172;
	shr.u64 	%rd11176, %rd11173, 32;
	and.b64  	%rd11177, %rd11174, 4294967295;
	add.s64 	%rd11178, %rd11176, %rd11177;
	and.b64  	%rd11179, %rd11175, 4294967295;
	add.s64 	%rd11180, %rd11178, %rd11179;
	shr.u64 	%rd11181, %rd11174, 32;
	mad.lo.s64 	%rd11182, %rd11095, %rd11172, %rd11181;
	shr.u64 	%rd11183, %rd11175, 32;
	add.s64 	%rd11184, %rd11182, %rd11183;
	shr.u64 	%rd11185, %rd11180, 32;
	shl.b64 	%rd11186, %rd11180, 32;
	and.b64  	%rd11187, %rd11173, 4294967295;
	or.b64  	%rd11188, %rd11186, %rd11187;
	add.s64 	%rd11189, %rd11131, %rd11188;
	setp.lt.u64 	%p1411, %rd11189, %rd11131;
	selp.u64 	%rd11190, 1, 0, %p1411;
	add.s64 	%rd11191, %rd11184, %rd11132;
	add.s64 	%rd11192, %rd11191, %rd11185;
	add.s64 	%rd11193, %rd11192, %rd11190;
	mul.lo.s64 	%rd11194, %rd11115, %rd11171;
	mul.lo.s64 	%rd11195, %rd11114, %rd11171;
	mul.lo.s64 	%rd11196, %rd11115, %rd11172;
	shr.u64 	%rd11197, %rd11194, 32;
	and.b64  	%rd11198, %rd11195, 4294967295;
	add.s64 	%rd11199, %rd11197, %rd11198;
	and.b64  	%rd11200, %rd11196, 4294967295;
	add.s64 	%rd11201, %rd11199, %rd11200;
	shr.u64 	%rd11202, %rd11195, 32;
	mad.lo.s64 	%rd11203, %rd11114, %rd11172, %rd11202;
	shr.u64 	%rd11204, %rd11196, 32;
	add.s64 	%rd11205, %rd11203, %rd11204;
	shr.u64 	%rd11206, %rd11201, 32;
	shl.b64 	%rd11207, %rd11201, 32;
	and.b64  	%rd11208, %rd11194, 4294967295;
	or.b64  	%rd11209, %rd11207, %rd11208;
	add.s64 	%rd11210, %rd11150, %rd11190;
	add.s64 	%rd11211, %rd11210, %rd11209;
	max.u64 	%rd11212, %rd11150, %rd11210;
	setp.gt.u64 	%p1412, %rd11212, %rd11211;
	selp.u64 	%rd11213, 1, 0, %p1412;
	add.s64 	%rd11214, %rd11205, %rd11151;
	add.s64 	%rd11215, %rd11214, %rd11206;
	add.s64 	%rd11216, %rd11215, %rd11213;
	mul.lo.s64 	%rd11217, %rd11134, %rd11171;
	mul.lo.s64 	%rd11218, %rd11133, %rd11171;
	mul.lo.s64 	%rd11219, %rd11134, %rd11172;
	shr.u64 	%rd11220, %rd11217, 32;
	and.b64  	%rd11221, %rd11218, 4294967295;
	add.s64 	%rd11222, %rd11220, %rd11221;
	and.b64  	%rd11223, %rd11219, 4294967295;
	add.s64 	%rd11224, %rd11222, %rd11223;
	shr.u64 	%rd11225, %rd11218, 32;
	mad.lo.s64 	%rd11226, %rd11133, %rd11172, %rd11225;
	shr.u64 	%rd11227, %rd11219, 32;
	add.s64 	%rd11228, %rd11226, %rd11227;
	shr.u64 	%rd11229, %rd11224, 32;
	shl.b64 	%rd11230, %rd11224, 32;
	and.b64  	%rd11231, %rd11217, 4294967295;
	or.b64  	%rd11232, %rd11230, %rd11231;
	add.s64 	%rd11233, %rd11169, %rd11213;
	add.s64 	%rd11234, %rd11233, %rd11232;
	max.u64 	%rd11235, %rd11169, %rd11233;
	setp.gt.u64 	%p1413, %rd11235, %rd11234;
	selp.u64 	%rd11236, 1, 0, %p1413;
	add.s64 	%rd11237, %rd11228, %rd11170;
	add.s64 	%rd11238, %rd11237, %rd11229;
	add.s64 	%rd11239, %rd11238, %rd11236;
	and.b64  	%rd11240, %rd21029, 4294967295;
	shr.u64 	%rd11241, %rd21029, 32;
	mul.lo.s64 	%rd11242, %rd11096, %rd11240;
	mul.lo.s64 	%rd11243, %rd11095, %rd11240;
	mul.lo.s64 	%rd11244, %rd11096, %rd11241;
	shr.u64 	%rd11245, %rd11242, 32;
	and.b64  	%rd11246, %rd11243, 4294967295;
	add.s64 	%rd11247, %rd11245, %rd11246;
	and.b64  	%rd11248, %rd11244, 4294967295;
	add.s64 	%rd11249, %rd11247, %rd11248;
	shr.u64 	%rd11250, %rd11243, 32;
	mad.lo.s64 	%rd11251, %rd11095, %rd11241, %rd11250;
	shr.u64 	%rd11252, %rd11244, 32;
	add.s64 	%rd11253, %rd11251, %rd11252;
	shr.u64 	%rd11254, %rd11249, 32;
	shl.b64 	%rd11255, %rd11249, 32;
	and.b64  	%rd11256, %rd11242, 4294967295;
	or.b64  	%rd11257, %rd11255, %rd11256;
	add.s64 	%rd11258, %rd11211, %rd11257;
	setp.lt.u64 	%p1414, %rd11258, %rd11211;
	selp.u64 	%rd11259, 1, 0, %p1414;
	add.s64 	%rd11260, %rd11253, %rd11216;
	add.s64 	%rd11261, %rd11260, %rd11254;
	add.s64 	%rd11262, %rd11261, %rd11259;
	mul.lo.s64 	%rd11263, %rd11115, %rd11240;
	mul.lo.s64 	%rd11264, %rd11114, %rd11240;
	mul.lo.s64 	%rd11265, %rd11115, %rd11241;
	shr.u64 	%rd11266, %rd11263, 32;
	and.b64  	%rd11267, %rd11264, 4294967295;
	add.s64 	%rd11268, %rd11266, %rd11267;
	and.b64  	%rd11269, %rd11265, 4294967295;
	add.s64 	%rd11270, %rd11268, %rd11269;
	shr.u64 	%rd11271, %rd11264, 32;
	mad.lo.s64 	%rd11272, %rd11114, %rd11241, %rd11271;
	shr.u64 	%rd11273, %rd11265, 32;
	add.s64 	%rd11274, %rd11272, %rd11273;
	shr.u64 	%rd11275, %rd11270, 32;
	shl.b64 	%rd11276, %rd11270, 32;
	and.b64  	%rd11277, %rd11263, 4294967295;
	or.b64  	%rd11278, %rd11276, %rd11277;
	add.s64 	%rd11279, %rd11234, %rd11259;
	add.s64 	%rd11280, %rd11279, %rd11278;
	max.u64 	%rd11281, %rd11234, %rd11279;
	setp.gt.u64 	%p1415, %rd11281, %rd11280;
	selp.u64 	%rd11282, 1, 0, %p1415;
	add.s64 	%rd11283, %rd11274, %rd11239;
	add.s64 	%rd11284, %rd11283, %rd11275;
	add.s64 	%rd11285, %rd11284, %rd11282;
	and.b64  	%rd11286, %rd21028, 4294967295;
	shr.u64 	%rd11287, %rd21028, 32;
	mul.lo.s64 	%rd11288, %rd11096, %rd11286;
	mul.lo.s64 	%rd11289, %rd11095, %rd11286;
	mul.lo.s64 	%rd11290, %rd11096, %rd11287;
	shr.u64 	%rd11291, %rd11288, 32;
	and.b64  	%rd11292, %rd11289, 4294967295;
	add.s64 	%rd11293, %rd11291, %rd11292;
	and.b64  	%rd11294, %rd11290, 4294967295;
	add.s64 	%rd11295, %rd11293, %rd11294;
	shr.u64 	%rd11296, %rd11289, 32;
	mad.lo.s64 	%rd11297, %rd11095, %rd11287, %rd11296;
	shr.u64 	%rd11298, %rd11290, 32;
	add.s64 	%rd11299, %rd11297, %rd11298;
	shr.u64 	%rd11300, %rd11295, 32;
	shl.b64 	%rd11301, %rd11295, 32;
	and.b64  	%rd11302, %rd11288, 4294967295;
	or.b64  	%rd11303, %rd11301, %rd11302;
	add.s64 	%rd11304, %rd11280, %rd11303;
	setp.lt.u64 	%p1416, %rd11304, %rd11280;
	selp.u64 	%rd11305, 1, 0, %p1416;
	add.s64 	%rd11306, %rd11299, %rd11285;
	add.s64 	%rd11307, %rd11306, %rd11300;
	add.s64 	%rd11308, %rd11307, %rd11305;
	mul.lo.s64 	%rd11310, %rd10968, %rd11112;
	mul.lo.s64 	%rd11311, %rd2002, %rd11310;
	mul.hi.u64 	%rd11312, %rd2002, %rd11310;
	add.cc.s64 	%rd11313, %rd11311, %rd11112;
	addc.cc.s64 	%rd11314, %rd11312, 0;
	mul.lo.s64 	%rd11315, %rd2001, %rd11310;
	mul.hi.u64 	%rd11316, %rd2001, %rd11310;
	mov.b64 	%rd11317, 0;
	add.cc.s64 	%rd11318, %rd11314, %rd11189;
	addc.cc.s64 	%rd11319, %rd11317, 0;
	add.cc.s64 	%rd11320, %rd11318, %rd11315;
	addc.cc.s64 	%rd11321, %rd11319, %rd11316;
	mul.lo.s64 	%rd11322, %rd1776, %rd11310;
	mul.hi.u64 	%rd11323, %rd1776, %rd11310;
	add.cc.s64 	%rd11324, %rd11321, %rd11258;
	addc.cc.s64 	%rd11325, %rd11317, 0;
	add.cc.s64 	%rd11326, %rd11324, %rd11322;
	addc.cc.s64 	%rd11327, %rd11325, %rd11323;
	mul.lo.s64 	%rd11328, %rd1775, %rd11310;
	mul.hi.u64 	%rd11329, %rd1775, %rd11310;
	add.cc.s64 	%rd11330, %rd11327, %rd11304;
	addc.cc.s64 	%rd11331, %rd11317, 0;
	add.cc.s64 	%rd11332, %rd11330, %rd11328;
	addc.cc.s64 	%rd11333, %rd11331, %rd11329;
	add.s64 	%rd11334, %rd11113, %rd11333;
	setp.lt.u64 	%p1417, %rd11334, %rd11113;
	selp.u64 	%rd11335, 1, 0, %p1417;
	add.s64 	%rd11336, %rd11193, %rd11335;
	setp.lt.u64 	%p1418, %rd11336, %rd11193;
	selp.u64 	%rd11337, 1, 0, %p1418;
	add.s64 	%rd11338, %rd11262, %rd11337;
	setp.lt.u64 	%p1419, %rd11338, %rd11262;
	selp.u64 	%rd11339, 1, 0, %p1419;
	add.s64 	%rd11340, %rd11308, %rd11339;
	mul.lo.s64 	%rd11341, %rd10968, %rd11320;
	mul.lo.s64 	%rd11342, %rd2002, %rd11341;
	mul.hi.u64 	%rd11343, %rd2002, %rd11341;
	add.cc.s64 	%rd11344, %rd11342, %rd11320;
	addc.cc.s64 	%rd11345, %rd11343, 0;
	mul.lo.s64 	%rd11346, %rd2001, %rd11341;
	mul.hi.u64 	%rd11347, %rd2001, %rd11341;
	add.cc.s64 	%rd11348, %rd11345, %rd11326;
	addc.cc.s64 	%rd11349, %rd11317, 0;
	add.cc.s64 	%rd11350, %rd11348, %rd11346;
	addc.cc.s64 	%rd11351, %rd11349, %rd11347;
	mul.lo.s64 	%rd11352, %rd1776, %rd11341;
	mul.hi.u64 	%rd11353, %rd1776, %rd11341;
	add.cc.s64 	%rd11354, %rd11351, %rd11332;
	addc.cc.s64 	%rd11355, %rd11317, 0;
	add.cc.s64 	%rd11356, %rd11354, %rd11352;
	addc.cc.s64 	%rd11357, %rd11355, %rd11353;
	mul.lo.s64 	%rd11358, %rd1775, %rd11341;
	mul.hi.u64 	%rd11359, %rd1775, %rd11341;
	add.cc.s64 	%rd11360, %rd11357, %rd11334;
	addc.cc.s64 	%rd11361, %rd11317, 0;
	add.cc.s64 	%rd11362, %rd11360, %rd11358;
	addc.cc.s64 	%rd11363, %rd11361, %rd11359;
	add.s64 	%rd11364, %rd11336, %rd11363;
	setp.lt.u64 	%p1420, %rd11364, %rd11336;
	selp.u64 	%rd11365, 1, 0, %p1420;
	add.s64 	%rd11366, %rd11338, %rd11365;
	setp.lt.u64 	%p1421, %rd11366, %rd11338;
	selp.u64 	%rd11367, 1, 0, %p1421;
	add.s64 	%rd11368, %rd11340, %rd11367;
	mul.lo.s64 	%rd11369, %rd10968, %rd11350;
	mul.lo.s64 	%rd11370, %rd2002, %rd11369;
	mul.hi.u64 	%rd11371, %rd2002, %rd11369;
	add.cc.s64 	%rd11372, %rd11370, %rd11350;
	addc.cc.s64 	%rd11373, %rd11371, 0;
	mul.lo.s64 	%rd11374, %rd2001, %rd11369;
	mul.hi.u64 	%rd11375, %rd2001, %rd11369;
	add.cc.s64 	%rd11376, %rd11373, %rd11356;
	addc.cc.s64 	%rd11377, %rd11317, 0;
	add.cc.s64 	%rd11378, %rd11376, %rd11374;
	addc.cc.s64 	%rd11379, %rd11377, %rd11375;
	mul.lo.s64 	%rd11380, %rd1776, %rd11369;
	mul.hi.u64 	%rd11381, %rd1776, %rd11369;
	add.cc.s64 	%rd11382, %rd11379, %rd11362;
	addc.cc.s64 	%rd11383, %rd11317, 0;
	add.cc.s64 	%rd11384, %rd11382, %rd11380;
	addc.cc.s64 	%rd11385, %rd11383, %rd11381;
	mul.lo.s64 	%rd11386, %rd1775, %rd11369;
	mul.hi.u64 	%rd11387, %rd1775, %rd11369;
	add.cc.s64 	%rd11388, %rd11385, %rd11364;
	addc.cc.s64 	%rd11389, %rd11317, 0;
	add.cc.s64 	%rd11390, %rd11388, %rd11386;
	addc.cc.s64 	%rd11391, %rd11389, %rd11387;
	add.s64 	%rd11392, %rd11366, %rd11391;
	setp.lt.u64 	%p1422, %rd11392, %rd11366;
	selp.u64 	%rd11393, 1, 0, %p1422;
	add.s64 	%rd11394, %rd11368, %rd11393;
	mul.lo.s64 	%rd11395, %rd10968, %rd11378;
	mul.lo.s64 	%rd11396, %rd2002, %rd11395;
	mul.hi.u64 	%rd11397, %rd2002, %rd11395;
	add.cc.s64 	%rd11398, %rd11396, %rd11378;
	addc.cc.s64 	%rd11399, %rd11397, 0;
	mul.lo.s64 	%rd11400, %rd2001, %rd11395;
	mul.hi.u64 	%rd11401, %rd2001, %rd11395;
	add.cc.s64 	%rd11402, %rd11399, %rd11384;
	addc.cc.s64 	%rd11403, %rd11317, 0;
	add.cc.s64 	%rd2031, %rd11402, %rd11400;
	addc.cc.s64 	%rd11404, %rd11403, %rd11401;
	mul.lo.s64 	%rd11405, %rd1776, %rd11395;
	mul.hi.u64 	%rd11406, %rd1776, %rd11395;
	add.cc.s64 	%rd11407, %rd11404, %rd11390;
	addc.cc.s64 	%rd11408, %rd11317, 0;
	add.cc.s64 	%rd2032, %rd11407, %rd11405;
	addc.cc.s64 	%rd11409, %rd11408, %rd11406;
	mul.lo.s64 	%rd11410, %rd1775, %rd11395;
	mul.hi.u64 	%rd11411, %rd1775, %rd11395;
	add.cc.s64 	%rd11412, %rd11409, %rd11392;
	addc.cc.s64 	%rd11413, %rd11317, 0;
	add.cc.s64 	%rd2033, %rd11412, %rd11410;
	addc.cc.s64 	%rd11414, %rd11413, %rd11411;
	add.s64 	%rd21372, %rd11394, %rd11414;
	setp.gt.u64 	%p1423, %rd21372, %rd1775;
	@%p1423 bra 	$L__BB0_847;
	setp.lt.u64 	%p1424, %rd21372, %rd1775;
	mov.u64 	%rd21373, %rd2033;
	mov.u64 	%rd21374, %rd2032;
	mov.u64 	%rd21375, %rd2031;
	@%p1424 bra 	$L__BB0_848;
	setp.lt.u64 	%p1425, %rd1776, %rd2033;
	@%p1425 bra 	$L__BB0_847;
	setp.gt.u64 	%p1426, %rd1776, %rd2033;
	mov.u64 	%rd21373, %rd2033;
	mov.u64 	%rd21374, %rd2032;
	mov.u64 	%rd21375, %rd2031;
	@%p1426 bra 	$L__BB0_848;
	setp.lt.u64 	%p1427, %rd2001, %rd2032;
	@%p1427 bra 	$L__BB0_847;
	setp.gt.u64 	%p1428, %rd2001, %rd2032;
	setp.gt.u64 	%p1429, %rd2002, %rd2031;
	or.pred  	%p1430, %p1428, %p1429;
	mov.u64 	%rd21373, %rd2033;
	mov.u64 	%rd21374, %rd2032;
	mov.u64 	%rd21375, %rd2031;
	@%p1430 bra 	$L__BB0_848;
$L__BB0_847:
	sub.s64 	%rd21375, %rd2031, %rd2002;
	setp.lt.u64 	%p1431, %rd2031, %rd2002;
	selp.u64 	%rd11415, 1, 0, %p1431;
	add.s64 	%rd11416, %rd2001, %rd11415;
	sub.s64 	%rd21374, %rd2032, %rd11416;
	setp.lt.u64 	%p1432, %rd2032, %rd11416;
	selp.u64 	%rd11417, 1, 0, %p1432;
	add.s64 	%rd11418, %rd1776, %rd11417;
	sub.s64 	%rd21373, %rd2033, %rd11418;
	setp.lt.u64 	%p1433, %rd2033, %rd11418;
	selp.u64 	%rd11419, 1, 0, %p1433;
	add.s64 	%rd11420, %rd1775, %rd11419;
	sub.s64 	%rd21372, %rd21372, %rd11420;
$L__BB0_848:
	shl.b64 	%rd2043, %rd21375, 1;
	setp.gt.s64 	%p1434, %rd21375, -1;
	mov.b64 	{%r512, %r513}, %rd21374;
	mov.b64 	{%r514, %r515}, %rd21375;
	shf.l.wrap.b32 	%r516, %r515, %r512, 1;
	shf.l.wrap.b32 	%r517, %r512, %r513, 1;
	mov.b64 	%rd2044, {%r516, %r517};
	setp.lt.u64 	%p1435, %rd2044, %rd21374;
	setp.eq.s64 	%p1436, %rd2044, %rd21374;
	selp.u32 	%r518, -1, 0, %p1436;
	selp.u32 	%r519, -1, 0, %p1435;
	selp.b32 	%r520, %r519, %r518, %p1434;
	and.b32  	%r522, %r520, 1;
	setp.eq.b32 	%p1437, %r522, 1;
	or.pred  	%p1438, %p1435, %p1437;
	selp.u64 	%rd11421, 1, 0, %p1438;
	shl.b64 	%rd11422, %rd21373, 1;
	or.b64  	%rd2045, %rd11422, %rd11421;
	setp.ge.u64 	%p1439, %rd2045, %rd21373;
	setp.lt.u64 	%p1440, %rd2045, %rd21373;
	setp.eq.s64 	%p1441, %rd2045, %rd21373;
	selp.u32 	%r523, -1, 0, %p1440;
	selp.u32 	%r524, -1, 0, %p1441;
	selp.b32 	%r525, %r524, %r523, %p1438;
	selp.b32 	%r526, %r525, %r523, %p1439;
	and.b32  	%r527, %r526, 1;
	setp.eq.b32 	%p40, %r527, 1;
	cvt.u64.u32 	%rd11423, %r526;
	and.b64  	%rd11424, %rd11423, 1;
	shl.b64 	%rd11425, %rd21372, 1;
	or.b64  	%rd21024, %rd11425, %rd11424;
	setp.lt.u64 	%p1442, %rd21024, %rd21372;
	@%p1442 bra 	$L__BB0_855;
	setp.eq.s64 	%p1443, %rd21024, %rd21372;
	and.pred  	%p1444, %p1443, %p40;
	setp.gt.u64 	%p1445, %rd21024, %rd1775;
	or.pred  	%p1446, %p1444, %p1445;
	@%p1446 bra 	$L__BB0_855;
	setp.lt.u64 	%p1447, %rd21024, %rd1775;
	mov.b32 	%r1016, 0;
	mov.u64 	%rd21025, %rd2045;
	mov.u64 	%rd21026, %rd2044;
	mov.u64 	%rd21027, %rd2043;
	@%p1447 bra 	$L__BB0_856;
	setp.gt.u64 	%p1448, %rd2045, %rd1776;
	@%p1448 bra 	$L__BB0_855;
	setp.lt.u64 	%p1449, %rd2045, %rd1776;
	mov.u64 	%rd21025, %rd2045;
	mov.u64 	%rd21026, %rd2044;
	mov.u64 	%rd21027, %rd2043;
	@%p1449 bra 	$L__BB0_856;
	setp.gt.u64 	%p1450, %rd2044, %rd2001;
	@%p1450 bra 	$L__BB0_855;
	setp.lt.u64 	%p1451, %rd2044, %rd2001;
	setp.lt.u64 	%p1452, %rd2043, %rd2002;
	or.pred  	%p1453, %p1451, %p1452;
	mov.u64 	%rd21025, %rd2045;
	mov.u64 	%rd21026, %rd2044;
	mov.u64 	%rd21027, %rd2043;
	@%p1453 bra 	$L__BB0_856;
$L__BB0_855:
	sub.s64 	%rd21027, %rd2043, %rd2002;
	setp.lt.u64 	%p1454, %rd2043, %rd2002;
	selp.u64 	%rd11426, 1, 0, %p1454;
	add.s64 	%rd11427, %rd2001, %rd11426;
	sub.s64 	%rd21026, %rd2044, %rd11427;
	setp.lt.u64 	%p1455, %rd2044, %rd11427;
	selp.u64 	%rd11428, 1, 0, %p1455;
	add.s64 	%rd11429, %rd1776, %rd11428;
	sub.s64 	%rd21025, %rd2045, %rd11429;
	setp.lt.u64 	%p1456, %rd2045, %rd11429;
	selp.u64 	%rd11430, 1, 0, %p1456;
	add.s64 	%rd11431, %rd1775, %rd11430;
	sub.s64 	%rd21024, %rd21024, %rd11431;
	mov.b32 	%r1016, 0;
$L__BB0_856:
	add.s32 	%r1012, %r15, -1;
	setp.gt.s32 	%p2842, %r15, 0;
	@%p2842 bra 	$L__BB0_23;
	setp.eq.s32 	%p2864, %r1017, 0;
$L__BB0_858:
	ld.param.u64 	%rd20799, [_Z18kernel_scalar_multP7ECPointPKmPKS__param_0];
	cvta.to.global.u64 	%rd2079, %rd20799;
	not.pred 	%p2843, %p2864;
	@%p2843 bra 	$L__BB0_860;
	or.b64  	%rd20686, %rd21295, %rd21294;
	or.b64  	%rd20687, %rd20686, %rd21293;
	or.b64  	%rd20688, %rd20687, %rd21292;
	setp.ne.s64 	%p2844, %rd20688, 0;
	@%p2844 bra 	$L__BB0_866;
$L__BB0_860:
	mov.b64 	%rd20798, 0;
	st.global.u64 	[%rd2079], %rd20798;
	st.global.u64 	[%rd2079+8], %rd20798;
	st.global.u64 	[%rd2079+16], %rd20798;
	st.global.u64 	[%rd2079+24], %rd20798;
	st.global.u64 	[%rd2079+32], %rd20798;
	st.global.u64 	[%rd2079+40], %rd20798;
	st.global.u64 	[%rd2079+48], %rd20798;
	st.global.u64 	[%rd2079+56], %rd20798;
	mov.b32 	%r1009, 1;
	st.global.u32 	[%rd2079+64], %r1009;
	bra.uni 	$L__BB0_882;
$L__BB0_861:
	setp.lt.u64 	%p2847, %rd2082, %rd2086;
	@%p2847 bra 	$L__BB0_865;
	setp.gt.u64 	%p2848, %rd2082, %rd2086;
	mov.u64 	%rd21404, %rd2084;
	mov.u64 	%rd21405, %rd2085;
	mov.u64 	%rd21406, %rd2086;
	@%p2848 bra 	$L__BB0_868;
	setp.lt.u64 	%p2849, %rd2081, %rd2085;
	@%p2849 bra 	$L__BB0_865;
	setp.gt.u64 	%p2850, %rd2081, %rd2085;
	setp.lt.u64 	%p2851, %rd2084, %rd2080;
	or.pred  	%p2852, %p2850, %p2851;
	mov.u64 	%rd21404, %rd2084;
	mov.u64 	%rd21405, %rd2085;
	mov.u64 	%rd21406, %rd2086;
	@%p2852 bra 	$L__BB0_868;
$L__BB0_865:
	sub.s64 	%rd21404, %rd2084, %rd2080;
	setp.lt.u64 	%p2853, %rd2084, %rd2080;
	selp.u64 	%rd20779, 1, 0, %p2853;
	add.s64 	%rd20780, %rd2081, %rd20779;
	sub.s64 	%rd21405, %rd2085, %rd20780;
	setp.lt.u64 	%p2854, %rd2085, %rd20780;
	selp.u64 	%rd20781, 1, 0, %p2854;
	add.s64 	%rd20782, %rd2082, %rd20781;
	sub.s64 	%rd21406, %rd2086, %rd20782;
	setp.lt.u64 	%p2855, %rd2086, %rd20782;
	selp.u64 	%rd20783, 1, 0, %p2855;
	add.s64 	%rd20784, %rd2083, %rd20783;
	sub.s64 	%rd21407, %rd21407, %rd20784;
	bra.uni 	$L__BB0_868;
$L__BB0_866:
	ld.const.u64 	%rd20689, [MU_P];
	mul.lo.s64 	%rd20690, %rd20689, %rd21295;
	ld.const.u64 	%rd2080, [P_CONST];
	mul.lo.s64 	%rd20691, %rd2080, %rd20690;
	mul.hi.u64 	%rd20692, %rd2080, %rd20690;
	add.cc.s64 	%rd20693, %rd20691, %rd21295;
	addc.cc.s64 	%rd20694, %rd20692, 0;
	ld.const.u64 	%rd2081, [P_CONST+8];
	mul.lo.s64 	%rd20695, %rd2081, %rd20690;
	mul.hi.u64 	%rd20696, %rd2081, %rd20690;
	mov.b64 	%rd20697, 0;
	add.cc.s64 	%rd20698, %rd20694, %rd21294;
	addc.cc.s64 	%rd20699, %rd20697, 0;
	add.cc.s64 	%rd20700, %rd20698, %rd20695;
	addc.cc.s64 	%rd20701, %rd20699, %rd20696;
	ld.const.u64 	%rd2082, [P_CONST+16];
	mul.lo.s64 	%rd20702, %rd2082, %rd20690;
	mul.hi.u64 	%rd20703, %rd2082, %rd20690;
	add.cc.s64 	%rd20704, %rd20701, %rd21293;
	addc.cc.s64 	%rd20705, %rd20697, 0;
	add.cc.s64 	%rd20706, %rd20704, %rd20702;
	addc.cc.s64 	%rd20707, %rd20705, %rd20703;
	ld.const.u64 	%rd2083, [P_CONST+24];
	mul.lo.s64 	%rd20708, %rd2083, %rd20690;
	mul.hi.u64 	%rd20709, %rd2083, %rd20690;
	add.cc.s64 	%rd20710, %rd20707, %rd21292;
	addc.cc.s64 	%rd20711, %rd20697, 0;
	add.cc.s64 	%rd20712, %rd20710, %rd20708;
	addc.cc.s64 	%rd20713, %rd20711, %rd20709;
	mul.lo.s64 	%rd20714, %rd20689, %rd20700;
	mul.lo.s64 	%rd20715, %rd2080, %rd20714;
	mul.hi.u64 	%rd20716, %rd2080, %rd20714;
	add.cc.s64 	%rd20717, %rd20715, %rd20700;
	addc.cc.s64 	%rd20718, %rd20716, 0;
	mul.lo.s64 	%rd20719, %rd2081, %rd20714;
	mul.hi.u64 	%rd20720, %rd2081, %rd20714;
	add.cc.s64 	%rd20721, %rd20718, %rd20706;
	addc.cc.s64 	%rd20722, %rd20697, 0;
	add.cc.s64 	%rd20723, %rd20721, %rd20719;
	addc.cc.s64 	%rd20724, %rd20722, %rd20720;
	mul.lo.s64 	%rd20725, %rd2082, %rd20714;
	mul.hi.u64 	%rd20726, %rd2082, %rd20714;
	add.cc.s64 	%rd20727, %rd20724, %rd20712;
	addc.cc.s64 	%rd20728, %rd20697, 0;
	add.cc.s64 	%rd20729, %rd20727, %rd20725;
	addc.cc.s64 	%rd20730, %rd20728, %rd20726;
	mul.lo.s64 	%rd20731, %rd2083, %rd20714;
	mul.hi.u64 	%rd20732, %rd2083, %rd20714;
	add.cc.s64 	%rd20733, %rd20730, %rd20713;
	addc.cc.s64 	%rd20734, %rd20697, 0;
	add.cc.s64 	%rd20735, %rd20733, %rd20731;
	addc.cc.s64 	%rd20736, %rd20734, %rd20732;
	mul.lo.s64 	%rd20737, %rd20689, %rd20723;
	mul.lo.s64 	%rd20738, %rd2080, %rd20737;
	mul.hi.u64 	%rd20739, %rd2080, %rd20737;
	add.cc.s64 	%rd20740, %rd20738, %rd20723;
	addc.cc.s64 	%rd20741, %rd20739, 0;
	mul.lo.s64 	%rd20742, %rd2081, %rd20737;
	mul.hi.u64 	%rd20743, %rd2081, %rd20737;
	add.cc.s64 	%rd20744, %rd20741, %rd20729;
	addc.cc.s64 	%rd20745, %rd20697, 0;
	add.cc.s64 	%rd20746, %rd20744, %rd20742;
	addc.cc.s64 	%rd20747, %rd20745, %rd20743;
	mul.lo.s64 	%rd20748, %rd2082, %rd20737;
	mul.hi.u64 	%rd20749, %rd2082, %rd20737;
	add.cc.s64 	%rd20750, %rd20747, %rd20735;
	addc.cc.s64 	%rd20751, %rd20697, 0;
	add.cc.s64 	%rd20752, %rd20750, %rd20748;
	addc.cc.s64 	%rd20753, %rd20751, %rd20749;
	mul.lo.s64 	%rd20754, %rd2083, %rd20737;
	mul.hi.u64 	%rd20755, %rd2083, %rd20737;
	add.cc.s64 	%rd20756, %rd20753, %rd20736;
	addc.cc.s64 	%rd20757, %rd20697, 0;
	add.cc.s64 	%rd20758, %rd20756, %rd20754;
	addc.cc.s64 	%rd20759, %rd20757, %rd20755;
	mul.lo.s64 	%rd20760, %rd20689, %rd20746;
	mul.lo.s64 	%rd20761, %rd2080, %rd20760;
	mul.hi.u64 	%rd20762, %rd2080, %rd20760;
	add.cc.s64 	%rd20763, %rd20761, %rd20746;
	addc.cc.s64 	%rd20764, %rd20762, 0;
	mul.lo.s64 	%rd20765, %rd2081, %rd20760;
	mul.hi.u64 	%rd20766, %rd2081, %rd20760;
	add.cc.s64 	%rd20767, %rd20764, %rd20752;
	addc.cc.s64 	%rd20768, %rd20697, 0;
	add.cc.s64 	%rd2084, %rd20767, %rd20765;
	addc.cc.s64 	%rd20769, %rd20768, %rd20766;
	mul.lo.s64 	%rd20770, %rd2082, %rd20760;
	mul.hi.u64 	%rd20771, %rd2082, %rd20760;
	add.cc.s64 	%rd20772, %rd20769, %rd20758;
	addc.cc.s64 	%rd20773, %rd20697, 0;
	add.cc.s64 	%rd2085, %rd20772, %rd20770;
	addc.cc.s64 	%rd20774, %rd20773, %rd20771;
	mul.lo.s64 	%rd20775, %rd2083, %rd20760;
	mul.hi.u64 	%rd20776, %rd2083, %rd20760;
	add.cc.s64 	%rd20777, %rd20774, %rd20759;
	addc.cc.s64 	%rd20778, %rd20697, 0;
	add.cc.s64 	%rd2086, %rd20777, %rd20775;
	addc.cc.s64 	%rd21407, %rd20778, %rd20776;
	setp.lt.u64 	%p2845, %rd2083, %rd21407;
	@%p2845 bra 	$L__BB0_865;
	setp.gt.u64 	%p2846, %rd2083, %rd21407;
	mov.u64 	%rd21404, %rd2084;
	mov.u64 	%rd21405, %rd2085;
	mov.u64 	%rd21406, %rd2086;
	@%p2846 bra 	$L__BB0_868;
	bra.uni 	$L__BB0_861;
$L__BB0_868:
	or.b64  	%rd20785, %rd21405, %rd21406;
	or.b64  	%rd20786, %rd20785, %rd21407;
	or.b64  	%rd20787, %rd20786, %rd21404;
	setp.eq.s64 	%p2856, %rd20787, 0;
	@%p2856 bra 	$L__BB0_875;
	add.s64 	%rd21408, %rd21404, -4294968273;
	mov.b32 	%r1020, 0;
	mov.b64 	%rd21410, -4294968273;
$L__BB0_870:
	shr.u64 	%rd2100, %rd21408, 1;
	and.b64  	%rd2101, %rd2100, 1;
	setp.lt.s32 	%p2857, %r1020, 1;
	setp.eq.s64 	%p2858, %rd2101, 0;
	or.pred  	%p2859, %p2857, %p2858;
	@%p2859 bra 	$L__BB0_872;
	sub.s32 	%r1020, 1, %r1020;
	sub.s64 	%rd21408, %rd21410, %rd2100;
	mov.u64 	%rd21410, %rd2100;
	bra.uni 	$L__BB0_870;
$L__BB0_872:
	add.s32 	%r1020, %r1020, 1;
	setp.eq.s64 	%p2860, %rd2101, 0;
	@%p2860 bra 	$L__BB0_874;
	sub.s64 	%rd21408, %rd2100, %rd21410;
	bra.uni 	$L__BB0_870;
$L__BB0_874:
	mov.u64 	%rd21408, %rd2100;
	bra.uni 	$L__BB0_870;
$L__BB0_875:
	mov.b64 	%rd20789, 0;
	st.global.u64 	[%rd2079+40], %rd20789;
	st.global.u64 	[%rd2079+48], %rd20789;
	or.b64  	%rd20790, %rd2083, %rd2082;
	or.b64  	%rd20791, %rd20790, %rd2081;
	or.b64  	%rd20792, %rd20791, %rd2080;
	setp.eq.s64 	%p43, %rd20792, 0;
	setp.ne.s64 	%p2861, %rd20792, 0;
	@%p2861 bra 	$L__BB0_877;
	mov.b64 	%rd20793, 0;
	st.global.u64 	[%rd2079+32], %rd20793;
$L__BB0_877:
	mov.b64 	%rd20794, 0;
	st.global.u64 	[%rd2079], %rd20794;
	st.global.u64 	[%rd2079+8], %rd20794;
	st.global.u64 	[%rd2079+16], %rd20794;
	st.global.u64 	[%rd2079+24], %rd20794;
	not.pred 	%p2862, %p43;
	@%p2862 bra 	$L__BB0_879;
	mov.b64 	%rd20795, 0;
	st.global.u64 	[%rd2079], %rd20795;
	st.global.u64 	[%rd2079+8], %rd20795;
	st.global.u64 	[%rd2079+16], %rd20795;
	st.global.u64 	[%rd2079+24], %rd20795;
$L__BB0_879:
	mov.b64 	%rd20796, 0;
	st.global.u64 	[%rd2079+32], %rd20796;
	st.global.u64 	[%rd2079+40], %rd20796;
	st.global.u64 	[%rd2079+48], %rd20796;
	st.global.u64 	[%rd2079+56], %rd20796;
	@%p2862 bra 	$L__BB0_881;
	mov.b64 	%rd20797, 0;
	st.global.u64 	[%rd2079+32], %rd20797;
	st.global.u64 	[%rd2079+40], %rd20797;
	st.global.u64 	[%rd2079+48], %rd20797;
	st.global.u64 	[%rd2079+56], %rd20797;
$L__BB0_881:
	mov.b32 	%r1008, 0;
	st.global.u32 	[%rd2079+64], %r1008;
$L__BB0_882:
	ret;

}
	// .globl	_Z19generate_public_keyPhPKm
.visible .entry _Z19generate_public_keyPhPKm(
	.param .u64 .ptr .align 1 _Z19generate_public_keyPhPKm_param_0,
	.param .u64 .ptr .align 1 _Z19generate_public_keyPhPKm_param_1
)
{
	.local .align 16 .b8 	__local_depot1[32];
	.reg .b64 	%SP;
	.reg .b64 	%SPL;
	.reg .pred 	%p<2903>;
	.reg .b16 	%rs<3>;
	.reg .b32 	%r<1015>;
	.reg .b64 	%rd<21502>;

	mov.u64 	%SPL, __local_depot1;
	ld.param.u64 	%rd2066, [_Z19generate_public_keyPhPKm_param_1];
	cvta.to.global.u64 	%rd1, %rd2066;
	add.u64 	%rd2, %SPL, 0;
	ld.const.u64 	%rd2068, [GX_CONST];
	and.b64  	%rd2069, %rd2068, 4294967295;
	shr.u64 	%rd2070, %rd2068, 32;
	ld.const.u64 	%rd2071, [R2_MOD_P];
	shr.u64 	%rd3, %rd2071, 32;
	and.b64  	%rd4, %rd2071, 4294967295;
	mul.lo.s64 	%rd2072, %rd4, %rd2069;
	mul.lo.s64 	%rd2073, %rd3, %rd2069;
	mul.lo.s64 	%rd2074, %rd4, %rd2070;
	shr.u64 	%rd2075, %rd2072, 32;
	and.b64  	%rd2076, %rd2073, 4294967295;
	add.s64 	%rd2077, %rd2075, %rd2076;
	and.b64  	%rd2078, %rd2074, 4294967295;
	add.s64 	%rd2079, %rd2077, %rd2078;
	shr.u64 	%rd2080, %rd2073, 32;
	mad.lo.s64 	%rd2081, %rd3, %rd2070, %rd2080;
	shr.u64 	%rd2082, %rd2074, 32;
	add.s64 	%rd2083, %rd2081, %rd2082;
	shr.u64 	%rd2084, %rd2079, 32;
	shl.b64 	%rd2085, %rd2079, 32;
	and.b64  	%rd2086, %rd2072, 4294967295;
	or.b64  	%rd2087, %rd2085, %rd2086;
	add.s64 	%rd2088, %rd2083, %rd2084;
	ld.const.u64 	%rd2089, [R2_MOD_P+8];
	shr.u64 	%rd5, %rd2089, 32;
	and.b64  	%rd6, %rd2089, 4294967295;
	mul.lo.s64 	%rd2090, %rd6, %rd2069;
	mul.lo.s64 	%rd2091, %rd5, %rd2069;
	mul.lo.s64 	%rd2092, %rd6, %rd2070;
	shr.u64 	%rd2093, %rd2090, 32;
	and.b64  	%rd2094, %rd2091, 4294967295;
	add.s64 	%rd2095, %rd2093, %rd2094;
	and.b64  	%rd2096, %rd2092, 4294967295;
	add.s64 	%rd2097, %rd2095, %rd2096;
	shr.u64 	%rd2098, %rd2091, 32;
	mad.lo.s64 	%rd2099, %rd5, %rd2070, %rd2098;
	shr.u64 	%rd2100, %rd2092, 32;
	add.s64 	%rd2101, %rd2099, %rd2100;
	shr.u64 	%rd2102, %rd2097, 32;
	shl.b64 	%rd2103, %rd2097, 32;
	and.b64  	%rd2104, %rd2090, 4294967295;
	or.b64  	%rd2105, %rd2103, %rd2104;
	add.s64 	%rd2106, %rd2101, %rd2102;
	ld.const.u64 	%rd2107, [R2_MOD_P+16];
	shr.u64 	%rd7, %rd2107, 32;
	and.b64  	%rd8, %rd2107, 4294967295;
	mul.lo.s64 	%rd2108, %rd8, %rd2069;
	mul.lo.s64 	%rd2109, %rd7, %rd2069;
	mul.lo.s64 	%rd2110, %rd8, %rd2070;
	shr.u64 	%rd2111, %rd2108, 32;
	and.b64  	%rd2112, %rd2109, 4294967295;
	add.s64 	%rd2113, %rd2111, %rd2112;
	and.b64  	%rd2114, %rd2110, 4294967295;
	add.s64 	%rd2115, %rd2113, %rd2114;
	shr.u64 	%rd2116, %rd2109, 32;
	mad.lo.s64 	%rd2117, %rd7, %rd2070, %rd2116;
	shr.u64 	%rd2118, %rd2110, 32;
	add.s64 	%rd2119, %rd2117, %rd2118;
	shr.u64 	%rd2120, %rd2115, 32;
	shl.b64 	%rd2121, %rd2115, 32;
	and.b64  	%rd2122, %rd2108, 4294967295;
	or.b64  	%rd2123, %rd2121, %rd2122;
	add.s64 	%rd2124, %rd2119, %rd2120;
	ld.const.u64 	%rd2125, [R2_MOD_P+24];
	shr.u64 	%rd9, %rd2125, 32;
	and.b64  	%rd10, %rd2125, 4294967295;
	mul.lo.s64 	%rd2126, %rd10, %rd2069;
	mul.lo.s64 	%rd2127, %rd9, %rd2069;
	mul.lo.s64 	%rd2128, %rd10, %rd2070;
	shr.u64 	%rd2129, %rd2126, 32;
	and.b64  	%rd2130, %rd2127, 4294967295;
	add.s64 	%rd2131, %rd2129, %rd2130;
	and.b64  	%rd2132, %rd2128, 4294967295;
	add.s64 	%rd2133, %rd2131, %rd2132;
	shr.u64 	%rd2134, %rd2127, 32;
	mad.lo.s64 	%rd2135, %rd9, %rd2070, %rd2134;
	shr.u64 	%rd2136, %rd2128, 32;
	add.s64 	%rd2137, %rd2135, %rd2136;
	shr.u64 	%rd2138, %rd2133, 32;
	shl.b64 	%rd2139, %rd2133, 32;
	and.b64  	%rd2140, %rd2126, 4294967295;
	or.b64  	%rd2141, %rd2139, %rd2140;
	add.s64 	%rd2142, %rd2137, %rd2138;
	ld.const.u64 	%rd2143, [GX_CONST+8];
	and.b64  	%rd2144, %rd2143, 4294967295;
	shr.u64 	%rd2145, %rd2143, 32;
	mul.lo.s64 	%rd2146, %rd4, %rd2144;
	mul.lo.s64 	%rd2147, %rd3, %rd2144;
	mul.lo.s64 	%rd2148, %rd4, %rd2145;
	shr.u64 	%rd2149, %rd2146, 32;
	and.b64  	%rd2150, %rd2147, 4294967295;
	add.s64 	%rd2151, %rd2149, %rd2150;
	and.b64  	%rd2152, %rd2148, 4294967295;
	add.s64 	%rd2153, %rd2151, %rd2152;
	shr.u64 	%rd2154, %rd2147, 32;
	mad.lo.s64 	%rd2155, %rd3, %rd2145, %rd2154;
	shr.u64 	%rd2156, %rd2148, 32;
	add.s64 	%rd2157, %rd2155, %rd2156;
	shr.u64 	%rd2158, %rd2153, 32;
	shl.b64 	%rd2159, %rd2153, 32;
	and.b64  	%rd2160, %rd2146, 4294967295;
	or.b64  	%rd2161, %rd2159, %rd2160;
	add.s64 	%rd2162, %rd2105, %rd2161;
	setp.lt.u64 	%p43, %rd2162, %rd2105;
	selp.u64 	%rd2163, 1, 0, %p43;
	add.s64 	%rd2164, %rd2157, %rd2106;
	add.s64 	%rd2165, %rd2164, %rd2158;
	add.s64 	%rd2166, %rd2165, %rd2163;
	mul.lo.s64 	%rd2167, %rd6, %rd2144;
	mul.lo.s64 	%rd2168, %rd5, %rd2144;
	mul.lo.s64 	%rd2169, %rd6, %rd2145;
	shr.u64 	%rd2170, %rd2167, 32;
	and.b64  	%rd2171, %rd2168, 4294967295;
	add.s64 	%rd2172, %rd2170, %rd2171;
	and.b64  	%rd2173, %rd2169, 4294967295;
	add.s64 	%rd2174, %rd2172, %rd2173;
	shr.u64 	%rd2175, %rd2168, 32;
	mad.lo.s64 	%rd2176, %rd5, %rd2145, %rd2175;
	shr.u64 	%rd2177, %rd2169, 32;
	add.s64 	%rd2178, %rd2176, %rd2177;
	shr.u64 	%rd2179, %rd2174, 32;
	shl.b64 	%rd2180, %rd2174, 32;
	and.b64  	%rd2181, %rd2167, 4294967295;
	or.b64  	%rd2182, %rd2180, %rd2181;
	add.s64 	%rd2183, %rd2123, %rd2163;
	add.s64 	%rd2184, %rd2183, %rd2182;
	max.u64 	%rd2185, %rd2123, %rd2183;
	setp.gt.u64 	%p44, %rd2185, %rd2184;
	selp.u64 	%rd2186, 1, 0, %p44;
	add.s64 	%rd2187, %rd2178, %rd2124;
	add.s64 	%rd2188, %rd2187, %rd2179;
	add.s64 	%rd2189, %rd2188, %rd2186;
	mul.lo.s64 	%rd2190, %rd8, %rd2144;
	mul.lo.s64 	%rd2191, %rd7, %rd2144;
	mul.lo.s64 	%rd2192, %rd8, %rd2145;
	shr.u64 	%rd2193, %rd2190, 32;
	and.b64  	%rd2194, %rd2191, 4294967295;
	add.s64 	%rd2195, %rd2193, %rd2194;
	and.b64  	%rd2196, %rd2192, 4294967295;
	add.s64 	%rd2197, %rd2195, %rd2196;
	shr.u64 	%rd2198, %rd2191, 32;
	mad.lo.s64 	%rd2199, %rd7, %rd2145, %rd2198;
	shr.u64 	%rd2200, %rd2192, 32;
	add.s64 	%rd2201, %rd2199, %rd2200;
	shr.u64 	%rd2202, %rd2197, 32;
	shl.b64 	%rd2203, %rd2197, 32;
	and.b64  	%rd2204, %rd2190, 4294967295;
	or.b64  	%rd2205, %rd2203, %rd2204;
	add.s64 	%rd2206, %rd2141, %rd2186;
	add.s64 	%rd2207, %rd2206, %rd2205;
	max.u64 	%rd2208, %rd2141, %rd2206;
	setp.gt.u64 	%p45, %rd2208, %rd2207;
	selp.u64 	%rd2209, 1, 0, %p45;
	add.s64 	%rd2210, %rd2201, %rd2142;
	add.s64 	%rd2211, %rd2210, %rd2202;
	add.s64 	%rd2212, %rd2211, %rd2209;
	ld.const.u64 	%rd2213, [GX_CONST+16];
	and.b64  	%rd2214, %rd2213, 4294967295;
	shr.u64 	%rd2215, %rd2213, 32;
	mul.lo.s64 	%rd2216, %rd4, %rd2214;
	mul.lo.s64 	%rd2217, %rd3, %rd2214;
	mul.lo.s64 	%rd2218, %rd4, %rd2215;
	shr.u64 	%rd2219, %rd2216, 32;
	and.b64  	%rd2220, %rd2217, 4294967295;
	add.s64 	%rd2221, %rd2219, %rd2220;
	and.b64  	%rd2222, %rd2218, 4294967295;
	add.s64 	%rd2223, %rd2221, %rd2222;
	shr.u64 	%rd2224, %rd2217, 32;
	mad.lo.s64 	%rd2225, %rd3, %rd2215, %rd2224;
	shr.u64 	%rd2226, %rd2218, 32;
	add.s64 	%rd2227, %rd2225, %rd2226;
	shr.u64 	%rd2228, %rd2223, 32;
	shl.b64 	%rd2229, %rd2223, 32;
	and.b64  	%rd2230, %rd2216, 4294967295;
	or.b64  	%rd2231, %rd2229, %rd2230;
	add.s64 	%rd2232, %rd2184, %rd2231;
	setp.lt.u64 	%p46, %rd2232, %rd2184;
	selp.u64 	%rd2233, 1, 0, %p46;
	add.s64 	%rd2234, %rd2227, %rd2189;
	add.s64 	%rd2235, %rd2234, %rd2228;
	add.s64 	%rd2236, %rd2235, %rd2233;
	mul.lo.s64 	%rd2237, %rd6, %rd2214;
	mul.lo.s64 	%rd2238, %rd5, %rd2214;
	mul.lo.s64 	%rd2239, %rd6, %rd2215;
	shr.u64 	%rd2240, %rd2237, 32;
	and.b64  	%rd2241, %rd2238, 4294967295;
	add.s64 	%rd2242, %rd2240, %rd2241;
	and.b64  	%rd2243, %rd2239, 4294967295;
	add.s64 	%rd2244, %rd2242, %rd2243;
	shr.u64 	%rd2245, %rd2238, 32;
	mad.lo.s64 	%rd2246, %rd5, %rd2215, %rd2245;
	shr.u64 	%rd2247, %rd2239, 32;
	add.s64 	%rd2248, %rd2246, %rd2247;
	shr.u64 	%rd2249, %rd2244, 32;
	shl.b64 	%rd2250, %rd2244, 32;
	and.b64  	%rd2251, %rd2237, 4294967295;
	or.b64  	%rd2252, %rd2250, %rd2251;
	add.s64 	%rd2253, %rd2207, %rd2233;
	add.s64 	%rd2254, %rd2253, %rd2252;
	max.u64 	%rd2255, %rd2207, %rd2253;
	setp.gt.u64 	%p47, %rd2255, %rd2254;
	selp.u64 	%rd2256, 1, 0, %p47;
	add.s64 	%rd2257, %rd2248, %rd2212;
	add.s64 	%rd2258, %rd2257, %rd2249;
	add.s64 	%rd2259, %rd2258, %rd2256;
	ld.const.u64 	%rd2260, [GX_CONST+24];
	and.b64  	%rd2261, %rd2260, 4294967295;
	shr.u64 	%rd2262, %rd2260, 32;
	mul.lo.s64 	%rd2263, %rd4, %rd2261;
	mul.lo.s64 	%rd2264, %rd3, %rd2261;
	mul.lo.s64 	%rd2265, %rd4, %rd2262;
	shr.u64 	%rd2266, %rd2263, 32;
	and.b64  	%rd2267, %rd2264, 4294967295;
	add.s64 	%rd2268, %rd2266, %rd2267;
	and.b64  	%rd2269, %rd2265, 4294967295;
	add.s64 	%rd2270, %rd2268, %rd2269;
	shr.u64 	%rd2271, %rd2264, 32;
	mad.lo.s64 	%rd2272, %rd3, %rd2262, %rd2271;
	shr.u64 	%rd2273, %rd2265, 32;
	add.s64 	%rd2274, %rd2272, %rd2273;
	shr.u64 	%rd2275, %rd2270, 32;
	shl.b64 	%rd2276, %rd2270, 32;
	and.b64  	%rd2277, %rd2263, 4294967295;
	or.b64  	%rd2278, %rd2276, %rd2277;
	add.s64 	%rd2279, %rd2254, %rd2278;
	setp.lt.u64 	%p48, %rd2279, %rd2254;
	selp.u64 	%rd2280, 1, 0, %p48;
	add.s64 	%rd2281, %rd2274, %rd2259;
	add.s64 	%rd2282, %rd2281, %rd2275;
	add.s64 	%rd2283, %rd2282, %rd2280;
	ld.const.u64 	%rd11, [MU_P];
	mul.lo.s64 	%rd2284, %rd11, %rd2087;
	ld.const.u64 	%rd12, [P_CONST];
	mul.lo.s64 	%rd2285, %rd12, %rd2284;
	mul.hi.u64 	%rd2286, %rd12, %rd2284;
	add.cc.s64 	%rd2287, %rd2285, %rd2087;
	addc.cc.s64 	%rd2288, %rd2286, 0;
	ld.const.u64 	%rd13, [P_CONST+8];
	mul.lo.s64 	%rd2289, %rd13, %rd2284;
	mul.hi.u64 	%rd2290, %rd13, %rd2284;
	mov.b64 	%rd2291, 0;
	add.cc.s64 	%rd2292, %rd2288, %rd2162;
	addc.cc.s64 	%rd2293, %rd2291, 0;
	add.cc.s64 	%rd2294, %rd2292, %rd2289;
	addc.cc.s64 	%rd2295, %rd2293, %rd2290;
	ld.const.u64 	%rd14, [P_CONST+16];
	mul.lo.s64 	%rd2296, %rd14, %rd2284;
	mul.hi.u64 	%rd2297, %rd14, %rd2284;
	add.cc.s64 	%rd2298, %rd2295, %rd2232;
	addc.cc.s64 	%rd2299, %rd2291, 0;
	add.cc.s64 	%rd2300, %rd2298, %rd2296;
	addc.cc.s64 	%rd2301, %rd2299, %rd2297;
	ld.const.u64 	%rd15, [P_CONST+24];
	mul.lo.s64 	%rd2302, %rd15, %rd2284;
	mul.hi.u64 	%rd2303, %rd15, %rd2284;
	add.cc.s64 	%rd2304, %rd2301, %rd2279;
	addc.cc.s64 	%rd2305, %rd2291, 0;
	add.cc.s64 	%rd2306, %rd2304, %rd2302;
	addc.cc.s64 	%rd2307, %rd2305, %rd2303;
	add.s64 	%rd2308, %rd2088, %rd2307;
	setp.lt.u64 	%p49, %rd2308, %rd2088;
	selp.u64 	%rd2309, 1, 0, %p49;
	add.s64 	%rd2310, %rd2166, %rd2309;
	setp.lt.u64 	%p50, %rd2310, %rd2166;
	selp.u64 	%rd2311, 1, 0, %p50;
	add.s64 	%rd2312, %rd2236, %rd2311;
	setp.lt.u64 	%p51, %rd2312, %rd2236;
	selp.u64 	%rd2313, 1, 0, %p51;
	add.s64 	%rd2314, %rd2283, %rd2313;
	mul.lo.s64 	%rd2315, %rd11, %rd2294;
	mul.lo.s64 	%rd2316, %rd12, %rd2315;
	mul.hi.u64 	%rd2317, %rd12, %rd2315;
	add.cc.s64 	%rd2318, %rd2316, %rd2294;
	addc.cc.s64 	%rd2319, %rd2317, 0;
	mul.lo.s64 	%rd2320, %rd13, %rd2315;
	mul.hi.u64 	%rd2321, %rd13, %rd2315;
	add.cc.s64 	%rd2322, %rd2319, %rd2300;
	addc.cc.s64 	%rd2323, %rd2291, 0;
	add.cc.s64 	%rd2324, %rd2322, %rd2320;
	addc.cc.s64 	%rd2325, %rd2323, %rd2321;
	mul.lo.s64 	%rd2326, %rd14, %rd2315;
	mul.hi.u64 	%rd2327, %rd14, %rd2315;
	add.cc.s64 	%rd2328, %rd2325, %rd2306;
	addc.cc.s64 	%rd2329, %rd2291, 0;
	add.cc.s64 	%rd2330, %rd2328, %rd2326;
	addc.cc.s64 	%rd2331, %rd2329, %rd2327;
	mul.lo.s64 	%rd2332, %rd15, %rd2315;
	mul.hi.u64 	%rd2333, %rd15, %rd2315;
	add.cc.s64 	%rd2334, %rd2331, %rd2308;
	addc.cc.s64 	%rd2335, %rd2291, 0;
	add.cc.s64 	%rd2336, %rd2334, %rd2332;
	addc.cc.s64 	%rd2337, %rd2335, %rd2333;
	add.s64 	%rd2338, %rd2310, %rd2337;
	setp.lt.u64 	%p52, %rd2338, %rd2310;
	selp.u64 	%rd2339, 1, 0, %p52;
	add.s64 	%rd2340, %rd2312, %rd2339;
	setp.lt.u64 	%p53, %rd2340, %rd2312;
	selp.u64 	%rd2341, 1, 0, %p53;
	add.s64 	%rd2342, %rd2314, %rd2341;
	mul.lo.s64 	%rd2343, %rd11, %rd2324;
	mul.lo.s64 	%rd2344, %rd12, %rd2343;
	mul.hi.u64 	%rd2345, %rd12, %rd2343;
	add.cc.s64 	%rd2346, %rd2344, %rd2324;
	addc.cc.s64 	%rd2347, %rd2345, 0;
	mul.lo.s64 	%rd2348, %rd13, %rd2343;
	mul.hi.u64 	%rd2349, %rd13, %rd2343;
	add.cc.s64 	%rd2350, %rd2347, %rd2330;
	addc.cc.s64 	%rd2351, %rd2291, 0;
	add.cc.s64 	%rd2352, %rd2350, %rd2348;
	addc.cc.s64 	%rd2353, %rd2351, %rd2349;
	mul.lo.s64 	%rd2354, %rd14, %rd2343;
	mul.hi.u64 	%rd2355, %rd14, %rd2343;
	add.cc.s64 	%rd2356, %rd2353, %rd2336;
	addc.cc.s64 	%rd2357, %rd2291, 0;
	add.cc.s64 	%rd2358, %rd2356, %rd2354;
	addc.cc.s64 	%rd2359, %rd2357, %rd2355;
	mul.lo.s64 	%rd2360, %rd15, %rd2343;
	mul.hi.u64 	%rd2361, %rd15, %rd2343;
	add.cc.s64 	%rd2362, %rd2359, %rd2338;
	addc.cc.s64 	%rd2363, %rd2291, 0;
	add.cc.s64 	%rd2364, %rd2362, %rd2360;
	addc.cc.s64 	%rd2365, %rd2363, %rd2361;
	add.s64 	%rd2366, %rd2340, %rd2365;
	setp.lt.u64 	%p54, %rd2366, %rd2340;
	selp.u64 	%rd2367, 1, 0, %p54;
	add.s64 	%rd2368, %rd2342, %rd2367;
	mul.lo.s64 	%rd2369, %rd11, %rd2352;
	mul.lo.s64 	%rd2370, %rd12, %rd2369;
	mul.hi.u64 	%rd2371, %rd12, %rd2369;
	add.cc.s64 	%rd2372, %rd2370, %rd2352;
	addc.cc.s64 	%rd2373, %rd2371, 0;
	mul.lo.s64 	%rd2374, %rd13, %rd2369;
	mul.hi.u64 	%rd2375, %rd13, %rd2369;
	add.cc.s64 	%rd2376, %rd2373, %rd2358;
	addc.cc.s64 	%rd2377, %rd2291, 0;
	add.cc.s64 	%rd16, %rd2376, %rd2374;
	addc.cc.s64 	%rd2378, %rd2377, %rd2375;
	mul.lo.s64 	%rd2379, %rd14, %rd2369;
	mul.hi.u64 	%rd2380, %rd14, %rd2369;
	add.cc.s64 	%rd2381, %rd2378, %rd2364;
	addc.cc.s64 	%rd2382, %rd2291, 0;
	add.cc.s64 	%rd17, %rd2381, %rd2379;
	addc.cc.s64 	%rd2383, %rd2382, %rd2380;
	mul.lo.s64 	%rd2384, %rd15, %rd2369;
	mul.hi.u64 	%rd2385, %rd15, %rd2369;
	add.cc.s64 	%rd2386, %rd2383, %rd2366;
	addc.cc.s64 	%rd2387, %rd2291, 0;
	add.cc.s64 	%rd18, %rd2386, %rd2384;
	addc.cc.s64 	%rd2388, %rd2387, %rd2385;
	add.s64 	%rd21123, %rd2368, %rd2388;
	setp.gt.u64 	%p55, %rd21123, %rd15;
	@%p55 bra 	$L__BB1_6;
	setp.lt.u64 	%p56, %rd21123, %rd15;
	mov.u64 	%rd21124, %rd18;
	mov.u64 	%rd21125, %rd17;
	mov.u64 	%rd21126, %rd16;
	@%p56 bra 	$L__BB1_7;
	setp.lt.u64 	%p57, %rd14, %rd18;
	@%p57 bra 	$L__BB1_6;
	setp.gt.u64 	%p58, %rd14, %rd18;
	mov.u64 	%rd21124, %rd18;
	mov.u64 	%rd21125, %rd17;
	mov.u64 	%rd21126, %rd16;
	@%p58 bra 	$L__BB1_7;
	setp.lt.u64 	%p59, %rd13, %rd17;
	@%p59 bra 	$L__BB1_6;
	setp.gt.u64 	%p60, %rd13, %rd17;
	setp.gt.u64 	%p61, %rd12, %rd16;
	or.pred  	%p62, %p60, %p61;
	mov.u64 	%rd21124, %rd18;
	mov.u64 	%rd21125, %rd17;
	mov.u64 	%rd21126, %rd16;
	@%p62 bra 	$L__BB1_7;
$L__BB1_6:
	sub.s64 	%rd21126, %rd16, %rd12;
	setp.lt.u64 	%p63, %rd16, %rd12;
	selp.u64 	%rd2389, 1, 0, %p63;
	add.s64 	%rd2390, %rd13, %rd2389;
	sub.s64 	%rd21125, %rd17, %rd2390;
	setp.lt.u64 	%p64, %rd17, %rd2390;
	selp.u64 	%rd2391, 1, 0, %p64;
	add.s64 	%rd2392, %rd14, %rd2391;
	sub.s64 	%rd21124, %rd18, %rd2392;
	setp.lt.u64 	%p65, %rd18, %rd2392;
	selp.u64 	%rd2393, 1, 0, %p65;
	add.s64 	%rd2394, %rd15, %rd2393;
	sub.s64 	%rd21123, %rd21123, %rd2394;
$L__BB1_7:
	ld.const.u64 	%rd2395, [GY_CONST];
	and.b64  	%rd2396, %rd2395, 4294967295;
	shr.u64 	%rd2397, %rd2395, 32;
	mul.lo.s64 	%rd2398, %rd4, %rd2396;
	mul.lo.s64 	%rd2399, %rd3, %rd2396;
	mul.lo.s64 	%rd2400, %rd4, %rd2397;
	shr.u64 	%rd2401, %rd2398, 32;
	and.b64  	%rd2402, %rd2399, 4294967295;
	add.s64 	%rd2403, %rd2401, %rd2402;
	and.b64  	%rd2404, %rd2400, 4294967295;
	add.s64 	%rd2405, %rd2403, %rd2404;
	shr.u64 	%rd2406, %rd2399, 32;
	mad.lo.s64 	%rd2407, %rd3, %rd2397, %rd2406;
	shr.u64 	%rd2408, %rd2400, 32;
	add.s64 	%rd2409, %rd2407, %rd2408;
	shr.u64 	%rd2410, %rd2405, 32;
	shl.b64 	%rd2411, %rd2405, 32;
	and.b64  	%rd2412, %rd2398, 4294967295;
	or.b64  	%rd2413, %rd2411, %rd2412;
	add.s64 	%rd2414, %rd2409, %rd2410;
	mul.lo.s64 	%rd2415, %rd6, %rd2396;
	mul.lo.s64 	%rd2416, %rd5, %rd2396;
	mul.lo.s64 	%rd2417, %rd6, %rd2397;
	shr.u64 	%rd2418, %rd2415, 32;
	and.b64  	%rd2419, %rd2416, 4294967295;
	add.s64 	%rd2420, %rd2418, %rd2419;
	and.b64  	%rd2421, %rd2417, 4294967295;
	add.s64 	%rd2422, %rd2420, %rd2421;
	shr.u64 	%rd2423, %rd2416, 32;
	mad.lo.s64 	%rd2424, %rd5, %rd2397, %rd2423;
	shr.u64 	%rd2425, %rd2417, 32;
	add.s64 	%rd2426, %rd2424, %rd2425;
	shr.u64 	%rd2427, %rd2422, 32;
	shl.b64 	%rd2428, %rd2422, 32;
	and.b64  	%rd2429, %rd2415, 4294967295;
	or.b64  	%rd2430, %rd2428, %rd2429;
	add.s64 	%rd2431, %rd2426, %rd2427;
	mul.lo.s64 	%rd2432, %rd8, %rd2396;
	mul.lo.s64 	%rd2433, %rd7, %rd2396;
	mul.lo.s64 	%rd2434, %rd8, %rd2397;
	shr.u64 	%rd2435, %rd2432, 32;
	and.b64  	%rd2436, %rd2433, 4294967295;
	add.s64 	%rd2437, %rd2435, %rd2436;
	and.b64  	%rd2438, %rd2434, 4294967295;
	add.s64 	%rd2439, %rd2437, %rd2438;
	shr.u64 	%rd2440, %rd2433, 32;
	mad.lo.s64 	%rd2441, %rd7, %rd2397, %rd2440;
	shr.u64 	%rd2442, %rd2434, 32;
	add.s64 	%rd2443, %rd2441, %rd2442;
	shr.u64 	%rd2444, %rd2439, 32;
	shl.b64 	%rd2445, %rd2439, 32;
	and.b64  	%rd2446, %rd2432, 4294967295;
	or.b64  	%rd2447, %rd2445, %rd2446;
	add.s64 	%rd2448, %rd2443, %rd2444;
	mul.lo.s64 	%rd2449, %rd10, %rd2396;
	mul.lo.s64 	%rd2450, %rd9, %rd2396;
	mul.lo.s64 	%rd2451, %rd10, %rd2397;
	shr.u64 	%rd2452, %rd2449, 32;
	and.b64  	%rd2453, %rd2450, 4294967295;
	add.s64 	%rd2454, %rd2452, %rd2453;
	and.b64  	%rd2455, %rd2451, 4294967295;
	add.s64 	%rd2456, %rd2454, %rd2455;
	shr.u64 	%rd2457, %rd2450, 32;
	mad.lo.s64 	%rd2458, %rd9, %rd2397, %rd2457;
	shr.u64 	%rd2459, %rd2451, 32;
	add.s64 	%rd2460, %rd2458, %rd2459;
	shr.u64 	%rd2461, %rd2456, 32;
	shl.b64 	%rd2462, %rd2456, 32;
	and.b64  	%rd2463, %rd2449, 4294967295;
	or.b64  	%rd2464, %rd2462, %rd2463;
	add.s64 	%rd2465, %rd2460, %rd2461;
	ld.const.u64 	%rd2466, [GY_CONST+8];
	and.b64  	%rd2467, %rd2466, 4294967295;
	shr.u64 	%rd2468, %rd2466, 32;
	mul.lo.s64 	%rd2469, %rd4, %rd2467;
	mul.lo.s64 	%rd2470, %rd3, %rd2467;
	mul.lo.s64 	%rd2471, %rd4, %rd2468;
	shr.u64 	%rd2472, %rd2469, 32;
	and.b64  	%rd2473, %rd2470, 4294967295;
	add.s64 	%rd2474, %rd2472, %rd2473;
	and.b64  	%rd2475, %rd2471, 4294967295;
	add.s64 	%rd2476, %rd2474, %rd2475;
	shr.u64 	%rd2477, %rd2470, 32;
	mad.lo.s64 	%rd2478, %rd3, %rd2468, %rd2477;
	shr.u64 	%rd2479, %rd2471, 32;
	add.s64 	%rd2480, %rd2478, %rd2479;
	shr.u64 	%rd2481, %rd2476, 32;
	shl.b64 	%rd2482, %rd2476, 32;
	and.b64  	%rd2483, %rd2469, 4294967295;
	or.b64  	%rd2484, %rd2482, %rd2483;
	add.s64 	%rd2485, %rd2430, %rd2484;
	setp.lt.u64 	%p66, %rd2485, %rd2430;
	selp.u64 	%rd2486, 1, 0, %p66;
	add.s64 	%rd2487, %rd2480, %rd2431;
	add.s64 	%rd2488, %rd2487, %rd2481;
	add.s64 	%rd2489, %rd2488, %rd2486;
	mul.lo.s64 	%rd2490, %rd6, %rd2467;
	mul.lo.s64 	%rd2491, %rd5, %rd2467;
	mul.lo.s64 	%rd2492, %rd6, %rd2468;
	shr.u64 	%rd2493, %rd2490, 32;
	and.b64  	%rd2494, %rd2491, 4294967295;
	add.s64 	%rd2495, %rd2493, %rd2494;
	and.b64  	%rd2496, %rd2492, 4294967295;
	add.s64 	%rd2497, %rd2495, %rd2496;
	shr.u64 	%rd2498, %rd2491, 32;
	mad.lo.s64 	%rd2499, %rd5, %rd2468, %rd2498;
	shr.u64 	%rd2500, %rd2492, 32;
	add.s64 	%rd2501, %rd2499, %rd2500;
	shr.u64 	%rd2502, %rd2497, 32;
	shl.b64 	%rd2503, %rd2497, 32;
	and.b64  	%rd2504, %rd2490, 4294967295;
	or.b64  	%rd2505, %rd2503, %rd2504;
	add.s64 	%rd2506, %rd2447, %rd2486;
	add.s64 	%rd2507, %rd2506, %rd2505;
	max.u64 	%rd2508, %rd2447, %rd2506;
	setp.gt.u64 	%p67, %rd2508, %rd2507;
	selp.u64 	%rd2509, 1, 0, %p67;
	add.s64 	%rd2510, %rd2501, %rd2448;
	add.s64 	%rd2511, %rd2510, %rd2502;
	add.s64 	%rd2512, %rd2511, %rd2509;
	mul.lo.s64 	%rd2513, %rd8, %rd2467;
	mul.lo.s64 	%rd2514, %rd7, %rd2467;
	mul.lo.s64 	%rd2515, %rd8, %rd2468;
	shr.u64 	%rd2516, %rd2513, 32;
	and.b64  	%rd2517, %rd2514, 4294967295;
	add.s64 	%rd2518, %rd2516, %rd2517;
	and.b64  	%rd2519, %rd2515, 4294967295;
	add.s64 	%rd2520, %rd2518, %rd2519;
	shr.u64 	%rd2521, %rd2514, 32;
	mad.lo.s64 	%rd2522, %rd7, %rd2468, %rd2521;
	shr.u64 	%rd2523, %rd2515, 32;
	add.s64 	%rd2524, %rd2522, %rd2523;
	shr.u64 	%rd2525, %rd2520, 32;
	shl.b64 	%rd2526, %rd2520, 32;
	and.b64  	%rd2527, %rd2513, 4294967295;
	or.b64  	%rd2528, %rd2526, %rd2527;
	add.s64 	%rd2529, %rd2464, %rd2509;
	add.s64 	%rd2530, %rd2529, %rd2528;
	max.u64 	%rd2531, %rd2464, %rd2529;
	setp.gt.u64 	%p68, %rd2531, %rd2530;
	selp.u64 	%rd2532, 1, 0, %p68;
	add.s64 	%rd2533, %rd2524, %rd2465;
	add.s64 	%rd2534, %rd2533, %rd2525;
	add.s64 	%rd2535, %rd2534, %rd2532;
	ld.const.u64 	%rd2536, [GY_CONST+16];
	and.b64  	%rd2537, %rd2536, 4294967295;
	shr.u64 	%rd2538, %rd2536, 32;
	mul.lo.s64 	%rd2539, %rd4, %rd2537;
	mul.lo.s64 	%rd2540, %rd3, %rd2537;
	mul.lo.s64 	%rd2541, %rd4, %rd2538;
	shr.u64 	%rd2542, %rd2539, 32;
	and.b64  	%rd2543, %rd2540, 4294967295;
	add.s64 	%rd2544, %rd2542, %rd2543;
	and.b64  	%rd2545, %rd2541, 4294967295;
	add.s64 	%rd2546, %rd2544, %rd2545;
	shr.u64 	%rd2547, %rd2540, 32;
	mad.lo.s64 	%rd2548, %rd3, %rd2538, %rd2547;
	shr.u64 	%rd2549, %rd2541, 32;
	add.s64 	%rd2550, %rd2548, %rd2549;
	shr.u64 	%rd2551, %rd2546, 32;
	shl.b64 	%rd2552, %rd2546, 32;
	and.b64  	%rd2553, %rd2539, 4294967295;
	or.b64  	%rd2554, %rd2552, %rd2553;
	add.s64 	%rd2555, %rd2507, %rd2554;
	setp.lt.u64 	%p69, %rd2555, %rd2507;
	selp.u64 	%rd2556, 1, 0, %p69;
	add.s64 	%rd2557, %rd2550, %rd2512;
	add.s64 	%rd2558, %rd2557, %rd2551;
	add.s64 	%rd2559, %rd2558, %rd2556;
	mul.lo.s64 	%rd2560, %rd6, %rd2537;
	mul.lo.s64 	%rd2561, %rd5, %rd2537;
	mul.lo.s64 	%rd2562, %rd6, %rd2538;
	shr.u64 	%rd2563, %rd2560, 32;
	and.b64  	%rd2564, %rd2561, 4294967295;
	add.s64 	%rd2565, %rd2563, %rd2564;
	and.b64  	%rd2566, %rd2562, 4294967295;
	add.s64 	%rd2567, %rd2565, %rd2566;
	shr.u64 	%rd2568, %rd2561, 32;
	mad.lo.s64 	%rd2569, %rd5, %rd2538, %rd2568;
	shr.u64 	%rd2570, %rd2562, 32;
	add.s64 	%rd2571, %rd2569, %rd2570;
	shr.u64 	%rd2572, %rd2567, 32;
	shl.b64 	%rd2573, %rd2567, 32;
	and.b64  	%rd2574, %rd2560, 4294967295;
	or.b64  	%rd2575, %rd2573, %rd2574;
	add.s64 	%rd2576, %rd2530, %rd2556;
	add.s64 	%rd2577, %rd2576, %rd2575;
	max.u64 	%rd2578, %rd2530, %rd2576;
	setp.gt.u64 	%p70, %rd2578, %rd2577;
	selp.u64 	%rd2579, 1, 0, %p70;
	add.s64 	%rd2580, %rd2571, %rd2535;
	add.s64 	%rd2581, %rd2580, %rd2572;
	add.s64 	%rd2582, %rd2581, %rd2579;
	ld.const.u64 	%rd2583, [GY_CONST+24];
	and.b64  	%rd2584, %rd2583, 4294967295;
	shr.u64 	%rd2585, %rd2583, 32;
	mul.lo.s64 	%rd2586, %rd4, %rd2584;
	mul.lo.s64 	%rd2587, %rd3, %rd2584;
	mul.lo.s64 	%rd2588, %rd4, %rd2585;
	shr.u64 	%rd2589, %rd2586, 32;
	and.b64  	%rd2590, %rd2587, 4294967295;
	add.s64 	%rd2591, %rd2589, %rd2590;
	and.b64  	%rd2592, %rd2588, 4294967295;
	add.s64 	%rd2593, %rd2591, %rd2592;
	shr.u64 	%rd2594, %rd2587, 32;
	mad.lo.s64 	%rd2595, %rd3, %rd2585, %rd2594;
	shr.u64 	%rd2596, %rd2588, 32;
	add.s64 	%rd2597, %rd2595, %rd2596;
	shr.u64 	%rd2598, %rd2593, 32;
	shl.b64 	%rd2599, %rd2593, 32;
	and.b64  	%rd2600, %rd2586, 4294967295;
	or.b64  	%rd2601, %rd2599, %rd2600;
	add.s64 	%rd2602, %rd2577, %rd2601;
	setp.lt.u64 	%p71, %rd2602, %rd2577;
	selp.u64 	%rd2603, 1, 0, %p71;
	add.s64 	%rd2604, %rd2597, %rd2582;
	add.s64 	%rd2605, %rd2604, %rd2598;
	add.s64 	%rd2606, %rd2605, %rd2603;
	mul.lo.s64 	%rd2607, %rd11, %rd2413;
	mul.lo.s64 	%rd2608, %rd12, %rd2607;
	mul.hi.u64 	%rd2609, %rd12, %rd2607;
	add.cc.s64 	%rd2610, %rd2608, %rd2413;
	addc.cc.s64 	%rd2611, %rd2609, 0;
	mul.lo.s64 	%rd2612, %rd13, %rd2607;
	mul.hi.u64 	%rd2613, %rd13, %rd2607;
	mov.b64 	%rd2614, 0;
	add.cc.s64 	%rd2615, %rd2611, %rd2485;
	addc.cc.s64 	%rd2616, %rd2614, 0;
	add.cc.s64 	%rd2617, %rd2615, %rd2612;
	addc.cc.s64 	%rd2618, %rd2616, %rd2613;
	mul.lo.s64 	%rd2619, %rd14, %rd2607;
	mul.hi.u64 	%rd2620, %rd14, %rd2607;
	add.cc.s64 	%rd2621, %rd2618, %rd2555;
	addc.cc.s64 	%rd2622, %rd2614, 0;
	add.cc.s64 	%rd2623, %rd2621, %rd2619;
	addc.cc.s64 	%rd2624, %rd2622, %rd2620;
	mul.lo.s64 	%rd2625, %rd15, %rd2607;
	mul.hi.u64 	%rd2626, %rd15, %rd2607;
	add.cc.s64 	%rd2627, %rd2624, %rd2602;
	addc.cc.s64 	%rd2628, %rd2614, 0;
	add.cc.s64 	%rd2629, %rd2627, %rd2625;
	addc.cc.s64 	%rd2630, %rd2628, %rd2626;
	add.s64 	%rd2631, %rd2414, %rd2630;
	setp.lt.u64 	%p72, %rd2631, %rd2414;
	selp.u64 	%rd2632, 1, 0, %p72;
	add.s64 	%rd2633, %rd2489, %rd2632;
	setp.lt.u64 	%p73, %rd2633, %rd2489;
	selp.u64 	%rd2634, 1, 0, %p73;
	add.s64 	%rd2635, %rd2559, %rd2634;
	setp.lt.u64 	%p74, %rd2635, %rd2559;
	selp.u64 	%rd2636, 1, 0, %p74;
	add.s64 	%rd2637, %rd2606, %rd2636;
	mul.lo.s64 	%rd2638, %rd11, %rd2617;
	mul.lo.s64 	%rd2639, %rd12, %rd2638;
	mul.hi.u64 	%rd2640, %rd12, %rd2638;
	add.cc.s64 	%rd2641, %rd2639, %rd2617;
	addc.cc.s64 	%rd2642, %rd2640, 0;
	mul.lo.s64 	%rd2643, %rd13, %rd2638;
	mul.hi.u64 	%rd2644, %rd13, %rd2638;
	add.cc.s64 	%rd2645, %rd2642, %rd2623;
	addc.cc.s64 	%rd2646, %rd2614, 0;
	add.cc.s64 	%rd2647, %rd2645, %rd2643;
	addc.cc.s64 	%rd2648, %rd2646, %rd2644;
	mul.lo.s64 	%rd2649, %rd14, %rd2638;
	mul.hi.u64 	%rd2650, %rd14, %rd2638;
	add.cc.s64 	%rd2651, %rd2648, %rd2629;
	addc.cc.s64 	%rd2652, %rd2614, 0;
	add.cc.s64 	%rd2653, %rd2651, %rd2649;
	addc.cc.s64 	%rd2654, %rd2652, %rd2650;
	mul.lo.s64 	%rd2655, %rd15, %rd2638;
	mul.hi.u64 	%rd2656, %rd15, %rd2638;
	add.cc.s64 	%rd2657, %rd2654, %rd2631;
	addc.cc.s64 	%rd2658, %rd2614, 0;
	add.cc.s64 	%rd2659, %rd2657, %rd2655;
	addc.cc.s64 	%rd2660, %rd2658, %rd2656;
	add.s64 	%rd2661, %rd2633, %rd2660;
	setp.lt.u64 	%p75, %rd2661, %rd2633;
	selp.u64 	%rd2662, 1, 0, %p75;
	add.s64 	%rd2663, %rd2635, %rd2662;
	setp.lt.u64 	%p76, %rd2663, %rd2635;
	selp.u64 	%rd2664, 1, 0, %p76;
	add.s64 	%rd2665, %rd2637, %rd2664;
	mul.lo.s64 	%rd2666, %rd11, %rd2647;
	mul.lo.s64 	%rd2667, %rd12, %rd2666;
	mul.hi.u64 	%rd2668, %rd12, %rd2666;
	add.cc.s64 	%rd2669, %rd2667, %rd2647;
	addc.cc.s64 	%rd2670, %rd2668, 0;
	mul.lo.s64 	%rd2671, %rd13, %rd2666;
	mul.hi.u64 	%rd2672, %rd13, %rd2666;
	add.cc.s64 	%rd2673, %rd2670, %rd2653;
	addc.cc.s64 	%rd2674, %rd2614, 0;
	add.cc.s64 	%rd2675, %rd2673, %rd2671;
	addc.cc.s64 	%rd2676, %rd2674, %rd2672;
	mul.lo.s64 	%rd2677, %rd14, %rd2666;
	mul.hi.u64 	%rd2678, %rd14, %rd2666;
	add.cc.s64 	%rd2679, %rd2676, %rd2659;
	addc.cc.s64 	%rd2680, %rd2614, 0;
	add.cc.s64 	%rd2681, %rd2679, %rd2677;
	addc.cc.s64 	%rd2682, %rd2680, %rd2678;
	mul.lo.s64 	%rd2683, %rd15, %rd2666;
	mul.hi.u64 	%rd2684, %rd15, %rd2666;
	add.cc.s64 	%rd2685, %rd2682, %rd2661;
	addc.cc.s64 	%rd2686, %rd2614, 0;
	add.cc.s64 	%rd2687, %rd2685, %rd2683;
	addc.cc.s64 	%rd2688, %rd2686, %rd2684;
	add.s64 	%rd2689, %rd2663, %rd2688;
	setp.lt.u64 	%p77, %rd2689, %rd2663;
	selp.u64 	%rd2690, 1, 0, %p77;
	add.s64 	%rd2691, %rd2665, %rd2690;
	mul.lo.s64 	%rd2692, %rd11, %rd2675;
	mul.lo.s64 	%rd2693, %rd12, %rd2692;
	mul.hi.u64 	%rd2694, %rd12, %rd2692;
	add.cc.s64 	%rd2695, %rd2693, %rd2675;
	addc.cc.s64 	%rd2696, %rd2694, 0;
	mul.lo.s64 	%rd2697, %rd13, %rd2692;
	mul.hi.u64 	%rd2698, %rd13, %rd2692;
	add.cc.s64 	%rd2699, %rd2696, %rd2681;
	addc.cc.s64 	%rd2700, %rd2614, 0;
	add.cc.s64 	%rd28, %rd2699, %rd2697;
	addc.cc.s64 	%rd2701, %rd2700, %rd2698;
	mul.lo.s64 	%rd2702, %rd14, %rd2692;
	mul.hi.u64 	%rd2703, %rd14, %rd2692;
	add.cc.s64 	%rd2704, %rd2701, %rd2687;
	addc.cc.s64 	%rd2705, %rd2614, 0;
	add.cc.s64 	%rd29, %rd2704, %rd2702;
	addc.cc.s64 	%rd2706, %rd2705, %rd2703;
	mul.lo.s64 	%rd2707, %rd15, %rd2692;
	mul.hi.u64 	%rd2708, %rd15, %rd2692;
	add.cc.s64 	%rd2709, %rd2706, %rd2689;
	addc.cc.s64 	%rd2710, %rd2614, 0;
	add.cc.s64 	%rd30, %rd2709, %rd2707;
	addc.cc.s64 	%rd2711, %rd2710, %rd2708;
	add.s64 	%rd21119, %rd2691, %rd2711;
	setp.gt.u64 	%p78, %rd21119, %rd15;
	@%p78 bra 	$L__BB1_13;
	setp.lt.u64 	%p79, %rd21119, %rd15;
	mov.u64 	%rd21120, %rd30;
	mov.u64 	%rd21121, %rd29;
	mov.u64 	%rd21122, %rd28;
	@%p79 bra 	$L__BB1_14;
	setp.lt.u64 	%p80, %rd14, %rd30;
	@%p80 bra 	$L__BB1_13;
	setp.gt.u64 	%p81, %rd14, %rd30;
	mov.u64 	%rd21120, %rd30;
	mov.u64 	%rd21121, %rd29;
	mov.u64 	%rd21122, %rd28;
	@%p81 bra 	$L__BB1_14;
	setp.lt.u64 	%p82, %rd13, %rd29;
	@%p82 bra 	$L__BB1_13;
	setp.gt.u64 	%p83, %rd13, %rd29;
	setp.gt.u64 	%p84, %rd12, %rd28;
	or.pred  	%p85, %p83, %p84;
	mov.u64 	%rd21120, %rd30;
	mov.u64 	%rd21121, %rd29;
	mov.u64 	%rd21122, %rd28;
	@%p85 bra 	$L__BB1_14;
$L__BB1_13:
	sub.s64 	%rd21122, %rd28, %rd12;
	setp.lt.u64 	%p86, %rd28, %rd12;
	selp.u64 	%rd2712, 1, 0, %p86;
	add.s64 	%rd2713, %rd13, %rd2712;
	sub.s64 	%rd21121, %rd29, %rd2713;
	setp.lt.u64 	%p87, %rd29, %rd2713;
	selp.u64 	%rd2714, 1, 0, %p87;
	add.s64 	%rd2715, %rd14, %rd2714;
	sub.s64 	%rd21120, %rd30, %rd2715;
	setp.lt.u64 	%p88, %rd30, %rd2715;
	selp.u64 	%rd2716, 1, 0, %p88;
	add.s64 	%rd2717, %rd15, %rd2716;
	sub.s64 	%rd21119, %rd21119, %rd2717;
$L__BB1_14:
	ld.const.u64 	%rd40, [ONE_MONT];
	ld.const.u64 	%rd41, [ONE_MONT+8];
	ld.const.u64 	%rd42, [ONE_MONT+16];
	ld.const.u64 	%rd43, [ONE_MONT+24];
	ld.global.u64 	%rd44, [%rd1];
	setp.ne.s64 	%p89, %rd44, 0;
	@%p89 bra 	$L__BB1_18;
	ld.global.u64 	%rd2718, [%rd1+8];
	setp.ne.s64 	%p90, %rd2718, 0;
	@%p90 bra 	$L__BB1_18;
	ld.global.u64 	%rd2719, [%rd1+16];
	setp.ne.s64 	%p91, %rd2719, 0;
	@%p91 bra 	$L__BB1_18;
	ld.global.u64 	%rd2721, [%rd1+24];
	setp.eq.s64 	%p93, %rd2721, 0;
	mov.b64 	%rd21383, 0;
	mov.pred 	%p2902, 0;
	mov.u64 	%rd21384, %rd21383;
	mov.u64 	%rd21385, %rd21383;
	mov.u64 	%rd21386, %rd21383;
	@%p93 bra 	$L__BB1_869;
$L__BB1_18:
	or.b64  	%rd2723, %rd40, %rd41;
	or.b64  	%rd2724, %rd2723, %rd42;
	or.b64  	%rd2725, %rd2724, %rd43;
	setp.eq.s64 	%p95, %rd2725, 0;
	mov.b64 	%rd21383, 0;
	mov.pred 	%p2902, 0;
	mov.u64 	%rd21384, %rd21383;
	mov.u64 	%rd21385, %rd21383;
	mov.u64 	%rd21386, %rd21383;
	@%p95 bra 	$L__BB1_869;
	ld.global.u64 	%rd2726, [%rd1+8];
	st.local.v2.u64 	[%rd2], {%rd44, %rd2726};
	ld.global.u64 	%rd2727, [%rd1+16];
	ld.global.u64 	%rd2728, [%rd1+24];
	st.local.v2.u64 	[%rd2+16], {%rd2727, %rd2728};
	ld.const.u64 	%rd2729, [N_CONST];
	sub.s64 	%rd45, %rd44, %rd2729;
	setp.lt.u64 	%p96, %rd44, %rd2729;
	selp.u64 	%rd2730, 1, 0, %p96;
	ld.const.u64 	%rd2731, [N_CONST+8];
	add.s64 	%rd2732, %rd2731, %rd2730;
	sub.s64 	%rd46, %rd2726, %rd2732;
	setp.lt.u64 	%p97, %rd2726, %rd2732;
	selp.u64 	%rd2733, 1, 0, %p97;
	ld.const.u64 	%rd2734, [N_CONST+16];
	add.s64 	%rd2735, %rd2734, %rd2733;
	sub.s64 	%rd47, %rd2727, %rd2735;
	setp.lt.u64 	%p98, %rd2727, %rd2735;
	selp.u64 	%rd2736, 1, 0, %p98;
	ld.const.u64 	%rd2737, [N_CONST+24];
	add.s64 	%rd2738, %rd2737, %rd2736;
	sub.s64 	%rd48, %rd2728, %rd2738;
	setp.lt.u64 	%p99, %rd2728, %rd2738;
	@%p99 bra 	$L__BB1_21;
	st.local.v2.u64 	[%rd2], {%rd45, %rd46};
	st.local.v2.u64 	[%rd2+16], {%rd47, %rd48};
$L__BB1_21:
	mov.b32 	%r1005, 255;
$L__BB1_22:
	shr.u32 	%r24, %r1005, 6;
	not.b32 	%r25, %r1005;
	and.b32  	%r26, %r25, 63;
	mul.wide.u32 	%rd2739, %r24, 8;
	sub.s64 	%rd2740, %rd2, %rd2739;
	ld.local.u64 	%rd2741, [%rd2740+24];
	shr.u64 	%rd2742, %rd2741, %r26;
	and.b64  	%rd2743, %rd2742, 1;
	setp.eq.b64 	%p100, %rd2743, 1;
	mov.u32 	%r1006, %r1005;
	@%p100 bra 	$L__BB1_31;
	add.s32 	%r1006, %r1005, -1;
	not.b32 	%r27, %r1006;
	shr.u32 	%r28, %r1006, 6;
	and.b32  	%r29, %r27, 63;
	mul.wide.u32 	%rd2744, %r28, 8;
	sub.s64 	%rd2745, %rd2, %rd2744;
	ld.local.u64 	%rd2746, [%rd2745+24];
	shr.u64 	%rd2747, %rd2746, %r29;
	and.b64  	%rd2748, %rd2747, 1;
	setp.eq.b64 	%p101, %rd2748, 1;
	@%p101 bra 	$L__BB1_31;
	add.s32 	%r1006, %r1005, -2;
	not.b32 	%r30, %r1006;
	shr.u32 	%r31, %r1006, 6;
	and.b32  	%r32, %r30, 63;
	mul.wide.u32 	%rd2749, %r31, 8;
	sub.s64 	%rd2750, %rd2, %rd2749;
	ld.local.u64 	%rd2751, [%rd2750+24];
	shr.u64 	%rd2752, %rd2751, %r32;
	and.b64  	%rd2753, %rd2752, 1;
	setp.eq.b64 	%p102, %rd2753, 1;
	@%p102 bra 	$L__BB1_31;
	add.s32 	%r1006, %r1005, -3;
	not.b32 	%r33, %r1006;
	shr.u32 	%r34, %r1006, 6;
	and.b32  	%r35, %r33, 63;
	mul.wide.u32 	%rd2754, %r34, 8;
	sub.s64 	%rd2755, %rd2, %rd2754;
	ld.local.u64 	%rd2756, [%rd2755+24];
	shr.u64 	%rd2757, %rd2756, %r35;
	and.b64  	%rd2758, %rd2757, 1;
	setp.eq.b64 	%p103, %rd2758, 1;
	@%p103 bra 	$L__BB1_31;
	add.s32 	%r1006, %r1005, -4;
	not.b32 	%r36, %r1006;
	shr.u32 	%r37, %r1006, 6;
	and.b32  	%r38, %r36, 63;
	mul.wide.u32 	%rd2759, %r37, 8;
	sub.s64 	%rd2760, %rd2, %rd2759;
	ld.local.u64 	%rd2761, [%rd2760+24];
	shr.u64 	%rd2762, %rd2761, %r38;
	and.b64  	%rd2763, %rd2762, 1;
	setp.eq.b64 	%p104, %rd2763, 1;
	@%p104 bra 	$L__BB1_31;
	add.s32 	%r1006, %r1005, -5;
	not.b32 	%r39, %r1006;
	shr.u32 	%r40, %r1006, 6;
	and.b32  	%r41, %r39, 63;
	mul.wide.u32 	%rd2764, %r40, 8;
	sub.s64 	%rd2765, %rd2, %rd2764;
	ld.local.u64 	%rd2766, [%rd2765+24];
	shr.u64 	%rd2767, %rd2766, %r41;
	and.b64  	%rd2768, %rd2767, 1;
	setp.eq.b64 	%p105, %rd2768, 1;
	@%p105 bra 	$L__BB1_31;
	add.s32 	%r1006, %r1005, -6;
	not.b32 	%r42, %r1006;
	shr.u32 	%r43, %r1006, 6;
	and.b32  	%r44, %r42, 63;
	mul.wide.u32 	%rd2769, %r43, 8;
	sub.s64 	%rd2770, %rd2, %rd2769;
	ld.local.u64 	%rd2771, [%rd2770+24];
	shr.u64 	%rd2772, %rd2771, %r44;
	and.b64  	%rd2773, %rd2772, 1;
	setp.eq.b64 	%p106, %rd2773, 1;
	@%p106 bra 	$L__BB1_31;
	add.s32 	%r1006, %r1005, -7;
	not.b32 	%r45, %r1006;
	shr.u32 	%r46, %r1006, 6;
	and.b32  	%r47, %r45, 63;
	mul.wide.u32 	%rd2774, %r46, 8;
	sub.s64 	%rd2775, %rd2, %rd2774;
	ld.local.u64 	%rd2776, [%rd2775+24];
	shr.u64 	%rd2777, %rd2776, %r47;
	and.b64  	%rd2778, %rd2777, 1;
	setp.eq.b64 	%p107, %rd2778, 1;
	@%p107 bra 	$L__BB1_31;
	add.s32 	%r1005, %r1005, -8;
	setp.ne.s32 	%p108, %r1006, 0;
	mov.b32 	%r1006, -1;
	@%p108 bra 	$L__BB1_22;
$L__BB1_31:
	setp.lt.s32 	%p110, %r1006, 0;
	mov.u64 	%rd21384, %rd21383;
	mov.u64 	%rd21385, %rd21383;
	mov.u64 	%rd21386, %rd21383;
	@%p110 bra 	$L__BB1_869;
	mov.b32 	%r1010, 0;
	mov.b64 	%rd21383, 0;
	mov.b32 	%r1011, 1;
	ld.const.u64 	%rd49, [ZERO+24];
	mov.u64 	%rd21384, %rd21383;
	mov.u64 	%rd21385, %rd21383;
	mov.u64 	%rd21386, %rd21383;
	mov.u64 	%rd21387, %rd43;
	mov.u64 	%rd21388, %rd42;
	mov.u64 	%rd21389, %rd41;
	mov.u64 	%rd21390, %rd40;
	mov.u64 	%rd21391, %rd43;
	mov.u64 	%rd21392, %rd42;
	mov.u64 	%rd21393, %rd41;
	mov.u64 	%rd21394, %rd40;
	mov.u64 	%rd21115, %rd43;
	mov.u64 	%rd21116, %rd42;
	mov.u64 	%rd21117, %rd41;
	mov.u64 	%rd21118, %rd40;
$L__BB1_33:
	mov.u32 	%r13, %r1006;
	mov.u64 	%rd96, %rd21126;
	mov.u64 	%rd95, %rd21125;
	mov.u64 	%rd94, %rd21124;
	mov.u64 	%rd93, %rd21123;
	mov.u64 	%rd92, %rd21122;
	mov.u64 	%rd91, %rd21121;
	mov.u64 	%rd90, %rd21120;
	mov.u64 	%rd89, %rd21119;
	mov.u64 	%rd88, %rd21118;
	mov.u64 	%rd87, %rd21117;
	mov.u64 	%rd86, %rd21116;
	mov.u64 	%rd85, %rd21115;
	mov.u64 	%rd84, %rd21394;
	mov.u64 	%rd83, %rd21393;
	mov.u64 	%rd82, %rd21392;
	mov.u64 	%rd81, %rd21391;
	mov.u64 	%rd80, %rd21390;
	mov.u64 	%rd79, %rd21389;
	mov.u64 	%rd78, %rd21388;
	mov.u64 	%rd77, %rd21387;
	mov.u64 	%rd76, %rd21386;
	mov.u64 	%rd75, %rd21385;
	mov.u64 	%rd74, %rd21384;
	mov.u64 	%rd73, %rd21383;
	shr.u32 	%r51, %r13, 6;
	not.b32 	%r52, %r13;
	and.b32  	%r53, %r52, 63;
	mul.wide.u32 	%rd2781, %r51, 8;
	sub.s64 	%rd2782, %rd2, %rd2781;
	ld.local.u64 	%rd2783, [%rd2782+24];
	shr.u64 	%rd2784, %rd2783, %r53;
	and.b64  	%rd2785, %rd2784, 1;
	setp.eq.b64 	%p111, %rd2785, 1;
	@%p111 bra 	$L__BB1_450;
	setp.ne.s32 	%p1498, %r1010, 0;
	mov.u32 	%r1010, %r1011;
	mov.u64 	%rd21115, %rd73;
	mov.u64 	%rd21116, %rd74;
	mov.u64 	%rd21117, %rd75;
	mov.u64 	%rd21118, %rd76;
	mov.u64 	%rd21119, %rd77;
	mov.u64 	%rd21120, %rd78;
	mov.u64 	%rd21121, %rd79;
	mov.u64 	%rd21122, %rd80;
	mov.u64 	%rd21123, %rd81;
	mov.u64 	%rd21124, %rd82;
	mov.u64 	%rd21125, %rd83;
	mov.u64 	%rd21126, %rd84;
	@%p1498 bra 	$L__BB1_326;
	or.b64  	%rd11814, %rd88, %rd87;
	or.b64  	%rd11815, %rd11814, %rd86;
	or.b64  	%rd11816, %rd11815, %rd85;
	setp.eq.s64 	%p1499, %rd11816, 0;
	mov.u32 	%r1010, %r1011;
	mov.u64 	%rd21115, %rd73;
	mov.u64 	%rd21116, %rd74;
	mov.u64 	%rd21117, %rd75;
	mov.u64 	%rd21118, %rd76;
	mov.u64 	%rd21119, %rd77;
	mov.u64 	%rd21120, %rd78;
	mov.u64 	%rd21121, %rd79;
	mov.u64 	%rd21122, %rd80;
	mov.u64 	%rd21123, %rd81;
	mov.u64 	%rd21124, %rd82;
	mov.u64 	%rd21125, %rd83;
	mov.u64 	%rd21126, %rd84;
	@%p1499 bra 	$L__BB1_326;
	setp.ne.s32 	%p1500, %r1011, 0;
	mov.b32 	%r529, 0;
	mov.u32 	%r1010, %r529;
	mov.u64 	%rd21115, %rd85;
	mov.u64 	%rd21116, %rd86;
	mov.u64 	%rd21117, %rd87;
	mov.u64 	%rd21118, %rd88;
	mov.u64 	%rd21119, %rd89;
	mov.u64 	%rd21120, %rd90;
	mov.u64 	%rd21121, %rd91;
	mov.u64 	%rd21122, %rd92;
	mov.u64 	%rd21123, %rd93;
	mov.u64 	%rd21124, %rd94;
	mov.u64 	%rd21125, %rd95;
	mov.u64 	%rd21126, %rd96;
	@%p1500 bra 	$L__BB1_326;
	or.b64  	%rd11817, %rd76, %rd75;
	or.b64  	%rd11818, %rd11817, %rd74;
	or.b64  	%rd11819, %rd11818, %rd73;
	setp.eq.s64 	%p1501, %rd11819, 0;
	mov.u64 	%rd21115, %rd85;
	mov.u64 	%rd21116, %rd86;
	mov.u64 	%rd21117, %rd87;
	mov.u64 	%rd21118, %rd88;
	mov.u64 	%rd21119, %rd89;
	mov.u64 	%rd21120, %rd90;
	mov.u64 	%rd21121, %rd91;
	mov.u64 	%rd21122, %rd92;
	mov.u64 	%rd21123, %rd93;
	mov.u64 	%rd21124, %rd94;
	mov.u64 	%rd21125, %rd95;
	mov.u64 	%rd21126, %rd96;
	@%p1501 bra 	$L__BB1_326;
	and.b64  	%rd97, %rd88, 4294967295;
	shr.u64 	%rd98, %rd88, 32;
	mul.lo.s64 	%rd11820, %rd97, %rd97;
	mul.lo.s64 	%rd11821, %rd98, %rd97;
	shr.u64 	%rd11822, %rd11820, 32;
	shl.b64 	%rd11823, %rd11821, 1;
	and.b64  	%rd11824, %rd11823, 8589934590;
	add.s64 	%rd11825, %rd11822, %rd11824;
	shr.u64 	%rd11826, %rd11821, 31;
	and.b64  	%rd11827, %rd11826, 8589934590;
	mad.lo.s64 	%rd11828, %rd98, %rd98, %rd11827;
	shr.u64 	%rd11829, %rd11825, 32;
	shl.b64 	%rd11830, %rd11825, 32;
	and.b64  	%rd11831, %rd11820, 4294967293;
	or.b64  	%rd11832, %rd11830, %rd11831;
	add.s64 	%rd11833, %rd11828, %rd11829;
	shr.u64 	%rd99, %rd87, 32;
	and.b64  	%rd100, %rd87, 4294967295;
	mul.lo.s64 	%rd11834, %rd100, %rd97;
	mul.lo.s64 	%rd11835, %rd99, %rd97;
	mul.lo.s64 	%rd11836, %rd100, %rd98;
	shr.u64 	%rd11837, %rd11834, 32;
	and.b64  	%rd11838, %rd11835, 4294967295;
	add.s64 	%rd11839, %rd11837, %rd11838;
	and.b64  	%rd11840, %rd11836, 4294967295;
	add.s64 	%rd11841, %rd11839, %rd11840;
	shr.u64 	%rd11842, %rd11835, 32;
	mad.lo.s64 	%rd11843, %rd99, %rd98, %rd11842;
	shr.u64 	%rd11844, %rd11836, 32;
	add.s64 	%rd11845, %rd11843, %rd11844;
	shr.u64 	%rd11846, %rd11841, 32;
	shl.b64 	%rd11847, %rd11841, 32;
	and.b64  	%rd11848, %rd11834, 4294967295;
	or.b64  	%rd11849, %rd11847, %rd11848;
	add.s64 	%rd11850, %rd11845, %rd11846;
	shr.u64 	%rd101, %rd86, 32;
	and.b64  	%rd102, %rd86, 4294967295;
	mul.lo.s64 	%rd11851, %rd102, %rd97;
	mul.lo.s64 	%rd11852, %rd101, %rd97;
	mul.lo.s64 	%rd11853, %rd102, %rd98;
	shr.u64 	%rd11854, %rd11851, 32;
	and.b64  	%rd11855, %rd11852, 4294967295;
	add.s64 	%rd11856, %rd11854, %rd11855;
	and.b64  	%rd11857, %rd11853, 4294967295;
	add.s64 	%rd11858, %rd11856, %rd11857;
	shr.u64 	%rd11859, %rd11852, 32;
	mad.lo.s64 	%rd11860, %rd101, %rd98, %rd11859;
	shr.u64 	%rd11861, %rd11853, 32;
	add.s64 	%rd11862, %rd11860, %rd11861;
	shr.u64 	%rd11863, %rd11858, 32;
	shl.b64 	%rd11864, %rd11858, 32;
	and.b64  	%rd11865, %rd11851, 4294967295;
	or.b64  	%rd11866, %rd11864, %rd11865;
	add.s64 	%rd11867, %rd11862, %rd11863;
	shr.u64 	%rd103, %rd85, 32;
	and.b64  	%rd104, %rd85, 4294967295;
	mul.lo.s64 	%rd11868, %rd104, %rd97;
	mul.lo.s64 	%rd11869, %rd103, %rd97;
	mul.lo.s64 	%rd11870, %rd104, %rd98;
	shr.u64 	%rd11871, %rd11868, 32;
	and.b64  	%rd11872, %rd11869, 4294967295;
	add.s64 	%rd11873, %rd11871, %rd11872;
	and.b64  	%rd11874, %rd11870, 4294967295;
	add.s64 	%rd11875, %rd11873, %rd11874;
	shr.u64 	%rd11876, %rd11869, 32;
	mad.lo.s64 	%rd11877, %rd103, %rd98, %rd11876;
	shr.u64 	%rd11878, %rd11870, 32;
	add.s64 	%rd11879, %rd11877, %rd11878;
	shr.u64 	%rd11880, %rd11875, 32;
	shl.b64 	%rd11881, %rd11875, 32;
	and.b64  	%rd11882, %rd11868, 4294967295;
	or.b64  	%rd11883, %rd11881, %rd11882;
	add.s64 	%rd11884, %rd11879, %rd11880;
	shl.b64 	%rd11885, %rd11849, 1;
	shr.u64 	%rd11886, %rd11847, 63;
	add.s64 	%rd11887, %rd11850, %rd11850;
	add.s64 	%rd11888, %rd11887, %rd11886;
	mul.lo.s64 	%rd11889, %rd100, %rd100;
	mul.lo.s64 	%rd11890, %rd99, %rd100;
	shr.u64 	%rd11891, %rd11889, 32;
	shl.b64 	%rd11892, %rd11890, 1;
	and.b64  	%rd11893, %rd11892, 8589934590;
	add.s64 	%rd11894, %rd11891, %rd11893;
	shr.u64 	%rd11895, %rd11890, 31;
	and.b64  	%rd11896, %rd11895, 8589934590;
	mad.lo.s64 	%rd11897, %rd99, %rd99, %rd11896;
	shr.u64 	%rd11898, %rd11894, 32;
	shl.b64 	%rd11899, %rd11894, 32;
	and.b64  	%rd11900, %rd11889, 4294967293;
	or.b64  	%rd11901, %rd11899, %rd11900;
	add.s64 	%rd11902, %rd11866, %rd11886;
	add.s64 	%rd11903, %rd11902, %rd11901;
	max.u64 	%rd11904, %rd11866, %rd11902;
	setp.gt.u64 	%p1502, %rd11904, %rd11903;
	selp.u64 	%rd11905, 1, 0, %p1502;
	add.s64 	%rd11906, %rd11897, %rd11867;
	add.s64 	%rd11907, %rd11906, %rd11898;
	add.s64 	%rd11908, %rd11907, %rd11905;
	mul.lo.s64 	%rd11909, %rd102, %rd100;
	mul.lo.s64 	%rd11910, %rd101, %rd100;
	mul.lo.s64 	%rd11911, %rd102, %rd99;
	shr.u64 	%rd11912, %rd11909, 32;
	and.b64  	%rd11913, %rd11910, 4294967295;
	add.s64 	%rd11914, %rd11912, %rd11913;
	and.b64  	%rd11915, %rd11911, 4294967295;
	add.s64 	%rd11916, %rd11914, %rd11915;
	shr.u64 	%rd11917, %rd11910, 32;
	mad.lo.s64 	%rd11918, %rd101, %rd99, %rd11917;
	shr.u64 	%rd11919, %rd11911, 32;
	add.s64 	%rd11920, %rd11918, %rd11919;
	shr.u64 	%rd11921, %rd11916, 32;
	shl.b64 	%rd11922, %rd11916, 32;
	and.b64  	%rd11923, %rd11909, 4294967295;
	or.b64  	%rd11924, %rd11922, %rd11923;
	add.s64 	%rd11925, %rd11883, %rd11905;
	add.s64 	%rd11926, %rd11925, %rd11924;
	max.u64 	%rd11927, %rd11883, %rd11925;
	setp.gt.u64 	%p1503, %rd11927, %rd11926;
	selp.u64 	%rd11928, 1, 0, %p1503;
	add.s64 	%rd11929, %rd11920, %rd11884;
	add.s64 	%rd11930, %rd11929, %rd11921;
	add.s64 	%rd11931, %rd11930, %rd11928;
	add.s64 	%rd11932, %rd11903, %rd11866;
	setp.lt.u64 	%p1504, %rd11932, %rd11903;
	selp.u64 	%rd11933, 1, 0, %p1504;
	add.s64 	%rd11934, %rd11867, %rd11908;
	add.s64 	%rd11935, %rd11934, %rd11933;
	add.s64 	%rd11936, %rd11926, %rd11933;
	add.s64 	%rd11937, %rd11936, %rd11924;
	max.u64 	%rd11938, %rd11926, %rd11936;
	setp.gt.u64 	%p1505, %rd11938, %rd11937;
	selp.u64 	%rd11939, 1, 0, %p1505;
	add.s64 	%rd11940, %rd11920, %rd11931;
	add.s64 	%rd11941, %rd11940, %rd11921;
	add.s64 	%rd11942, %rd11941, %rd11939;
	add.s64 	%rd11943, %rd11937, %rd11883;
	setp.lt.u64 	%p1506, %rd11943, %rd11937;
	selp.u64 	%rd11944, 1, 0, %p1506;
	add.s64 	%rd11945, %rd11884, %rd11942;
	add.s64 	%rd11946, %rd11945, %rd11944;
	mul.lo.s64 	%rd11947, %rd11, %rd11832;
	mul.lo.s64 	%rd11948, %rd12, %rd11947;
	mul.hi.u64 	%rd11949, %rd12, %rd11947;
	add.cc.s64 	%rd11950, %rd11948, %rd11832;
	addc.cc.s64 	%rd11951, %rd11949, 0;
	mul.lo.s64 	%rd11952, %rd13, %rd11947;
	mul.hi.u64 	%rd11953, %rd13, %rd11947;
	mov.b64 	%rd11954, 0;
	add.cc.s64 	%rd11955, %rd11951, %rd11885;
	addc.cc.s64 	%rd11956, %rd11954, 0;
	add.cc.s64 	%rd11957, %rd11955, %rd11952;
	addc.cc.s64 	%rd11958, %rd11956, %rd11953;
	mul.lo.s64 	%rd11959, %rd14, %rd11947;
	mul.hi.u64 	%rd11960, %rd14, %rd11947;
	add.cc.s64 	%rd11961, %rd11958, %rd11932;
	addc.cc.s64 	%rd11962, %rd11954, 0;
	add.cc.s64 	%rd11963, %rd11961, %rd11959;
	addc.cc.s64 	%rd11964, %rd11962, %rd11960;
	mul.lo.s64 	%rd11965, %rd15, %rd11947;
	mul.hi.u64 	%rd11966, %rd15, %rd11947;
	add.cc.s64 	%rd11967, %rd11964, %rd11943;
	addc.cc.s64 	%rd11968, %rd11954, 0;
	add.cc.s64 	%rd11969, %rd11967, %rd11965;
	addc.cc.s64 	%rd11970, %rd11968, %rd11966;
	add.s64 	%rd11971, %rd11833, %rd11970;
	setp.lt.u64 	%p1507, %rd11971, %rd11833;
	selp.u64 	%rd11972, 1, 0, %p1507;
	add.s64 	%rd11973, %rd11888, %rd11972;
	setp.lt.u64 	%p1508, %rd11973, %rd11888;
	selp.u64 	%rd11974, 1, 0, %p1508;
	add.s64 	%rd11975, %rd11935, %rd11974;
	setp.lt.u64 	%p1509, %rd11975, %rd11935;
	selp.u64 	%rd11976, 1, 0, %p1509;
	add.s64 	%rd11977, %rd11946, %rd11976;
	mul.lo.s64 	%rd11978, %rd11, %rd11957;
	mul.lo.s64 	%rd11979, %rd12, %rd11978;
	mul.hi.u64 	%rd11980, %rd12, %rd11978;
	add.cc.s64 	%rd11981, %rd11979, %rd11957;
	addc.cc.s64 	%rd11982, %rd11980, 0;
	mul.lo.s64 	%rd11983, %rd13, %rd11978;
	mul.hi.u64 	%rd11984, %rd13, %rd11978;
	add.cc.s64 	%rd11985, %rd11982, %rd11963;
	addc.cc.s64 	%rd11986, %rd11954, 0;
	add.cc.s64 	%rd11987, %rd11985, %rd11983;
	addc.cc.s64 	%rd11988, %rd11986, %rd11984;
	mul.lo.s64 	%rd11989, %rd14, %rd11978;
	mul.hi.u64 	%rd11990, %rd14, %rd11978;
	add.cc.s64 	%rd11991, %rd11988, %rd11969;
	addc.cc.s64 	%rd11992, %rd11954, 0;
	add.cc.s64 	%rd11993, %rd11991, %rd11989;
	addc.cc.s64 	%rd11994, %rd11992, %rd11990;
	mul.lo.s64 	%rd11995, %rd15, %rd11978;
	mul.hi.u64 	%rd11996, %rd15, %rd11978;
	add.cc.s64 	%rd11997, %rd11994, %rd11971;
	addc.cc.s64 	%rd11998, %rd11954, 0;
	add.cc.s64 	%rd11999, %rd11997, %rd11995;
	addc.cc.s64 	%rd12000, %rd11998, %rd11996;
	add.s64 	%rd12001, %rd11973, %rd12000;
	setp.lt.u64 	%p1510, %rd12001, %rd11973;
	selp.u64 	%rd12002, 1, 0, %p1510;
	add.s64 	%rd12003, %rd11975, %rd12002;
	setp.lt.u64 	%p1511, %rd12003, %rd11975;
	selp.u64 	%rd12004, 1, 0, %p1511;
	add.s64 	%rd12005, %rd11977, %rd12004;
	mul.lo.s64 	%rd12006, %rd11, %rd11987;
	mul.lo.s64 	%rd12007, %rd12, %rd12006;
	mul.hi.u64 	%rd12008, %rd12, %rd12006;
	add.cc.s64 	%rd12009, %rd12007, %rd11987;
	addc.cc.s64 	%rd12010, %rd12008, 0;
	mul.lo.s64 	%rd12011, %rd13, %rd12006;
	mul.hi.u64 	%rd12012, %rd13, %rd12006;
	add.cc.s64 	%rd12013, %rd12010, %rd11993;
	addc.cc.s64 	%rd12014, %rd11954, 0;
	add.cc.s64 	%rd12015, %rd12013, %rd12011;
	addc.cc.s64 	%rd12016, %rd12014, %rd12012;
	mul.lo.s64 	%rd12017, %rd14, %rd12006;
	mul.hi.u64 	%rd12018, %rd14, %rd12006;
	add.cc.s64 	%rd12019, %rd12016, %rd11999;
	addc.cc.s64 	%rd12020, %rd11954, 0;
	add.cc.s64 	%rd12021, %rd12019, %rd12017;
	addc.cc.s64 	%rd12022, %rd12020, %rd12018;
	mul.lo.s64 	%rd12023, %rd15, %rd12006;
	mul.hi.u64 	%rd12024, %rd15, %rd12006;
	add.cc.s64 	%rd12025, %rd12022, %rd12001;
	addc.cc.s64 	%rd12026, %rd11954, 0;
	add.cc.s64 	%rd12027, %rd12025, %rd12023;
	addc.cc.s64 	%rd12028, %rd12026, %rd12024;
	add.s64 	%rd12029, %rd12003, %rd12028;
	setp.lt.u64 	%p1512, %rd12029, %rd12003;
	selp.u64 	%rd12030, 1, 0, %p1512;
	add.s64 	%rd12031, %rd12005, %rd12030;
	mul.lo.s64 	%rd12032, %rd11, %rd12015;
	mul.lo.s64 	%rd12033, %rd12, %rd12032;
	mul.hi.u64 	%rd12034, %rd12, %rd12032;
	add.cc.s64 	%rd12035, %rd12033, %rd12015;
	addc.cc.s64 	%rd12036, %rd12034, 0;
	mul.lo.s64 	%rd12037, %rd13, %rd12032;
	mul.hi.u64 	%rd12038, %rd13, %rd12032;
	add.cc.s64 	%rd12039, %rd12036, %rd12021;
	addc.cc.s64 	%rd12040, %rd11954, 0;
	add.cc.s64 	%rd105, %rd12039, %rd12037;
	addc.cc.s64 	%rd12041, %rd12040, %rd12038;
	mul.lo.s64 	%rd12042, %rd14, %rd12032;
	mul.hi.u64 	%rd12043, %rd14, %rd12032;
	add.cc.s64 	%rd12044, %rd12041, %rd12027;
	addc.cc.s64 	%rd12045, %rd11954, 0;
	add.cc.s64 	%rd106, %rd12044, %rd12042;
	addc.cc.s64 	%rd12046, %rd12045, %rd12043;
	mul.lo.s64 	%rd12047, %rd15, %rd12032;
	mul.hi.u64 	%rd12048, %rd15, %rd12032;
	add.cc.s64 	%rd12049, %rd12046, %rd12029;
	addc.cc.s64 	%rd12050, %rd11954, 0;
	add.cc.s64 	%rd107, %rd12049, %rd12047;
	addc.cc.s64 	%rd12051, %rd12050, %rd12048;
	add.s64 	%rd20931, %rd12031, %rd12051;
	setp.gt.u64 	%p1513, %rd20931, %rd15;
	@%p1513 bra 	$L__BB1_44;
	setp.lt.u64 	%p1514, %rd20931, %rd15;
	mov.u64 	%rd20932, %rd107;
	mov.u64 	%rd20933, %rd106;
	mov.u64 	%rd20934, %rd105;
	@%p1514 bra 	$L__BB1_45;
	setp.lt.u64 	%p1515, %rd14, %rd107;
	@%p1515 bra 	$L__BB1_44;
	setp.gt.u64 	%p1516, %rd14, %rd107;
	mov.u64 	%rd20932, %rd107;
	mov.u64 	%rd20933, %rd106;
	mov.u64 	%rd20934, %rd105;
	@%p1516 bra 	$L__BB1_45;
	setp.lt.u64 	%p1517, %rd13, %rd106;
	@%p1517 bra 	$L__BB1_44;
	setp.gt.u64 	%p1518, %rd13, %rd106;
	setp.gt.u64 	%p1519, %rd12, %rd105;
	or.pred  	%p1520, %p1518, %p1519;
	mov.u64 	%rd20932, %rd107;
	mov.u64 	%rd20933, %rd106;
	mov.u64 	%rd20934, %rd105;
	@%p1520 bra 	$L__BB1_45;
$L__BB1_44:
	sub.s64 	%rd20934, %rd105, %rd12;
	setp.lt.u64 	%p1521, %rd105, %rd12;
	selp.u64 	%rd12052, 1, 0, %p1521;
	add.s64 	%rd12053, %rd13, %rd12052;
	sub.s64 	%rd20933, %rd106, %rd12053;
	setp.lt.u64 	%p1522, %rd106, %rd12053;
	selp.u64 	%rd12054, 1, 0, %p1522;
	add.s64 	%rd12055, %rd14, %rd12054;
	sub.s64 	%rd20932, %rd107, %rd12055;
	setp.lt.u64 	%p1523, %rd107, %rd12055;
	selp.u64 	%rd12056, 1, 0, %p1523;
	add.s64 	%rd12057, %rd15, %rd12056;
	sub.s64 	%rd20931, %rd20931, %rd12057;
$L__BB1_45:
	and.b64  	%rd117, %rd76, 4294967295;
	shr.u64 	%rd118, %rd76, 32;
	mul.lo.s64 	%rd12058, %rd117, %rd117;
	mul.lo.s64 	%rd12059, %rd118, %rd117;
	shr.u64 	%rd12060, %rd12058, 32;
	shl.b64 	%rd12061, %rd12059, 1;
	and.b64  	%rd12062, %rd12061, 8589934590;
	add.s64 	%rd12063, %rd12060, %rd12062;
	shr.u64 	%rd12064, %rd12059, 31;
	and.b64  	%rd12065, %rd12064, 8589934590;
	mad.lo.s64 	%rd12066, %rd118, %rd118, %rd12065;
	shr.u64 	%rd12067, %rd12063, 32;
	shl.b64 	%rd12068, %rd12063, 32;
	and.b64  	%rd12069, %rd12058, 4294967293;
	or.b64  	%rd12070, %rd12068, %rd12069;
	add.s64 	%rd12071, %rd12066, %rd12067;
	shr.u64 	%rd119, %rd75, 32;
	and.b64  	%rd120, %rd75, 4294967295;
	mul.lo.s64 	%rd12072, %rd120, %rd117;
	mul.lo.s64 	%rd12073, %rd119, %rd117;
	mul.lo.s64 	%rd12074, %rd120, %rd118;
	shr.u64 	%rd12075, %rd12072, 32;
	and.b64  	%rd12076, %rd12073, 4294967295;
	add.s64 	%rd12077, %rd12075, %rd12076;
	and.b64  	%rd12078, %rd12074, 4294967295;
	add.s64 	%rd12079, %rd12077, %rd12078;
	shr.u64 	%rd12080, %rd12073, 32;
	mad.lo.s64 	%rd12081, %rd119, %rd118, %rd12080;
	shr.u64 	%rd12082, %rd12074, 32;
	add.s64 	%rd12083, %rd12081, %rd12082;
	shr.u64 	%rd12084, %rd12079, 32;
	shl.b64 	%rd12085, %rd12079, 32;
	and.b64  	%rd12086, %rd12072, 4294967295;
	or.b64  	%rd12087, %rd12085, %rd12086;
	add.s64 	%rd12088, %rd12083, %rd12084;
	shr.u64 	%rd121, %rd74, 32;
	and.b64  	%rd122, %rd74, 4294967295;
	mul.lo.s64 	%rd12089, %rd122, %rd117;
	mul.lo.s64 	%rd12090, %rd121, %rd117;
	mul.lo.s64 	%rd12091, %rd122, %rd118;
	shr.u64 	%rd12092, %rd12089, 32;
	and.b64  	%rd12093, %rd12090, 4294967295;
	add.s64 	%rd12094, %rd12092, %rd12093;
	and.b64  	%rd12095, %rd12091, 4294967295;
	add.s64 	%rd12096, %rd12094, %rd12095;
	shr.u64 	%rd12097, %rd12090, 32;
	mad.lo.s64 	%rd12098, %rd121, %rd118, %rd12097;
	shr.u64 	%rd12099, %rd12091, 32;
	add.s64 	%rd12100, %rd12098, %rd12099;
	shr.u64 	%rd12101, %rd12096, 32;
	shl.b64 	%rd12102, %rd12096, 32;
	and.b64  	%rd12103, %rd12089, 4294967295;
	or.b64  	%rd12104, %rd12102, %rd12103;
	add.s64 	%rd12105, %rd12100, %rd12101;
	shr.u64 	%rd123, %rd73, 32;
	and.b64  	%rd124, %rd73, 4294967295;
	mul.lo.s64 	%rd12106, %rd124, %rd117;
	mul.lo.s64 	%rd12107, %rd123, %rd117;
	mul.lo.s64 	%rd12108, %rd124, %rd118;
	shr.u64 	%rd12109, %rd12106, 32;
	and.b64  	%rd12110, %rd12107, 4294967295;
	add.s64 	%rd12111, %rd12109, %rd12110;
	and.b64  	%rd12112, %rd12108, 4294967295;
	add.s64 	%rd12113, %rd12111, %rd12112;
	shr.u64 	%rd12114, %rd12107, 32;
	mad.lo.s64 	%rd12115, %rd123, %rd118, %rd12114;
	shr.u64 	%rd12116, %rd12108, 32;
	add.s64 	%rd12117, %rd12115, %rd12116;
	shr.u64 	%rd12118, %rd12113, 32;
	shl.b64 	%rd12119, %rd12113, 32;
	and.b64  	%rd12120, %rd12106, 4294967295;
	or.b64  	%rd12121, %rd12119, %rd12120;
	add.s64 	%rd12122, %rd12117, %rd12118;
	shl.b64 	%rd12123, %rd12087, 1;
	shr.u64 	%rd12124, %rd12085, 63;
	add.s64 	%rd12125, %rd12088, %rd12088;
	add.s64 	%rd12126, %rd12125, %rd12124;
	mul.lo.s64 	%rd12127, %rd120, %rd120;
	mul.lo.s64 	%rd12128, %rd119, %rd120;
	shr.u64 	%rd12129, %rd12127, 32;
	shl.b64 	%rd12130, %rd12128, 1;
	and.b64  	%rd12131, %rd12130, 8589934590;
	add.s64 	%rd12132, %rd12129, %rd12131;
	shr.u64 	%rd12133, %rd12128, 31;
	and.b64  	%rd12134, %rd12133, 8589934590;
	mad.lo.s64 	%rd12135, %rd119, %rd119, %rd12134;
	shr.u64 	%rd12136, %rd12132, 32;
	shl.b64 	%rd12137, %rd12132, 32;
	and.b64  	%rd12138, %rd12127, 4294967293;
	or.b64  	%rd12139, %rd12137, %rd12138;
	add.s64 	%rd12140, %rd12104, %rd12124;
	add.s64 	%rd12141, %rd12140, %rd12139;
	max.u64 	%rd12142, %rd12104, %rd12140;
	setp.gt.u64 	%p1524, %rd12142, %rd12141;
	selp.u64 	%rd12143, 1, 0, %p1524;
	add.s64 	%rd12144, %rd12135, %rd12105;
	add.s64 	%rd12145, %rd12144, %rd12136;
	add.s64 	%rd12146, %rd12145, %rd12143;
	mul.lo.s64 	%rd12147, %rd122, %rd120;
	mul.lo.s64 	%rd12148, %rd121, %rd120;
	mul.lo.s64 	%rd12149, %rd122, %rd119;
	shr.u64 	%rd12150, %rd12147, 32;
	and.b64  	%rd12151, %rd12148, 4294967295;
	add.s64 	%rd12152, %rd12150, %rd12151;
	and.b64  	%rd12153, %rd12149, 4294967295;
	add.s64 	%rd12154, %rd12152, %rd12153;
	shr.u64 	%rd12155, %rd12148, 32;
	mad.lo.s64 	%rd12156, %rd121, %rd119, %rd12155;
	shr.u64 	%rd12157, %rd12149, 32;
	add.s64 	%rd12158, %rd12156, %rd12157;
	shr.u64 	%rd12159, %rd12154, 32;
	shl.b64 	%rd12160, %rd12154, 32;
	and.b64  	%rd12161, %rd12147, 4294967295;
	or.b64  	%rd12162, %rd12160, %rd12161;
	add.s64 	%rd12163, %rd12121, %rd12143;
	add.s64 	%rd12164, %rd12163, %rd12162;
	max.u64 	%rd12165, %rd12121, %rd12163;
	setp.gt.u64 	%p1525, %rd12165, %rd12164;
	selp.u64 	%rd12166, 1, 0, %p1525;
	add.s64 	%rd12167, %rd12158, %rd12122;
	add.s64 	%rd12168, %rd12167, %rd12159;
	add.s64 	%rd12169, %rd12168, %rd12166;
	add.s64 	%rd12170, %rd12141, %rd12104;
	setp.lt.u64 	%p1526, %rd12170, %rd12141;
	selp.u64 	%rd12171, 1, 0, %p1526;
	add.s64 	%rd12172, %rd12105, %rd12146;
	add.s64 	%rd12173, %rd12172, %rd12171;
	add.s64 	%rd12174, %rd12164, %rd12171;
	add.s64 	%rd12175, %rd12174, %rd12162;
	max.u64 	%rd12176, %rd12164, %rd12174;
	setp.gt.u64 	%p1527, %rd12176, %rd12175;
	selp.u64 	%rd12177, 1, 0, %p1527;
	add.s64 	%rd12178, %rd12158, %rd12169;
	add.s64 	%rd12179, %rd12178, %rd12159;
	add.s64 	%rd12180, %rd12179, %rd12177;
	add.s64 	%rd12181, %rd12175, %rd12121;
	setp.lt.u64 	%p1528, %rd12181, %rd12175;
	selp.u64 	%rd12182, 1, 0, %p1528;
	add.s64 	%rd12183, %rd12122, %rd12180;
	add.s64 	%rd12184, %rd12183, %rd12182;
	mul.lo.s64 	%rd12185, %rd11, %rd12070;
	mul.lo.s64 	%rd12186, %rd12, %rd12185;
	mul.hi.u64 	%rd12187, %rd12, %rd12185;
	add.cc.s64 	%rd12188, %rd12186, %rd12070;
	addc.cc.s64 	%rd12189, %rd12187, 0;
	mul.lo.s64 	%rd12190, %rd13, %rd12185;
	mul.hi.u64 	%rd12191, %rd13, %rd12185;
	mov.b64 	%rd12192, 0;
	add.cc.s64 	%rd12193, %rd12189, %rd12123;
	addc.cc.s64 	%rd12194, %rd12192, 0;
	add.cc.s64 	%rd12195, %rd12193, %rd12190;
	addc.cc.s64 	%rd12196, %rd12194, %rd12191;
	mul.lo.s64 	%rd12197, %rd14, %rd12185;
	mul.hi.u64 	%rd12198, %rd14, %rd12185;
	add.cc.s64 	%rd12199, %rd12196, %rd12170;
	addc.cc.s64 	%rd12200, %rd12192, 0;
	add.cc.s64 	%rd12201, %rd12199, %rd12197;
	addc.cc.s64 	%rd12202, %rd12200, %rd12198;
	mul.lo.s64 	%rd12203, %rd15, %rd12185;
	mul.hi.u64 	%rd12204, %rd15, %rd12185;
	add.cc.s64 	%rd12205, %rd12202, %rd12181;
	addc.cc.s64 	%rd12206, %rd12192, 0;
	add.cc.s64 	%rd12207, %rd12205, %rd12203;
	addc.cc.s64 	%rd12208, %rd12206, %rd12204;
	add.s64 	%rd12209, %rd12071, %rd12208;
	setp.lt.u64 	%p1529, %rd12209, %rd12071;
	selp.u64 	%rd12210, 1, 0, %p1529;
	add.s64 	%rd12211, %rd12126, %rd12210;
	setp.lt.u64 	%p1530, %rd12211, %rd12126;
	selp.u64 	%rd12212, 1, 0, %p1530;
	add.s64 	%rd12213, %rd12173, %rd12212;
	setp.lt.u64 	%p1531, %rd12213, %rd12173;
	selp.u64 	%rd12214, 1, 0, %p1531;
	add.s64 	%rd12215, %rd12184, %rd12214;
	mul.lo.s64 	%rd12216, %rd11, %rd12195;
	mul.lo.s64 	%rd12217, %rd12, %rd12216;
	mul.hi.u64 	%rd12218, %rd12, %rd12216;
	add.cc.s64 	%rd12219, %rd12217, %rd12195;
	addc.cc.s64 	%rd12220, %rd12218, 0;
	mul.lo.s64 	%rd12221, %rd13, %rd12216;
	mul.hi.u64 	%rd12222, %rd13, %rd12216;
	add.cc.s64 	%rd12223, %rd12220, %rd12201;
	addc.cc.s64 	%rd12224, %rd12192, 0;
	add.cc.s64 	%rd12225, %rd12223, %rd12221;
	addc.cc.s64 	%rd12226, %rd12224, %rd12222;
	mul.lo.s64 	%rd12227, %rd14, %rd12216;
	mul.hi.u64 	%rd12228, %rd14, %rd12216;
	add.cc.s64 	%rd12229, %rd12226, %rd12207;
	addc.cc.s64 	%rd12230, %rd12192, 0;
	add.cc.s64 	%rd12231, %rd12229, %rd12227;
	addc.cc.s64 	%rd12232, %rd12230, %rd12228;
	mul.lo.s64 	%rd12233, %rd15, %rd12216;
	mul.hi.u64 	%rd12234, %rd15, %rd12216;
	add.cc.s64 	%rd12235, %rd12232, %rd12209;
	addc.cc.s64 	%rd12236, %rd12192, 0;
	add.cc.s64 	%rd12237, %rd12235, %rd12233;
	addc.cc.s64 	%rd12238, %rd12236, %rd12234;
	add.s64 	%rd12239, %rd12211, %rd12238;
	setp.lt.u64 	%p1532, %rd12239, %rd12211;
	selp.u64 	%rd12240, 1, 0, %p1532;
	add.s64 	%rd12241, %rd12213, %rd12240;
	setp.lt.u64 	%p1533, %rd12241, %rd12213;
	selp.u64 	%rd12242, 1, 0, %p1533;
	add.s64 	%rd12243, %rd12215, %rd12242;
	mul.lo.s64 	%rd12244, %rd11, %rd12225;
	mul.lo.s64 	%rd12245, %rd12, %rd12244;
	mul.hi.u64 	%rd12246, %rd12, %rd12244;
	add.cc.s64 	%rd12247, %rd12245, %rd12225;
	addc.cc.s64 	%rd12248, %rd12246, 0;
	mul.lo.s64 	%rd12249, %rd13, %rd12244;
	mul.hi.u64 	%rd12250, %rd13, %rd12244;
	add.cc.s64 	%rd12251, %rd12248, %rd12231;
	addc.cc.s64 	%rd12252, %rd12192, 0;
	add.cc.s64 	%rd12253, %rd12251, %rd12249;
	addc.cc.s64 	%rd12254, %rd12252, %rd12250;
	mul.lo.s64 	%rd12255, %rd14, %rd12244;
	mul.hi.u64 	%rd12256, %rd14, %rd12244;
	add.cc.s64 	%rd12257, %rd12254, %rd12237;
	addc.cc.s64 	%rd12258, %rd12192, 0;
	add.cc.s64 	%rd12259, %rd12257, %rd12255;
	addc.cc.s64 	%rd12260, %rd12258, %rd12256;
	mul.lo.s64 	%rd12261, %rd15, %rd12244;
	mul.hi.u64 	%rd12262, %rd15, %rd12244;
	add.cc.s64 	%rd12263, %rd12260, %rd12239;
	addc.cc.s64 	%rd12264, %rd12192, 0;
	add.cc.s64 	%rd12265, %rd12263, %rd12261;
	addc.cc.s64 	%rd12266, %rd12264, %rd12262;
	add.s64 	%rd12267, %rd12241, %rd12266;
	setp.lt.u64 	%p1534, %rd12267, %rd12241;
	selp.u64 	%rd12268, 1, 0, %p1534;
	add.s64 	%rd12269, %rd12243, %rd12268;
	mul.lo.s64 	%rd12270, %rd11, %rd12253;
	mul.lo.s64 	%rd12271, %rd12, %rd12270;
	mul.hi.u64 	%rd12272, %rd12, %rd12270;
	add.cc.s64 	%rd12273, %rd12271, %rd12253;
	addc.cc.s64 	%rd12274, %rd12272, 0;
	mul.lo.s64 	%rd12275, %rd13, %rd12270;
	mul.hi.u64 	%rd12276, %rd13, %rd12270;
	add.cc.s64 	%rd12277, %rd12274, %rd12259;
	addc.cc.s64 	%rd12278, %rd12192, 0;
	add.cc.s64 	%rd125, %rd12277, %rd12275;
	addc.cc.s64 	%rd12279, %rd12278, %rd12276;
	mul.lo.s64 	%rd12280, %rd14, %rd12270;
	mul.hi.u64 	%rd12281, %rd14, %rd12270;
	add.cc.s64 	%rd12282, %rd12279, %rd12265;
	addc.cc.s64 	%rd12283, %rd12192, 0;
	add.cc.s64 	%rd126, %rd12282, %rd12280;
	addc.cc.s64 	%rd12284, %rd12283, %rd12281;
	mul.lo.s64 	%rd12285, %rd15, %rd12270;
	mul.hi.u64 	%rd12286, %rd15, %rd12270;
	add.cc.s64 	%rd12287, %rd12284, %rd12267;
	addc.cc.s64 	%rd12288, %rd12192, 0;
	add.cc.s64 	%rd127, %rd12287, %rd12285;
	addc.cc.s64 	%rd12289, %rd12288, %rd12286;
	add.s64 	%rd20935, %rd12269, %rd12289;
	setp.gt.u64 	%p1535, %rd20935, %rd15;
	@%p1535 bra 	$L__BB1_51;
	setp.lt.u64 	%p1536, %rd20935, %rd15;
	mov.u64 	%rd20936, %rd127;
	mov.u64 	%rd20937, %rd126;
	mov.u64 	%rd20938, %rd125;
	@%p1536 bra 	$L__BB1_52;
	setp.lt.u64 	%p1537, %rd14, %rd127;
	@%p1537 bra 	$L__BB1_51;
	setp.gt.u64 	%p1538, %rd14, %rd127;
	mov.u64 	%rd20936, %rd127;
	mov.u64 	%rd20937, %rd126;
	mov.u64 	%rd20938, %rd125;
	@%p1538 bra 	$L__BB1_52;
	setp.lt.u64 	%p1539, %rd13, %rd126;
	@%p1539 bra 	$L__BB1_51;
	setp.gt.u64 	%p1540, %rd13, %rd126;
	setp.gt.u64 	%p1541, %rd12, %rd125;
	or.pred  	%p1542, %p1540, %p1541;
	mov.u64 	%rd20936, %rd127;
	mov.u64 	%rd20937, %rd126;
	mov.u64 	%rd20938, %rd125;
	@%p1542 bra 	$L__BB1_52;
$L__BB1_51:
	sub.s64 	%rd20938, %rd125, %rd12;
	setp.lt.u64 	%p1543, %rd125, %rd12;
	selp.u64 	%rd12290, 1, 0, %p1543;
	add.s64 	%rd12291, %rd13, %rd12290;
	sub.s64 	%rd20937, %rd126, %rd12291;
	setp.lt.u64 	%p1544, %rd126, %rd12291;
	selp.u64 	%rd12292, 1, 0, %p1544;
	add.s64 	%rd12293, %rd14, %rd12292;
	sub.s64 	%rd20936, %rd127, %rd12293;
	setp.lt.u64 	%p1545, %rd127, %rd12293;
	selp.u64 	%rd12294, 1, 0, %p1545;
	add.s64 	%rd12295, %rd15, %rd12294;
	sub.s64 	%rd20935, %rd20935, %rd12295;
$L__BB1_52:
	and.b64  	%rd137, %rd96, 4294967295;
	shr.u64 	%rd138, %rd96, 32;
	shr.u64 	%rd139, %rd20938, 32;
	and.b64  	%rd140, %rd20938, 4294967295;
	mul.lo.s64 	%rd12296, %rd140, %rd137;
	mul.lo.s64 	%rd12297, %rd139, %rd137;
	mul.lo.s64 	%rd12298, %rd140, %rd138;
	shr.u64 	%rd12299, %rd12296, 32;
	and.b64  	%rd12300, %rd12297, 4294967295;
	add.s64 	%rd12301, %rd12299, %rd12300;
	and.b64  	%rd12302, %rd12298, 4294967295;
	add.s64 	%rd12303, %rd12301, %rd12302;
	shr.u64 	%rd12304, %rd12297, 32;
	mad.lo.s64 	%rd12305, %rd139, %rd138, %rd12304;
	shr.u64 	%rd12306, %rd12298, 32;
	add.s64 	%rd12307, %rd12305, %rd12306;
	shr.u64 	%rd12308, %rd12303, 32;
	shl.b64 	%rd12309, %rd12303, 32;
	and.b64  	%rd12310, %rd12296, 4294967295;
	or.b64  	%rd12311, %rd12309, %rd12310;
	add.s64 	%rd12312, %rd12307, %rd12308;
	shr.u64 	%rd141, %rd20937, 32;
	and.b64  	%rd142, %rd20937, 4294967295;
	mul.lo.s64 	%rd12313, %rd142, %rd137;
	mul.lo.s64 	%rd12314, %rd141, %rd137;
	mul.lo.s64 	%rd12315, %rd142, %rd138;
	shr.u64 	%rd12316, %rd12313, 32;
	and.b64  	%rd12317, %rd12314, 4294967295;
	add.s64 	%rd12318, %rd12316, %rd12317;
	and.b64  	%rd12319, %rd12315, 4294967295;
	add.s64 	%rd12320, %rd12318, %rd12319;
	shr.u64 	%rd12321, %rd12314, 32;
	mad.lo.s64 	%rd12322, %rd141, %rd138, %rd12321;
	shr.u64 	%rd12323, %rd12315, 32;
	add.s64 	%rd12324, %rd12322, %rd12323;
	shr.u64 	%rd12325, %rd12320, 32;
	shl.b64 	%rd12326, %rd12320, 32;
	and.b64  	%rd12327, %rd12313, 4294967295;
	or.b64  	%rd12328, %rd12326, %rd12327;
	add.s64 	%rd12329, %rd12324, %rd12325;
	shr.u64 	%rd143, %rd20936, 32;
	and.b64  	%rd144, %rd20936, 4294967295;
	mul.lo.s64 	%rd12330, %rd144, %rd137;
	mul.lo.s64 	%rd12331, %rd143, %rd137;
	mul.lo.s64 	%rd12332, %rd144, %rd138;
	shr.u64 	%rd12333, %rd12330, 32;
	and.b64  	%rd12334, %rd12331, 4294967295;
	add.s64 	%rd12335, %rd12333, %rd12334;
	and.b64  	%rd12336, %rd12332, 4294967295;
	add.s64 	%rd12337, %rd12335, %rd12336;
	shr.u64 	%rd12338, %rd12331, 32;
	mad.lo.s64 	%rd12339, %rd143, %rd138, %rd12338;
	shr.u64 	%rd12340, %rd12332, 32;
	add.s64 	%rd12341, %rd12339, %rd12340;
	shr.u64 	%rd12342, %rd12337, 32;
	shl.b64 	%rd12343, %rd12337, 32;
	and.b64  	%rd12344, %rd12330, 4294967295;
	or.b64  	%rd12345, %rd12343, %rd12344;
	add.s64 	%rd12346, %rd12341, %rd12342;
	shr.u64 	%rd145, %rd20935, 32;
	and.b64  	%rd146, %rd20935, 4294967295;
	mul.lo.s64 	%rd12347, %rd146, %rd137;
	mul.lo.s64 	%rd12348, %rd145, %rd137;
	mul.lo.s64 	%rd12349, %rd146, %rd138;
	shr.u64 	%rd12350, %rd12347, 32;
	and.b64  	%rd12351, %rd12348, 4294967295;
	add.s64 	%rd12352, %rd12350, %rd12351;
	and.b64  	%rd12353, %rd12349, 4294967295;
	add.s64 	%rd12354, %rd12352, %rd12353;
	shr.u64 	%rd12355, %rd12348, 32;
	mad.lo.s64 	%rd12356, %rd145, %rd138, %rd12355;
	shr.u64 	%rd12357, %rd12349, 32;
	add.s64 	%rd12358, %rd12356, %rd12357;
	shr.u64 	%rd12359, %rd12354, 32;
	shl.b64 	%rd12360, %rd12354, 32;
	and.b64  	%rd12361, %rd12347, 4294967295;
	or.b64  	%rd12362, %rd12360, %rd12361;
	add.s64 	%rd12363, %rd12358, %rd12359;
	and.b64  	%rd147, %rd95, 4294967295;
	shr.u64 	%rd148, %rd95, 32;
	mul.lo.s64 	%rd12364, %rd140, %rd147;
	mul.lo.s64 	%rd12365, %rd139, %rd147;
	mul.lo.s64 	%rd12366, %rd140, %rd148;
	shr.u64 	%rd12367, %rd12364, 32;
	and.b64  	%rd12368, %rd12365, 4294967295;
	add.s64 	%rd12369, %rd12367, %rd12368;
	and.b64  	%rd12370, %rd12366, 4294967295;
	add.s64 	%rd12371, %rd12369, %rd12370;
	shr.u64 	%rd12372, %rd12365, 32;
	mad.lo.s64 	%rd12373, %rd139, %rd148, %rd12372;
	shr.u64 	%rd12374, %rd12366, 32;
	add.s64 	%rd12375, %rd12373, %rd12374;
	shr.u64 	%rd12376, %rd12371, 32;
	shl.b64 	%rd12377, %rd12371, 32;
	and.b64  	%rd12378, %rd12364, 4294967295;
	or.b64  	%rd12379, %rd12377, %rd12378;
	add.s64 	%rd12380, %rd12328, %rd12379;
	setp.lt.u64 	%p1546, %rd12380, %rd12328;
	selp.u64 	%rd12381, 1, 0, %p1546;
	add.s64 	%rd12382, %rd12375, %rd12329;
	add.s64 	%rd12383, %rd12382, %rd12376;
	add.s64 	%rd12384, %rd12383, %rd12381;
	mul.lo.s64 	%rd12385, %rd142, %rd147;
	mul.lo.s64 	%rd12386, %rd141, %rd147;
	mul.lo.s64 	%rd12387, %rd142, %rd148;
	shr.u64 	%rd12388, %rd12385, 32;
	and.b64  	%rd12389, %rd12386, 4294967295;
	add.s64 	%rd12390, %rd12388, %rd12389;
	and.b64  	%rd12391, %rd12387, 4294967295;
	add.s64 	%rd12392, %rd12390, %rd12391;
	shr.u64 	%rd12393, %rd12386, 32;
	mad.lo.s64 	%rd12394, %rd141, %rd148, %rd12393;
	shr.u64 	%rd12395, %rd12387, 32;
	add.s64 	%rd12396, %rd12394, %rd12395;
	shr.u64 	%rd12397, %rd12392, 32;
	shl.b64 	%rd12398, %rd12392, 32;
	and.b64  	%rd12399, %rd12385, 4294967295;
	or.b64  	%rd12400, %rd12398, %rd12399;
	add.s64 	%rd12401, %rd12345, %rd12381;
	add.s64 	%rd12402, %rd12401, %rd12400;
	max.u64 	%rd12403, %rd12345, %rd12401;
	setp.gt.u64 	%p1547, %rd12403, %rd12402;
	selp.u64 	%rd12404, 1, 0, %p1547;
	add.s64 	%rd12405, %rd12396, %rd12346;
	add.s64 	%rd12406, %rd12405, %rd12397;
	add.s64 	%rd12407, %rd12406, %rd12404;
	mul.lo.s64 	%rd12408, %rd144, %rd147;
	mul.lo.s64 	%rd12409, %rd143, %rd147;
	mul.lo.s64 	%rd12410, %rd144, %rd148;
	shr.u64 	%rd12411, %rd12408, 32;
	and.b64  	%rd12412, %rd12409, 4294967295;
	add.s64 	%rd12413, %rd12411, %rd12412;
	and.b64  	%rd12414, %rd12410, 4294967295;
	add.s64 	%rd12415, %rd12413, %rd12414;
	shr.u64 	%rd12416, %rd12409, 32;
	mad.lo.s64 	%rd12417, %rd143, %rd148, %rd12416;
	shr.u64 	%rd12418, %rd12410, 32;
	add.s64 	%rd12419, %rd12417, %rd12418;
	shr.u64 	%rd12420, %rd12415, 32;
	shl.b64 	%rd12421, %rd12415, 32;
	and.b64  	%rd12422, %rd12408, 4294967295;
	or.b64  	%rd12423, %rd12421, %rd12422;
	add.s64 	%rd12424, %rd12362, %rd12404;
	add.s64 	%rd12425, %rd12424, %rd12423;
	max.u64 	%rd12426, %rd12362, %rd12424;
	setp.gt.u64 	%p1548, %rd12426, %rd12425;
	selp.u64 	%rd12427, 1, 0, %p1548;
	add.s64 	%rd12428, %rd12419, %rd12363;
	add.s64 	%rd12429, %rd12428, %rd12420;
	add.s64 	%rd12430, %rd12429, %rd12427;
	and.b64  	%rd149, %rd94, 4294967295;
	shr.u64 	%rd150, %rd94, 32;
	mul.lo.s64 	%rd12431, %rd140, %rd149;
	mul.lo.s64 	%rd12432, %rd139, %rd149;
	mul.lo.s64 	%rd12433, %rd140, %rd150;
	shr.u64 	%rd12434, %rd12431, 32;
	and.b64  	%rd12435, %rd12432, 4294967295;
	add.s64 	%rd12436, %rd12434, %rd12435;
	and.b64  	%rd12437, %rd12433, 4294967295;
	add.s64 	%rd12438, %rd12436, %rd12437;
	shr.u64 	%rd12439, %rd12432, 32;
	mad.lo.s64 	%rd12440, %rd139, %rd150, %rd12439;
	shr.u64 	%rd12441, %rd12433, 32;
	add.s64 	%rd12442, %rd12440, %rd12441;
	shr.u64 	%rd12443, %rd12438, 32;
	shl.b64 	%rd12444, %rd12438, 32;
	and.b64  	%rd12445, %rd12431, 4294967295;
	or.b64  	%rd12446, %rd12444, %rd12445;
	add.s64 	%rd12447, %rd12402, %rd12446;
	setp.lt.u64 	%p1549, %rd12447, %rd12402;
	selp.u64 	%rd12448, 1, 0, %p1549;
	add.s64 	%rd12449, %rd12442, %rd12407;
	add.s64 	%rd12450, %rd12449, %rd12443;
	add.s64 	%rd12451, %rd12450, %rd12448;
	mul.lo.s64 	%rd12452, %rd142, %rd149;
	mul.lo.s64 	%rd12453, %rd141, %rd149;
	mul.lo.s64 	%rd12454, %rd142, %rd150;
	shr.u64 	%rd12455, %rd12452, 32;
	and.b64  	%rd12456, %rd12453, 4294967295;
	add.s64 	%rd12457, %rd12455, %rd12456;
	and.b64  	%rd12458, %rd12454, 4294967295;
	add.s64 	%rd12459, %rd12457, %rd12458;
	shr.u64 	%rd12460, %rd12453, 32;
	mad.lo.s64 	%rd12461, %rd141, %rd150, %rd12460;
	shr.u64 	%rd12462, %rd12454, 32;
	add.s64 	%rd12463, %rd12461, %rd12462;
	shr.u64 	%rd12464, %rd12459, 32;
	shl.b64 	%rd12465, %rd12459, 32;
	and.b64  	%rd12466, %rd12452, 4294967295;
	or.b64  	%rd12467, %rd12465, %rd12466;
	add.s64 	%rd12468, %rd12425, %rd12448;
	add.s64 	%rd12469, %rd12468, %rd12467;
	max.u64 	%rd12470, %rd12425, %rd12468;
	setp.gt.u64 	%p1550, %rd12470, %rd12469;
	selp.u64 	%rd12471, 1, 0, %p1550;
	add.s64 	%rd12472, %rd12463, %rd12430;
	add.s64 	%rd12473, %rd12472, %rd12464;
	add.s64 	%rd12474, %rd12473, %rd12471;
	and.b64  	%rd151, %rd93, 4294967295;
	shr.u64 	%rd152, %rd93, 32;
	mul.lo.s64 	%rd12475, %rd140, %rd151;
	mul.lo.s64 	%rd12476, %rd139, %rd151;
	mul.lo.s64 	%rd12477, %rd140, %rd152;
	shr.u64 	%rd12478, %rd12475, 32;
	and.b64  	%rd12479, %rd12476, 4294967295;
	add.s64 	%rd12480, %rd12478, %rd12479;
	and.b64  	%rd12481, %rd12477, 4294967295;
	add.s64 	%rd12482, %rd12480, %rd12481;
	shr.u64 	%rd12483, %rd12476, 32;
	mad.lo.s64 	%rd12484, %rd139, %rd152, %rd12483;
	shr.u64 	%rd12485, %rd12477, 32;
	add.s64 	%rd12486, %rd12484, %rd12485;
	shr.u64 	%rd12487, %rd12482, 32;
	shl.b64 	%rd12488, %rd12482, 32;
	and.b64  	%rd12489, %rd12475, 4294967295;
	or.b64  	%rd12490, %rd12488, %rd12489;
	add.s64 	%rd12491, %rd12469, %rd12490;
	setp.lt.u64 	%p1551, %rd12491, %rd12469;
	selp.u64 	%rd12492, 1, 0, %p1551;
	add.s64 	%rd12493, %rd12486, %rd12474;
	add.s64 	%rd12494, %rd12493, %rd12487;
	add.s64 	%rd12495, %rd12494, %rd12492;
	mul.lo.s64 	%rd12496, %rd11, %rd12311;
	mul.lo.s64 	%rd12497, %rd12, %rd12496;
	mul.hi.u64 	%rd12498, %rd12, %rd12496;
	add.cc.s64 	%rd12499, %rd12497, %rd12311;
	addc.cc.s64 	%rd12500, %rd12498, 0;
	mul.lo.s64 	%rd12501, %rd13, %rd12496;
	mul.hi.u64 	%rd12502, %rd13, %rd12496;
	mov.b64 	%rd12503, 0;
	add.cc.s64 	%rd12504, %rd12500, %rd12380;
	addc.cc.s64 	%rd12505, %rd12503, 0;
	add.cc.s64 	%rd12506, %rd12504, %rd12501;
	addc.cc.s64 	%rd12507, %rd12505, %rd12502;
	mul.lo.s64 	%rd12508, %rd14, %rd12496;
	mul.hi.u64 	%rd12509, %rd14, %rd12496;
	add.cc.s64 	%rd12510, %rd12507, %rd12447;
	addc.cc.s64 	%rd12511, %rd12503, 0;
	add.cc.s64 	%rd12512, %rd12510, %rd12508;
	addc.cc.s64 	%rd12513, %rd12511, %rd12509;
	mul.lo.s64 	%rd12514, %rd15, %rd12496;
	mul.hi.u64 	%rd12515, %rd15, %rd12496;
	add.cc.s64 	%rd12516, %rd12513, %rd12491;
	addc.cc.s64 	%rd12517, %rd12503, 0;
	add.cc.s64 	%rd12518, %rd12516, %rd12514;
	addc.cc.s64 	%rd12519, %rd12517, %rd12515;
	add.s64 	%rd12520, %rd12312, %rd12519;
	setp.lt.u64 	%p1552, %rd12520, %rd12312;
	selp.u64 	%rd12521, 1, 0, %p1552;
	add.s64 	%rd12522, %rd12384, %rd12521;
	setp.lt.u64 	%p1553, %rd12522, %rd12384;
	selp.u64 	%rd12523, 1, 0, %p1553;
	add.s64 	%rd12524, %rd12451, %rd12523;
	setp.lt.u64 	%p1554, %rd12524, %rd12451;
	selp.u64 	%rd12525, 1, 0, %p1554;
	add.s64 	%rd12526, %rd12495, %rd12525;
	mul.lo.s64 	%rd12527, %rd11, %rd12506;
	mul.lo.s64 	%rd12528, %rd12, %rd12527;
	mul.hi.u64 	%rd12529, %rd12, %rd12527;
	add.cc.s64 	%rd12530, %rd12528, %rd12506;
	addc.cc.s64 	%rd12531, %rd12529, 0;
	mul.lo.s64 	%rd12532, %rd13, %rd12527;
	mul.hi.u64 	%rd12533, %rd13, %rd12527;
	add.cc.s64 	%rd12534, %rd12531, %rd12512;
	addc.cc.s64 	%rd12535, %rd12503, 0;
	add.cc.s64 	%rd12536, %rd12534, %rd12532;
	addc.cc.s64 	%rd12537, %rd12535, %rd12533;
	mul.lo.s64 	%rd12538, %rd14, %rd12527;
	mul.hi.u64 	%rd12539, %rd14, %rd12527;
	add.cc.s64 	%rd12540, %rd12537, %rd12518;
	addc.cc.s64 	%rd12541, %rd12503, 0;
	add.cc.s64 	%rd12542, %rd12540, %rd12538;
	addc.cc.s64 	%rd12543, %rd12541, %rd12539;
	mul.lo.s64 	%rd12544, %rd15, %rd12527;
	mul.hi.u64 	%rd12545, %rd15, %rd12527;
	add.cc.s64 	%rd12546, %rd12543, %rd12520;
	addc.cc.s64 	%rd12547, %rd12503, 0;
	add.cc.s64 	%rd12548, %rd12546, %rd12544;
	addc.cc.s64 	%rd12549, %rd12547, %rd12545;
	add.s64 	%rd12550, %rd12522, %rd12549;
	setp.lt.u64 	%p1555, %rd12550, %rd12522;
	selp.u64 	%rd12551, 1, 0, %p1555;
	add.s64 	%rd12552, %rd12524, %rd12551;
	setp.lt.u64 	%p1556, %rd12552, %rd12524;
	selp.u64 	%rd12553, 1, 0, %p1556;
	add.s64 	%rd12554, %rd12526, %rd12553;
	mul.lo.s64 	%rd12555, %rd11, %rd12536;
	mul.lo.s64 	%rd12556, %rd12, %rd12555;
	mul.hi.u64 	%rd12557, %rd12, %rd12555;
	add.cc.s64 	%rd12558, %rd12556, %rd12536;
	addc.cc.s64 	%rd12559, %rd12557, 0;
	mul.lo.s64 	%rd12560, %rd13, %rd12555;
	mul.hi.u64 	%rd12561, %rd13, %rd12555;
	add.cc.s64 	%rd12562, %rd12559, %rd12542;
	addc.cc.s64 	%rd12563, %rd12503, 0;
	add.cc.s64 	%rd12564, %rd12562, %rd12560;
	addc.cc.s64 	%rd12565, %rd12563, %rd12561;
	mul.lo.s64 	%rd12566, %rd14, %rd12555;
	mul.hi.u64 	%rd12567, %rd14, %rd12555;
	add.cc.s64 	%rd12568, %rd12565, %rd12548;
	addc.cc.s64 	%rd12569, %rd12503, 0;
	add.cc.s64 	%rd12570, %rd12568, %rd12566;
	addc.cc.s64 	%rd12571, %rd12569, %rd12567;
	mul.lo.s64 	%rd12572, %rd15, %rd12555;
	mul.hi.u64 	%rd12573, %rd15, %rd12555;
	add.cc.s64 	%rd12574, %rd12571, %rd12550;
	addc.cc.s64 	%rd12575, %rd12503, 0;
	add.cc.s64 	%rd12576, %rd12574, %rd12572;
	addc.cc.s64 	%rd12577, %rd12575, %rd12573;
	add.s64 	%rd12578, %rd12552, %rd12577;
	setp.lt.u64 	%p1557, %rd12578, %rd12552;
	selp.u64 	%rd12579, 1, 0, %p1557;
	add.s64 	%rd12580, %rd12554, %rd12579;
	mul.lo.s64 	%rd12581, %rd11, %rd12564;
	mul.lo.s64 	%rd12582, %rd12, %rd12581;
	mul.hi.u64 	%rd12583, %rd12, %rd12581;
	add.cc.s64 	%rd12584, %rd12582, %rd12564;
	addc.cc.s64 	%rd12585, %rd12583, 0;
	mul.lo.s64 	%rd12586, %rd13, %rd12581;
	mul.hi.u64 	%rd12587, %rd13, %rd12581;
	add.cc.s64 	%rd12588, %rd12585, %rd12570;
	addc.cc.s64 	%rd12589, %rd12503, 0;
	add.cc.s64 	%rd153, %rd12588, %rd12586;
	addc.cc.s64 	%rd12590, %rd12589, %rd12587;
	mul.lo.s64 	%rd12591, %rd14, %rd12581;
	mul.hi.u64 	%rd12592, %rd14, %rd12581;
	add.cc.s64 	%rd12593, %rd12590, %rd12576;
	addc.cc.s64 	%rd12594, %rd12503, 0;
	add.cc.s64 	%rd154, %rd12593, %rd12591;
	addc.cc.s64 	%rd12595, %rd12594, %rd12592;
	mul.lo.s64 	%rd12596, %rd15, %rd12581;
	mul.hi.u64 	%rd12597, %rd15, %rd12581;
	add.cc.s64 	%rd12598, %rd12595, %rd12578;
	addc.cc.s64 	%rd12599, %rd12503, 0;
	add.cc.s64 	%rd155, %rd12598, %rd12596;
	addc.cc.s64 	%rd12600, %rd12599, %rd12597;
	add.s64 	%rd20939, %rd12580, %rd12600;
	setp.gt.u64 	%p1558, %rd20939, %rd15;
	@%p1558 bra 	$L__BB1_58;
	setp.lt.u64 	%p1559, %rd20939, %rd15;
	mov.u64 	%rd20940, %rd155;
	mov.u64 	%rd20941, %rd154;
	mov.u64 	%rd20942, %rd153;
	@%p1559 bra 	$L__BB1_59;
	setp.lt.u64 	%p1560, %rd14, %rd155;
	@%p1560 bra 	$L__BB1_58;
	setp.gt.u64 	%p1561, %rd14, %rd155;
	mov.u64 	%rd20940, %rd155;
	mov.u64 	%rd20941, %rd154;
	mov.u64 	%rd20942, %rd153;
	@%p1561 bra 	$L__BB1_59;
	setp.lt.u64 	%p1562, %rd13, %rd154;
	@%p1562 bra 	$L__BB1_58;
	setp.gt.u64 	%p1563, %rd13, %rd154;
	setp.gt.u64 	%p1564, %rd12, %rd153;
	or.pred  	%p1565, %p1563, %p1564;
	mov.u64 	%rd20940, %rd155;
	mov.u64 	%rd20941, %rd154;
	mov.u64 	%rd20942, %rd153;
	@%p1565 bra 	$L__BB1_59;
$L__BB1_58:
	sub.s64 	%rd20942, %rd153, %rd12;
	setp.lt.u64 	%p1566, %rd153, %rd12;
	selp.u64 	%rd12601, 1, 0, %p1566;
	add.s64 	%rd12602, %rd13, %rd12601;
	sub.s64 	%rd20941, %rd154, %rd12602;
	setp.lt.u64 	%p1567, %rd154, %rd12602;
	selp.u64 	%rd12603, 1, 0, %p1567;
	add.s64 	%rd12604, %rd14, %rd12603;
	sub.s64 	%rd20940, %rd155, %rd12604;
	setp.lt.u64 	%p1568, %rd155, %rd12604;
	selp.u64 	%rd12605, 1, 0, %p1568;
	add.s64 	%rd12606, %rd15, %rd12605;
	sub.s64 	%rd20939, %rd20939, %rd12606;
$L__BB1_59:
	and.b64  	%rd12607, %rd84, 4294967295;
	shr.u64 	%rd12608, %rd84, 32;
	shr.u64 	%rd165, %rd20934, 32;
	and.b64  	%rd166, %rd20934, 4294967295;
	mul.lo.s64 	%rd12609, %rd166, %rd12607;
	mul.lo.s64 	%rd12610, %rd165, %rd12607;
	mul.lo.s64 	%rd12611, %rd166, %rd12608;
	shr.u64 	%rd12612, %rd12609, 32;
	and.b64  	%rd12613, %rd12610, 4294967295;
	add.s64 	%rd12614, %rd12612, %rd12613;
	and.b64  	%rd12615, %rd12611, 4294967295;
	add.s64 	%rd12616, %rd12614, %rd12615;
	shr.u64 	%rd12617, %rd12610, 32;
	mad.lo.s64 	%rd12618, %rd165, %rd12608, %rd12617;
	shr.u64 	%rd12619, %rd12611, 32;
	add.s64 	%rd12620, %rd12618, %rd12619;
	shr.u64 	%rd12621, %rd12616, 32;
	shl.b64 	%rd12622, %rd12616, 32;
	and.b64  	%rd12623, %rd12609, 4294967295;
	or.b64  	%rd12624, %rd12622, %rd12623;
	add.s64 	%rd12625, %rd12620, %rd12621;
	shr.u64 	%rd167, %rd20933, 32;
	and.b64  	%rd168, %rd20933, 4294967295;
	mul.lo.s64 	%rd12626, %rd168, %rd12607;
	mul.lo.s64 	%rd12627, %rd167, %rd12607;
	mul.lo.s64 	%rd12628, %rd168, %rd12608;
	shr.u64 	%rd12629, %rd12626, 32;
	and.b64  	%rd12630, %rd12627, 4294967295;
	add.s64 	%rd12631, %rd12629, %rd12630;
	and.b64  	%rd12632, %rd12628, 4294967295;
	add.s64 	%rd12633, %rd12631, %rd12632;
	shr.u64 	%rd12634, %rd12627, 32;
	mad.lo.s64 	%rd12635, %rd167, %rd12608, %rd12634;
	shr.u64 	%rd12636, %rd12628, 32;
	add.s64 	%rd12637, %rd12635, %rd12636;
	shr.u64 	%rd12638, %rd12633, 32;
	shl.b64 	%rd12639, %rd12633, 32;
	and.b64  	%rd12640, %rd12626, 4294967295;
	or.b64  	%rd12641, %rd12639, %rd12640;
	add.s64 	%rd12642, %rd12637, %rd12638;
	shr.u64 	%rd169, %rd20932, 32;
	and.b64  	%rd170, %rd20932, 4294967295;
	mul.lo.s64 	%rd12643, %rd170, %rd12607;
	mul.lo.s64 	%rd12644, %rd169, %rd12607;
	mul.lo.s64 	%rd12645, %rd170, %rd12608;
	shr.u64 	%rd12646, %rd12643, 32;
	and.b64  	%rd12647, %rd12644, 4294967295;
	add.s64 	%rd12648, %rd12646, %rd12647;
	and.b64  	%rd12649, %rd12645, 4294967295;
	add.s64 	%rd12650, %rd12648, %rd12649;
	shr.u64 	%rd12651, %rd12644, 32;
	mad.lo.s64 	%rd12652, %rd169, %rd12608, %rd12651;
	shr.u64 	%rd12653, %rd12645, 32;
	add.s64 	%rd12654, %rd12652, %rd12653;
	shr.u64 	%rd12655, %rd12650, 32;
	shl.b64 	%rd12656, %rd12650, 32;
	and.b64  	%rd12657, %rd12643, 4294967295;
	or.b64  	%rd12658, %rd12656, %rd12657;
	add.s64 	%rd12659, %rd12654, %rd12655;
	shr.u64 	%rd171, %rd20931, 32;
	and.b64  	%rd172, %rd20931, 4294967295;
	mul.lo.s64 	%rd12660, %rd172, %rd12607;
	mul.lo.s64 	%rd12661, %rd171, %rd12607;
	mul.lo.s64 	%rd12662, %rd172, %rd12608;
	shr.u64 	%rd12663, %rd12660, 32;
	and.b64  	%rd12664, %rd12661, 4294967295;
	add.s64 	%rd12665, %rd12663, %rd12664;
	and.b64  	%rd12666, %rd12662, 4294967295;
	add.s64 	%rd12667, %rd12665, %rd12666;
	shr.u64 	%rd12668, %rd12661, 32;
	mad.lo.s64 	%rd12669, %rd171, %rd12608, %rd12668;
	shr.u64 	%rd12670, %rd12662, 32;
	add.s64 	%rd12671, %rd12669, %rd12670;
	shr.u64 	%rd12672, %rd12667, 32;
	shl.b64 	%rd12673, %rd12667, 32;
	and.b64  	%rd12674, %rd12660, 4294967295;
	or.b64  	%rd12675, %rd12673, %rd12674;
	add.s64 	%rd12676, %rd12671, %rd12672;
	and.b64  	%rd12677, %rd83, 4294967295;
	shr.u64 	%rd12678, %rd83, 32;
	mul.lo.s64 	%rd12679, %rd166, %rd12677;
	mul.lo.s64 	%rd12680, %rd165, %rd12677;
	mul.lo.s64 	%rd12681, %rd166, %rd12678;
	shr.u64 	%rd12682, %rd12679, 32;
	and.b64  	%rd12683, %rd12680, 4294967295;
	add.s64 	%rd12684, %rd12682, %rd12683;
	and.b64  	%rd12685, %rd12681, 4294967295;
	add.s64 	%rd12686, %rd12684, %rd12685;
	shr.u64 	%rd12687, %rd12680, 32;
	mad.lo.s64 	%rd12688, %rd165, %rd12678, %rd12687;
	shr.u64 	%rd12689, %rd12681, 32;
	add.s64 	%rd12690, %rd12688, %rd12689;
	shr.u64 	%rd12691, %rd12686, 32;
	shl.b64 	%rd12692, %rd12686, 32;
	and.b64  	%rd12693, %rd12679, 4294967295;
	or.b64  	%rd12694, %rd12692, %rd12693;
	add.s64 	%rd12695, %rd12641, %rd12694;
	setp.lt.u64 	%p1569, %rd12695, %rd12641;
	selp.u64 	%rd12696, 1, 0, %p1569;
	add.s64 	%rd12697, %rd12690, %rd12642;
	add.s64 	%rd12698, %rd12697, %rd12691;
	add.s64 	%rd12699, %rd12698, %rd12696;
	mul.lo.s64 	%rd12700, %rd168, %rd12677;
	mul.lo.s64 	%rd12701, %rd167, %rd12677;
	mul.lo.s64 	%rd12702, %rd168, %rd12678;
	shr.u64 	%rd12703, %rd12700, 32;
	and.b64  	%rd12704, %rd12701, 4294967295;
	add.s64 	%rd12705, %rd12703, %rd12704;
	and.b64  	%rd12706, %rd12702, 4294967295;
	add.s64 	%rd12707, %rd12705, %rd12706;
	shr.u64 	%rd12708, %rd12701, 32;
	mad.lo.s64 	%rd12709, %rd167, %rd12678, %rd12708;
	shr.u64 	%rd12710, %rd12702, 32;
	add.s64 	%rd12711, %rd12709, %rd12710;
	shr.u64 	%rd12712, %rd12707, 32;
	shl.b64 	%rd12713, %rd12707, 32;
	and.b64  	%rd12714, %rd12700, 4294967295;
	or.b64  	%rd12715, %rd12713, %rd12714;
	add.s64 	%rd12716, %rd12658, %rd12696;
	add.s64 	%rd12717, %rd12716, %rd12715;
	max.u64 	%rd12718, %rd12658, %rd12716;
	setp.gt.u64 	%p1570, %rd12718, %rd12717;
	selp.u64 	%rd12719, 1, 0, %p1570;
	add.s64 	%rd12720, %rd12711, %rd12659;
	add.s64 	%rd12721, %rd12720, %rd12712;
	add.s64 	%rd12722, %rd12721, %rd12719;
	mul.lo.s64 	%rd12723, %rd170, %rd12677;
	mul.lo.s64 	%rd12724, %rd169, %rd12677;
	mul.lo.s64 	%rd12725, %rd170, %rd12678;
	shr.u64 	%rd12726, %rd12723, 32;
	and.b64  	%rd12727, %rd12724, 4294967295;
	add.s64 	%rd12728, %rd12726, %rd12727;
	and.b64  	%rd12729, %rd12725, 4294967295;
	add.s64 	%rd12730, %rd12728, %rd12729;
	shr.u64 	%rd12731, %rd12724, 32;
	mad.lo.s64 	%rd12732, %rd169, %rd12678, %rd12731;
	shr.u64 	%rd12733, %rd12725, 32;
	add.s64 	%rd12734, %rd12732, %rd12733;
	shr.u64 	%rd12735, %rd12730, 32;
	shl.b64 	%rd12736, %rd12730, 32;
	and.b64  	%rd12737, %rd12723, 4294967295;
	or.b64  	%rd12738, %rd12736, %rd12737;
	add.s64 	%rd12739, %rd12675, %rd12719;
	add.s64 	%rd12740, %rd12739, %rd12738;
	max.u64 	%rd12741, %rd12675, %rd12739;
	setp.gt.u64 	%p1571, %rd12741, %rd12740;
	selp.u64 	%rd12742, 1, 0, %p1571;
	add.s64 	%rd12743, %rd12734, %rd12676;
	add.s64 	%rd12744, %rd12743, %rd12735;
	add.s64 	%rd12745, %rd12744, %rd12742;
	and.b64  	%rd12746, %rd82, 4294967295;
	shr.u64 	%rd12747, %rd82, 32;
	mul.lo.s64 	%rd12748, %rd166, %rd12746;
	mul.lo.s64 	%rd12749, %rd165, %rd12746;
	mul.lo.s64 	%rd12750, %rd166, %rd12747;
	shr.u64 	%rd12751, %rd12748, 32;
	and.b64  	%rd12752, %rd12749, 4294967295;
	add.s64 	%rd12753, %rd12751, %rd12752;
	and.b64  	%rd12754, %rd12750, 4294967295;
	add.s64 	%rd12755, %rd12753, %rd12754;
	shr.u64 	%rd12756, %rd12749, 32;
	mad.lo.s64 	%rd12757, %rd165, %rd12747, %rd12756;
	shr.u64 	%rd12758, %rd12750, 32;
	add.s64 	%rd12759, %rd12757, %rd12758;
	shr.u64 	%rd12760, %rd12755, 32;
	shl.b64 	%rd12761, %rd12755, 32;
	and.b64  	%rd12762, %rd12748, 4294967295;
	or.b64  	%rd12763, %rd12761, %rd12762;
	add.s64 	%rd12764, %rd12717, %rd12763;
	setp.lt.u64 	%p1572, %rd12764, %rd12717;
	selp.u64 	%rd12765, 1, 0, %p1572;
	add.s64 	%rd12766, %rd12759, %rd12722;
	add.s64 	%rd12767, %rd12766, %rd12760;
	add.s64 	%rd12768, %rd12767, %rd12765;
	mul.lo.s64 	%rd12769, %rd168, %rd12746;
	mul.lo.s64 	%rd12770, %rd167, %rd12746;
	mul.lo.s64 	%rd12771, %rd168, %rd12747;
	shr.u64 	%rd12772, %rd12769, 32;
	and.b64  	%rd12773, %rd12770, 4294967295;
	add.s64 	%rd12774, %rd12772, %rd12773;
	and.b64  	%rd12775, %rd12771, 4294967295;
	add.s64 	%rd12776, %rd12774, %rd12775;
	shr.u64 	%rd12777, %rd12770, 32;
	mad.lo.s64 	%rd12778, %rd167, %rd12747, %rd12777;
	shr.u64 	%rd12779, %rd12771, 32;
	add.s64 	%rd12780, %rd12778, %rd12779;
	shr.u64 	%rd12781, %rd12776, 32;
	shl.b64 	%rd12782, %rd12776, 32;
	and.b64  	%rd12783, %rd12769, 4294967295;
	or.b64  	%rd12784, %rd12782, %rd12783;
	add.s64 	%rd12785, %rd12740, %rd12765;
	add.s64 	%rd12786, %rd12785, %rd12784;
	max.u64 	%rd12787, %rd12740, %rd12785;
	setp.gt.u64 	%p1573, %rd12787, %rd12786;
	selp.u64 	%rd12788, 1, 0, %p1573;
	add.s64 	%rd12789, %rd12780, %rd12745;
	add.s64 	%rd12790, %rd12789, %rd12781;
	add.s64 	%rd12791, %rd12790, %rd12788;
	and.b64  	%rd12792, %rd81, 4294967295;
	shr.u64 	%rd12793, %rd81, 32;
	mul.lo.s64 	%rd12794, %rd166, %rd12792;
	mul.lo.s64 	%rd12795, %rd165, %rd12792;
	mul.lo.s64 	%rd12796, %rd166, %rd12793;
	shr.u64 	%rd12797, %rd12794, 32;
	and.b64  	%rd12798, %rd12795, 4294967295;
	add.s64 	%rd12799, %rd12797, %rd12798;
	and.b64  	%rd12800, %rd12796, 4294967295;
	add.s64 	%rd12801, %rd12799, %rd12800;
	shr.u64 	%rd12802, %rd12795, 32;
	mad.lo.s64 	%rd12803, %rd165, %rd12793, %rd12802;
	shr.u64 	%rd12804, %rd12796, 32;
	add.s64 	%rd12805, %rd12803, %rd12804;
	shr.u64 	%rd12806, %rd12801, 32;
	shl.b64 	%rd12807, %rd12801, 32;
	and.b64  	%rd12808, %rd12794, 4294967295;
	or.b64  	%rd12809, %rd12807, %rd12808;
	add.s64 	%rd12810, %rd12786, %rd12809;
	setp.lt.u64 	%p1574, %rd12810, %rd12786;
	selp.u64 	%rd12811, 1, 0, %p1574;
	add.s64 	%rd12812, %rd12805, %rd12791;
	add.s64 	%rd12813, %rd12812, %rd12806;
	add.s64 	%rd12814, %rd12813, %rd12811;
	mul.lo.s64 	%rd12815, %rd11, %rd12624;
	mul.lo.s64 	%rd12816, %rd12, %rd12815;
	mul.hi.u64 	%rd12817, %rd12, %rd12815;
	add.cc.s64 	%rd12818, %rd12816, %rd12624;
	addc.cc.s64 	%rd12819, %rd12817, 0;
	mul.lo.s64 	%rd12820, %rd13, %rd12815;
	mul.hi.u64 	%rd12821, %rd13, %rd12815;
	mov.b64 	%rd12822, 0;
	add.cc.s64 	%rd12823, %rd12819, %rd12695;
	addc.cc.s64 	%rd12824, %rd12822, 0;
	add.cc.s64 	%rd12825, %rd12823, %rd12820;
	addc.cc.s64 	%rd12826, %rd12824, %rd12821;
	mul.lo.s64 	%rd12827, %rd14, %rd12815;
	mul.hi.u64 	%rd12828, %rd14, %rd12815;
	add.cc.s64 	%rd12829, %rd12826, %rd12764;
	addc.cc.s64 	%rd12830, %rd12822, 0;
	add.cc.s64 	%rd12831, %rd12829, %rd12827;
	addc.cc.s64 	%rd12832, %rd12830, %rd12828;
	mul.lo.s64 	%rd12833, %rd15, %rd12815;
	mul.hi.u64 	%rd12834, %rd15, %rd12815;
	add.cc.s64 	%rd12835, %rd12832, %rd12810;
	addc.cc.s64 	%rd12836, %rd12822, 0;
	add.cc.s64 	%rd12837, %rd12835, %rd12833;
	addc.cc.s64 	%rd12838, %rd12836, %rd12834;
	add.s64 	%rd12839, %rd12625, %rd12838;
	setp.lt.u64 	%p1575, %rd12839, %rd12625;
	selp.u64 	%rd12840, 1, 0, %p1575;
	add.s64 	%rd12841, %rd12699, %rd12840;
	setp.lt.u64 	%p1576, %rd12841, %rd12699;
	selp.u64 	%rd12842, 1, 0, %p1576;
	add.s64 	%rd12843, %rd12768, %rd12842;
	setp.lt.u64 	%p1577, %rd12843, %rd12768;
	selp.u64 	%rd12844, 1, 0, %p1577;
	add.s64 	%rd12845, %rd12814, %rd12844;
	mul.lo.s64 	%rd12846, %rd11, %rd12825;
	mul.lo.s64 	%rd12847, %rd12, %rd12846;
	mul.hi.u64 	%rd12848, %rd12, %rd12846;
	add.cc.s64 	%rd12849, %rd12847, %rd12825;
	addc.cc.s64 	%rd12850, %rd12848, 0;
	mul.lo.s64 	%rd12851, %rd13, %rd12846;
	mul.hi.u64 	%rd12852, %rd13, %rd12846;
	add.cc.s64 	%rd12853, %rd12850, %rd12831;
	addc.cc.s64 	%rd12854, %rd12822, 0;
	add.cc.s64 	%rd12855, %rd12853, %rd12851;
	addc.cc.s64 	%rd12856, %rd12854, %rd12852;
	mul.lo.s64 	%rd12857, %rd14, %rd12846;
	mul.hi.u64 	%rd12858, %rd14, %rd12846;
	add.cc.s64 	%rd12859, %rd12856, %rd12837;
	addc.cc.s64 	%rd12860, %rd12822, 0;
	add.cc.s64 	%rd12861, %rd12859, %rd12857;
	addc.cc.s64 	%rd12862, %rd12860, %rd12858;
	mul.lo.s64 	%rd12863, %rd15, %rd12846;
	mul.hi.u64 	%rd12864, %rd15, %rd12846;
	add.cc.s64 	%rd12865, %rd12862, %rd12839;
	addc.cc.s64 	%rd12866, %rd12822, 0;
	add.cc.s64 	%rd12867, %rd12865, %rd12863;
	addc.cc.s64 	%rd12868, %rd12866, %rd12864;
	add.s64 	%rd12869, %rd12841, %rd12868;
	setp.lt.u64 	%p1578, %rd12869, %rd12841;
	selp.u64 	%rd12870, 1, 0, %p1578;
	add.s64 	%rd12871, %rd12843, %rd12870;
	setp.lt.u64 	%p1579, %rd12871, %rd12843;
	selp.u64 	%rd12872, 1, 0, %p1579;
	add.s64 	%rd12873, %rd12845, %rd12872;
	mul.lo.s64 	%rd12874, %rd11, %rd12855;
	mul.lo.s64 	%rd12875, %rd12, %rd12874;
	mul.hi.u64 	%rd12876, %rd12, %rd12874;
	add.cc.s64 	%rd12877, %rd12875, %rd12855;
	addc.cc.s64 	%rd12878, %rd12876, 0;
	mul.lo.s64 	%rd12879, %rd13, %rd12874;
	mul.hi.u64 	%rd12880, %rd13, %rd12874;
	add.cc.s64 	%rd12881, %rd12878, %rd12861;
	addc.cc.s64 	%rd12882, %rd12822, 0;
	add.cc.s64 	%rd12883, %rd12881, %rd12879;
	addc.cc.s64 	%rd12884, %rd12882, %rd12880;
	mul.lo.s64 	%rd12885, %rd14, %rd12874;
	mul.hi.u64 	%rd12886, %rd14, %rd12874;
	add.cc.s64 	%rd12887, %rd12884, %rd12867;
	addc.cc.s64 	%rd12888, %rd12822, 0;
	add.cc.s64 	%rd12889, %rd12887, %rd12885;
	addc.cc.s64 	%rd12890, %rd12888, %rd12886;
	mul.lo.s64 	%rd12891, %rd15, %rd12874;
	mul.hi.u64 	%rd12892, %rd15, %rd12874;
	add.cc.s64 	%rd12893, %rd12890, %rd12869;
	addc.cc.s64 	%rd12894, %rd12822, 0;
	add.cc.s64 	%rd12895, %rd12893, %rd12891;
	addc.cc.s64 	%rd12896, %rd12894, %rd12892;
	add.s64 	%rd12897, %rd12871, %rd12896;
	setp.lt.u64 	%p1580, %rd12897, %rd12871;
	selp.u64 	%rd12898, 1, 0, %p1580;
	add.s64 	%rd12899, %rd12873, %rd12898;
	mul.lo.s64 	%rd12900, %rd11, %rd12883;
	mul.lo.s64 	%rd12901, %rd12, %rd12900;
	mul.hi.u64 	%rd12902, %rd12, %rd12900;
	add.cc.s64 	%rd12903, %rd12901, %rd12883;
	addc.cc.s64 	%rd12904, %rd12902, 0;
	mul.lo.s64 	%rd12905, %rd13, %rd12900;
	mul.hi.u64 	%rd12906, %rd13, %rd12900;
	add.cc.s64 	%rd12907, %rd12904, %rd12889;
	addc.cc.s64 	%rd12908, %rd12822, 0;
	add.cc.s64 	%rd173, %rd12907, %rd12905;
	addc.cc.s64 	%rd12909, %rd12908, %rd12906;
	mul.lo.s64 	%rd12910, %rd14, %rd12900;
	mul.hi.u64 	%rd12911, %rd14, %rd12900;
	add.cc.s64 	%rd12912, %rd12909, %rd12895;
	addc.cc.s64 	%rd12913, %rd12822, 0;
	add.cc.s64 	%rd174, %rd12912, %rd12910;
	addc.cc.s64 	%rd12914, %rd12913, %rd12911;
	mul.lo.s64 	%rd12915, %rd15, %rd12900;
	mul.hi.u64 	%rd12916, %rd15, %rd12900;
	add.cc.s64 	%rd12917, %rd12914, %rd12897;
	addc.cc.s64 	%rd12918, %rd12822, 0;
	add.cc.s64 	%rd175, %rd12917, %rd12915;
	addc.cc.s64 	%rd12919, %rd12918, %rd12916;
	add.s64 	%rd20943, %rd12899, %rd12919;
	setp.gt.u64 	%p1581, %rd20943, %rd15;
	@%p1581 bra 	$L__BB1_65;
	setp.lt.u64 	%p1582, %rd20943, %rd15;
	mov.u64 	%rd20944, %rd175;
	mov.u64 	%rd20945, %rd174;
	mov.u64 	%rd20946, %rd173;
	@%p1582 bra 	$L__BB1_66;
	setp.lt.u64 	%p1583, %rd14, %rd175;
	@%p1583 bra 	$L__BB1_65;
	setp.gt.u64 	%p1584, %rd14, %rd175;
	mov.u64 	%rd20944, %rd175;
	mov.u64 	%rd20945, %rd174;
	mov.u64 	%rd20946, %rd173;
	@%p1584 bra 	$L__BB1_66;
	setp.lt.u64 	%p1585, %rd13, %rd174;
	@%p1585 bra 	$L__BB1_65;
	setp.gt.u64 	%p1586, %rd13, %rd174;
	setp.gt.u64 	%p1587, %rd12, %rd173;
	or.pred  	%p1588, %p1586, %p1587;
	mov.u64 	%rd20944, %rd175;
	mov.u64 	%rd20945, %rd174;
	mov.u64 	%rd20946, %rd173;
	@%p1588 bra 	$L__BB1_66;
$L__BB1_65:
	sub.s64 	%rd20946, %rd173, %rd12;
	setp.lt.u64 	%p1589, %rd173, %rd12;
	selp.u64 	%rd12920, 1, 0, %p1589;
	add.s64 	%rd12921, %rd13, %rd12920;
	sub.s64 	%rd20945, %rd174, %rd12921;
	setp.lt.u64 	%p1590, %rd174, %rd12921;
	selp.u64 	%rd12922, 1, 0, %p1590;
	add.s64 	%rd12923, %rd14, %rd12922;
	sub.s64 	%rd20944, %rd175, %rd12923;
	setp.lt.u64 	%p1591, %rd175, %rd12923;
	selp.u64 	%rd12924, 1, 0, %p1591;
	add.s64 	%rd12925, %rd15, %rd12924;
	sub.s64 	%rd20943, %rd20943, %rd12925;
$L__BB1_66:
	mul.lo.s64 	%rd12926, %rd140, %rd117;
	mul.lo.s64 	%rd12927, %rd139, %rd117;
	mul.lo.s64 	%rd12928, %rd140, %rd118;
	shr.u64 	%rd12929, %rd12926, 32;
	and.b64  	%rd12930, %rd12927, 4294967295;
	add.s64 	%rd12931, %rd12929, %rd12930;
	and.b64  	%rd12932, %rd12928, 4294967295;
	add.s64 	%rd12933, %rd12931, %rd12932;
	shr.u64 	%rd12934, %rd12927, 32;
	mad.lo.s64 	%rd12935, %rd139, %rd118, %rd12934;
	shr.u64 	%rd12936, %rd12928, 32;
	add.s64 	%rd12937, %rd12935, %rd12936;
	shr.u64 	%rd12938, %rd12933, 32;
	shl.b64 	%rd12939, %rd12933, 32;
	and.b64  	%rd12940, %rd12926, 4294967295;
	or.b64  	%rd12941, %rd12939, %rd12940;
	add.s64 	%rd12942, %rd12937, %rd12938;
	mul.lo.s64 	%rd12943, %rd142, %rd117;
	mul.lo.s64 	%rd12944, %rd141, %rd117;
	mul.lo.s64 	%rd12945, %rd142, %rd118;
	shr.u64 	%rd12946, %rd12943, 32;
	and.b64  	%rd12947, %rd12944, 4294967295;
	add.s64 	%rd12948, %rd12946, %rd12947;
	and.b64  	%rd12949, %rd12945, 4294967295;
	add.s64 	%rd12950, %rd12948, %rd12949;
	shr.u64 	%rd12951, %rd12944, 32;
	mad.lo.s64 	%rd12952, %rd141, %rd118, %rd12951;
	shr.u64 	%rd12953, %rd12945, 32;
	add.s64 	%rd12954, %rd12952, %rd12953;
	shr.u64 	%rd12955, %rd12950, 32;
	shl.b64 	%rd12956, %rd12950, 32;
	and.b64  	%rd12957, %rd12943, 4294967295;
	or.b64  	%rd12958, %rd12956, %rd12957;
	add.s64 	%rd12959, %rd12954, %rd12955;
	mul.lo.s64 	%rd12960, %rd144, %rd117;
	mul.lo.s64 	%rd12961, %rd143, %rd117;
	mul.lo.s64 	%rd12962, %rd144, %rd118;
	shr.u64 	%rd12963, %rd12960, 32;
	and.b64  	%rd12964, %rd12961, 4294967295;
	add.s64 	%rd12965, %rd12963, %rd12964;
	and.b64  	%rd12966, %rd12962, 4294967295;
	add.s64 	%rd12967, %rd12965, %rd12966;
	shr.u64 	%rd12968, %rd12961, 32;
	mad.lo.s64 	%rd12969, %rd143, %rd118, %rd12968;
	shr.u64 	%rd12970, %rd12962, 32;
	add.s64 	%rd12971, %rd12969, %rd12970;
	shr.u64 	%rd12972, %rd12967, 32;
	shl.b64 	%rd12973, %rd12967, 32;
	and.b64  	%rd12974, %rd12960, 4294967295;
	or.b64  	%rd12975, %rd12973, %rd12974;
	add.s64 	%rd12976, %rd12971, %rd12972;
	mul.lo.s64 	%rd12977, %rd146, %rd117;
	mul.lo.s64 	%rd12978, %rd145, %rd117;
	mul.lo.s64 	%rd12979, %rd146, %rd118;
	shr.u64 	%rd12980, %rd12977, 32;
	and.b64  	%rd12981, %rd12978, 4294967295;
	add.s64 	%rd12982, %rd12980, %rd12981;
	and.b64  	%rd12983, %rd12979, 4294967295;
	add.s64 	%rd12984, %rd12982, %rd12983;
	shr.u64 	%rd12985, %rd12978, 32;
	mad.lo.s64 	%rd12986, %rd145, %rd118, %rd12985;
	shr.u64 	%rd12987, %rd12979, 32;
	add.s64 	%rd12988, %rd12986, %rd12987;
	shr.u64 	%rd12989, %rd12984, 32;
	shl.b64 	%rd12990, %rd12984, 32;
	and.b64  	%rd12991, %rd12977, 4294967295;
	or.b64  	%rd12992, %rd12990, %rd12991;
	add.s64 	%rd12993, %rd12988, %rd12989;
	mul.lo.s64 	%rd12994, %rd140, %rd120;
	mul.lo.s64 	%rd12995, %rd139, %rd120;
	mul.lo.s64 	%rd12996, %rd140, %rd119;
	shr.u64 	%rd12997, %rd12994, 32;
	and.b64  	%rd12998, %rd12995, 4294967295;
	add.s64 	%rd12999, %rd12997, %rd12998;
	and.b64  	%rd13000, %rd12996, 4294967295;
	add.s64 	%rd13001, %rd12999, %rd13000;
	shr.u64 	%rd13002, %rd12995, 32;
	mad.lo.s64 	%rd13003, %rd139, %rd119, %rd13002;
	shr.u64 	%rd13004, %rd12996, 32;
	add.s64 	%rd13005, %rd13003, %rd13004;
	shr.u64 	%rd13006, %rd13001, 32;
	shl.b64 	%rd13007, %rd13001, 32;
	and.b64  	%rd13008, %rd12994, 4294967295;
	or.b64  	%rd13009, %rd13007, %rd13008;
	add.s64 	%rd13010, %rd12958, %rd13009;
	setp.lt.u64 	%p1592, %rd13010, %rd12958;
	selp.u64 	%rd13011, 1, 0, %p1592;
	add.s64 	%rd13012, %rd13005, %rd12959;
	add.s64 	%rd13013, %rd13012, %rd13006;
	add.s64 	%rd13014, %rd13013, %rd13011;
	mul.lo.s64 	%rd13015, %rd142, %rd120;
	mul.lo.s64 	%rd13016, %rd141, %rd120;
	mul.lo.s64 	%rd13017, %rd142, %rd119;
	shr.u64 	%rd13018, %rd13015, 32;
	and.b64  	%rd13019, %rd13016, 4294967295;
	add.s64 	%rd13020, %rd13018, %rd13019;
	and.b64  	%rd13021, %rd13017, 4294967295;
	add.s64 	%rd13022, %rd13020, %rd13021;
	shr.u64 	%rd13023, %rd13016, 32;
	mad.lo.s64 	%rd13024, %rd141, %rd119, %rd13023;
	shr.u64 	%rd13025, %rd13017, 32;
	add.s64 	%rd13026, %rd13024, %rd13025;
	shr.u64 	%rd13027, %rd13022, 32;
	shl.b64 	%rd13028, %rd13022, 32;
	and.b64  	%rd13029, %rd13015, 4294967295;
	or.b64  	%rd13030, %rd13028, %rd13029;
	add.s64 	%rd13031, %rd12975, %rd13011;
	add.s64 	%rd13032, %rd13031, %rd13030;
	max.u64 	%rd13033, %rd12975, %rd13031;
	setp.gt.u64 	%p1593, %rd13033, %rd13032;
	selp.u64 	%rd13034, 1, 0, %p1593;
	add.s64 	%rd13035, %rd13026, %rd12976;
	add.s64 	%rd13036, %rd13035, %rd13027;
	add.s64 	%rd13037, %rd13036, %rd13034;
	mul.lo.s64 	%rd13038, %rd144, %rd120;
	mul.lo.s64 	%rd13039, %rd143, %rd120;
	mul.lo.s64 	%rd13040, %rd144, %rd119;
	shr.u64 	%rd13041, %rd13038, 32;
	and.b64  	%rd13042, %rd13039, 4294967295;
	add.s64 	%rd13043, %rd13041, %rd13042;
	and.b64  	%rd13044, %rd13040, 4294967295;
	add.s64 	%rd13045, %rd13043, %rd13044;
	shr.u64 	%rd13046, %rd13039, 32;
	mad.lo.s64 	%rd13047, %rd143, %rd119, %rd13046;
	shr.u64 	%rd13048, %rd13040, 32;
	add.s64 	%rd13049, %rd13047, %rd13048;
	shr.u64 	%rd13050, %rd13045, 32;
	shl.b64 	%rd13051, %rd13045, 32;
	and.b64  	%rd13052, %rd13038, 4294967295;
	or.b64  	%rd13053, %rd13051, %rd13052;
	add.s64 	%rd13054, %rd12992, %rd13034;
	add.s64 	%rd13055, %rd13054, %rd13053;
	max.u64 	%rd13056, %rd12992, %rd13054;
	setp.gt.u64 	%p1594, %rd13056, %rd13055;
	selp.u64 	%rd13057, 1, 0, %p1594;
	add.s64 	%rd13058, %rd13049, %rd12993;
	add.s64 	%rd13059, %rd13058, %rd13050;
	add.s64 	%rd13060, %rd13059, %rd13057;
	mul.lo.s64 	%rd13061, %rd140, %rd122;
	mul.lo.s64 	%rd13062, %rd139, %rd122;
	mul.lo.s64 	%rd13063, %rd140, %rd121;
	shr.u64 	%rd13064, %rd13061, 32;
	and.b64  	%rd13065, %rd13062, 4294967295;
	add.s64 	%rd13066, %rd13064, %rd13065;
	and.b64  	%rd13067, %rd13063, 4294967295;
	add.s64 	%rd13068, %rd13066, %rd13067;
	shr.u64 	%rd13069, %rd13062, 32;
	mad.lo.s64 	%rd13070, %rd139, %rd121, %rd13069;
	shr.u64 	%rd13071, %rd13063, 32;
	add.s64 	%rd13072, %rd13070, %rd13071;
	shr.u64 	%rd13073, %rd13068, 32;
	shl.b64 	%rd13074, %rd13068, 32;
	and.b64  	%rd13075, %rd13061, 4294967295;
	or.b64  	%rd13076, %rd13074, %rd13075;
	add.s64 	%rd13077, %rd13032, %rd13076;
	setp.lt.u64 	%p1595, %rd13077, %rd13032;
	selp.u64 	%rd13078, 1, 0, %p1595;
	add.s64 	%rd13079, %rd13072, %rd13037;
	add.s64 	%rd13080, %rd13079, %rd13073;
	add.s64 	%rd13081, %rd13080, %rd13078;
	mul.lo.s64 	%rd13082, %rd142, %rd122;
	mul.lo.s64 	%rd13083, %rd141, %rd122;
	mul.lo.s64 	%rd13084, %rd142, %rd121;
	shr.u64 	%rd13085, %rd13082, 32;
	and.b64  	%rd13086, %rd13083, 4294967295;
	add.s64 	%rd13087, %rd13085, %rd13086;
	and.b64  	%rd13088, %rd13084, 4294967295;
	add.s64 	%rd13089, %rd13087, %rd13088;
	shr.u64 	%rd13090, %rd13083, 32;
	mad.lo.s64 	%rd13091, %rd141, %rd121, %rd13090;
	shr.u64 	%rd13092, %rd13084, 32;
	add.s64 	%rd13093, %rd13091, %rd13092;
	shr.u64 	%rd13094, %rd13089, 32;
	shl.b64 	%rd13095, %rd13089, 32;
	and.b64  	%rd13096, %rd13082, 4294967295;
	or.b64  	%rd13097, %rd13095, %rd13096;
	add.s64 	%rd13098, %rd13055, %rd13078;
	add.s64 	%rd13099, %rd13098, %rd13097;
	max.u64 	%rd13100, %rd13055, %rd13098;
	setp.gt.u64 	%p1596, %rd13100, %rd13099;
	selp.u64 	%rd13101, 1, 0, %p1596;
	add.s64 	%rd13102, %rd13093, %rd13060;
	add.s64 	%rd13103, %rd13102, %rd13094;
	add.s64 	%rd13104, %rd13103, %rd13101;
	mul.lo.s64 	%rd13105, %rd140, %rd124;
	mul.lo.s64 	%rd13106, %rd139, %rd124;
	mul.lo.s64 	%rd13107, %rd140, %rd123;
	shr.u64 	%rd13108, %rd13105, 32;
	and.b64  	%rd13109, %rd13106, 4294967295;
	add.s64 	%rd13110, %rd13108, %rd13109;
	and.b64  	%rd13111, %rd13107, 4294967295;
	add.s64 	%rd13112, %rd13110, %rd13111;
	shr.u64 	%rd13113, %rd13106, 32;
	mad.lo.s64 	%rd13114, %rd139, %rd123, %rd13113;
	shr.u64 	%rd13115, %rd13107, 32;
	add.s64 	%rd13116, %rd13114, %rd13115;
	shr.u64 	%rd13117, %rd13112, 32;
	shl.b64 	%rd13118, %rd13112, 32;
	and.b64  	%rd13119, %rd13105, 4294967295;
	or.b64  	%rd13120, %rd13118, %rd13119;
	add.s64 	%rd13121, %rd13099, %rd13120;
	setp.lt.u64 	%p1597, %rd13121, %rd13099;
	selp.u64 	%rd13122, 1, 0, %p1597;
	add.s64 	%rd13123, %rd13116, %rd13104;
	add.s64 	%rd13124, %rd13123, %rd13117;
	add.s64 	%rd13125, %rd13124, %rd13122;
	mul.lo.s64 	%rd13126, %rd11, %rd12941;
	mul.lo.s64 	%rd13127, %rd12, %rd13126;
	mul.hi.u64 	%rd13128, %rd12, %rd13126;
	add.cc.s64 	%rd13129, %rd13127, %rd12941;
	addc.cc.s64 	%rd13130, %rd13128, 0;
	mul.lo.s64 	%rd13131, %rd13, %rd13126;
	mul.hi.u64 	%rd13132, %rd13, %rd13126;
	mov.b64 	%rd13133, 0;
	add.cc.s64 	%rd13134, %rd13130, %rd13010;
	addc.cc.s64 	%rd13135, %rd13133, 0;
	add.cc.s64 	%rd13136, %rd13134, %rd13131;
	addc.cc.s64 	%rd13137, %rd13135, %rd13132;
	mul.lo.s64 	%rd13138, %rd14, %rd13126;
	mul.hi.u64 	%rd13139, %rd14, %rd13126;
	add.cc.s64 	%rd13140, %rd13137, %rd13077;
	addc.cc.s64 	%rd13141, %rd13133, 0;
	add.cc.s64 	%rd13142, %rd13140, %rd13138;
	addc.cc.s64 	%rd13143, %rd13141, %rd13139;
	mul.lo.s64 	%rd13144, %rd15, %rd13126;
	mul.hi.u64 	%rd13145, %rd15, %rd13126;
	add.cc.s64 	%rd13146, %rd13143, %rd13121;
	addc.cc.s64 	%rd13147, %rd13133, 0;
	add.cc.s64 	%rd13148, %rd13146, %rd13144;
	addc.cc.s64 	%rd13149, %rd13147, %rd13145;
	add.s64 	%rd13150, %rd12942, %rd13149;
	setp.lt.u64 	%p1598, %rd13150, %rd12942;
	selp.u64 	%rd13151, 1, 0, %p1598;
	add.s64 	%rd13152, %rd13014, %rd13151;
	setp.lt.u64 	%p1599, %rd13152, %rd13014;
	selp.u64 	%rd13153, 1, 0, %p1599;
	add.s64 	%rd13154, %rd13081, %rd13153;
	setp.lt.u64 	%p1600, %rd13154, %rd13081;
	selp.u64 	%rd13155, 1, 0, %p1600;
	add.s64 	%rd13156, %rd13125, %rd13155;
	mul.lo.s64 	%rd13157, %rd11, %rd13136;
	mul.lo.s64 	%rd13158, %rd12, %rd13157;
	mul.hi.u64 	%rd13159, %rd12, %rd13157;
	add.cc.s64 	%rd13160, %rd13158, %rd13136;
	addc.cc.s64 	%rd13161, %rd13159, 0;
	mul.lo.s64 	%rd13162, %rd13, %rd13157;
	mul.hi.u64 	%rd13163, %rd13, %rd13157;
	add.cc.s64 	%rd13164, %rd13161, %rd13142;
	addc.cc.s64 	%rd13165, %rd13133, 0;
	add.cc.s64 	%rd13166, %rd13164, %rd13162;
	addc.cc.s64 	%rd13167, %rd13165, %rd13163;
	mul.lo.s64 	%rd13168, %rd14, %rd13157;
	mul.hi.u64 	%rd13169, %rd14, %rd13157;
	add.cc.s64 	%rd13170, %rd13167, %rd13148;
	addc.cc.s64 	%rd13171, %rd13133, 0;
	add.cc.s64 	%rd13172, %rd13170, %rd13168;
	addc.cc.s64 	%rd13173, %rd13171, %rd13169;
	mul.lo.s64 	%rd13174, %rd15, %rd13157;
	mul.hi.u64 	%rd13175, %rd15, %rd13157;
	add.cc.s64 	%rd13176, %rd13173, %rd13150;
	addc.cc.s64 	%rd13177, %rd13133, 0;
	add.cc.s64 	%rd13178, %rd13176, %rd13174;
	addc.cc.s64 	%rd13179, %rd13177, %rd13175;
	add.s64 	%rd13180, %rd13152, %rd13179;
	setp.lt.u64 	%p1601, %rd13180, %rd13152;
	selp.u64 	%rd13181, 1, 0, %p1601;
	add.s64 	%rd13182, %rd13154, %rd13181;
	setp.lt.u64 	%p1602, %rd13182, %rd13154;
	selp.u64 	%rd13183, 1, 0, %p1602;
	add.s64 	%rd13184, %rd13156, %rd13183;
	mul.lo.s64 	%rd13185, %rd11, %rd13166;
	mul.lo.s64 	%rd13186, %rd12, %rd13185;
	mul.hi.u64 	%rd13187, %rd12, %rd13185;
	add.cc.s64 	%rd13188, %rd13186, %rd13166;
	addc.cc.s64 	%rd13189, %rd13187, 0;
	mul.lo.s64 	%rd13190, %rd13, %rd13185;
	mul.hi.u64 	%rd13191, %rd13, %rd13185;
	add.cc.s64 	%rd13192, %rd13189, %rd13172;
	addc.cc.s64 	%rd13193, %rd13133, 0;
	add.cc.s64 	%rd13194, %rd13192, %rd13190;
	addc.cc.s64 	%rd13195, %rd13193, %rd13191;
	mul.lo.s64 	%rd13196, %rd14, %rd13185;
	mul.hi.u64 	%rd13197, %rd14, %rd13185;
	add.cc.s64 	%rd13198, %rd13195, %rd13178;
	addc.cc.s64 	%rd13199, %rd13133, 0;
	add.cc.s64 	%rd13200, %rd13198, %rd13196;
	addc.cc.s64 	%rd13201, %rd13199, %rd13197;
	mul.lo.s64 	%rd13202, %rd15, %rd13185;
	mul.hi.u64 	%rd13203, %rd15, %rd13185;
	add.cc.s64 	%rd13204, %rd13201, %rd13180;
	addc.cc.s64 	%rd13205, %rd13133, 0;
	add.cc.s64 	%rd13206, %rd13204, %rd13202;
	addc.cc.s64 	%rd13207, %rd13205, %rd13203;
	add.s64 	%rd13208, %rd13182, %rd13207;
	setp.lt.u64 	%p1603, %rd13208, %rd13182;
	selp.u64 	%rd13209, 1, 0, %p1603;
	add.s64 	%rd13210, %rd13184, %rd13209;
	mul.lo.s64 	%rd13211, %rd11, %rd13194;
	mul.lo.s64 	%rd13212, %rd12, %rd13211;
	mul.hi.u64 	%rd13213, %rd12, %rd13211;
	add.cc.s64 	%rd13214, %rd13212, %rd13194;
	addc.cc.s64 	%rd13215, %rd13213, 0;
	mul.lo.s64 	%rd13216, %rd13, %rd13211;
	mul.hi.u64 	%rd13217, %rd13, %rd13211;
	add.cc.s64 	%rd13218, %rd13215, %rd13200;
	addc.cc.s64 	%rd13219, %rd13133, 0;
	add.cc.s64 	%rd185, %rd13218, %rd13216;
	addc.cc.s64 	%rd13220, %rd13219, %rd13217;
	mul.lo.s64 	%rd13221, %rd14, %rd13211;
	mul.hi.u64 	%rd13222, %rd14, %rd13211;
	add.cc.s64 	%rd13223, %rd13220, %rd13206;
	addc.cc.s64 	%rd13224, %rd13133, 0;
	add.cc.s64 	%rd186, %rd13223, %rd13221;
	addc.cc.s64 	%rd13225, %rd13224, %rd13222;
	mul.lo.s64 	%rd13226, %rd15, %rd13211;
	mul.hi.u64 	%rd13227, %rd15, %rd13211;
	add.cc.s64 	%rd13228, %rd13225, %rd13208;
	addc.cc.s64 	%rd13229, %rd13133, 0;
	add.cc.s64 	%rd187, %rd13228, %rd13226;
	addc.cc.s64 	%rd13230, %rd13229, %rd13227;
	add.s64 	%rd20947, %rd13210, %rd13230;
	setp.gt.u64 	%p1604, %rd20947, %rd15;
	@%p1604 bra 	$L__BB1_72;
	setp.lt.u64 	%p1605, %rd20947, %rd15;
	mov.u64 	%rd20948, %rd187;
	mov.u64 	%rd20949, %rd186;
	mov.u64 	%rd20950, %rd185;
	@%p1605 bra 	$L__BB1_73;
	setp.lt.u64 	%p1606, %rd14, %rd187;
	@%p1606 bra 	$L__BB1_72;
	setp.gt.u64 	%p1607, %rd14, %rd187;
	mov.u64 	%rd20948, %rd187;
	mov.u64 	%rd20949, %rd186;
	mov.u64 	%rd20950, %rd185;
	@%p1607 bra 	$L__BB1_73;
	setp.lt.u64 	%p1608, %rd13, %rd186;
	@%p1608 bra 	$L__BB1_72;
	setp.gt.u64 	%p1609, %rd13, %rd186;
	setp.gt.u64 	%p1610, %rd12, %rd185;
	or.pred  	%p1611, %p1609, %p1610;
	mov.u64 	%rd20948, %rd187;
	mov.u64 	%rd20949, %rd186;
	mov.u64 	%rd20950, %rd185;
	@%p1611 bra 	$L__BB1_73;
$L__BB1_72:
	sub.s64 	%rd20950, %rd185, %rd12;
	setp.lt.u64 	%p1612, %rd185, %rd12;
	selp.u64 	%rd13231, 1, 0, %p1612;
	add.s64 	%rd13232, %rd13, %rd13231;
	sub.s64 	%rd20949, %rd186, %rd13232;
	setp.lt.u64 	%p1613, %rd186, %rd13232;
	selp.u64 	%rd13233, 1, 0, %p1613;
	add.s64 	%rd13234, %rd14, %rd13233;
	sub.s64 	%rd20948, %rd187, %rd13234;
	setp.lt.u64 	%p1614, %rd187, %rd13234;
	selp.u64 	%rd13235, 1, 0, %p1614;
	add.s64 	%rd13236, %rd15, %rd13235;
	sub.s64 	%rd20947, %rd20947, %rd13236;
$L__BB1_73:
	and.b64  	%rd197, %rd92, 4294967295;
	shr.u64 	%rd198, %rd92, 32;
	shr.u64 	%rd13237, %rd20950, 32;
	and.b64  	%rd13238, %rd20950, 4294967295;
	mul.lo.s64 	%rd13239, %rd13238, %rd197;
	mul.lo.s64 	%rd13240, %rd13237, %rd197;
	mul.lo.s64 	%rd13241, %rd13238, %rd198;
	shr.u64 	%rd13242, %rd13239, 32;
	and.b64  	%rd13243, %rd13240, 4294967295;
	add.s64 	%rd13244, %rd13242, %rd13243;
	and.b64  	%rd13245, %rd13241, 4294967295;
	add.s64 	%rd13246, %rd13244, %rd13245;
	shr.u64 	%rd13247, %rd13240, 32;
	mad.lo.s64 	%rd13248, %rd13237, %rd198, %rd13247;
	shr.u64 	%rd13249, %rd13241, 32;
	add.s64 	%rd13250, %rd13248, %rd13249;
	shr.u64 	%rd13251, %rd13246, 32;
	shl.b64 	%rd13252, %rd13246, 32;
	and.b64  	%rd13253, %rd13239, 4294967295;
	or.b64  	%rd13254, %rd13252, %rd13253;
	add.s64 	%rd13255, %rd13250, %rd13251;
	shr.u64 	%rd13256, %rd20949, 32;
	and.b64  	%rd13257, %rd20949, 4294967295;
	mul.lo.s64 	%rd13258, %rd13257, %rd197;
	mul.lo.s64 	%rd13259, %rd13256, %rd197;
	mul.lo.s64 	%rd13260, %rd13257, %rd198;
	shr.u64 	%rd13261, %rd13258, 32;
	and.b64  	%rd13262, %rd13259, 4294967295;
	add.s64 	%rd13263, %rd13261, %rd13262;
	and.b64  	%rd13264, %rd13260, 4294967295;
	add.s64 	%rd13265, %rd13263, %rd13264;
	shr.u64 	%rd13266, %rd13259, 32;
	mad.lo.s64 	%rd13267, %rd13256, %rd198, %rd13266;
	shr.u64 	%rd13268, %rd13260, 32;
	add.s64 	%rd13269, %rd13267, %rd13268;
	shr.u64 	%rd13270, %rd13265, 32;
	shl.b64 	%rd13271, %rd13265, 32;
	and.b64  	%rd13272, %rd13258, 4294967295;
	or.b64  	%rd13273, %rd13271, %rd13272;
	add.s64 	%rd13274, %rd13269, %rd13270;
	shr.u64 	%rd13275, %rd20948, 32;
	and.b64  	%rd13276, %rd20948, 4294967295;
	mul.lo.s64 	%rd13277, %rd13276, %rd197;
	mul.lo.s64 	%rd13278, %rd13275, %rd197;
	mul.lo.s64 	%rd13279, %rd13276, %rd198;
	shr.u64 	%rd13280, %rd13277, 32;
	and.b64  	%rd13281, %rd13278, 4294967295;
	add.s64 	%rd13282, %rd13280, %rd13281;
	and.b64  	%rd13283, %rd13279, 4294967295;
	add.s64 	%rd13284, %rd13282, %rd13283;
	shr.u64 	%rd13285, %rd13278, 32;
	mad.lo.s64 	%rd13286, %rd13275, %rd198, %rd13285;
	shr.u64 	%rd13287, %rd13279, 32;
	add.s64 	%rd13288, %rd13286, %rd13287;
	shr.u64 	%rd13289, %rd13284, 32;
	shl.b64 	%rd13290, %rd13284, 32;
	and.b64  	%rd13291, %rd13277, 4294967295;
	or.b64  	%rd13292, %rd13290, %rd13291;
	add.s64 	%rd13293, %rd13288, %rd13289;
	shr.u64 	%rd13294, %rd20947, 32;
	and.b64  	%rd13295, %rd20947, 4294967295;
	mul.lo.s64 	%rd13296, %rd13295, %rd197;
	mul.lo.s64 	%rd13297, %rd13294, %rd197;
	mul.lo.s64 	%rd13298, %rd13295, %rd198;
	shr.u64 	%rd13299, %rd13296, 32;
	and.b64  	%rd13300, %rd13297, 4294967295;
	add.s64 	%rd13301, %rd13299, %rd13300;
	and.b64  	%rd13302, %rd13298, 4294967295;
	add.s64 	%rd13303, %rd13301, %rd13302;
	shr.u64 	%rd13304, %rd13297, 32;
	mad.lo.s64 	%rd13305, %rd13294, %rd198, %rd13304;
	shr.u64 	%rd13306, %rd13298, 32;
	add.s64 	%rd13307, %rd13305, %rd13306;
	shr.u64 	%rd13308, %rd13303, 32;
	shl.b64 	%rd13309, %rd13303, 32;
	and.b64  	%rd13310, %rd13296, 4294967295;
	or.b64  	%rd13311, %rd13309, %rd13310;
	add.s64 	%rd13312, %rd13307, %rd13308;
	and.b64  	%rd199, %rd91, 4294967295;
	shr.u64 	%rd200, %rd91, 32;
	mul.lo.s64 	%rd13313, %rd13238, %rd199;
	mul.lo.s64 	%rd13314, %rd13237, %rd199;
	mul.lo.s64 	%rd13315, %rd13238, %rd200;
	shr.u64 	%rd13316, %rd13313, 32;
	and.b64  	%rd13317, %rd13314, 4294967295;
	add.s64 	%rd13318, %rd13316, %rd13317;
	and.b64  	%rd13319, %rd13315, 4294967295;
	add.s64 	%rd13320, %rd13318, %rd13319;
	shr.u64 	%rd13321, %rd13314, 32;
	mad.lo.s64 	%rd13322, %rd13237, %rd200, %rd13321;
	shr.u64 	%rd13323, %rd13315, 32;
	add.s64 	%rd13324, %rd13322, %rd13323;
	shr.u64 	%rd13325, %rd13320, 32;
	shl.b64 	%rd13326, %rd13320, 32;
	and.b64  	%rd13327, %rd13313, 4294967295;
	or.b64  	%rd13328, %rd13326, %rd13327;
	add.s64 	%rd13329, %rd13273, %rd13328;
	setp.lt.u64 	%p1615, %rd13329, %rd13273;
	selp.u64 	%rd13330, 1, 0, %p1615;
	add.s64 	%rd13331, %rd13324, %rd13274;
	add.s64 	%rd13332, %rd13331, %rd13325;
	add.s64 	%rd13333, %rd13332, %rd13330;
	mul.lo.s64 	%rd13334, %rd13257, %rd199;
	mul.lo.s64 	%rd13335, %rd13256, %rd199;
	mul.lo.s64 	%rd13336, %rd13257, %rd200;
	shr.u64 	%rd13337, %rd13334, 32;
	and.b64  	%rd13338, %rd13335, 4294967295;
	add.s64 	%rd13339, %rd13337, %rd13338;
	and.b64  	%rd13340, %rd13336, 4294967295;
	add.s64 	%rd13341, %rd13339, %rd13340;
	shr.u64 	%rd13342, %rd13335, 32;
	mad.lo.s64 	%rd13343, %rd13256, %rd200, %rd13342;
	shr.u64 	%rd13344, %rd13336, 32;
	add.s64 	%rd13345, %rd13343, %rd13344;
	shr.u64 	%rd13346, %rd13341, 32;
	shl.b64 	%rd13347, %rd13341, 32;
	and.b64  	%rd13348, %rd13334, 4294967295;
	or.b64  	%rd13349, %rd13347, %rd13348;
	add.s64 	%rd13350, %rd13292, %rd13330;
	add.s64 	%rd13351, %rd13350, %rd13349;
	max.u64 	%rd13352, %rd13292, %rd13350;
	setp.gt.u64 	%p1616, %rd13352, %rd13351;
	selp.u64 	%rd13353, 1, 0, %p1616;
	add.s64 	%rd13354, %rd13345, %rd13293;
	add.s64 	%rd13355, %rd13354, %rd13346;
	add.s64 	%rd13356, %rd13355, %rd13353;
	mul.lo.s64 	%rd13357, %rd13276, %rd199;
	mul.lo.s64 	%rd13358, %rd13275, %rd199;
	mul.lo.s64 	%rd13359, %rd13276, %rd200;
	shr.u64 	%rd13360, %rd13357, 32;
	and.b64  	%rd13361, %rd13358, 4294967295;
	add.s64 	%rd13362, %rd13360, %rd13361;
	and.b64  	%rd13363, %rd13359, 4294967295;
	add.s64 	%rd13364, %rd13362, %rd13363;
	shr.u64 	%rd13365, %rd13358, 32;
	mad.lo.s64 	%rd13366, %rd13275, %rd200, %rd13365;
	shr.u64 	%rd13367, %rd13359, 32;
	add.s64 	%rd13368, %rd13366, %rd13367;
	shr.u64 	%rd13369, %rd13364, 32;
	shl.b64 	%rd13370, %rd13364, 32;
	and.b64  	%rd13371, %rd13357, 4294967295;
	or.b64  	%rd13372, %rd13370, %rd13371;
	add.s64 	%rd13373, %rd13311, %rd13353;
	add.s64 	%rd13374, %rd13373, %rd13372;
	max.u64 	%rd13375, %rd13311, %rd13373;
	setp.gt.u64 	%p1617, %rd13375, %rd13374;
	selp.u64 	%rd13376, 1, 0, %p1617;
	add.s64 	%rd13377, %rd13368, %rd13312;
	add.s64 	%rd13378, %rd13377, %rd13369;
	add.s64 	%rd13379, %rd13378, %rd13376;
	and.b64  	%rd201, %rd90, 4294967295;
	shr.u64 	%rd202, %rd90, 32;
	mul.lo.s64 	%rd13380, %rd13238, %rd201;
	mul.lo.s64 	%rd13381, %rd13237, %rd201;
	mul.lo.s64 	%rd13382, %rd13238, %rd202;
	shr.u64 	%rd13383, %rd13380, 32;
	and.b64  	%rd13384, %rd13381, 4294967295;
	add.s64 	%rd13385, %rd13383, %rd13384;
	and.b64  	%rd13386, %rd13382, 4294967295;
	add.s64 	%rd13387, %rd13385, %rd13386;
	shr.u64 	%rd13388, %rd13381, 32;
	mad.lo.s64 	%rd13389, %rd13237, %rd202, %rd13388;
	shr.u64 	%rd13390, %rd13382, 32;
	add.s64 	%rd13391, %rd13389, %rd13390;
	shr.u64 	%rd13392, %rd13387, 32;
	shl.b64 	%rd13393, %rd13387, 32;
	and.b64  	%rd13394, %rd13380, 4294967295;
	or.b64  	%rd13395, %rd13393, %rd13394;
	add.s64 	%rd13396, %rd13351, %rd13395;
	setp.lt.u64 	%p1618, %rd13396, %rd13351;
	selp.u64 	%rd13397, 1, 0, %p1618;
	add.s64 	%rd13398, %rd13391, %rd13356;
	add.s64 	%rd13399, %rd13398, %rd13392;
	add.s64 	%rd13400, %rd13399, %rd13397;
	mul.lo.s64 	%rd13401, %rd13257, %rd201;
	mul.lo.s64 	%rd13402, %rd13256, %rd201;
	mul.lo.s64 	%rd13403, %rd13257, %rd202;
	shr.u64 	%rd13404, %rd13401, 32;
	and.b64  	%rd13405, %rd13402, 4294967295;
	add.s64 	%rd13406, %rd13404, %rd13405;
	and.b64  	%rd13407, %rd13403, 4294967295;
	add.s64 	%rd13408, %rd13406, %rd13407;
	shr.u64 	%rd13409, %rd13402, 32;
	mad.lo.s64 	%rd13410, %rd13256, %rd202, %rd13409;
	shr.u64 	%rd13411, %rd13403, 32;
	add.s64 	%rd13412, %rd13410, %rd13411;
	shr.u64 	%rd13413, %rd13408, 32;
	shl.b64 	%rd13414, %rd13408, 32;
	and.b64  	%rd13415, %rd13401, 4294967295;
	or.b64  	%rd13416, %rd13414, %rd13415;
	add.s64 	%rd13417, %rd13374, %rd13397;
	add.s64 	%rd13418, %rd13417, %rd13416;
	max.u64 	%rd13419, %rd13374, %rd13417;
	setp.gt.u64 	%p1619, %rd13419, %rd13418;
	selp.u64 	%rd13420, 1, 0, %p1619;
	add.s64 	%rd13421, %rd13412, %rd13379;
	add.s64 	%rd13422, %rd13421, %rd13413;
	add.s64 	%rd13423, %rd13422, %rd13420;
	and.b64  	%rd203, %rd89, 4294967295;
	shr.u64 	%rd204, %rd89, 32;
	mul.lo.s64 	%rd13424, %rd13238, %rd203;
	mul.lo.s64 	%rd13425, %rd13237, %rd203;
	mul.lo.s64 	%rd13426, %rd13238, %rd204;
	shr.u64 	%rd13427, %rd13424, 32;
	and.b64  	%rd13428, %rd13425, 4294967295;
	add.s64 	%rd13429, %rd13427, %rd13428;
	and.b64  	%rd13430, %rd13426, 4294967295;
	add.s64 	%rd13431, %rd13429, %rd13430;
	shr.u64 	%rd13432, %rd13425, 32;
	mad.lo.s64 	%rd13433, %rd13237, %rd204, %rd13432;
	shr.u64 	%rd13434, %rd13426, 32;
	add.s64 	%rd13435, %rd13433, %rd13434;
	shr.u64 	%rd13436, %rd13431, 32;
	shl.b64 	%rd13437, %rd13431, 32;
	and.b64  	%rd13438, %rd13424, 4294967295;
	or.b64  	%rd13439, %rd13437, %rd13438;
	add.s64 	%rd13440, %rd13418, %rd13439;
	setp.lt.u64 	%p1620, %rd13440, %rd13418;
	selp.u64 	%rd13441, 1, 0, %p1620;
	add.s64 	%rd13442, %rd13435, %rd13423;
	add.s64 	%rd13443, %rd13442, %rd13436;
	add.s64 	%rd13444, %rd13443, %rd13441;
	mul.lo.s64 	%rd13445, %rd11, %rd13254;
	mul.lo.s64 	%rd13446, %rd12, %rd13445;
	mul.hi.u64 	%rd13447, %rd12, %rd13445;
	add.cc.s64 	%rd13448, %rd13446, %rd13254;
	addc.cc.s64 	%rd13449, %rd13447, 0;
	mul.lo.s64 	%rd13450, %rd13, %rd13445;
	mul.hi.u64 	%rd13451, %rd13, %rd13445;
	mov.b64 	%rd13452, 0;
	add.cc.s64 	%rd13453, %rd13449, %rd13329;
	addc.cc.s64 	%rd13454, %rd13452, 0;
	add.cc.s64 	%rd13455, %rd13453, %rd13450;
	addc.cc.s64 	%rd13456, %rd13454, %rd13451;
	mul.lo.s64 	%rd13457, %rd14, %rd13445;
	mul.hi.u64 	%rd13458, %rd14, %rd13445;
	add.cc.s64 	%rd13459, %rd13456, %rd13396;
	addc.cc.s64 	%rd13460, %rd13452, 0;
	add.cc.s64 	%rd13461, %rd13459, %rd13457;
	addc.cc.s64 	%rd13462, %rd13460, %rd13458;
	mul.lo.s64 	%rd13463, %rd15, %rd13445;
	mul.hi.u64 	%rd13464, %rd15, %rd13445;
	add.cc.s64 	%rd13465, %rd13462, %rd13440;
	addc.cc.s64 	%rd13466, %rd13452, 0;
	add.cc.s64 	%rd13467, %rd13465, %rd13463;
	addc.cc.s64 	%rd13468, %rd13466, %rd13464;
	add.s64 	%rd13469, %rd13255, %rd13468;
	setp.lt.u64 	%p1621, %rd13469, %rd13255;
	selp.u64 	%rd13470, 1, 0, %p1621;
	add.s64 	%rd13471, %rd13333, %rd13470;
	setp.lt.u64 	%p1622, %rd13471, %rd13333;
	selp.u64 	%rd13472, 1, 0, %p1622;
	add.s64 	%rd13473, %rd13400, %rd13472;
	setp.lt.u64 	%p1623, %rd13473, %rd13400;
	selp.u64 	%rd13474, 1, 0, %p1623;
	add.s64 	%rd13475, %rd13444, %rd13474;
	mul.lo.s64 	%rd13476, %rd11, %rd13455;
	mul.lo.s64 	%rd13477, %rd12, %rd13476;
	mul.hi.u64 	%rd13478, %rd12, %rd13476;
	add.cc.s64 	%rd13479, %rd13477, %rd13455;
	addc.cc.s64 	%rd13480, %rd13478, 0;
	mul.lo.s64 	%rd13481, %rd13, %rd13476;
	mul.hi.u64 	%rd13482, %rd13, %rd13476;
	add.cc.s64 	%rd13483, %rd13480, %rd13461;
	addc.cc.s64 	%rd13484, %rd13452, 0;
	add.cc.s64 	%rd13485, %rd13483, %rd13481;
	addc.cc.s64 	%rd13486, %rd13484, %rd13482;
	mul.lo.s64 	%rd13487, %rd14, %rd13476;
	mul.hi.u64 	%rd13488, %rd14, %rd13476;
	add.cc.s64 	%rd13489, %rd13486, %rd13467;
	addc.cc.s64 	%rd13490, %rd13452, 0;
	add.cc.s64 	%rd13491, %rd13489, %rd13487;
	addc.cc.s64 	%rd13492, %rd13490, %rd13488;
	mul.lo.s64 	%rd13493, %rd15, %rd13476;
	mul.hi.u64 	%rd13494, %rd15, %rd13476;
	add.cc.s64 	%rd13495, %rd13492, %rd13469;
	addc.cc.s64 	%rd13496, %rd13452, 0;
	add.cc.s64 	%rd13497, %rd13495, %rd13493;
	addc.cc.s64 	%rd13498, %rd13496, %rd13494;
	add.s64 	%rd13499, %rd13471, %rd13498;
	setp.lt.u64 	%p1624, %rd13499, %rd13471;
	selp.u64 	%rd13500, 1, 0, %p1624;
	add.s64 	%rd13501, %rd13473, %rd13500;
	setp.lt.u64 	%p1625, %rd13501, %rd13473;
	selp.u64 	%rd13502, 1, 0, %p1625;
	add.s64 	%rd13503, %rd13475, %rd13502;
	mul.lo.s64 	%rd13504, %rd11, %rd13485;
	mul.lo.s64 	%rd13505, %rd12, %rd13504;
	mul.hi.u64 	%rd13506, %rd12, %rd13504;
	add.cc.s64 	%rd13507, %rd13505, %rd13485;
	addc.cc.s64 	%rd13508, %rd13506, 0;
	mul.lo.s64 	%rd13509, %rd13, %rd13504;
	mul.hi.u64 	%rd13510, %rd13, %rd13504;
	add.cc.s64 	%rd13511, %rd13508, %rd13491;
	addc.cc.s64 	%rd13512, %rd13452, 0;
	add.cc.s64 	%rd13513, %rd13511, %rd13509;
	addc.cc.s64 	%rd13514, %rd13512, %rd13510;
	mul.lo.s64 	%rd13515, %rd14, %rd13504;
	mul.hi.u64 	%rd13516, %rd14, %rd13504;
	add.cc.s64 	%rd13517, %rd13514, %rd13497;
	addc.cc.s64 	%rd13518, %rd13452, 0;
	add.cc.s64 	%rd13519, %rd13517, %rd13515;
	addc.cc.s64 	%rd13520, %rd13518, %rd13516;
	mul.lo.s64 	%rd13521, %rd15, %rd13504;
	mul.hi.u64 	%rd13522, %rd15, %rd13504;
	add.cc.s64 	%rd13523, %rd13520, %rd13499;
	addc.cc.s64 	%rd13524, %rd13452, 0;
	add.cc.s64 	%rd13525, %rd13523, %rd13521;
	addc.cc.s64 	%rd13526, %rd13524, %rd13522;
	add.s64 	%rd13527, %rd13501, %rd13526;
	setp.lt.u64 	%p1626, %rd13527, %rd13501;
	selp.u64 	%rd13528, 1, 0, %p1626;
	add.s64 	%rd13529, %rd13503, %rd13528;
	mul.lo.s64 	%rd13530, %rd11, %rd13513;
	mul.lo.s64 	%rd13531, %rd12, %rd13530;
	mul.hi.u64 	%rd13532, %rd12, %rd13530;
	add.cc.s64 	%rd13533, %rd13531, %rd13513;
	addc.cc.s64 	%rd13534, %rd13532, 0;
	mul.lo.s64 	%rd13535, %rd13, %rd13530;
	mul.hi.u64 	%rd13536, %rd13, %rd13530;
	add.cc.s64 	%rd13537, %rd13534, %rd13519;
	addc.cc.s64 	%rd13538, %rd13452, 0;
	add.cc.s64 	%rd205, %rd13537, %rd13535;
	addc.cc.s64 	%rd13539, %rd13538, %rd13536;
	mul.lo.s64 	%rd13540, %rd14, %rd13530;
	mul.hi.u64 	%rd13541, %rd14, %rd13530;
	add.cc.s64 	%rd13542, %rd13539, %rd13525;
	addc.cc.s64 	%rd13543, %rd13452, 0;
	add.cc.s64 	%rd206, %rd13542, %rd13540;
	addc.cc.s64 	%rd13544, %rd13543, %rd13541;
	mul.lo.s64 	%rd13545, %rd15, %rd13530;
	mul.hi.u64 	%rd13546, %rd15, %rd13530;
	add.cc.s64 	%rd13547, %rd13544, %rd13527;
	addc.cc.s64 	%rd13548, %rd13452, 0;
	add.cc.s64 	%rd207, %rd13547, %rd13545;
	addc.cc.s64 	%rd13549, %rd13548, %rd13546;
	add.s64 	%rd20951, %rd13529, %rd13549;
	setp.gt.u64 	%p1627, %rd20951, %rd15;
	@%p1627 bra 	$L__BB1_79;
	setp.lt.u64 	%p1628, %rd20951, %rd15;
	mov.u64 	%rd20952, %rd207;
	mov.u64 	%rd20953, %rd206;
	mov.u64 	%rd20954, %rd205;
	@%p1628 bra 	$L__BB1_80;
	setp.lt.u64 	%p1629, %rd14, %rd207;
	@%p1629 bra 	$L__BB1_79;
	setp.gt.u64 	%p1630, %rd14, %rd207;
	mov.u64 	%rd20952, %rd207;
	mov.u64 	%rd20953, %rd206;
	mov.u64 	%rd20954, %rd205;
	@%p1630 bra 	$L__BB1_80;
	setp.lt.u64 	%p1631, %rd13, %rd206;
	@%p1631 bra 	$L__BB1_79;
	setp.gt.u64 	%p1632, %rd13, %rd206;
	setp.gt.u64 	%p1633, %rd12, %rd205;
	or.pred  	%p1634, %p1632, %p1633;
	mov.u64 	%rd20952, %rd207;
	mov.u64 	%rd20953, %rd206;
	mov.u64 	%rd20954, %rd205;
	@%p1634 bra 	$L__BB1_80;
$L__BB1_79:
	sub.s64 	%rd20954, %rd205, %rd12;
	setp.lt.u64 	%p1635, %rd205, %rd12;
	selp.u64 	%rd13550, 1, 0, %p1635;
	add.s64 	%rd13551, %rd13, %rd13550;
	sub.s64 	%rd20953, %rd206, %rd13551;
	setp.lt.u64 	%p1636, %rd206, %rd13551;
	selp.u64 	%rd13552, 1, 0, %p1636;
	add.s64 	%rd13553, %rd14, %rd13552;
	sub.s64 	%rd20952, %rd207, %rd13553;
	setp.lt.u64 	%p1637, %rd207, %rd13553;
	selp.u64 	%rd13554, 1, 0, %p1637;
	add.s64 	%rd13555, %rd15, %rd13554;
	sub.s64 	%rd20951, %rd20951, %rd13555;
$L__BB1_80:
	mul.lo.s64 	%rd13556, %rd166, %rd97;
	mul.lo.s64 	%rd13557, %rd165, %rd97;
	mul.lo.s64 	%rd13558, %rd166, %rd98;
	shr.u64 	%rd13559, %rd13556, 32;
	and.b64  	%rd13560, %rd13557, 4294967295;
	add.s64 	%rd13561, %rd13559, %rd13560;
	and.b64  	%rd13562, %rd13558, 4294967295;
	add.s64 	%rd13563, %rd13561, %rd13562;
	shr.u64 	%rd13564, %rd13557, 32;
	mad.lo.s64 	%rd13565, %rd165, %rd98, %rd13564;
	shr.u64 	%rd13566, %rd13558, 32;
	add.s64 	%rd13567, %rd13565, %rd13566;
	shr.u64 	%rd13568, %rd13563, 32;
	shl.b64 	%rd13569, %rd13563, 32;
	and.b64  	%rd13570, %rd13556, 4294967295;
	or.b64  	%rd13571, %rd13569, %rd13570;
	add.s64 	%rd13572, %rd13567, %rd13568;
	mul.lo.s64 	%rd13573, %rd168, %rd97;
	mul.lo.s64 	%rd13574, %rd167, %rd97;
	mul.lo.s64 	%rd13575, %rd168, %rd98;
	shr.u64 	%rd13576, %rd13573, 32;
	and.b64  	%rd13577, %rd13574, 4294967295;
	add.s64 	%rd13578, %rd13576, %rd13577;
	and.b64  	%rd13579, %rd13575, 4294967295;
	add.s64 	%rd13580, %rd13578, %rd13579;
	shr.u64 	%rd13581, %rd13574, 32;
	mad.lo.s64 	%rd13582, %rd167, %rd98, %rd13581;
	shr.u64 	%rd13583, %rd13575, 32;
	add.s64 	%rd13584, %rd13582, %rd13583;
	shr.u64 	%rd13585, %rd13580, 32;
	shl.b64 	%rd13586, %rd13580, 32;
	and.b64  	%rd13587, %rd13573, 4294967295;
	or.b64  	%rd13588, %rd13586, %rd13587;
	add.s64 	%rd13589, %rd13584, %rd13585;
	mul.lo.s64 	%rd13590, %rd170, %rd97;
	mul.lo.s64 	%rd13591, %rd169, %rd97;
	mul.lo.s64 	%rd13592, %rd170, %rd98;
	shr.u64 	%rd13593, %rd13590, 32;
	and.b64  	%rd13594, %rd13591, 4294967295;
	add.s64 	%rd13595, %rd13593, %rd13594;
	and.b64  	%rd13596, %rd13592, 4294967295;
	add.s64 	%rd13597, %rd13595, %rd13596;
	shr.u64 	%rd13598, %rd13591, 32;
	mad.lo.s64 	%rd13599, %rd169, %rd98, %rd13598;
	shr.u64 	%rd13600, %rd13592, 32;
	add.s64 	%rd13601, %rd13599, %rd13600;
	shr.u64 	%rd13602, %rd13597, 32;
	shl.b64 	%rd13603, %rd13597, 32;
	and.b64  	%rd13604, %rd13590, 4294967295;
	or.b64  	%rd13605, %rd13603, %rd13604;
	add.s64 	%rd13606, %rd13601, %rd13602;
	mul.lo.s64 	%rd13607, %rd172, %rd97;
	mul.lo.s64 	%rd13608, %rd171, %rd97;
	mul.lo.s64 	%rd13609, %rd172, %rd98;
	shr.u64 	%rd13610, %rd13607, 32;
	and.b64  	%rd13611, %rd13608, 4294967295;
	add.s64 	%rd13612, %rd13610, %rd13611;
	and.b64  	%rd13613, %rd13609, 4294967295;
	add.s64 	%rd13614, %rd13612, %rd13613;
	shr.u64 	%rd13615, %rd13608, 32;
	mad.lo.s64 	%rd13616, %rd171, %rd98, %rd13615;
	shr.u64 	%rd13617, %rd13609, 32;
	add.s64 	%rd13618, %rd13616, %rd13617;
	shr.u64 	%rd13619, %rd13614, 32;
	shl.b64 	%rd13620, %rd13614, 32;
	and.b64  	%rd13621, %rd13607, 4294967295;
	or.b64  	%rd13622, %rd13620, %rd13621;
	add.s64 	%rd13623, %rd13618, %rd13619;
	mul.lo.s64 	%rd13624, %rd166, %rd100;
	mul.lo.s64 	%rd13625, %rd165, %rd100;
	mul.lo.s64 	%rd13626, %rd166, %rd99;
	shr.u64 	%rd13627, %rd13624, 32;
	and.b64  	%rd13628, %rd13625, 4294967295;
	add.s64 	%rd13629, %rd13627, %rd13628;
	and.b64  	%rd13630, %rd13626, 4294967295;
	add.s64 	%rd13631, %rd13629, %rd13630;
	shr.u64 	%rd13632, %rd13625, 32;
	mad.lo.s64 	%rd13633, %rd165, %rd99, %rd13632;
	shr.u64 	%rd13634, %rd13626, 32;
	add.s64 	%rd13635, %rd13633, %rd13634;
	shr.u64 	%rd13636, %rd13631, 32;
	shl.b64 	%rd13637, %rd13631, 32;
	and.b64  	%rd13638, %rd13624, 4294967295;
	or.b64  	%rd13639, %rd13637, %rd13638;
	add.s64 	%rd13640, %rd13588, %rd13639;
	setp.lt.u64 	%p1638, %rd13640, %rd13588;
	selp.u64 	%rd13641, 1, 0, %p1638;
	add.s64 	%rd13642, %rd13635, %rd13589;
	add.s64 	%rd13643, %rd13642, %rd13636;
	add.s64 	%rd13644, %rd13643, %rd13641;
	mul.lo.s64 	%rd13645, %rd168, %rd100;
	mul.lo.s64 	%rd13646, %rd167, %rd100;
	mul.lo.s64 	%rd13647, %rd168, %rd99;
	shr.u64 	%rd13648, %rd13645, 32;
	and.b64  	%rd13649, %rd13646, 4294967295;
	add.s64 	%rd13650, %rd13648, %rd13649;
	and.b64  	%rd13651, %rd13647, 4294967295;
	add.s64 	%rd13652, %rd13650, %rd13651;
	shr.u64 	%rd13653, %rd13646, 32;
	mad.lo.s64 	%rd13654, %rd167, %rd99, %rd13653;
	shr.u64 	%rd13655, %rd13647, 32;
	add.s64 	%rd13656, %rd13654, %rd13655;
	shr.u64 	%rd13657, %rd13652, 32;
	shl.b64 	%rd13658, %rd13652, 32;
	and.b64  	%rd13659, %rd13645, 4294967295;
	or.b64  	%rd13660, %rd13658, %rd13659;
	add.s64 	%rd13661, %rd13605, %rd13641;
	add.s64 	%rd13662, %rd13661, %rd13660;
	max.u64 	%rd13663, %rd13605, %rd13661;
	setp.gt.u64 	%p1639, %rd13663, %rd13662;
	selp.u64 	%rd13664, 1, 0, %p1639;
	add.s64 	%rd13665, %rd13656, %rd13606;
	add.s64 	%rd13666, %rd13665, %rd13657;
	add.s64 	%rd13667, %rd13666, %rd13664;
	mul.lo.s64 	%rd13668, %rd170, %rd100;
	mul.lo.s64 	%rd13669, %rd169, %rd100;
	mul.lo.s64 	%rd13670, %rd170, %rd99;
	shr.u64 	%rd13671, %rd13668, 32;
	and.b64  	%rd13672, %rd13669, 4294967295;
	add.s64 	%rd13673, %rd13671, %rd13672;
	and.b64  	%rd13674, %rd13670, 4294967295;
	add.s64 	%rd13675, %rd13673, %rd13674;
	shr.u64 	%rd13676, %rd13669, 32;
	mad.lo.s64 	%rd13677, %rd169, %rd99, %rd13676;
	shr.u64 	%rd13678, %rd13670, 32;
	add.s64 	%rd13679, %rd13677, %rd13678;
	shr.u64 	%rd13680, %rd13675, 32;
	shl.b64 	%rd13681, %rd13675, 32;
	and.b64  	%rd13682, %rd13668, 4294967295;
	or.b64  	%rd13683, %rd13681, %rd13682;
	add.s64 	%rd13684, %rd13622, %rd13664;
	add.s64 	%rd13685, %rd13684, %rd13683;
	max.u64 	%rd13686, %rd13622, %rd13684;
	setp.gt.u64 	%p1640, %rd13686, %rd13685;
	selp.u64 	%rd13687, 1, 0, %p1640;
	add.s64 	%rd13688, %rd13679, %rd13623;
	add.s64 	%rd13689, %rd13688, %rd13680;
	add.s64 	%rd13690, %rd13689, %rd13687;
	mul.lo.s64 	%rd13691, %rd166, %rd102;
	mul.lo.s64 	%rd13692, %rd165, %rd102;
	mul.lo.s64 	%rd13693, %rd166, %rd101;
	shr.u64 	%rd13694, %rd13691, 32;
	and.b64  	%rd13695, %rd13692, 4294967295;
	add.s64 	%rd13696, %rd13694, %rd13695;
	and.b64  	%rd13697, %rd13693, 4294967295;
	add.s64 	%rd13698, %rd13696, %rd13697;
	shr.u64 	%rd13699, %rd13692, 32;
	mad.lo.s64 	%rd13700, %rd165, %rd101, %rd13699;
	shr.u64 	%rd13701, %rd13693, 32;
	add.s64 	%rd13702, %rd13700, %rd13701;
	shr.u64 	%rd13703, %rd13698, 32;
	shl.b64 	%rd13704, %rd13698, 32;
	and.b64  	%rd13705, %rd13691, 4294967295;
	or.b64  	%rd13706, %rd13704, %rd13705;
	add.s64 	%rd13707, %rd13662, %rd13706;
	setp.lt.u64 	%p1641, %rd13707, %rd13662;
	selp.u64 	%rd13708, 1, 0, %p1641;
	add.s64 	%rd13709, %rd13702, %rd13667;
	add.s64 	%rd13710, %rd13709, %rd13703;
	add.s64 	%rd13711, %rd13710, %rd13708;
	mul.lo.s64 	%rd13712, %rd168, %rd102;
	mul.lo.s64 	%rd13713, %rd167, %rd102;
	mul.lo.s64 	%rd13714, %rd168, %rd101;
	shr.u64 	%rd13715, %rd13712, 32;
	and.b64  	%rd13716, %rd13713, 4294967295;
	add.s64 	%rd13717, %rd13715, %rd13716;
	and.b64  	%rd13718, %rd13714, 4294967295;
	add.s64 	%rd13719, %rd13717, %rd13718;
	shr.u64 	%rd13720, %rd13713, 32;
	mad.lo.s64 	%rd13721, %rd167, %rd101, %rd13720;
	shr.u64 	%rd13722, %rd13714, 32;
	add.s64 	%rd13723, %rd13721, %rd13722;
	shr.u64 	%rd13724, %rd13719, 32;
	shl.b64 	%rd13725, %rd13719, 32;
	and.b64  	%rd13726, %rd13712, 4294967295;
	or.b64  	%rd13727, %rd13725, %rd13726;
	add.s64 	%rd13728, %rd13685, %rd13708;
	add.s64 	%rd13729, %rd13728, %rd13727;
	max.u64 	%rd13730, %rd13685, %rd13728;
	setp.gt.u64 	%p1642, %rd13730, %rd13729;
	selp.u64 	%rd13731, 1, 0, %p1642;
	add.s64 	%rd13732, %rd13723, %rd13690;
	add.s64 	%rd13733, %rd13732, %rd13724;
	add.s64 	%rd13734, %rd13733, %rd13731;
	mul.lo.s64 	%rd13735, %rd166, %rd104;
	mul.lo.s64 	%rd13736, %rd165, %rd104;
	mul.lo.s64 	%rd13737, %rd166, %rd103;
	shr.u64 	%rd13738, %rd13735, 32;
	and.b64  	%rd13739, %rd13736, 4294967295;
	add.s64 	%rd13740, %rd13738, %rd13739;
	and.b64  	%rd13741, %rd13737, 4294967295;
	add.s64 	%rd13742, %rd13740, %rd13741;
	shr.u64 	%rd13743, %rd13736, 32;
	mad.lo.s64 	%rd13744, %rd165, %rd103, %rd13743;
	shr.u64 	%rd13745, %rd13737, 32;
	add.s64 	%rd13746, %rd13744, %rd13745;
	shr.u64 	%rd13747, %rd13742, 32;
	shl.b64 	%rd13748, %rd13742, 32;
	and.b64  	%rd13749, %rd13735, 4294967295;
	or.b64  	%rd13750, %rd13748, %rd13749;
	add.s64 	%rd13751, %rd13729, %rd13750;
	setp.lt.u64 	%p1643, %rd13751, %rd13729;
	selp.u64 	%rd13752, 1, 0, %p1643;
	add.s64 	%rd13753, %rd13746, %rd13734;
	add.s64 	%rd13754, %rd13753, %rd13747;
	add.s64 	%rd13755, %rd13754, %rd13752;
	mul.lo.s64 	%rd13756, %rd11, %rd13571;
	mul.lo.s64 	%rd13757, %rd12, %rd13756;
	mul.hi.u64 	%rd13758, %rd12, %rd13756;
	add.cc.s64 	%rd13759, %rd13757, %rd13571;
	addc.cc.s64 	%rd13760, %rd13758, 0;
	mul.lo.s64 	%rd13761, %rd13, %rd13756;
	mul.hi.u64 	%rd13762, %rd13, %rd13756;
	mov.b64 	%rd13763, 0;
	add.cc.s64 	%rd13764, %rd13760, %rd13640;
	addc.cc.s64 	%rd13765, %rd13763, 0;
	add.cc.s64 	%rd13766, %rd13764, %rd13761;
	addc.cc.s64 	%rd13767, %rd13765, %rd13762;
	mul.lo.s64 	%rd13768, %rd14, %rd13756;
	mul.hi.u64 	%rd13769, %rd14, %rd13756;
	add.cc.s64 	%rd13770, %rd13767, %rd13707;
	addc.cc.s64 	%rd13771, %rd13763, 0;
	add.cc.s64 	%rd13772, %rd13770, %rd13768;
	addc.cc.s64 	%rd13773, %rd13771, %rd13769;
	mul.lo.s64 	%rd13774, %rd15, %rd13756;
	mul.hi.u64 	%rd13775, %rd15, %rd13756;
	add.cc.s64 	%rd13776, %rd13773, %rd13751;
	addc.cc.s64 	%rd13777, %rd13763, 0;
	add.cc.s64 	%rd13778, %rd13776, %rd13774;
	addc.cc.s64 	%rd13779, %rd13777, %rd13775;
	add.s64 	%rd13780, %rd13572, %rd13779;
	setp.lt.u64 	%p1644, %rd13780, %rd13572;
	selp.u64 	%rd13781, 1, 0, %p1644;
	add.s64 	%rd13782, %rd13644, %rd13781;
	setp.lt.u64 	%p1645, %rd13782, %rd13644;
	selp.u64 	%rd13783, 1, 0, %p1645;
	add.s64 	%rd13784, %rd13711, %rd13783;
	setp.lt.u64 	%p1646, %rd13784, %rd13711;
	selp.u64 	%rd13785, 1, 0, %p1646;
	add.s64 	%rd13786, %rd13755, %rd13785;
	mul.lo.s64 	%rd13787, %rd11, %rd13766;
	mul.lo.s64 	%rd13788, %rd12, %rd13787;
	mul.hi.u64 	%rd13789, %rd12, %rd13787;
	add.cc.s64 	%rd13790, %rd13788, %rd13766;
	addc.cc.s64 	%rd13791, %rd13789, 0;
	mul.lo.s64 	%rd13792, %rd13, %rd13787;
	mul.hi.u64 	%rd13793, %rd13, %rd13787;
	add.cc.s64 	%rd13794, %rd13791, %rd13772;
	addc.cc.s64 	%rd13795, %rd13763, 0;
	add.cc.s64 	%rd13796, %rd13794, %rd13792;
	addc.cc.s64 	%rd13797, %rd13795, %rd13793;
	mul.lo.s64 	%rd13798, %rd14, %rd13787;
	mul.hi.u64 	%rd13799, %rd14, %rd13787;
	add.cc.s64 	%rd13800, %rd13797, %rd13778;
	addc.cc.s64 	%rd13801, %rd13763, 0;
	add.cc.s64 	%rd13802, %rd13800, %rd13798;
	addc.cc.s64 	%rd13803, %rd13801, %rd13799;
	mul.lo.s64 	%rd13804, %rd15, %rd13787;
	mul.hi.u64 	%rd13805, %rd15, %rd13787;
	add.cc.s64 	%rd13806, %rd13803, %rd13780;
	addc.cc.s64 	%rd13807, %rd13763, 0;
	add.cc.s64 	%rd13808, %rd13806, %rd13804;
	addc.cc.s64 	%rd13809, %rd13807, %rd13805;
	add.s64 	%rd13810, %rd13782, %rd13809;
	setp.lt.u64 	%p1647, %rd13810, %rd13782;
	selp.u64 	%rd13811, 1, 0, %p1647;
	add.s64 	%rd13812, %rd13784, %rd13811;
	setp.lt.u64 	%p1648, %rd13812, %rd13784;
	selp.u64 	%rd13813, 1, 0, %p1648;
	add.s64 	%rd13814, %rd13786, %rd13813;
	mul.lo.s64 	%rd13815, %rd11, %rd13796;
	mul.lo.s64 	%rd13816, %rd12, %rd13815;
	mul.hi.u64 	%rd13817, %rd12, %rd13815;
	add.cc.s64 	%rd13818, %rd13816, %rd13796;
	addc.cc.s64 	%rd13819, %rd13817, 0;
	mul.lo.s64 	%rd13820, %rd13, %rd13815;
	mul.hi.u64 	%rd13821, %rd13, %rd13815;
	add.cc.s64 	%rd13822, %rd13819, %rd13802;
	addc.cc.s64 	%rd13823, %rd13763, 0;
	add.cc.s64 	%rd13824, %rd13822, %rd13820;
	addc.cc.s64 	%rd13825, %rd13823, %rd13821;
	mul.lo.s64 	%rd13826, %rd14, %rd13815;
	mul.hi.u64 	%rd13827, %rd14, %rd13815;
	add.cc.s64 	%rd13828, %rd13825, %rd13808;
	addc.cc.s64 	%rd13829, %rd13763, 0;
	add.cc.s64 	%rd13830, %rd13828, %rd13826;
	addc.cc.s64 	%rd13831, %rd13829, %rd13827;
	mul.lo.s64 	%rd13832, %rd15, %rd13815;
	mul.hi.u64 	%rd13833, %rd15, %rd13815;
	add.cc.s64 	%rd13834, %rd13831, %rd13810;
	addc.cc.s64 	%rd13835, %rd13763, 0;
	add.cc.s64 	%rd13836, %rd13834, %rd13832;
	addc.cc.s64 	%rd13837, %rd13835, %rd13833;
	add.s64 	%rd13838, %rd13812, %rd13837;
	setp.lt.u64 	%p1649, %rd13838, %rd13812;
	selp.u64 	%rd13839, 1, 0, %p1649;
	add.s64 	%rd13840, %rd13814, %rd13839;
	mul.lo.s64 	%rd13841, %rd11, %rd13824;
	mul.lo.s64 	%rd13842, %rd12, %rd13841;
	mul.hi.u64 	%rd13843, %rd12, %rd13841;
	add.cc.s64 	%rd13844, %rd13842, %rd13824;
	addc.cc.s64 	%rd13845, %rd13843, 0;
	mul.lo.s64 	%rd13846, %rd13, %rd13841;
	mul.hi.u64 	%rd13847, %rd13, %rd13841;
	add.cc.s64 	%rd13848, %rd13845, %rd13830;
	addc.cc.s64 	%rd13849, %rd13763, 0;
	add.cc.s64 	%rd217, %rd13848, %rd13846;
	addc.cc.s64 	%rd13850, %rd13849, %rd13847;
	mul.lo.s64 	%rd13851, %rd14, %rd13841;
	mul.hi.u64 	%rd13852, %rd14, %rd13841;
	add.cc.s64 	%rd13853, %rd13850, %rd13836;
	addc.cc.s64 	%rd13854, %rd13763, 0;
	add.cc.s64 	%rd218, %rd13853, %rd13851;
	addc.cc.s64 	%rd13855, %rd13854, %rd13852;
	mul.lo.s64 	%rd13856, %rd15, %rd13841;
	mul.hi.u64 	%rd13857, %rd15, %rd13841;
	add.cc.s64 	%rd13858, %rd13855, %rd13838;
	addc.cc.s64 	%rd13859, %rd13763, 0;
	add.cc.s64 	%rd219, %rd13858, %rd13856;
	addc.cc.s64 	%rd13860, %rd13859, %rd13857;
	add.s64 	%rd20955, %rd13840, %rd13860;
	setp.gt.u64 	%p1650, %rd20955, %rd15;
	@%p1650 bra 	$L__BB1_86;
	setp.lt.u64 	%p1651, %rd20955, %rd15;
	mov.u64 	%rd20956, %rd219;
	mov.u64 	%rd20957, %rd218;
	mov.u64 	%rd20958, %rd217;
	@%p1651 bra 	$L__BB1_87;
	setp.lt.u64 	%p1652, %rd14, %rd219;
	@%p1652 bra 	$L__BB1_86;
	setp.gt.u64 	%p1653, %rd14, %rd219;
	mov.u64 	%rd20956, %rd219;
	mov.u64 	%rd20957, %rd218;
	mov.u64 	%rd20958, %rd217;
	@%p1653 bra 	$L__BB1_87;
	setp.lt.u64 	%p1654, %rd13, %rd218;
	@%p1654 bra 	$L__BB1_86;
	setp.gt.u64 	%p1655, %rd13, %rd218;
	setp.gt.u64 	%p1656, %rd12, %rd217;
	or.pred  	%p1657, %p1655, %p1656;
	mov.u64 	%rd20956, %rd219;
	mov.u64 	%rd20957, %rd218;
	mov.u64 	%rd20958, %rd217;
	@%p1657 bra 	$L__BB1_87;
$L__BB1_86:
	sub.s64 	%rd20958, %rd217, %rd12;
	setp.lt.u64 	%p1658, %rd217, %rd12;
	selp.u64 	%rd13861, 1, 0, %p1658;
	add.s64 	%rd13862, %rd13, %rd13861;
	sub.s64 	%rd20957, %rd218, %rd13862;
	setp.lt.u64 	%p1659, %rd218, %rd13862;
	selp.u64 	%rd13863, 1, 0, %p1659;
	add.s64 	%rd13864, %rd14, %rd13863;
	sub.s64 	%rd20956, %rd219, %rd13864;
	setp.lt.u64 	%p1660, %rd219, %rd13864;
	selp.u64 	%rd13865, 1, 0, %p1660;
	add.s64 	%rd13866, %rd15, %rd13865;
	sub.s64 	%rd20955, %rd20955, %rd13866;
$L__BB1_87:
	and.b64  	%rd13867, %rd80, 4294967295;
	shr.u64 	%rd13868, %rd80, 32;
	shr.u64 	%rd13869, %rd20958, 32;
	and.b64  	%rd13870, %rd20958, 4294967295;
	mul.lo.s64 	%rd13871, %rd13870, %rd13867;
	mul.lo.s64 	%rd13872, %rd13869, %rd13867;
	mul.lo.s64 	%rd13873, %rd13870, %rd13868;
	shr.u64 	%rd13874, %rd13871, 32;
	and.b64  	%rd13875, %rd13872, 4294967295;
	add.s64 	%rd13876, %rd13874, %rd13875;
	and.b64  	%rd13877, %rd13873, 4294967295;
	add.s64 	%rd13878, %rd13876, %rd13877;
	shr.u64 	%rd13879, %rd13872, 32;
	mad.lo.s64 	%rd13880, %rd13869, %rd13868, %rd13879;
	shr.u64 	%rd13881, %rd13873, 32;
	add.s64 	%rd13882, %rd13880, %rd13881;
	shr.u64 	%rd13883, %rd13878, 32;
	shl.b64 	%rd13884, %rd13878, 32;
	and.b64  	%rd13885, %rd13871, 4294967295;
	or.b64  	%rd13886, %rd13884, %rd13885;
	add.s64 	%rd13887, %rd13882, %rd13883;
	shr.u64 	%rd13888, %rd20957, 32;
	and.b64  	%rd13889, %rd20957, 4294967295;
	mul.lo.s64 	%rd13890, %rd13889, %rd13867;
	mul.lo.s64 	%rd13891, %rd13888, %rd13867;
	mul.lo.s64 	%rd13892, %rd13889, %rd13868;
	shr.u64 	%rd13893, %rd13890, 32;
	and.b64  	%rd13894, %rd13891, 4294967295;
	add.s64 	%rd13895, %rd13893, %rd13894;
	and.b64  	%rd13896, %rd13892, 4294967295;
	add.s64 	%rd13897, %rd13895, %rd13896;
	shr.u64 	%rd13898, %rd13891, 32;
	mad.lo.s64 	%rd13899, %rd13888, %rd13868, %rd13898;
	shr.u64 	%rd13900, %rd13892, 32;
	add.s64 	%rd13901, %rd13899, %rd13900;
	shr.u64 	%rd13902, %rd13897, 32;
	shl.b64 	%rd13903, %rd13897, 32;
	and.b64  	%rd13904, %rd13890, 4294967295;
	or.b64  	%rd13905, %rd13903, %rd13904;
	add.s64 	%rd13906, %rd13901, %rd13902;
	shr.u64 	%rd13907, %rd20956, 32;
	and.b64  	%rd13908, %rd20956, 4294967295;
	mul.lo.s64 	%rd13909, %rd13908, %rd13867;
	mul.lo.s64 	%rd13910, %rd13907, %rd13867;
	mul.lo.s64 	%rd13911, %rd13908, %rd13868;
	shr.u64 	%rd13912, %rd13909, 32;
	and.b64  	%rd13913, %rd13910, 4294967295;
	add.s64 	%rd13914, %rd13912, %rd13913;
	and.b64  	%rd13915, %rd13911, 4294967295;
	add.s64 	%rd13916, %rd13914, %rd13915;
	shr.u64 	%rd13917, %rd13910, 32;
	mad.lo.s64 	%rd13918, %rd13907, %rd13868, %rd13917;
	shr.u64 	%rd13919, %rd13911, 32;
	add.s64 	%rd13920, %rd13918, %rd13919;
	shr.u64 	%rd13921, %rd13916, 32;
	shl.b64 	%rd13922, %rd13916, 32;
	and.b64  	%rd13923, %rd13909, 4294967295;
	or.b64  	%rd13924, %rd13922, %rd13923;
	add.s64 	%rd13925, %rd13920, %rd13921;
	shr.u64 	%rd13926, %rd20955, 32;
	and.b64  	%rd13927, %rd20955, 4294967295;
	mul.lo.s64 	%rd13928, %rd13927, %rd13867;
	mul.lo.s64 	%rd13929, %rd13926, %rd13867;
	mul.lo.s64 	%rd13930, %rd13927, %rd13868;
	shr.u64 	%rd13931, %rd13928, 32;
	and.b64  	%rd13932, %rd13929, 4294967295;
	add.s64 	%rd13933, %rd13931, %rd13932;
	and.b64  	%rd13934, %rd13930, 4294967295;
	add.s64 	%rd13935, %rd13933, %rd13934;
	shr.u64 	%rd13936, %rd13929, 32;
	mad.lo.s64 	%rd13937, %rd13926, %rd13868, %rd13936;
	shr.u64 	%rd13938, %rd13930, 32;
	add.s64 	%rd13939, %rd13937, %rd13938;
	shr.u64 	%rd13940, %rd13935, 32;
	shl.b64 	%rd13941, %rd13935, 32;
	and.b64  	%rd13942, %rd13928, 4294967295;
	or.b64  	%rd13943, %rd13941, %rd13942;
	add.s64 	%rd13944, %rd13939, %rd13940;
	and.b64  	%rd13945, %rd79, 4294967295;
	shr.u64 	%rd13946, %rd79, 32;
	mul.lo.s64 	%rd13947, %rd13870, %rd13945;
	mul.lo.s64 	%rd13948, %rd13869, %rd13945;
	mul.lo.s64 	%rd13949, %rd13870, %rd13946;
	shr.u64 	%rd13950, %rd13947, 32;
	and.b64  	%rd13951, %rd13948, 4294967295;
	add.s64 	%rd13952, %rd13950, %rd13951;
	and.b64  	%rd13953, %rd13949, 4294967295;
	add.s64 	%rd13954, %rd13952, %rd13953;
	shr.u64 	%rd13955, %rd13948, 32;
	mad.lo.s64 	%rd13956, %rd13869, %rd13946, %rd13955;
	shr.u64 	%rd13957, %rd13949, 32;
	add.s64 	%rd13958, %rd13956, %rd13957;
	shr.u64 	%rd13959, %rd13954, 32;
	shl.b64 	%rd13960, %rd13954, 32;
	and.b64  	%rd13961, %rd13947, 4294967295;
	or.b64  	%rd13962, %rd13960, %rd13961;
	add.s64 	%rd13963, %rd13905, %rd13962;
	setp.lt.u64 	%p1661, %rd13963, %rd13905;
	selp.u64 	%rd13964, 1, 0, %p1661;
	add.s64 	%rd13965, %rd13958, %rd13906;
	add.s64 	%rd13966, %rd13965, %rd13959;
	add.s64 	%rd13967, %rd13966, %rd13964;
	mul.lo.s64 	%rd13968, %rd13889, %rd13945;
	mul.lo.s64 	%rd13969, %rd13888, %rd13945;
	mul.lo.s64 	%rd13970, %rd13889, %rd13946;
	shr.u64 	%rd13971, %rd13968, 32;
	and.b64  	%rd13972, %rd13969, 4294967295;
	add.s64 	%rd13973, %rd13971, %rd13972;
	and.b64  	%rd13974, %rd13970, 4294967295;
	add.s64 	%rd13975, %rd13973, %rd13974;
	shr.u64 	%rd13976, %rd13969, 32;
	mad.lo.s64 	%rd13977, %rd13888, %rd13946, %rd13976;
	shr.u64 	%rd13978, %rd13970, 32;
	add.s64 	%rd13979, %rd13977, %rd13978;
	shr.u64 	%rd13980, %rd13975, 32;
	shl.b64 	%rd13981, %rd13975, 32;
	and.b64  	%rd13982, %rd13968, 4294967295;
	or.b64  	%rd13983, %rd13981, %rd13982;
	add.s64 	%rd13984, %rd13924, %rd13964;
	add.s64 	%rd13985, %rd13984, %rd13983;
	max.u64 	%rd13986, %rd13924, %rd13984;
	setp.gt.u64 	%p1662, %rd13986, %rd13985;
	selp.u64 	%rd13987, 1, 0, %p1662;
	add.s64 	%rd13988, %rd13979, %rd13925;
	add.s64 	%rd13989, %rd13988, %rd13980;
	add.s64 	%rd13990, %rd13989, %rd13987;
	mul.lo.s64 	%rd13991, %rd13908, %rd13945;
	mul.lo.s64 	%rd13992, %rd13907, %rd13945;
	mul.lo.s64 	%rd13993, %rd13908, %rd13946;
	shr.u64 	%rd13994, %rd13991, 32;
	and.b64  	%rd13995, %rd13992, 4294967295;
	add.s64 	%rd13996, %rd13994, %rd13995;
	and.b64  	%rd13997, %rd13993, 4294967295;
	add.s64 	%rd13998, %rd13996, %rd13997;
	shr.u64 	%rd13999, %rd13992, 32;
	mad.lo.s64 	%rd14000, %rd13907, %rd13946, %rd13999;
	shr.u64 	%rd14001, %rd13993, 32;
	add.s64 	%rd14002, %rd14000, %rd14001;
	shr.u64 	%rd14003, %rd13998, 32;
	shl.b64 	%rd14004, %rd13998, 32;
	and.b64  	%rd14005, %rd13991, 4294967295;
	or.b64  	%rd14006, %rd14004, %rd14005;
	add.s64 	%rd14007, %rd13943, %rd13987;
	add.s64 	%rd14008, %rd14007, %rd14006;
	max.u64 	%rd14009, %rd13943, %rd14007;
	setp.gt.u64 	%p1663, %rd14009, %rd14008;
	selp.u64 	%rd14010, 1, 0, %p1663;
	add.s64 	%rd14011, %rd14002, %rd13944;
	add.s64 	%rd14012, %rd14011, %rd14003;
	add.s64 	%rd14013, %rd14012, %rd14010;
	and.b64  	%rd14014, %rd78, 4294967295;
	shr.u64 	%rd14015, %rd78, 32;
	mul.lo.s64 	%rd14016, %rd13870, %rd14014;
	mul.lo.s64 	%rd14017, %rd13869, %rd14014;
	mul.lo.s64 	%rd14018, %rd13870, %rd14015;
	shr.u64 	%rd14019, %rd14016, 32;
	and.b64  	%rd14020, %rd14017, 4294967295;
	add.s64 	%rd14021, %rd14019, %rd14020;
	and.b64  	%rd14022, %rd14018, 4294967295;
	add.s64 	%rd14023, %rd14021, %rd14022;
	shr.u64 	%rd14024, %rd14017, 32;
	mad.lo.s64 	%rd14025, %rd13869, %rd14015, %rd14024;
	shr.u64 	%rd14026, %rd14018, 32;
	add.s64 	%rd14027, %rd14025, %rd14026;
	shr.u64 	%rd14028, %rd14023, 32;
	shl.b64 	%rd14029, %rd14023, 32;
	and.b64  	%rd14030, %rd14016, 4294967295;
	or.b64  	%rd14031, %rd14029, %rd14030;
	add.s64 	%rd14032, %rd13985, %rd14031;
	setp.lt.u64 	%p1664, %rd14032, %rd13985;
	selp.u64 	%rd14033, 1, 0, %p1664;
	add.s64 	%rd14034, %rd14027, %rd13990;
	add.s64 	%rd14035, %rd14034, %rd14028;
	add.s64 	%rd14036, %rd14035, %rd14033;
	mul.lo.s64 	%rd14037, %rd13889, %rd14014;
	mul.lo.s64 	%rd14038, %rd13888, %rd14014;
	mul.lo.s64 	%rd14039, %rd13889, %rd14015;
	shr.u64 	%rd14040, %rd14037, 32;
	and.b64  	%rd14041, %rd14038, 4294967295;
	add.s64 	%rd14042, %rd14040, %rd14041;
	and.b64  	%rd14043, %rd14039, 4294967295;
	add.s64 	%rd14044, %rd14042, %rd14043;
	shr.u64 	%rd14045, %rd14038, 32;
	mad.lo.s64 	%rd14046, %rd13888, %rd14015, %rd14045;
	shr.u64 	%rd14047, %rd14039, 32;
	add.s64 	%rd14048, %rd14046, %rd14047;
	shr.u64 	%rd14049, %rd14044, 32;
	shl.b64 	%rd14050, %rd14044, 32;
	and.b64  	%rd14051, %rd14037, 4294967295;
	or.b64  	%rd14052, %rd14050, %rd14051;
	add.s64 	%rd14053, %rd14008, %rd14033;
	add.s64 	%rd14054, %rd14053, %rd14052;
	max.u64 	%rd14055, %rd14008, %rd14053;
	setp.gt.u64 	%p1665, %rd14055, %rd14054;
	selp.u64 	%rd14056, 1, 0, %p1665;
	add.s64 	%rd14057, %rd14048, %rd14013;
	add.s64 	%rd14058, %rd14057, %rd14049;
	add.s64 	%rd14059, %rd14058, %rd14056;
	and.b64  	%rd14060, %rd77, 4294967295;
	shr.u64 	%rd14061, %rd77, 32;
	mul.lo.s64 	%rd14062, %rd13870, %rd14060;
	mul.lo.s64 	%rd14063, %rd13869, %rd14060;
	mul.lo.s64 	%rd14064, %rd13870, %rd14061;
	shr.u64 	%rd14065, %rd14062, 32;
	and.b64  	%rd14066, %rd14063, 4294967295;
	add.s64 	%rd14067, %rd14065, %rd14066;
	and.b64  	%rd14068, %rd14064, 4294967295;
	add.s64 	%rd14069, %rd14067, %rd14068;
	shr.u64 	%rd14070, %rd14063, 32;
	mad.lo.s64 	%rd14071, %rd13869, %rd14061, %rd14070;
	shr.u64 	%rd14072, %rd14064, 32;
	add.s64 	%rd14073, %rd14071, %rd14072;
	shr.u64 	%rd14074, %rd14069, 32;
	shl.b64 	%rd14075, %rd14069, 32;
	and.b64  	%rd14076, %rd14062, 4294967295;
	or.b64  	%rd14077, %rd14075, %rd14076;
	add.s64 	%rd14078, %rd14054, %rd14077;
	setp.lt.u64 	%p1666, %rd14078, %rd14054;
	selp.u64 	%rd14079, 1, 0, %p1666;
	add.s64 	%rd14080, %rd14073, %rd14059;
	add.s64 	%rd14081, %rd14080, %rd14074;
	add.s64 	%rd14082, %rd14081, %rd14079;
	mul.lo.s64 	%rd14083, %rd11, %rd13886;
	mul.lo.s64 	%rd14084, %rd12, %rd14083;
	mul.hi.u64 	%rd14085, %rd12, %rd14083;
	add.cc.s64 	%rd14086, %rd14084, %rd13886;
	addc.cc.s64 	%rd14087, %rd14085, 0;
	mul.lo.s64 	%rd14088, %rd13, %rd14083;
	mul.hi.u64 	%rd14089, %rd13, %rd14083;
	mov.b64 	%rd14090, 0;
	add.cc.s64 	%rd14091, %rd14087, %rd13963;
	addc.cc.s64 	%rd14092, %rd14090, 0;
	add.cc.s64 	%rd14093, %rd14091, %rd14088;
	addc.cc.s64 	%rd14094, %rd14092, %rd14089;
	mul.lo.s64 	%rd14095, %rd14, %rd14083;
	mul.hi.u64 	%rd14096, %rd14, %rd14083;
	add.cc.s64 	%rd14097, %rd14094, %rd14032;
	addc.cc.s64 	%rd14098, %rd14090, 0;
	add.cc.s64 	%rd14099, %rd14097, %rd14095;
	addc.cc.s64 	%rd14100, %rd14098, %rd14096;
	mul.lo.s64 	%rd14101, %rd15, %rd14083;
	mul.hi.u64 	%rd14102, %rd15, %rd14083;
	add.cc.s64 	%rd14103, %rd14100, %rd14078;
	addc.cc.s64 	%rd14104, %rd14090, 0;
	add.cc.s64 	%rd14105, %rd14103, %rd14101;
	addc.cc.s64 	%rd14106, %rd14104, %rd14102;
	add.s64 	%rd14107, %rd13887, %rd14106;
	setp.lt.u64 	%p1667, %rd14107, %rd13887;
	selp.u64 	%rd14108, 1, 0, %p1667;
	add.s64 	%rd14109, %rd13967, %rd14108;
	setp.lt.u64 	%p1668, %rd14109, %rd13967;
	selp.u64 	%rd14110, 1, 0, %p1668;
	add.s64 	%rd14111, %rd14036, %rd14110;
	setp.lt.u64 	%p1669, %rd14111, %rd14036;
	selp.u64 	%rd14112, 1, 0, %p1669;
	add.s64 	%rd14113, %rd14082, %rd14112;
	mul.lo.s64 	%rd14114, %rd11, %rd14093;
	mul.lo.s64 	%rd14115, %rd12, %rd14114;
	mul.hi.u64 	%rd14116, %rd12, %rd14114;
	add.cc.s64 	%rd14117, %rd14115, %rd14093;
	addc.cc.s64 	%rd14118, %rd14116, 0;
	mul.lo.s64 	%rd14119, %rd13, %rd14114;
	mul.hi.u64 	%rd14120, %rd13, %rd14114;
	add.cc.s64 	%rd14121, %rd14118, %rd14099;
	addc.cc.s64 	%rd14122, %rd14090, 0;
	add.cc.s64 	%rd14123, %rd14121, %rd14119;
	addc.cc.s64 	%rd14124, %rd14122, %rd14120;
	mul.lo.s64 	%rd14125, %rd14, %rd14114;
	mul.hi.u64 	%rd14126, %rd14, %rd14114;
	add.cc.s64 	%rd14127, %rd14124, %rd14105;
	addc.cc.s64 	%rd14128, %rd14090, 0;
	add.cc.s64 	%rd14129, %rd14127, %rd14125;
	addc.cc.s64 	%rd14130, %rd14128, %rd14126;
	mul.lo.s64 	%rd14131, %rd15, %rd14114;
	mul.hi.u64 	%rd14132, %rd15, %rd14114;
	add.cc.s64 	%rd14133, %rd14130, %rd14107;
	addc.cc.s64 	%rd14134, %rd14090, 0;
	add.cc.s64 	%rd14135, %rd14133, %rd14131;
	addc.cc.s64 	%rd14136, %rd14134, %rd14132;
	add.s64 	%rd14137, %rd14109, %rd14136;
	setp.lt.u64 	%p1670, %rd14137, %rd14109;
	selp.u64 	%rd14138, 1, 0, %p1670;
	add.s64 	%rd14139, %rd14111, %rd14138;
	setp.lt.u64 	%p1671, %rd14139, %rd14111;
	selp.u64 	%rd14140, 1, 0, %p1671;
	add.s64 	%rd14141, %rd14113, %rd14140;
	mul.lo.s64 	%rd14142, %rd11, %rd14123;
	mul.lo.s64 	%rd14143, %rd12, %rd14142;
	mul.hi.u64 	%rd14144, %rd12, %rd14142;
	add.cc.s64 	%rd14145, %rd14143, %rd14123;
	addc.cc.s64 	%rd14146, %rd14144, 0;
	mul.lo.s64 	%rd14147, %rd13, %rd14142;
	mul.hi.u64 	%rd14148, %rd13, %rd14142;
	add.cc.s64 	%rd14149, %rd14146, %rd14129;
	addc.cc.s64 	%rd14150, %rd14090, 0;
	add.cc.s64 	%rd14151, %rd14149, %rd14147;
	addc.cc.s64 	%rd14152, %rd14150, %rd14148;
	mul.lo.s64 	%rd14153, %rd14, %rd14142;
	mul.hi.u64 	%rd14154, %rd14, %rd14142;
	add.cc.s64 	%rd14155, %rd14152, %rd14135;
	addc.cc.s64 	%rd14156, %rd14090, 0;
	add.cc.s64 	%rd14157, %rd14155, %rd14153;
	addc.cc.s64 	%rd14158, %rd14156, %rd14154;
	mul.lo.s64 	%rd14159, %rd15, %rd14142;
	mul.hi.u64 	%rd14160, %rd15, %rd14142;
	add.cc.s64 	%rd14161, %rd14158, %rd14137;
	addc.cc.s64 	%rd14162, %rd14090, 0;
	add.cc.s64 	%rd14163, %rd14161, %rd14159;
	addc.cc.s64 	%rd14164, %rd14162, %rd14160;
	add.s64 	%rd14165, %rd14139, %rd14164;
	setp.lt.u64 	%p1672, %rd14165, %rd14139;
	selp.u64 	%rd14166, 1, 0, %p1672;
	add.s64 	%rd14167, %rd14141, %rd14166;
	mul.lo.s64 	%rd14168, %rd11, %rd14151;
	mul.lo.s64 	%rd14169, %rd12, %rd14168;
	mul.hi.u64 	%rd14170, %rd12, %rd14168;
	add.cc.s64 	%rd14171, %rd14169, %rd14151;
	addc.cc.s64 	%rd14172, %rd14170, 0;
	mul.lo.s64 	%rd14173, %rd13, %rd14168;
	mul.hi.u64 	%rd14174, %rd13, %rd14168;
	add.cc.s64 	%rd14175, %rd14172, %rd14157;
	addc.cc.s64 	%rd14176, %rd14090, 0;
	add.cc.s64 	%rd229, %rd14175, %rd14173;
	addc.cc.s64 	%rd14177, %rd14176, %rd14174;
	mul.lo.s64 	%rd14178, %rd14, %rd14168;
	mul.hi.u64 	%rd14179, %rd14, %rd14168;
	add.cc.s64 	%rd14180, %rd14177, %rd14163;
	addc.cc.s64 	%rd14181, %rd14090, 0;
	add.cc.s64 	%rd230, %rd14180, %rd14178;
	addc.cc.s64 	%rd14182, %rd14181, %rd14179;
	mul.lo.s64 	%rd14183, %rd15, %rd14168;
	mul.hi.u64 	%rd14184, %rd15, %rd14168;
	add.cc.s64 	%rd14185, %rd14182, %rd14165;
	addc.cc.s64 	%rd14186, %rd14090, 0;
	add.cc.s64 	%rd231, %rd14185, %rd14183;
	addc.cc.s64 	%rd14187, %rd14186, %rd14184;
	add.s64 	%rd20959, %rd14167, %rd14187;
	setp.gt.u64 	%p1673, %rd20959, %rd15;
	@%p1673 bra 	$L__BB1_93;
	setp.lt.u64 	%p1674, %rd20959, %rd15;
	mov.u64 	%rd20960, %rd231;
	mov.u64 	%rd20961, %rd230;
	mov.u64 	%rd20962, %rd229;
	@%p1674 bra 	$L__BB1_94;
	setp.lt.u64 	%p1675, %rd14, %rd231;
	@%p1675 bra 	$L__BB1_93;
	setp.gt.u64 	%p1676, %rd14, %rd231;
	mov.u64 	%rd20960, %rd231;
	mov.u64 	%rd20961, %rd230;
	mov.u64 	%rd20962, %rd229;
	@%p1676 bra 	$L__BB1_94;
	setp.lt.u64 	%p1677, %rd13, %rd230;
	@%p1677 bra 	$L__BB1_93;
	setp.gt.u64 	%p1678, %rd13, %rd230;
	setp.gt.u64 	%p1679, %rd12, %rd229;
	or.pred  	%p1680, %p1678, %p1679;
	mov.u64 	%rd20960, %rd231;
	mov.u64 	%rd20961, %rd230;
	mov.u64 	%rd20962, %rd229;
	@%p1680 bra 	$L__BB1_94;
$L__BB1_93:
	sub.s64 	%rd20962, %rd229, %rd12;
	setp.lt.u64 	%p1681, %rd229, %rd12;
	selp.u64 	%rd14188, 1, 0, %p1681;
	add.s64 	%rd14189, %rd13, %rd14188;
	sub.s64 	%rd20961, %rd230, %rd14189;
	setp.lt.u64 	%p1682, %rd230, %rd14189;
	selp.u64 	%rd14190, 1, 0, %p1682;
	add.s64 	%rd14191, %rd14, %rd14190;
	sub.s64 	%rd20960, %rd231, %rd14191;
	setp.lt.u64 	%p1683, %rd231, %rd14191;
	selp.u64 	%rd14192, 1, 0, %p1683;
	add.s64 	%rd14193, %rd15, %rd14192;
	sub.s64 	%rd20959, %rd20959, %rd14193;
$L__BB1_94:
	sub.s64 	%rd20966, %rd20946, %rd20942;
	setp.lt.u64 	%p1684, %rd20946, %rd20942;
	selp.u64 	%rd14194, 1, 0, %p1684;
	add.s64 	%rd14195, %rd20941, %rd14194;
	sub.s64 	%rd20965, %rd20945, %rd14195;
	setp.lt.u64 	%p1685, %rd20945, %rd14195;
	selp.u64 	%rd14196, 1, 0, %p1685;
	add.s64 	%rd14197, %rd20940, %rd14196;
	sub.s64 	%rd20964, %rd20944, %rd14197;
	setp.lt.u64 	%p1686, %rd20944, %rd14197;
	selp.u64 	%rd14198, 1, 0, %p1686;
	add.s64 	%rd14199, %rd20939, %rd14198;
	sub.s64 	%rd20963, %rd20943, %rd14199;
	setp.ge.u64 	%p1687, %rd20943, %rd14199;
	@%p1687 bra 	$L__BB1_96;
	add.s64 	%rd245, %rd20966, %rd12;
	setp.ge.u64 	%p1688, %rd245, %rd20966;
	setp.lt.u64 	%p1689, %rd245, %rd20966;
	selp.u64 	%rd14200, 1, 0, %p1689;
	add.s64 	%rd14201, %rd20965, %rd14200;
	add.s64 	%rd246, %rd14201, %rd13;
	setp.lt.u64 	%p1690, %rd246, %rd20965;
	setp.eq.s64 	%p1691, %rd246, %rd20965;
	selp.u32 	%r531, -1, 0, %p1691;
	selp.u32 	%r532, -1, 0, %p1690;
	selp.b32 	%r533, %r532, %r531, %p1688;
	and.b32  	%r535, %r533, 1;
	setp.eq.b32 	%p1692, %r535, 1;
	or.pred  	%p1693, %p1690, %p1692;
	selp.u64 	%rd14202, 1, 0, %p1693;
	add.s64 	%rd14203, %rd20964, %rd14202;
	add.s64 	%rd247, %rd14203, %rd14;
	setp.ge.u64 	%p1694, %rd247, %rd20964;
	setp.lt.u64 	%p1695, %rd247, %rd20964;
	setp.eq.s64 	%p1696, %rd247, %rd20964;
	selp.u32 	%r536, -1, 0, %p1695;
	selp.u32 	%r537, -1, 0, %p1696;
	selp.b32 	%r538, %r537, %r536, %p1693;
	selp.b32 	%r539, %r538, %r536, %p1694;
	cvt.u64.u32 	%rd14204, %r539;
	and.b64  	%rd14205, %rd14204, 1;
	add.s64 	%rd14206, %rd20963, %rd14205;
	add.s64 	%rd20963, %rd14206, %rd15;
	mov.u64 	%rd20964, %rd247;
	mov.u64 	%rd20965, %rd246;
	mov.u64 	%rd20966, %rd245;
$L__BB1_96:
	sub.s64 	%rd20970, %rd20962, %rd20954;
	setp.lt.u64 	%p1697, %rd20962, %rd20954;
	selp.u64 	%rd14207, 1, 0, %p1697;
	add.s64 	%rd14208, %rd20953, %rd14207;
	sub.s64 	%rd20969, %rd20961, %rd14208;
	setp.lt.u64 	%p1698, %rd20961, %rd14208;
	selp.u64 	%rd14209, 1, 0, %p1698;
	add.s64 	%rd14210, %rd20952, %rd14209;
	sub.s64 	%rd20968, %rd20960, %rd14210;
	setp.lt.u64 	%p1699, %rd20960, %rd14210;
	selp.u64 	%rd14211, 1, 0, %p1699;
	add.s64 	%rd14212, %rd20951, %rd14211;
	sub.s64 	%rd20967, %rd20959, %rd14212;
	setp.ge.u64 	%p1700, %rd20959, %rd14212;
	@%p1700 bra 	$L__BB1_98;
	add.s64 	%rd257, %rd20970, %rd12;
	setp.ge.u64 	%p1701, %rd257, %rd20970;
	setp.lt.u64 	%p1702, %rd257, %rd20970;
	selp.u64 	%rd14213, 1, 0, %p1702;
	add.s64 	%rd14214, %rd20969, %rd14213;
	add.s64 	%rd258, %rd14214, %rd13;
	setp.lt.u64 	%p1703, %rd258, %rd20969;
	setp.eq.s64 	%p1704, %rd258, %rd20969;
	selp.u32 	%r540, -1, 0, %p1704;
	selp.u32 	%r541, -1, 0, %p1703;
	selp.b32 	%r542, %r541, %r540, %p1701;
	and.b32  	%r544, %r542, 1;
	setp.eq.b32 	%p1705, %r544, 1;
	or.pred  	%p1706, %p1703, %p1705;
	selp.u64 	%rd14215, 1, 0, %p1706;
	add.s64 	%rd14216, %rd20968, %rd14215;
	add.s64 	%rd259, %rd14216, %rd14;
	setp.ge.u64 	%p1707, %rd259, %rd20968;
	setp.lt.u64 	%p1708, %rd259, %rd20968;
	setp.eq.s64 	%p1709, %rd259, %rd20968;
	selp.u32 	%r545, -1, 0, %p1708;
	selp.u32 	%r546, -1, 0, %p1709;
	selp.b32 	%r547, %r546, %r545, %p1706;
	selp.b32 	%r548, %r547, %r545, %p1707;
	cvt.u64.u32 	%rd14217, %r548;
	and.b64  	%rd14218, %rd14217, 1;
	add.s64 	%rd14219, %rd20967, %rd14218;
	add.s64 	%rd20967, %rd14219, %rd15;
	mov.u64 	%rd20968, %rd259;
	mov.u64 	%rd20969, %rd258;
	mov.u64 	%rd20970, %rd257;
$L__BB1_98:
	setp.gt.u64 	%p1710, %rd20963, %rd49;
	@%p1710 bra 	$L__BB1_224;
	setp.lt.u64 	%p1711, %rd20963, %rd49;
	ld.const.u64 	%rd14220, [ZERO+16];
	setp.ne.s64 	%p1712, %rd20964, %rd14220;
	ld.const.u64 	%rd14221, [ZERO+8];
	setp.ne.s64 	%p1713, %rd20965, %rd14221;
	or.pred  	%p1714, %p1712, %p1713;
	or.pred  	%p1715, %p1714, %p1711;
	ld.const.u64 	%rd14222, [ZERO];
	setp.ne.s64 	%p1716, %rd20966, %rd14222;
	or.pred  	%p1717, %p1715, %p1716;
	@%p1717 bra 	$L__BB1_224;
	setp.gt.u64 	%p1718, %rd20967, %rd49;
	mov.b64 	%rd21115, 0;
	mov.b32 	%r1010, 1;
	mov.u64 	%rd21116, %rd21115;
	mov.u64 	%rd21117, %rd21115;
	mov.u64 	%rd21118, %rd21115;
	mov.u64 	%rd21119, %rd43;
	mov.u64 	%rd21120, %rd42;
	mov.u64 	%rd21121, %rd41;
	mov.u64 	%rd21122, %rd40;
	mov.u64 	%rd21123, %rd43;
	mov.u64 	%rd21124, %rd42;
	mov.u64 	%rd21125, %rd41;
	mov.u64 	%rd21126, %rd40;
	@%p1718 bra 	$L__BB1_326;
	setp.lt.u64 	%p1719, %rd20967, %rd49;
	setp.ne.s64 	%p1720, %rd20968, %rd14220;
	setp.ne.s64 	%p1721, %rd20969, %rd14221;
	or.pred  	%p1722, %p1720, %p1721;
	or.pred  	%p1723, %p1722, %p1719;
	setp.ne.s64 	%p1724, %rd20970, %rd14222;
	or.pred  	%p1725, %p1723, %p1724;
	mov.u64 	%rd21119, %rd43;
	mov.u64 	%rd21120, %rd42;
	mov.u64 	%rd21121, %rd41;
	mov.u64 	%rd21122, %rd40;
	mov.u64 	%rd21123, %rd43;
	mov.u64 	%rd21124, %rd42;
	mov.u64 	%rd21125, %rd41;
	mov.u64 	%rd21126, %rd40;
	@%p1725 bra 	$L__BB1_326;
	or.b64  	%rd14226, %rd92, %rd91;
	or.b64  	%rd14227, %rd14226, %rd90;
	or.b64  	%rd14228, %rd14227, %rd89;
	setp.eq.s64 	%p1726, %rd14228, 0;
	mov.u64 	%rd21116, %rd21115;
	mov.u64 	%rd21117, %rd21115;
	mov.u64 	%rd21118, %rd21115;
	mov.u64 	%rd21119, %rd43;
	mov.u64 	%rd21120, %rd42;
	mov.u64 	%rd21121, %rd41;
	mov.u64 	%rd21122, %rd40;
	mov.u64 	%rd21123, %rd43;
	mov.u64 	%rd21124, %rd42;
	mov.u64 	%rd21125, %rd41;
	mov.u64 	%rd21126, %rd40;
	@%p1726 bra 	$L__BB1_326;
	mul.lo.s64 	%rd14229, %rd197, %rd197;
	mul.lo.s64 	%rd14230, %rd198, %rd197;
	shr.u64 	%rd14231, %rd14229, 32;
	shl.b64 	%rd14232, %rd14230, 1;
	and.b64  	%rd14233, %rd14232, 8589934590;
	add.s64 	%rd14234, %rd14231, %rd14233;
	shr.u64 	%rd14235, %rd14230, 31;
	and.b64  	%rd14236, %rd14235, 8589934590;
	mad.lo.s64 	%rd14237, %rd198, %rd198, %rd14236;
	shr.u64 	%rd14238, %rd14234, 32;
	shl.b64 	%rd14239, %rd14234, 32;
	and.b64  	%rd14240, %rd14229, 4294967295;
	or.b64  	%rd14241, %rd14239, %rd14240;
	add.s64 	%rd14242, %rd14237, %rd14238;
	mul.lo.s64 	%rd14243, %rd199, %rd197;
	mul.lo.s64 	%rd14244, %rd200, %rd197;
	mul.lo.s64 	%rd14245, %rd199, %rd198;
	shr.u64 	%rd14246, %rd14243, 32;
	and.b64  	%rd14247, %rd14244, 4294967295;
	add.s64 	%rd14248, %rd14246, %rd14247;
	and.b64  	%rd14249, %rd14245, 4294967295;
	add.s64 	%rd14250, %rd14248, %rd14249;
	shr.u64 	%rd14251, %rd14244, 32;
	mad.lo.s64 	%rd14252, %rd200, %rd198, %rd14251;
	shr.u64 	%rd14253, %rd14245, 32;
	add.s64 	%rd14254, %rd14252, %rd14253;
	shr.u64 	%rd14255, %rd14250, 32;
	shl.b64 	%rd14256, %rd14250, 32;
	and.b64  	%rd14257, %rd14243, 4294967295;
	or.b64  	%rd14258, %rd14256, %rd14257;
	add.s64 	%rd14259, %rd14254, %rd14255;
	mul.lo.s64 	%rd14260, %rd201, %rd197;
	mul.lo.s64 	%rd14261, %rd202, %rd197;
	mul.lo.s64 	%rd14262, %rd201, %rd198;
	shr.u64 	%rd14263, %rd14260, 32;
	and.b64  	%rd14264, %rd14261, 4294967295;
	add.s64 	%rd14265, %rd14263, %rd14264;
	and.b64  	%rd14266, %rd14262, 4294967295;
	add.s64 	%rd14267, %rd14265, %rd14266;
	shr.u64 	%rd14268, %rd14261, 32;
	mad.lo.s64 	%rd14269, %rd202, %rd198, %rd14268;
	shr.u64 	%rd14270, %rd14262, 32;
	add.s64 	%rd14271, %rd14269, %rd14270;
	shr.u64 	%rd14272, %rd14267, 32;
	shl.b64 	%rd14273, %rd14267, 32;
	and.b64  	%rd14274, %rd14260, 4294967295;
	or.b64  	%rd14275, %rd14273, %rd14274;
	add.s64 	%rd14276, %rd14271, %rd14272;
	mul.lo.s64 	%rd14277, %rd203, %rd197;
	mul.lo.s64 	%rd14278, %rd204, %rd197;
	mul.lo.s64 	%rd14279, %rd203, %rd198;
	shr.u64 	%rd14280, %rd14277, 32;
	and.b64  	%rd14281, %rd14278, 4294967295;
	add.s64 	%rd14282, %rd14280, %rd14281;
	and.b64  	%rd14283, %rd14279, 4294967295;
	add.s64 	%rd14284, %rd14282, %rd14283;
	shr.u64 	%rd14285, %rd14278, 32;
	mad.lo.s64 	%rd14286, %rd204, %rd198, %rd14285;
	shr.u64 	%rd14287, %rd14279, 32;
	add.s64 	%rd14288, %rd14286, %rd14287;
	shr.u64 	%rd14289, %rd14284, 32;
	shl.b64 	%rd14290, %rd14284, 32;
	and.b64  	%rd14291, %rd14277, 4294967295;
	or.b64  	%rd14292, %rd14290, %rd14291;
	add.s64 	%rd14293, %rd14288, %rd14289;
	shl.b64 	%rd14294, %rd14258, 1;
	shr.u64 	%rd14295, %rd14256, 63;
	add.s64 	%rd14296, %rd14259, %rd14259;
	add.s64 	%rd14297, %rd14296, %rd14295;
	mul.lo.s64 	%rd14298, %rd199, %rd199;
	mul.lo.s64 	%rd14299, %rd200, %rd199;
	shr.u64 	%rd14300, %rd14298, 32;
	shl.b64 	%rd14301, %rd14299, 1;
	and.b64  	%rd14302, %rd14301, 8589934590;
	add.s64 	%rd14303, %rd14300, %rd14302;
	shr.u64 	%rd14304, %rd14299, 31;
	and.b64  	%rd14305, %rd14304, 8589934590;
	mad.lo.s64 	%rd14306, %rd200, %rd200, %rd14305;
	shr.u64 	%rd14307, %rd14303, 32;
	shl.b64 	%rd14308, %rd14303, 32;
	and.b64  	%rd14309, %rd14298, 4294967295;
	or.b64  	%rd14310, %rd14308, %rd14309;
	add.s64 	%rd14311, %rd14275, %rd14295;
	add.s64 	%rd14312, %rd14311, %rd14310;
	max.u64 	%rd14313, %rd14275, %rd14311;
	setp.gt.u64 	%p1727, %rd14313, %rd14312;
	selp.u64 	%rd14314, 1, 0, %p1727;
	add.s64 	%rd14315, %rd14306, %rd14276;
	add.s64 	%rd14316, %rd14315, %rd14307;
	add.s64 	%rd14317, %rd14316, %rd14314;
	mul.lo.s64 	%rd14318, %rd201, %rd199;
	mul.lo.s64 	%rd14319, %rd202, %rd199;
	mul.lo.s64 	%rd14320, %rd201, %rd200;
	shr.u64 	%rd14321, %rd14318, 32;
	and.b64  	%rd14322, %rd14319, 4294967295;
	add.s64 	%rd14323, %rd14321, %rd14322;
	and.b64  	%rd14324, %rd14320, 4294967295;
	add.s64 	%rd14325, %rd14323, %rd14324;
	shr.u64 	%rd14326, %rd14319, 32;
	mad.lo.s64 	%rd14327, %rd202, %rd200, %rd14326;
	shr.u64 	%rd14328, %rd14320, 32;
	add.s64 	%rd14329, %rd14327, %rd14328;
	shr.u64 	%rd14330, %rd14325, 32;
	shl.b64 	%rd14331, %rd14325, 32;
	and.b64  	%rd14332, %rd14318, 4294967295;
	or.b64  	%rd14333, %rd14331, %rd14332;
	add.s64 	%rd14334, %rd14292, %rd14314;
	add.s64 	%rd14335, %rd14334, %rd14333;
	max.u64 	%rd14336, %rd14292, %rd14334;
	setp.gt.u64 	%p1728, %rd14336, %rd14335;
	selp.u64 	%rd14337, 1, 0, %p1728;
	add.s64 	%rd14338, %rd14329, %rd14293;
	add.s64 	%rd14339, %rd14338, %rd14330;
	add.s64 	%rd14340, %rd14339, %rd14337;
	add.s64 	%rd14341, %rd14312, %rd14275;
	setp.lt.u64 	%p1729, %rd14341, %rd14312;
	selp.u64 	%rd14342, 1, 0, %p1729;
	add.s64 	%rd14343, %rd14276, %rd14317;
	add.s64 	%rd14344, %rd14343, %rd14342;
	add.s64 	%rd14345, %rd14335, %rd14342;
	add.s64 	%rd14346, %rd14345, %rd14333;
	max.u64 	%rd14347, %rd14335, %rd14345;
	setp.gt.u64 	%p1730, %rd14347, %rd14346;
	selp.u64 	%rd14348, 1, 0, %p1730;
	add.s64 	%rd14349, %rd14329, %rd14340;
	add.s64 	%rd14350, %rd14349, %rd14330;
	add.s64 	%rd14351, %rd14350, %rd14348;
	add.s64 	%rd14352, %rd14346, %rd14292;
	setp.lt.u64 	%p1731, %rd14352, %rd14346;
	selp.u64 	%rd14353, 1, 0, %p1731;
	add.s64 	%rd14354, %rd14293, %rd14351;
	add.s64 	%rd14355, %rd14354, %rd14353;
	mul.lo.s64 	%rd14356, %rd11, %rd14241;
	mul.lo.s64 	%rd14357, %rd12, %rd14356;
	mul.hi.u64 	%rd14358, %rd12, %rd14356;
	add.cc.s64 	%rd14359, %rd14357, %rd14241;
	addc.cc.s64 	%rd14360, %rd14358, 0;
	mul.lo.s64 	%rd14361, %rd13, %rd14356;
	mul.hi.u64 	%rd14362, %rd13, %rd14356;
	mov.b64 	%rd14363, 0;
	add.cc.s64 	%rd14364, %rd14360, %rd14294;
	addc.cc.s64 	%rd14365, %rd14363, 0;
	add.cc.s64 	%rd14366, %rd14364, %rd14361;
	addc.cc.s64 	%rd14367, %rd14365, %rd14362;
	mul.lo.s64 	%rd14368, %rd14, %rd14356;
	mul.hi.u64 	%rd14369, %rd14, %rd14356;
	add.cc.s64 	%rd14370, %rd14367, %rd14341;
	addc.cc.s64 	%rd14371, %rd14363, 0;
	add.cc.s64 	%rd14372, %rd14370, %rd14368;
	addc.cc.s64 	%rd14373, %rd14371, %rd14369;
	mul.lo.s64 	%rd14374, %rd15, %rd14356;
	mul.hi.u64 	%rd14375, %rd15, %rd14356;
	add.cc.s64 	%rd14376, %rd14373, %rd14352;
	addc.cc.s64 	%rd14377, %rd14363, 0;
	add.cc.s64 	%rd14378, %rd14376, %rd14374;
	addc.cc.s64 	%rd14379, %rd14377, %rd14375;
	add.s64 	%rd14380, %rd14242, %rd14379;
	setp.lt.u64 	%p1732, %rd14380, %rd14242;
	selp.u64 	%rd14381, 1, 0, %p1732;
	add.s64 	%rd14382, %rd14297, %rd14381;
	setp.lt.u64 	%p1733, %rd14382, %rd14297;
	selp.u64 	%rd14383, 1, 0, %p1733;
	add.s64 	%rd14384, %rd14344, %rd14383;
	setp.lt.u64 	%p1734, %rd14384, %rd14344;
	selp.u64 	%rd14385, 1, 0, %p1734;
	add.s64 	%rd14386, %rd14355, %rd14385;
	mul.lo.s64 	%rd14387, %rd11, %rd14366;
	mul.lo.s64 	%rd14388, %rd12, %rd14387;
	mul.hi.u64 	%rd14389, %rd12, %rd14387;
	add.cc.s64 	%rd14390, %rd14388, %rd14366;
	addc.cc.s64 	%rd14391, %rd14389, 0;
	mul.lo.s64 	%rd14392, %rd13, %rd14387;
	mul.hi.u64 	%rd14393, %rd13, %rd14387;
	add.cc.s64 	%rd14394, %rd14391, %rd14372;
	addc.cc.s64 	%rd14395, %rd14363, 0;
	add.cc.s64 	%rd14396, %rd14394, %rd14392;
	addc.cc.s64 	%rd14397, %rd14395, %rd14393;
	mul.lo.s64 	%rd14398, %rd14, %rd14387;
	mul.hi.u64 	%rd14399, %rd14, %rd14387;
	add.cc.s64 	%rd14400, %rd14397, %rd14378;
	addc.cc.s64 	%rd14401, %rd14363, 0;
	add.cc.s64 	%rd14402, %rd14400, %rd14398;
	addc.cc.s64 	%rd14403, %rd14401, %rd14399;
	mul.lo.s64 	%rd14404, %rd15, %rd14387;
	mul.hi.u64 	%rd14405, %rd15, %rd14387;
	add.cc.s64 	%rd14406, %rd14403, %rd14380;
	addc.cc.s64 	%rd14407, %rd14363, 0;
	add.cc.s64 	%rd14408, %rd14406, %rd14404;
	addc.cc.s64 	%rd14409, %rd14407, %rd14405;
	add.s64 	%rd14410, %rd14382, %rd14409;
	setp.lt.u64 	%p1735, %rd14410, %rd14382;
	selp.u64 	%rd14411, 1, 0, %p1735;
	add.s64 	%rd14412, %rd14384, %rd14411;
	setp.lt.u64 	%p1736, %rd14412, %rd14384;
	selp.u64 	%rd14413, 1, 0, %p1736;
	add.s64 	%rd14414, %rd14386, %rd14413;
	mul.lo.s64 	%rd14415, %rd11, %rd14396;
	mul.lo.s64 	%rd14416, %rd12, %rd14415;
	mul.hi.u64 	%rd14417, %rd12, %rd14415;
	add.cc.s64 	%rd14418, %rd14416, %rd14396;
	addc.cc.s64 	%rd14419, %rd14417, 0;
	mul.lo.s64 	%rd14420, %rd13, %rd14415;
	mul.hi.u64 	%rd14421, %rd13, %rd14415;
	add.cc.s64 	%rd14422, %rd14419, %rd14402;
	addc.cc.s64 	%rd14423, %rd14363, 0;
	add.cc.s64 	%rd14424, %rd14422, %rd14420;
	addc.cc.s64 	%rd14425, %rd14423, %rd14421;
	mul.lo.s64 	%rd14426, %rd14, %rd14415;
	mul.hi.u64 	%rd14427, %rd14, %rd14415;
	add.cc.s64 	%rd14428, %rd14425, %rd14408;
	addc.cc.s64 	%rd14429, %rd14363, 0;
	add.cc.s64 	%rd14430, %rd14428, %rd14426;
	addc.cc.s64 	%rd14431, %rd14429, %rd14427;
	mul.lo.s64 	%rd14432, %rd15, %rd14415;
	mul.hi.u64 	%rd14433, %rd15, %rd14415;
	add.cc.s64 	%rd14434, %rd14431, %rd14410;
	addc.cc.s64 	%rd14435, %rd14363, 0;
	add.cc.s64 	%rd14436, %rd14434, %rd14432;
	addc.cc.s64 	%rd14437, %rd14435, %rd14433;
	add.s64 	%rd14438, %rd14412, %rd14437;
	setp.lt.u64 	%p1737, %rd14438, %rd14412;
	selp.u64 	%rd14439, 1, 0, %p1737;
	add.s64 	%rd14440, %rd14414, %rd14439;
	mul.lo.s64 	%rd14441, %rd11, %rd14424;
	mul.lo.s64 	%rd14442, %rd12, %rd14441;
	mul.hi.u64 	%rd14443, %rd12, %rd14441;
	add.cc.s64 	%rd14444, %rd14442, %rd14424;
	addc.cc.s64 	%rd14445, %rd14443, 0;
	mul.lo.s64 	%rd14446, %rd13, %rd14441;
	mul.hi.u64 	%rd14447, %rd13, %rd14441;
	add.cc.s64 	%rd14448, %rd14445, %rd14430;
	addc.cc.s64 	%rd14449, %rd14363, 0;
	add.cc.s64 	%rd268, %rd14448, %rd14446;
	addc.cc.s64 	%rd14450, %rd14449, %rd14447;
	mul.lo.s64 	%rd14451, %rd14, %rd14441;
	mul.hi.u64 	%rd14452, %rd14, %rd14441;
	add.cc.s64 	%rd14453, %rd14450, %rd14436;
	addc.cc.s64 	%rd14454, %rd14363, 0;
	add.cc.s64 	%rd269, %rd14453, %rd14451;
	addc.cc.s64 	%rd14455, %rd14454, %rd14452;
	mul.lo.s64 	%rd14456, %rd15, %rd14441;
	mul.hi.u64 	%rd14457, %rd15, %rd14441;
	add.cc.s64 	%rd14458, %rd14455, %rd14438;
	addc.cc.s64 	%rd14459, %rd14363, 0;
	add.cc.s64 	%rd270, %rd14458, %rd14456;
	addc.cc.s64 	%rd14460, %rd14459, %rd14457;
	add.s64 	%rd20974, %rd14440, %rd14460;
	setp.gt.u64 	%p1738, %rd20974, %rd15;
	@%p1738 bra 	$L__BB1_109;
	setp.lt.u64 	%p1739, %rd20974, %rd15;
	mov.u64 	%rd20971, %rd268;
	mov.u64 	%rd20972, %rd269;
	mov.u64 	%rd20973, %rd270;
	@%p1739 bra 	$L__BB1_110;
	setp.lt.u64 	%p1740, %rd14, %rd270;
	@%p1740 bra 	$L__BB1_109;
	setp.gt.u64 	%p1741, %rd14, %rd270;
	mov.u64 	%rd20971, %rd268;
	mov.u64 	%rd20972, %rd269;
	mov.u64 	%rd20973, %rd270;
	@%p1741 bra 	$L__BB1_110;
	setp.lt.u64 	%p1742, %rd13, %rd269;
	@%p1742 bra 	$L__BB1_109;
	setp.gt.u64 	%p1743, %rd13, %rd269;
	setp.gt.u64 	%p1744, %rd12, %rd268;
	or.pred  	%p1745, %p1743, %p1744;
	mov.u64 	%rd20971, %rd268;
	mov.u64 	%rd20972, %rd269;
	mov.u64 	%rd20973, %rd270;
	@%p1745 bra 	$L__BB1_110;
$L__BB1_109:
	sub.s64 	%rd20971, %rd268, %rd12;
	setp.lt.u64 	%p1746, %rd268, %rd12;
	selp.u64 	%rd14461, 1, 0, %p1746;
	add.s64 	%rd14462, %rd13, %rd14461;
	sub.s64 	%rd20972, %rd269, %rd14462;
	setp.lt.u64 	%p1747, %rd269, %rd14462;
	selp.u64 	%rd14463, 1, 0, %p1747;
	add.s64 	%rd14464, %rd14, %rd14463;
	sub.s64 	%rd20973, %rd270, %rd14464;
	setp.lt.u64 	%p1748, %rd270, %rd14464;
	selp.u64 	%rd14465, 1, 0, %p1748;
	add.s64 	%rd14466, %rd15, %rd14465;
	sub.s64 	%rd20974, %rd20974, %rd14466;
$L__BB1_110:
	shr.u64 	%rd280, %rd20971, 32;
	and.b64  	%rd281, %rd20971, 4294967295;
	mul.lo.s64 	%rd14467, %rd281, %rd137;
	mul.lo.s64 	%rd14468, %rd280, %rd137;
	mul.lo.s64 	%rd14469, %rd281, %rd138;
	shr.u64 	%rd14470, %rd14467, 32;
	and.b64  	%rd14471, %rd14468, 4294967295;
	add.s64 	%rd14472, %rd14470, %rd14471;
	and.b64  	%rd14473, %rd14469, 4294967295;
	add.s64 	%rd14474, %rd14472, %rd14473;
	shr.u64 	%rd14475, %rd14468, 32;
	mad.lo.s64 	%rd14476, %rd280, %rd138, %rd14475;
	shr.u64 	%rd14477, %rd14469, 32;
	add.s64 	%rd14478, %rd14476, %rd14477;
	shr.u64 	%rd14479, %rd14474, 32;
	shl.b64 	%rd14480, %rd14474, 32;
	and.b64  	%rd14481, %rd14467, 4294967295;
	or.b64  	%rd14482, %rd14480, %rd14481;
	add.s64 	%rd14483, %rd14478, %rd14479;
	shr.u64 	%rd282, %rd20972, 32;
	and.b64  	%rd283, %rd20972, 4294967295;
	mul.lo.s64 	%rd14484, %rd283, %rd137;
	mul.lo.s64 	%rd14485, %rd282, %rd137;
	mul.lo.s64 	%rd14486, %rd283, %rd138;
	shr.u64 	%rd14487, %rd14484, 32;
	and.b64  	%rd14488, %rd14485, 4294967295;
	add.s64 	%rd14489, %rd14487, %rd14488;
	and.b64  	%rd14490, %rd14486, 4294967295;
	add.s64 	%rd14491, %rd14489, %rd14490;
	shr.u64 	%rd14492, %rd14485, 32;
	mad.lo.s64 	%rd14493, %rd282, %rd138, %rd14492;
	shr.u64 	%rd14494, %rd14486, 32;
	add.s64 	%rd14495, %rd14493, %rd14494;
	shr.u64 	%rd14496, %rd14491, 32;
	shl.b64 	%rd14497, %rd14491, 32;
	and.b64  	%rd14498, %rd14484, 4294967295;
	or.b64  	%rd14499, %rd14497, %rd14498;
	add.s64 	%rd14500, %rd14495, %rd14496;
	shr.u64 	%rd284, %rd20973, 32;
	and.b64  	%rd285, %rd20973, 4294967295;
	mul.lo.s64 	%rd14501, %rd285, %rd137;
	mul.lo.s64 	%rd14502, %rd284, %rd137;
	mul.lo.s64 	%rd14503, %rd285, %rd138;
	shr.u64 	%rd14504, %rd14501, 32;
	and.b64  	%rd14505, %rd14502, 4294967295;
	add.s64 	%rd14506, %rd14504, %rd14505;
	and.b64  	%rd14507, %rd14503, 4294967295;
	add.s64 	%rd14508, %rd14506, %rd14507;
	shr.u64 	%rd14509, %rd14502, 32;
	mad.lo.s64 	%rd14510, %rd284, %rd138, %rd14509;
	shr.u64 	%rd14511, %rd14503, 32;
	add.s64 	%rd14512, %rd14510, %rd14511;
	shr.u64 	%rd14513, %rd14508, 32;
	shl.b64 	%rd14514, %rd14508, 32;
	and.b64  	%rd14515, %rd14501, 4294967295;
	or.b64  	%rd14516, %rd14514, %rd14515;
	add.s64 	%rd14517, %rd14512, %rd14513;
	shr.u64 	%rd286, %rd20974, 32;
	and.b64  	%rd287, %rd20974, 4294967295;
	mul.lo.s64 	%rd14518, %rd287, %rd137;
	mul.lo.s64 	%rd14519, %rd286, %rd137;
	mul.lo.s64 	%rd14520, %rd287, %rd138;
	shr.u64 	%rd14521, %rd14518, 32;
	and.b64  	%rd14522, %rd14519, 4294967295;
	add.s64 	%rd14523, %rd14521, %rd14522;
	and.b64  	%rd14524, %rd14520, 4294967295;
	add.s64 	%rd14525, %rd14523, %rd14524;
	shr.u64 	%rd14526, %rd14519, 32;
	mad.lo.s64 	%rd14527, %rd286, %rd138, %rd14526;
	shr.u64 	%rd14528, %rd14520, 32;
	add.s64 	%rd14529, %rd14527, %rd14528;
	shr.u64 	%rd14530, %rd14525, 32;
	shl.b64 	%rd14531, %rd14525, 32;
	and.b64  	%rd14532, %rd14518, 4294967295;
	or.b64  	%rd14533, %rd14531, %rd14532;
	add.s64 	%rd14534, %rd14529, %rd14530;
	mul.lo.s64 	%rd14535, %rd281, %rd147;
	mul.lo.s64 	%rd14536, %rd280, %rd147;
	mul.lo.s64 	%rd14537, %rd281, %rd148;
	shr.u64 	%rd14538, %rd14535, 32;
	and.b64  	%rd14539, %rd14536, 4294967295;
	add.s64 	%rd14540, %rd14538, %rd14539;
	and.b64  	%rd14541, %rd14537, 4294967295;
	add.s64 	%rd14542, %rd14540, %rd14541;
	shr.u64 	%rd14543, %rd14536, 32;
	mad.lo.s64 	%rd14544, %rd280, %rd148, %rd14543;
	shr.u64 	%rd14545, %rd14537, 32;
	add.s64 	%rd14546, %rd14544, %rd14545;
	shr.u64 	%rd14547, %rd14542, 32;
	shl.b64 	%rd14548, %rd14542, 32;
	and.b64  	%rd14549, %rd14535, 4294967295;
	or.b64  	%rd14550, %rd14548, %rd14549;
	add.s64 	%rd14551, %rd14499, %rd14550;
	setp.lt.u64 	%p1749, %rd14551, %rd14499;
	selp.u64 	%rd14552, 1, 0, %p1749;
	add.s64 	%rd14553, %rd14546, %rd14500;
	add.s64 	%rd14554, %rd14553, %rd14547;
	add.s64 	%rd14555, %rd14554, %rd14552;
	mul.lo.s64 	%rd14556, %rd283, %rd147;
	mul.lo.s64 	%rd14557, %rd282, %rd147;
	mul.lo.s64 	%rd14558, %rd283, %rd148;
	shr.u64 	%rd14559, %rd14556, 32;
	and.b64  	%rd14560, %rd14557, 4294967295;
	add.s64 	%rd14561, %rd14559, %rd14560;
	and.b64  	%rd14562, %rd14558, 4294967295;
	add.s64 	%rd14563, %rd14561, %rd14562;
	shr.u64 	%rd14564, %rd14557, 32;
	mad.lo.s64 	%rd14565, %rd282, %rd148, %rd14564;
	shr.u64 	%rd14566, %rd14558, 32;
	add.s64 	%rd14567, %rd14565, %rd14566;
	shr.u64 	%rd14568, %rd14563, 32;
	shl.b64 	%rd14569, %rd14563, 32;
	and.b64  	%rd14570, %rd14556, 4294967295;
	or.b64  	%rd14571, %rd14569, %rd14570;
	add.s64 	%rd14572, %rd14516, %rd14552;
	add.s64 	%rd14573, %rd14572, %rd14571;
	max.u64 	%rd14574, %rd14516, %rd14572;
	setp.gt.u64 	%p1750, %rd14574, %rd14573;
	selp.u64 	%rd14575, 1, 0, %p1750;
	add.s64 	%rd14576, %rd14567, %rd14517;
	add.s64 	%rd14577, %rd14576, %rd14568;
	add.s64 	%rd14578, %rd14577, %rd14575;
	mul.lo.s64 	%rd14579, %rd285, %rd147;
	mul.lo.s64 	%rd14580, %rd284, %rd147;
	mul.lo.s64 	%rd14581, %rd285, %rd148;
	shr.u64 	%rd14582, %rd14579, 32;
	and.b64  	%rd14583, %rd14580, 4294967295;
	add.s64 	%rd14584, %rd14582, %rd14583;
	and.b64  	%rd14585, %rd14581, 4294967295;
	add.s64 	%rd14586, %rd14584, %rd14585;
	shr.u64 	%rd14587, %rd14580, 32;
	mad.lo.s64 	%rd14588, %rd284, %rd148, %rd14587;
	shr.u64 	%rd14589, %rd14581, 32;
	add.s64 	%rd14590, %rd14588, %rd14589;
	shr.u64 	%rd14591, %rd14586, 32;
	shl.b64 	%rd14592, %rd14586, 32;
	and.b64  	%rd14593, %rd14579, 4294967295;
	or.b64  	%rd14594, %rd14592, %rd14593;
	add.s64 	%rd14595, %rd14533, %rd14575;
	add.s64 	%rd14596, %rd14595, %rd14594;
	max.u64 	%rd14597, %rd14533, %rd14595;
	setp.gt.u64 	%p1751, %rd14597, %rd14596;
	selp.u64 	%rd14598, 1, 0, %p1751;
	add.s64 	%rd14599, %rd14590, %rd14534;
	add.s64 	%rd14600, %rd14599, %rd14591;
	add.s64 	%rd14601, %rd14600, %rd14598;
	mul.lo.s64 	%rd14602, %rd281, %rd149;
	mul.lo.s64 	%rd14603, %rd280, %rd149;
	mul.lo.s64 	%rd14604, %rd281, %rd150;
	shr.u64 	%rd14605, %rd14602, 32;
	and.b64  	%rd14606, %rd14603, 4294967295;
	add.s64 	%rd14607, %rd14605, %rd14606;
	and.b64  	%rd14608, %rd14604, 4294967295;
	add.s64 	%rd14609, %rd14607, %rd14608;
	shr.u64 	%rd14610, %rd14603, 32;
	mad.lo.s64 	%rd14611, %rd280, %rd150, %rd14610;
	shr.u64 	%rd14612, %rd14604, 32;
	add.s64 	%rd14613, %rd14611, %rd14612;
	shr.u64 	%rd14614, %rd14609, 32;
	shl.b64 	%rd14615, %rd14609, 32;
	and.b64  	%rd14616, %rd14602, 4294967295;
	or.b64  	%rd14617, %rd14615, %rd14616;
	add.s64 	%rd14618, %rd14573, %rd14617;
	setp.lt.u64 	%p1752, %rd14618, %rd14573;
	selp.u64 	%rd14619, 1, 0, %p1752;
	add.s64 	%rd14620, %rd14613, %rd14578;
	add.s64 	%rd14621, %rd14620, %rd14614;
	add.s64 	%rd14622, %rd14621, %rd14619;
	mul.lo.s64 	%rd14623, %rd283, %rd149;
	mul.lo.s64 	%rd14624, %rd282, %rd149;
	mul.lo.s64 	%rd14625, %rd283, %rd150;
	shr.u64 	%rd14626, %rd14623, 32;
	and.b64  	%rd14627, %rd14624, 4294967295;
	add.s64 	%rd14628, %rd14626, %rd14627;
	and.b64  	%rd14629, %rd14625, 4294967295;
	add.s64 	%rd14630, %rd14628, %rd14629;
	shr.u64 	%rd14631, %rd14624, 32;
	mad.lo.s64 	%rd14632, %rd282, %rd150, %rd14631;
	shr.u64 	%rd14633, %rd14625, 32;
	add.s64 	%rd14634, %rd14632, %rd14633;
	shr.u64 	%rd14635, %rd14630, 32;
	shl.b64 	%rd14636, %rd14630, 32;
	and.b64  	%rd14637, %rd14623, 4294967295;
	or.b64  	%rd14638, %rd14636, %rd14637;
	add.s64 	%rd14639, %rd14596, %rd14619;
	add.s64 	%rd14640, %rd14639, %rd14638;
	max.u64 	%rd14641, %rd14596, %rd14639;
	setp.gt.u64 	%p1753, %rd14641, %rd14640;
	selp.u64 	%rd14642, 1, 0, %p1753;
	add.s64 	%rd14643, %rd14634, %rd14601;
	add.s64 	%rd14644, %rd14643, %rd14635;
	add.s64 	%rd14645, %rd14644, %rd14642;
	mul.lo.s64 	%rd14646, %rd281, %rd151;
	mul.lo.s64 	%rd14647, %rd280, %rd151;
	mul.lo.s64 	%rd14648, %rd281, %rd152;
	shr.u64 	%rd14649, %rd14646, 32;
	and.b64  	%rd14650, %rd14647, 4294967295;
	add.s64 	%rd14651, %rd14649, %rd14650;
	and.b64  	%rd14652, %rd14648, 4294967295;
	add.s64 	%rd14653, %rd14651, %rd14652;
	shr.u64 	%rd14654, %rd14647, 32;
	mad.lo.s64 	%rd14655, %rd280, %rd152, %rd14654;
	shr.u64 	%rd14656, %rd14648, 32;
	add.s64 	%rd14657, %rd14655, %rd14656;
	shr.u64 	%rd14658, %rd14653, 32;
	shl.b64 	%rd14659, %rd14653, 32;
	and.b64  	%rd14660, %rd14646, 4294967295;
	or.b64  	%rd14661, %rd14659, %rd14660;
	add.s64 	%rd14662, %rd14640, %rd14661;
	setp.lt.u64 	%p1754, %rd14662, %rd14640;
	selp.u64 	%rd14663, 1, 0, %p1754;
	add.s64 	%rd14664, %rd14657, %rd14645;
	add.s64 	%rd14665, %rd14664, %rd14658;
	add.s64 	%rd14666, %rd14665, %rd14663;
	mul.lo.s64 	%rd14667, %rd11, %rd14482;
	mul.lo.s64 	%rd14668, %rd12, %rd14667;
	mul.hi.u64 	%rd14669, %rd12, %rd14667;
	add.cc.s64 	%rd14670, %rd14668, %rd14482;
	addc.cc.s64 	%rd14671, %rd14669, 0;
	mul.lo.s64 	%rd14672, %rd13, %rd14667;
	mul.hi.u64 	%rd14673, %rd13, %rd14667;
	mov.b64 	%rd14674, 0;
	add.cc.s64 	%rd14675, %rd14671, %rd14551;
	addc.cc.s64 	%rd14676, %rd14674, 0;
	add.cc.s64 	%rd14677, %rd14675, %rd14672;
	addc.cc.s64 	%rd14678, %rd14676, %rd14673;
	mul.lo.s64 	%rd14679, %rd14, %rd14667;
	mul.hi.u64 	%rd14680, %rd14, %rd14667;
	add.cc.s64 	%rd14681, %rd14678, %rd14618;
	addc.cc.s64 	%rd14682, %rd14674, 0;
	add.cc.s64 	%rd14683, %rd14681, %rd14679;
	addc.cc.s64 	%rd14684, %rd14682, %rd14680;
	mul.lo.s64 	%rd14685, %rd15, %rd14667;
	mul.hi.u64 	%rd14686, %rd15, %rd14667;
	add.cc.s64 	%rd14687, %rd14684, %rd14662;
	addc.cc.s64 	%rd14688, %rd14674, 0;
	add.cc.s64 	%rd14689, %rd14687, %rd14685;
	addc.cc.s64 	%rd14690, %rd14688, %rd14686;
	add.s64 	%rd14691, %rd14483, %rd14690;
	setp.lt.u64 	%p1755, %rd14691, %rd14483;
	selp.u64 	%rd14692, 1, 0, %p1755;
	add.s64 	%rd14693, %rd14555, %rd14692;
	setp.lt.u64 	%p1756, %rd14693, %rd14555;
	selp.u64 	%rd14694, 1, 0, %p1756;
	add.s64 	%rd14695, %rd14622, %rd14694;
	setp.lt.u64 	%p1757, %rd14695, %rd14622;
	selp.u64 	%rd14696, 1, 0, %p1757;
	add.s64 	%rd14697, %rd14666, %rd14696;
	mul.lo.s64 	%rd14698, %rd11, %rd14677;
	mul.lo.s64 	%rd14699, %rd12, %rd14698;
	mul.hi.u64 	%rd14700, %rd12, %rd14698;
	add.cc.s64 	%rd14701, %rd14699, %rd14677;
	addc.cc.s64 	%rd14702, %rd14700, 0;
	mul.lo.s64 	%rd14703, %rd13, %rd14698;
	mul.hi.u64 	%rd14704, %rd13, %rd14698;
	add.cc.s64 	%rd14705, %rd14702, %rd14683;
	addc.cc.s64 	%rd14706, %rd14674, 0;
	add.cc.s64 	%rd14707, %rd14705, %rd14703;
	addc.cc.s64 	%rd14708, %rd14706, %rd14704;
	mul.lo.s64 	%rd14709, %rd14, %rd14698;
	mul.hi.u64 	%rd14710, %rd14, %rd14698;
	add.cc.s64 	%rd14711, %rd14708, %rd14689;
	addc.cc.s64 	%rd14712, %rd14674, 0;
	add.cc.s64 	%rd14713, %rd14711, %rd14709;
	addc.cc.s64 	%rd14714, %rd14712, %rd14710;
	mul.lo.s64 	%rd14715, %rd15, %rd14698;
	mul.hi.u64 	%rd14716, %rd15, %rd14698;
	add.cc.s64 	%rd14717, %rd14714, %rd14691;
	addc.cc.s64 	%rd14718, %rd14674, 0;
	add.cc.s64 	%rd14719, %rd14717, %rd14715;
	addc.cc.s64 	%rd14720, %rd14718, %rd14716;
	add.s64 	%rd14721, %rd14693, %rd14720;
	setp.lt.u64 	%p1758, %rd14721, %rd14693;
	selp.u64 	%rd14722, 1, 0, %p1758;
	add.s64 	%rd14723, %rd14695, %rd14722;
	setp.lt.u64 	%p1759, %rd14723, %rd14695;
	selp.u64 	%rd14724, 1, 0, %p1759;
	add.s64 	%rd14725, %rd14697, %rd14724;
	mul.lo.s64 	%rd14726, %rd11, %rd14707;
	mul.lo.s64 	%rd14727, %rd12, %rd14726;
	mul.hi.u64 	%rd14728, %rd12, %rd14726;
	add.cc.s64 	%rd14729, %rd14727, %rd14707;
	addc.cc.s64 	%rd14730, %rd14728, 0;
	mul.lo.s64 	%rd14731, %rd13, %rd14726;
	mul.hi.u64 	%rd14732, %rd13, %rd14726;
	add.cc.s64 	%rd14733, %rd14730, %rd14713;
	addc.cc.s64 	%rd14734, %rd14674, 0;
	add.cc.s64 	%rd14735, %rd14733, %rd14731;
	addc.cc.s64 	%rd14736, %rd14734, %rd14732;
	mul.lo.s64 	%rd14737, %rd14, %rd14726;
	mul.hi.u64 	%rd14738, %rd14, %rd14726;
	add.cc.s64 	%rd14739, %rd14736, %rd14719;
	addc.cc.s64 	%rd14740, %rd14674, 0;
	add.cc.s64 	%rd14741, %rd14739, %rd14737;
	addc.cc.s64 	%rd14742, %rd14740, %rd14738;
	mul.lo.s64 	%rd14743, %rd15, %rd14726;
	mul.hi.u64 	%rd14744, %rd15, %rd14726;
	add.cc.s64 	%rd14745, %rd14742, %rd14721;
	addc.cc.s64 	%rd14746, %rd14674, 0;
	add.cc.s64 	%rd14747, %rd14745, %rd14743;
	addc.cc.s64 	%rd14748, %rd14746, %rd14744;
	add.s64 	%rd14749, %rd14723, %rd14748;
	setp.lt.u64 	%p1760, %rd14749, %rd14723;
	selp.u64 	%rd14750, 1, 0, %p1760;
	add.s64 	%rd14751, %rd14725, %rd14750;
	mul.lo.s64 	%rd14752, %rd11, %rd14735;
	mul.lo.s64 	%rd14753, %rd12, %rd14752;
	mul.hi.u64 	%rd14754, %rd12, %rd14752;
	add.cc.s64 	%rd14755, %rd14753, %rd14735;
	addc.cc.s64 	%rd14756, %rd14754, 0;
	mul.lo.s64 	%rd14757, %rd13, %rd14752;
	mul.hi.u64 	%rd14758, %rd13, %rd14752;
	add.cc.s64 	%rd14759, %rd14756, %rd14741;
	addc.cc.s64 	%rd14760, %rd14674, 0;
	add.cc.s64 	%rd288, %rd14759, %rd14757;
	addc.cc.s64 	%rd14761, %rd14760, %rd14758;
	mul.lo.s64 	%rd14762, %rd14, %rd14752;
	mul.hi.u64 	%rd14763, %rd14, %rd14752;
	add.cc.s64 	%rd14764, %rd14761, %rd14747;
	addc.cc.s64 	%rd14765, %rd14674, 0;
	add.cc.s64 	%rd289, %rd14764, %rd14762;
	addc.cc.s64 	%rd14766, %rd14765, %rd14763;
	mul.lo.s64 	%rd14767, %rd15, %rd14752;
	mul.hi.u64 	%rd14768, %rd15, %rd14752;
	add.cc.s64 	%rd14769, %rd14766, %rd14749;
	addc.cc.s64 	%rd14770, %rd14674, 0;
	add.cc.s64 	%rd290, %rd14769, %rd14767;
	addc.cc.s64 	%rd14771, %rd14770, %rd14768;
	add.s64 	%rd20978, %rd14751, %rd14771;
	setp.gt.u64 	%p1761, %rd20978, %rd15;
	@%p1761 bra 	$L__BB1_116;
	setp.lt.u64 	%p1762, %rd20978, %rd15;
	mov.u64 	%rd20975, %rd288;
	mov.u64 	%rd20976, %rd289;
	mov.u64 	%rd20977, %rd290;
	@%p1762 bra 	$L__BB1_117;
	setp.lt.u64 	%p1763, %rd14, %rd290;
	@%p1763 bra 	$L__BB1_116;
	setp.gt.u64 	%p1764, %rd14, %rd290;
	mov.u64 	%rd20975, %rd288;
	mov.u64 	%rd20976, %rd289;
	mov.u64 	%rd20977, %rd290;
	@%p1764 bra 	$L__BB1_117;
	setp.lt.u64 	%p1765, %rd13, %rd289;
	@%p1765 bra 	$L__BB1_116;
	setp.gt.u64 	%p1766, %rd13, %rd289;
	setp.gt.u64 	%p1767, %rd12, %rd288;
	or.pred  	%p1768, %p1766, %p1767;
	mov.u64 	%rd20975, %rd288;
	mov.u64 	%rd20976, %rd289;
	mov.u64 	%rd20977, %rd290;
	@%p1768 bra 	$L__BB1_117;
$L__BB1_116:
	sub.s64 	%rd20975, %rd288, %rd12;
	setp.lt.u64 	%p1769, %rd288, %rd12;
	selp.u64 	%rd14772, 1, 0, %p1769;
	add.s64 	%rd14773, %rd13, %rd14772;
	sub.s64 	%rd20976, %rd289, %rd14773;
	setp.lt.u64 	%p1770, %rd289, %rd14773;
	selp.u64 	%rd14774, 1, 0, %p1770;
	add.s64 	%rd14775, %rd14, %rd14774;
	sub.s64 	%rd20977, %rd290, %rd14775;
	setp.lt.u64 	%p1771, %rd290, %rd14775;
	selp.u64 	%rd14776, 1, 0, %p1771;
	add.s64 	%rd14777, %rd15, %rd14776;
	sub.s64 	%rd20978, %rd20978, %rd14777;
$L__BB1_117:
	shl.b64 	%rd300, %rd20975, 1;
	setp.gt.s64 	%p1772, %rd20975, -1;
	mov.b64 	{%r552, %r553}, %rd20976;
	mov.b64 	{%r554, %r555}, %rd20975;
	shf.l.wrap.b32 	%r556, %r555, %r552, 1;
	shf.l.wrap.b32 	%r557, %r552, %r553, 1;
	mov.b64 	%rd301, {%r556, %r557};
	setp.lt.u64 	%p1773, %rd301, %rd20976;
	setp.eq.s64 	%p1774, %rd301, %rd20976;
	selp.u32 	%r558, -1, 0, %p1774;
	selp.u32 	%r559, -1, 0, %p1773;
	selp.b32 	%r560, %r559, %r558, %p1772;
	and.b32  	%r562, %r560, 1;
	setp.eq.b32 	%p1775, %r562, 1;
	or.pred  	%p1776, %p1773, %p1775;
	selp.u64 	%rd14778, 1, 0, %p1776;
	shl.b64 	%rd14779, %rd20977, 1;
	or.b64  	%rd302, %rd14779, %rd14778;
	setp.ge.u64 	%p1777, %rd302, %rd20977;
	setp.lt.u64 	%p1778, %rd302, %rd20977;
	setp.eq.s64 	%p1779, %rd302, %rd20977;
	selp.u32 	%r563, -1, 0, %p1778;
	selp.u32 	%r564, -1, 0, %p1779;
	selp.b32 	%r565, %r564, %r563, %p1776;
	selp.b32 	%r566, %r565, %r563, %p1777;
	and.b32  	%r567, %r566, 1;
	setp.eq.b32 	%p1, %r567, 1;
	cvt.u64.u32 	%rd14780, %r566;
	and.b64  	%rd14781, %rd14780, 1;
	shl.b64 	%rd14782, %rd20978, 1;
	or.b64  	%rd20982, %rd14782, %rd14781;
	setp.lt.u64 	%p1780, %rd20982, %rd20978;
	@%p1780 bra 	$L__BB1_124;
	setp.eq.s64 	%p1781, %rd20982, %rd20978;
	and.pred  	%p1782, %p1781, %p1;
	setp.gt.u64 	%p1783, %rd20982, %rd15;
	or.pred  	%p1784, %p1782, %p1783;
	@%p1784 bra 	$L__BB1_124;
	setp.lt.u64 	%p1785, %rd20982, %rd15;
	mov.u64 	%rd20979, %rd300;
	mov.u64 	%rd20980, %rd301;
	mov.u64 	%rd20981, %rd302;
	@%p1785 bra 	$L__BB1_125;
	setp.gt.u64 	%p1786, %rd302, %rd14;
	@%p1786 bra 	$L__BB1_124;
	setp.lt.u64 	%p1787, %rd302, %rd14;
	mov.u64 	%rd20979, %rd300;
	mov.u64 	%rd20980, %rd301;
	mov.u64 	%rd20981, %rd302;
	@%p1787 bra 	$L__BB1_125;
	setp.gt.u64 	%p1788, %rd301, %rd13;
	@%p1788 bra 	$L__BB1_124;
	setp.lt.u64 	%p1789, %rd301, %rd13;
	setp.lt.u64 	%p1790, %rd300, %rd12;
	or.pred  	%p1791, %p1789, %p1790;
	mov.u64 	%rd20979, %rd300;
	mov.u64 	%rd20980, %rd301;
	mov.u64 	%rd20981, %rd302;
	@%p1791 bra 	$L__BB1_125;
$L__BB1_124:
	sub.s64 	%rd20979, %rd300, %rd12;
	setp.lt.u64 	%p1792, %rd300, %rd12;
	selp.u64 	%rd14783, 1, 0, %p1792;
	add.s64 	%rd14784, %rd13, %rd14783;
	sub.s64 	%rd20980, %rd301, %rd14784;
	setp.lt.u64 	%p1793, %rd301, %rd14784;
	selp.u64 	%rd14785, 1, 0, %p1793;
	add.s64 	%rd14786, %rd14, %rd14785;
	sub.s64 	%rd20981, %rd302, %rd14786;
	setp.lt.u64 	%p1794, %rd302, %rd14786;
	selp.u64 	%rd14787, 1, 0, %p1794;
	add.s64 	%rd14788, %rd15, %rd14787;
	sub.s64 	%rd20982, %rd20982, %rd14788;
$L__BB1_125:
	shl.b64 	%rd312, %rd20979, 1;
	setp.gt.s64 	%p1795, %rd20979, -1;
	mov.b64 	{%r568, %r569}, %rd20980;
	mov.b64 	{%r570, %r571}, %rd20979;
	shf.l.wrap.b32 	%r572, %r571, %r568, 1;
	shf.l.wrap.b32 	%r573, %r568, %r569, 1;
	mov.b64 	%rd313, {%r572, %r573};
	setp.lt.u64 	%p1796, %rd313, %rd20980;
	setp.eq.s64 	%p1797, %rd313, %rd20980;
	selp.u32 	%r574, -1, 0, %p1797;
	selp.u32 	%r575, -1, 0, %p1796;
	selp.b32 	%r576, %r575, %r574, %p1795;
	and.b32  	%r578, %r576, 1;
	setp.eq.b32 	%p1798, %r578, 1;
	or.pred  	%p1799, %p1796, %p1798;
	selp.u64 	%rd14789, 1, 0, %p1799;
	shl.b64 	%rd14790, %rd20981, 1;
	or.b64  	%rd314, %rd14790, %rd14789;
	setp.ge.u64 	%p1800, %rd314, %rd20981;
	setp.lt.u64 	%p1801, %rd314, %rd20981;
	setp.eq.s64 	%p1802, %rd314, %rd20981;
	selp.u32 	%r579, -1, 0, %p1801;
	selp.u32 	%r580, -1, 0, %p1802;
	selp.b32 	%r581, %r580, %r579, %p1799;
	selp.b32 	%r582, %r581, %r579, %p1800;
	and.b32  	%r583, %r582, 1;
	setp.eq.b32 	%p2, %r583, 1;
	cvt.u64.u32 	%rd14791, %r582;
	and.b64  	%rd14792, %rd14791, 1;
	shl.b64 	%rd14793, %rd20982, 1;
	or.b64  	%rd20986, %rd14793, %rd14792;
	setp.lt.u64 	%p1803, %rd20986, %rd20982;
	@%p1803 bra 	$L__BB1_132;
	setp.eq.s64 	%p1804, %rd20986, %rd20982;
	and.pred  	%p1805, %p1804, %p2;
	setp.gt.u64 	%p1806, %rd20986, %rd15;
	or.pred  	%p1807, %p1805, %p1806;
	@%p1807 bra 	$L__BB1_132;
	setp.lt.u64 	%p1808, %rd20986, %rd15;
	mov.u64 	%rd20983, %rd312;
	mov.u64 	%rd20984, %rd313;
	mov.u64 	%rd20985, %rd314;
	@%p1808 bra 	$L__BB1_133;
	setp.gt.u64 	%p1809, %rd314, %rd14;
	@%p1809 bra 	$L__BB1_132;
	setp.lt.u64 	%p1810, %rd314, %rd14;
	mov.u64 	%rd20983, %rd312;
	mov.u64 	%rd20984, %rd313;
	mov.u64 	%rd20985, %rd314;
	@%p1810 bra 	$L__BB1_133;
	setp.gt.u64 	%p1811, %rd313, %rd13;
	@%p1811 bra 	$L__BB1_132;
	setp.lt.u64 	%p1812, %rd313, %rd13;
	setp.lt.u64 	%p1813, %rd312, %rd12;
	or.pred  	%p1814, %p1812, %p1813;
	mov.u64 	%rd20983, %rd312;
	mov.u64 	%rd20984, %rd313;
	mov.u64 	%rd20985, %rd314;
	@%p1814 bra 	$L__BB1_133;
$L__BB1_132:
	sub.s64 	%rd20983, %rd312, %rd12;
	setp.lt.u64 	%p1815, %rd312, %rd12;
	selp.u64 	%rd14794, 1, 0, %p1815;
	add.s64 	%rd14795, %rd13, %rd14794;
	sub.s64 	%rd20984, %rd313, %rd14795;
	setp.lt.u64 	%p1816, %rd313, %rd14795;
	selp.u64 	%rd14796, 1, 0, %p1816;
	add.s64 	%rd14797, %rd14, %rd14796;
	sub.s64 	%rd20985, %rd314, %rd14797;
	setp.lt.u64 	%p1817, %rd314, %rd14797;
	selp.u64 	%rd14798, 1, 0, %p1817;
	add.s64 	%rd14799, %rd15, %rd14798;
	sub.s64 	%rd20986, %rd20986, %rd14799;
$L__BB1_133:
	mul.lo.s64 	%rd14800, %rd281, %rd281;
	mul.lo.s64 	%rd14801, %rd280, %rd281;
	shr.u64 	%rd14802, %rd14800, 32;
	shl.b64 	%rd14803, %rd14801, 1;
	and.b64  	%rd14804, %rd14803, 8589934590;
	add.s64 	%rd14805, %rd14802, %rd14804;
	shr.u64 	%rd14806, %rd14801, 31;
	and.b64  	%rd14807, %rd14806, 8589934590;
	mad.lo.s64 	%rd14808, %rd280, %rd280, %rd14807;
	shr.u64 	%rd14809, %rd14805, 32;
	shl.b64 	%rd14810, %rd14805, 32;
	and.b64  	%rd14811, %rd14800, 4294967295;
	or.b64  	%rd14812, %rd14810, %rd14811;
	add.s64 	%rd14813, %rd14808, %rd14809;
	mul.lo.s64 	%rd14814, %rd283, %rd281;
	mul.lo.s64 	%rd14815, %rd282, %rd281;
	mul.lo.s64 	%rd14816, %rd283, %rd280;
	shr.u64 	%rd14817, %rd14814, 32;
	and.b64  	%rd14818, %rd14815, 4294967295;
	add.s64 	%rd14819, %rd14817, %rd14818;
	and.b64  	%rd14820, %rd14816, 4294967295;
	add.s64 	%rd14821, %rd14819, %rd14820;
	shr.u64 	%rd14822, %rd14815, 32;
	mad.lo.s64 	%rd14823, %rd282, %rd280, %rd14822;
	shr.u64 	%rd14824, %rd14816, 32;
	add.s64 	%rd14825, %rd14823, %rd14824;
	shr.u64 	%rd14826, %rd14821, 32;
	shl.b64 	%rd14827, %rd14821, 32;
	and.b64  	%rd14828, %rd14814, 4294967295;
	or.b64  	%rd14829, %rd14827, %rd14828;
	add.s64 	%rd14830, %rd14825, %rd14826;
	mul.lo.s64 	%rd14831, %rd285, %rd281;
	mul.lo.s64 	%rd14832, %rd284, %rd281;
	mul.lo.s64 	%rd14833, %rd285, %rd280;
	shr.u64 	%rd14834, %rd14831, 32;
	and.b64  	%rd14835, %rd14832, 4294967295;
	add.s64 	%rd14836, %rd14834, %rd14835;
	and.b64  	%rd14837, %rd14833, 4294967295;
	add.s64 	%rd14838, %rd14836, %rd14837;
	shr.u64 	%rd14839, %rd14832, 32;
	mad.lo.s64 	%rd14840, %rd284, %rd280, %rd14839;
	shr.u64 	%rd14841, %rd14833, 32;
	add.s64 	%rd14842, %rd14840, %rd14841;
	shr.u64 	%rd14843, %rd14838, 32;
	shl.b64 	%rd14844, %rd14838, 32;
	and.b64  	%rd14845, %rd14831, 4294967295;
	or.b64  	%rd14846, %rd14844, %rd14845;
	add.s64 	%rd14847, %rd14842, %rd14843;
	mul.lo.s64 	%rd14848, %rd287, %rd281;
	mul.lo.s64 	%rd14849, %rd286, %rd281;
	mul.lo.s64 	%rd14850, %rd287, %rd280;
	shr.u64 	%rd14851, %rd14848, 32;
	and.b64  	%rd14852, %rd14849, 4294967295;
	add.s64 	%rd14853, %rd14851, %rd14852;
	and.b64  	%rd14854, %rd14850, 4294967295;
	add.s64 	%rd14855, %rd14853, %rd14854;
	shr.u64 	%rd14856, %rd14849, 32;
	mad.lo.s64 	%rd14857, %rd286, %rd280, %rd14856;
	shr.u64 	%rd14858, %rd14850, 32;
	add.s64 	%rd14859, %rd14857, %rd14858;
	shr.u64 	%rd14860, %rd14855, 32;
	shl.b64 	%rd14861, %rd14855, 32;
	and.b64  	%rd14862, %rd14848, 4294967295;
	or.b64  	%rd14863, %rd14861, %rd14862;
	add.s64 	%rd14864, %rd14859, %rd14860;
	shl.b64 	%rd14865, %rd14829, 1;
	shr.u64 	%rd14866, %rd14827, 63;
	add.s64 	%rd14867, %rd14830, %rd14830;
	add.s64 	%rd14868, %rd14867, %rd14866;
	mul.lo.s64 	%rd14869, %rd283, %rd283;
	mul.lo.s64 	%rd14870, %rd282, %rd283;
	shr.u64 	%rd14871, %rd14869, 32;
	shl.b64 	%rd14872, %rd14870, 1;
	and.b64  	%rd14873, %rd14872, 8589934590;
	add.s64 	%rd14874, %rd14871, %rd14873;
	shr.u64 	%rd14875, %rd14870, 31;
	and.b64  	%rd14876, %rd14875, 8589934590;
	mad.lo.s64 	%rd14877, %rd282, %rd282, %rd14876;
	shr.u64 	%rd14878, %rd14874, 32;
	shl.b64 	%rd14879, %rd14874, 32;
	and.b64  	%rd14880, %rd14869, 4294967295;
	or.b64  	%rd14881, %rd14879, %rd14880;
	add.s64 	%rd14882, %rd14846, %rd14866;
	add.s64 	%rd14883, %rd14882, %rd14881;
	max.u64 	%rd14884, %rd14846, %rd14882;
	setp.gt.u64 	%p1818, %rd14884, %rd14883;
	selp.u64 	%rd14885, 1, 0, %p1818;
	add.s64 	%rd14886, %rd14877, %rd14847;
	add.s64 	%rd14887, %rd14886, %rd14878;
	add.s64 	%rd14888, %rd14887, %rd14885;
	mul.lo.s64 	%rd14889, %rd285, %rd283;
	mul.lo.s64 	%rd14890, %rd284, %rd283;
	mul.lo.s64 	%rd14891, %rd285, %rd282;
	shr.u64 	%rd14892, %rd14889, 32;
	and.b64  	%rd14893, %rd14890, 4294967295;
	add.s64 	%rd14894, %rd14892, %rd14893;
	and.b64  	%rd14895, %rd14891, 4294967295;
	add.s64 	%rd14896, %rd14894, %rd14895;
	shr.u64 	%rd14897, %rd14890, 32;
	mad.lo.s64 	%rd14898, %rd284, %rd282, %rd14897;
	shr.u64 	%rd14899, %rd14891, 32;
	add.s64 	%rd14900, %rd14898, %rd14899;
	shr.u64 	%rd14901, %rd14896, 32;
	shl.b64 	%rd14902, %rd14896, 32;
	and.b64  	%rd14903, %rd14889, 4294967295;
	or.b64  	%rd14904, %rd14902, %rd14903;
	add.s64 	%rd14905, %rd14863, %rd14885;
	add.s64 	%rd14906, %rd14905, %rd14904;
	max.u64 	%rd14907, %rd14863, %rd14905;
	setp.gt.u64 	%p1819, %rd14907, %rd14906;
	selp.u64 	%rd14908, 1, 0, %p1819;
	add.s64 	%rd14909, %rd14900, %rd14864;
	add.s64 	%rd14910, %rd14909, %rd14901;
	add.s64 	%rd14911, %rd14910, %rd14908;
	add.s64 	%rd14912, %rd14883, %rd14846;
	setp.lt.u64 	%p1820, %rd14912, %rd14883;
	selp.u64 	%rd14913, 1, 0, %p1820;
	add.s64 	%rd14914, %rd14847, %rd14888;
	add.s64 	%rd14915, %rd14914, %rd14913;
	add.s64 	%rd14916, %rd14906, %rd14913;
	add.s64 	%rd14917, %rd14916, %rd14904;
	max.u64 	%rd14918, %rd14906, %rd14916;
	setp.gt.u64 	%p1821, %rd14918, %rd14917;
	selp.u64 	%rd14919, 1, 0, %p1821;
	add.s64 	%rd14920, %rd14900, %rd14911;
	add.s64 	%rd14921, %rd14920, %rd14901;
	add.s64 	%rd14922, %rd14921, %rd14919;
	add.s64 	%rd14923, %rd14917, %rd14863;
	setp.lt.u64 	%p1822, %rd14923, %rd14917;
	selp.u64 	%rd14924, 1, 0, %p1822;
	add.s64 	%rd14925, %rd14864, %rd14922;
	add.s64 	%rd14926, %rd14925, %rd14924;
	mul.lo.s64 	%rd14927, %rd11, %rd14812;
	mul.lo.s64 	%rd14928, %rd12, %rd14927;
	mul.hi.u64 	%rd14929, %rd12, %rd14927;
	add.cc.s64 	%rd14930, %rd14928, %rd14812;
	addc.cc.s64 	%rd14931, %rd14929, 0;
	mul.lo.s64 	%rd14932, %rd13, %rd14927;
	mul.hi.u64 	%rd14933, %rd13, %rd14927;
	mov.b64 	%rd14934, 0;
	add.cc.s64 	%rd14935, %rd14931, %rd14865;
	addc.cc.s64 	%rd14936, %rd14934, 0;
	add.cc.s64 	%rd14937, %rd14935, %rd14932;
	addc.cc.s64 	%rd14938, %rd14936, %rd14933;
	mul.lo.s64 	%rd14939, %rd14, %rd14927;
	mul.hi.u64 	%rd14940, %rd14, %rd14927;
	add.cc.s64 	%rd14941, %rd14938, %rd14912;
	addc.cc.s64 	%rd14942, %rd14934, 0;
	add.cc.s64 	%rd14943, %rd14941, %rd14939;
	addc.cc.s64 	%rd14944, %rd14942, %rd14940;
	mul.lo.s64 	%rd14945, %rd15, %rd14927;
	mul.hi.u64 	%rd14946, %rd15, %rd14927;
	add.cc.s64 	%rd14947, %rd14944, %rd14923;
	addc.cc.s64 	%rd14948, %rd14934, 0;
	add.cc.s64 	%rd14949, %rd14947, %rd14945;
	addc.cc.s64 	%rd14950, %rd14948, %rd14946;
	add.s64 	%rd14951, %rd14813, %rd14950;
	setp.lt.u64 	%p1823, %rd14951, %rd14813;
	selp.u64 	%rd14952, 1, 0, %p1823;
	add.s64 	%rd14953, %rd14868, %rd14952;
	setp.lt.u64 	%p1824, %rd14953, %rd14868;
	selp.u64 	%rd14954, 1, 0, %p1824;
	add.s64 	%rd14955, %rd14915, %rd14954;
	setp.lt.u64 	%p1825, %rd14955, %rd14915;
	selp.u64 	%rd14956, 1, 0, %p1825;
	add.s64 	%rd14957, %rd14926, %rd14956;
	mul.lo.s64 	%rd14958, %rd11, %rd14937;
	mul.lo.s64 	%rd14959, %rd12, %rd14958;
	mul.hi.u64 	%rd14960, %rd12, %rd14958;
	add.cc.s64 	%rd14961, %rd14959, %rd14937;
	addc.cc.s64 	%rd14962, %rd14960, 0;
	mul.lo.s64 	%rd14963, %rd13, %rd14958;
	mul.hi.u64 	%rd14964, %rd13, %rd14958;
	add.cc.s64 	%rd14965, %rd14962, %rd14943;
	addc.cc.s64 	%rd14966, %rd14934, 0;
	add.cc.s64 	%rd14967, %rd14965, %rd14963;
	addc.cc.s64 	%rd14968, %rd14966, %rd14964;
	mul.lo.s64 	%rd14969, %rd14, %rd14958;
	mul.hi.u64 	%rd14970, %rd14, %rd14958;
	add.cc.s64 	%rd14971, %rd14968, %rd14949;
	addc.cc.s64 	%rd14972, %rd14934, 0;
	add.cc.s64 	%rd14973, %rd14971, %rd14969;
	addc.cc.s64 	%rd14974, %rd14972, %rd14970;
	mul.lo.s64 	%rd14975, %rd15, %rd14958;
	mul.hi.u64 	%rd14976, %rd15, %rd14958;
	add.cc.s64 	%rd14977, %rd14974, %rd14951;
	addc.cc.s64 	%rd14978, %rd14934, 0;
	add.cc.s64 	%rd14979, %rd14977, %rd14975;
	addc.cc.s64 	%rd14980, %rd14978, %rd14976;
	add.s64 	%rd14981, %rd14953, %rd14980;
	setp.lt.u64 	%p1826, %rd14981, %rd14953;
	selp.u64 	%rd14982, 1, 0, %p1826;
	add.s64 	%rd14983, %rd14955, %rd14982;
	setp.lt.u64 	%p1827, %rd14983, %rd14955;
	selp.u64 	%rd14984, 1, 0, %p1827;
	add.s64 	%rd14985, %rd14957, %rd14984;
	mul.lo.s64 	%rd14986, %rd11, %rd14967;
	mul.lo.s64 	%rd14987, %rd12, %rd14986;
	mul.hi.u64 	%rd14988, %rd12, %rd14986;
	add.cc.s64 	%rd14989, %rd14987, %rd14967;
	addc.cc.s64 	%rd14990, %rd14988, 0;
	mul.lo.s64 	%rd14991, %rd13, %rd14986;
	mul.hi.u64 	%rd14992, %rd13, %rd14986;
	add.cc.s64 	%rd14993, %rd14990, %rd14973;
	addc.cc.s64 	%rd14994, %rd14934, 0;
	add.cc.s64 	%rd14995, %rd14993, %rd14991;
	addc.cc.s64 	%rd14996, %rd14994, %rd14992;
	mul.lo.s64 	%rd14997, %rd14, %rd14986;
	mul.hi.u64 	%rd14998, %rd14, %rd14986;
	add.cc.s64 	%rd14999, %rd14996, %rd14979;
	addc.cc.s64 	%rd15000, %rd14934, 0;
	add.cc.s64 	%rd15001, %rd14999, %rd14997;
	addc.cc.s64 	%rd15002, %rd15000, %rd14998;
	mul.lo.s64 	%rd15003, %rd15, %rd14986;
	mul.hi.u64 	%rd15004, %rd15, %rd14986;
	add.cc.s64 	%rd15005, %rd15002, %rd14981;
	addc.cc.s64 	%rd15006, %rd14934, 0;
	add.cc.s64 	%rd15007, %rd15005, %rd15003;
	addc.cc.s64 	%rd15008, %rd15006, %rd15004;
	add.s64 	%rd15009, %rd14983, %rd15008;
	setp.lt.u64 	%p1828, %rd15009, %rd14983;
	selp.u64 	%rd15010, 1, 0, %p1828;
	add.s64 	%rd15011, %rd14985, %rd15010;
	mul.lo.s64 	%rd15012, %rd11, %rd14995;
	mul.lo.s64 	%rd15013, %rd12, %rd15012;
	mul.hi.u64 	%rd15014, %rd12, %rd15012;
	add.cc.s64 	%rd15015, %rd15013, %rd14995;
	addc.cc.s64 	%rd15016, %rd15014, 0;
	mul.lo.s64 	%rd15017, %rd13, %rd15012;
	mul.hi.u64 	%rd15018, %rd13, %rd15012;
	add.cc.s64 	%rd15019, %rd15016, %rd15001;
	addc.cc.s64 	%rd15020, %rd14934, 0;
	add.cc.s64 	%rd324, %rd15019, %rd15017;
	addc.cc.s64 	%rd15021, %rd15020, %rd15018;
	mul.lo.s64 	%rd15022, %rd14, %rd15012;
	mul.hi.u64 	%rd15023, %rd14, %rd15012;
	add.cc.s64 	%rd15024, %rd15021, %rd15007;
	addc.cc.s64 	%rd15025, %rd14934, 0;
	add.cc.s64 	%rd325, %rd15024, %rd15022;
	addc.cc.s64 	%rd15026, %rd15025, %rd15023;
	mul.lo.s64 	%rd15027, %rd15, %rd15012;
	mul.hi.u64 	%rd15028, %rd15, %rd15012;
	add.cc.s64 	%rd15029, %rd15026, %rd15009;
	addc.cc.s64 	%rd15030, %rd14934, 0;
	add.cc.s64 	%rd326, %rd15029, %rd15027;
	addc.cc.s64 	%rd15031, %rd15030, %rd15028;
	add.s64 	%rd20990, %rd15011, %rd15031;
	setp.gt.u64 	%p1829, %rd20990, %rd15;
	@%p1829 bra 	$L__BB1_139;
	setp.lt.u64 	%p1830, %rd20990, %rd15;
	mov.u64 	%rd20987, %rd324;
	mov.u64 	%rd20988, %rd325;
	mov.u64 	%rd20989, %rd326;
	@%p1830 bra 	$L__BB1_140;
	setp.lt.u64 	%p1831, %rd14, %rd326;
	@%p1831 bra 	$L__BB1_139;
	setp.gt.u64 	%p1832, %rd14, %rd326;
	mov.u64 	%rd20987, %rd324;
	mov.u64 	%rd20988, %rd325;
	mov.u64 	%rd20989, %rd326;
	@%p1832 bra 	$L__BB1_140;
	setp.lt.u64 	%p1833, %rd13, %rd325;
	@%p1833 bra 	$L__BB1_139;
	setp.gt.u64 	%p1834, %rd13, %rd325;
	setp.gt.u64 	%p1835, %rd12, %rd324;
	or.pred  	%p1836, %p1834, %p1835;
	mov.u64 	%rd20987, %rd324;
	mov.u64 	%rd20988, %rd325;
	mov.u64 	%rd20989, %rd326;
	@%p1836 bra 	$L__BB1_140;
$L__BB1_139:
	sub.s64 	%rd20987, %rd324, %rd12;
	setp.lt.u64 	%p1837, %rd324, %rd12;
	selp.u64 	%rd15032, 1, 0, %p1837;
	add.s64 	%rd15033, %rd13, %rd15032;
	sub.s64 	%rd20988, %rd325, %rd15033;
	setp.lt.u64 	%p1838, %rd325, %rd15033;
	selp.u64 	%rd15034, 1, 0, %p1838;
	add.s64 	%rd15035, %rd14, %rd15034;
	sub.s64 	%rd20989, %rd326, %rd15035;
	setp.lt.u64 	%p1839, %rd326, %rd15035;
	selp.u64 	%rd15036, 1, 0, %p1839;
	add.s64 	%rd15037, %rd15, %rd15036;
	sub.s64 	%rd20990, %rd20990, %rd15037;
$L__BB1_140:
	shl.b64 	%rd336, %rd20987, 1;
	setp.gt.s64 	%p1840, %rd20987, -1;
	mov.b64 	{%r584, %r585}, %rd20988;
	mov.b64 	{%r586, %r587}, %rd20987;
	shf.l.wrap.b32 	%r588, %r587, %r584, 1;
	shf.l.wrap.b32 	%r589, %r584, %r585, 1;
	mov.b64 	%rd337, {%r588, %r589};
	setp.lt.u64 	%p1841, %rd337, %rd20988;
	setp.eq.s64 	%p1842, %rd337, %rd20988;
	selp.u32 	%r590, -1, 0, %p1842;
	selp.u32 	%r591, -1, 0, %p1841;
	selp.b32 	%r592, %r591, %r590, %p1840;
	and.b32  	%r594, %r592, 1;
	setp.eq.b32 	%p1843, %r594, 1;
	or.pred  	%p1844, %p1841, %p1843;
	selp.u64 	%rd15038, 1, 0, %p1844;
	shl.b64 	%rd15039, %rd20989, 1;
	or.b64  	%rd338, %rd15039, %rd15038;
	setp.ge.u64 	%p1845, %rd338, %rd20989;
	setp.lt.u64 	%p1846, %rd338, %rd20989;
	setp.eq.s64 	%p1847, %rd338, %rd20989;
	selp.u32 	%r595, -1, 0, %p1846;
	selp.u32 	%r596, -1, 0, %p1847;
	selp.b32 	%r597, %r596, %r595, %p1844;
	selp.b32 	%r598, %r597, %r595, %p1845;
	and.b32  	%r599, %r598, 1;
	setp.eq.b32 	%p3, %r599, 1;
	cvt.u64.u32 	%rd15040, %r598;
	and.b64  	%rd15041, %rd15040, 1;
	shl.b64 	%rd15042, %rd20990, 1;
	or.b64  	%rd20994, %rd15042, %rd15041;
	setp.lt.u64 	%p1848, %rd20994, %rd20990;
	@%p1848 bra 	$L__BB1_147;
	setp.eq.s64 	%p1849, %rd20994, %rd20990;
	and.pred  	%p1850, %p1849, %p3;
	setp.gt.u64 	%p1851, %rd20994, %rd15;
	or.pred  	%p1852, %p1850, %p1851;
	@%p1852 bra 	$L__BB1_147;
	setp.lt.u64 	%p1853, %rd20994, %rd15;
	mov.u64 	%rd20991, %rd336;
	mov.u64 	%rd20992, %rd337;
	mov.u64 	%rd20993, %rd338;
	@%p1853 bra 	$L__BB1_148;
	setp.gt.u64 	%p1854, %rd338, %rd14;
	@%p1854 bra 	$L__BB1_147;
	setp.lt.u64 	%p1855, %rd338, %rd14;
	mov.u64 	%rd20991, %rd336;
	mov.u64 	%rd20992, %rd337;
	mov.u64 	%rd20993, %rd338;
	@%p1855 bra 	$L__BB1_148;
	setp.gt.u64 	%p1856, %rd337, %rd13;
	@%p1856 bra 	$L__BB1_147;
	setp.lt.u64 	%p1857, %rd337, %rd13;
	setp.lt.u64 	%p1858, %rd336, %rd12;
	or.pred  	%p1859, %p1857, %p1858;
	mov.u64 	%rd20991, %rd336;
	mov.u64 	%rd20992, %rd337;
	mov.u64 	%rd20993, %rd338;
	@%p1859 bra 	$L__BB1_148;
$L__BB1_147:
	sub.s64 	%rd20991, %rd336, %rd12;
	setp.lt.u64 	%p1860, %rd336, %rd12;
	selp.u64 	%rd15043, 1, 0, %p1860;
	add.s64 	%rd15044, %rd13, %rd15043;
	sub.s64 	%rd20992, %rd337, %rd15044;
	setp.lt.u64 	%p1861, %rd337, %rd15044;
	selp.u64 	%rd15045, 1, 0, %p1861;
	add.s64 	%rd15046, %rd14, %rd15045;
	sub.s64 	%rd20993, %rd338, %rd15046;
	setp.lt.u64 	%p1862, %rd338, %rd15046;
	selp.u64 	%rd15047, 1, 0, %p1862;
	add.s64 	%rd15048, %rd15, %rd15047;
	sub.s64 	%rd20994, %rd20994, %rd15048;
$L__BB1_148:
	shl.b64 	%rd348, %rd20991, 1;
	setp.gt.s64 	%p1863, %rd20991, -1;
	mov.b64 	{%r600, %r601}, %rd20992;
	mov.b64 	{%r602, %r603}, %rd20991;
	shf.l.wrap.b32 	%r604, %r603, %r600, 1;
	shf.l.wrap.b32 	%r605, %r600, %r601, 1;
	mov.b64 	%rd349, {%r604, %r605};
	setp.lt.u64 	%p1864, %rd349, %rd20992;
	setp.eq.s64 	%p1865, %rd349, %rd20992;
	selp.u32 	%r606, -1, 0, %p1865;
	selp.u32 	%r607, -1, 0, %p1864;
	selp.b32 	%r608, %r607, %r606, %p1863;
	and.b32  	%r610, %r608, 1;
	setp.eq.b32 	%p1866, %r610, 1;
	or.pred  	%p1867, %p1864, %p1866;
	selp.u64 	%rd15049, 1, 0, %p1867;
	shl.b64 	%rd15050, %rd20993, 1;
	or.b64  	%rd350, %rd15050, %rd15049;
	setp.ge.u64 	%p1868, %rd350, %rd20993;
	setp.lt.u64 	%p1869, %rd350, %rd20993;
	setp.eq.s64 	%p1870, %rd350, %rd20993;
	selp.u32 	%r611, -1, 0, %p1869;
	selp.u32 	%r612, -1, 0, %p1870;
	selp.b32 	%r613, %r612, %r611, %p1867;
	selp.b32 	%r614, %r613, %r611, %p1868;
	and.b32  	%r615, %r614, 1;
	setp.eq.b32 	%p4, %r615, 1;
	cvt.u64.u32 	%rd15051, %r614;
	and.b64  	%rd15052, %rd15051, 1;
	shl.b64 	%rd15053, %rd20994, 1;
	or.b64  	%rd20998, %rd15053, %rd15052;
	setp.lt.u64 	%p1871, %rd20998, %rd20994;
	@%p1871 bra 	$L__BB1_155;
	setp.eq.s64 	%p1872, %rd20998, %rd20994;
	and.pred  	%p1873, %p1872, %p4;
	setp.gt.u64 	%p1874, %rd20998, %rd15;
	or.pred  	%p1875, %p1873, %p1874;
	@%p1875 bra 	$L__BB1_155;
	setp.lt.u64 	%p1876, %rd20998, %rd15;
	mov.u64 	%rd20995, %rd348;
	mov.u64 	%rd20996, %rd349;
	mov.u64 	%rd20997, %rd350;
	@%p1876 bra 	$L__BB1_156;
	setp.gt.u64 	%p1877, %rd350, %rd14;
	@%p1877 bra 	$L__BB1_155;
	setp.lt.u64 	%p1878, %rd350, %rd14;
	mov.u64 	%rd20995, %rd348;
	mov.u64 	%rd20996, %rd349;
	mov.u64 	%rd20997, %rd350;
	@%p1878 bra 	$L__BB1_156;
	setp.gt.u64 	%p1879, %rd349, %rd13;
	@%p1879 bra 	$L__BB1_155;
	setp.lt.u64 	%p1880, %rd349, %rd13;
	setp.lt.u64 	%p1881, %rd348, %rd12;
	or.pred  	%p1882, %p1880, %p1881;
	mov.u64 	%rd20995, %rd348;
	mov.u64 	%rd20996, %rd349;
	mov.u64 	%rd20997, %rd350;
	@%p1882 bra 	$L__BB1_156;
$L__BB1_155:
	sub.s64 	%rd20995, %rd348, %rd12;
	setp.lt.u64 	%p1883, %rd348, %rd12;
	selp.u64 	%rd15054, 1, 0, %p1883;
	add.s64 	%rd15055, %rd13, %rd15054;
	sub.s64 	%rd20996, %rd349, %rd15055;
	setp.lt.u64 	%p1884, %rd349, %rd15055;
	selp.u64 	%rd15056, 1, 0, %p1884;
	add.s64 	%rd15057, %rd14, %rd15056;
	sub.s64 	%rd20997, %rd350, %rd15057;
	setp.lt.u64 	%p1885, %rd350, %rd15057;
	selp.u64 	%rd15058, 1, 0, %p1885;
	add.s64 	%rd15059, %rd15, %rd15058;
	sub.s64 	%rd20998, %rd20998, %rd15059;
$L__BB1_156:
	shl.b64 	%rd360, %rd20995, 1;
	setp.gt.s64 	%p1886, %rd20995, -1;
	mov.b64 	{%r616, %r617}, %rd20996;
	mov.b64 	{%r618, %r619}, %rd20995;
	shf.l.wrap.b32 	%r620, %r619, %r616, 1;
	shf.l.wrap.b32 	%r621, %r616, %r617, 1;
	mov.b64 	%rd361, {%r620, %r621};
	setp.lt.u64 	%p1887, %rd361, %rd20996;
	setp.eq.s64 	%p1888, %rd361, %rd20996;
	selp.u32 	%r622, -1, 0, %p1888;
	selp.u32 	%r623, -1, 0, %p1887;
	selp.b32 	%r624, %r623, %r622, %p1886;
	and.b32  	%r626, %r624, 1;
	setp.eq.b32 	%p1889, %r626, 1;
	or.pred  	%p1890, %p1887, %p1889;
	selp.u64 	%rd15060, 1, 0, %p1890;
	shl.b64 	%rd15061, %rd20997, 1;
	or.b64  	%rd362, %rd15061, %rd15060;
	setp.ge.u64 	%p1891, %rd362, %rd20997;
	setp.lt.u64 	%p1892, %rd362, %rd20997;
	setp.eq.s64 	%p1893, %rd362, %rd20997;
	selp.u32 	%r627, -1, 0, %p1892;
	selp.u32 	%r628, -1, 0, %p1893;
	selp.b32 	%r629, %r628, %r627, %p1890;
	selp.b32 	%r630, %r629, %r627, %p1891;
	and.b32  	%r631, %r630, 1;
	setp.eq.b32 	%p5, %r631, 1;
	cvt.u64.u32 	%rd15062, %r630;
	and.b64  	%rd15063, %rd15062, 1;
	shl.b64 	%rd15064, %rd20998, 1;
	or.b64  	%rd21002, %rd15064, %rd15063;
	setp.lt.u64 	%p1894, %rd21002, %rd20998;
	@%p1894 bra 	$L__BB1_163;
	setp.eq.s64 	%p1895, %rd21002, %rd20998;
	and.pred  	%p1896, %p1895, %p5;
	setp.gt.u64 	%p1897, %rd21002, %rd15;
	or.pred  	%p1898, %p1896, %p1897;
	@%p1898 bra 	$L__BB1_163;
	setp.lt.u64 	%p1899, %rd21002, %rd15;
	mov.u64 	%rd20999, %rd360;
	mov.u64 	%rd21000, %rd361;
	mov.u64 	%rd21001, %rd362;
	@%p1899 bra 	$L__BB1_164;
	setp.gt.u64 	%p1900, %rd362, %rd14;
	@%p1900 bra 	$L__BB1_163;
	setp.lt.u64 	%p1901, %rd362, %rd14;
	mov.u64 	%rd20999, %rd360;
	mov.u64 	%rd21000, %rd361;
	mov.u64 	%rd21001, %rd362;
	@%p1901 bra 	$L__BB1_164;
	setp.gt.u64 	%p1902, %rd361, %rd13;
	@%p1902 bra 	$L__BB1_163;
	setp.lt.u64 	%p1903, %rd361, %rd13;
	setp.lt.u64 	%p1904, %rd360, %rd12;
	or.pred  	%p1905, %p1903, %p1904;
	mov.u64 	%rd20999, %rd360;
	mov.u64 	%rd21000, %rd361;
	mov.u64 	%rd21001, %rd362;
	@%p1905 bra 	$L__BB1_164;
$L__BB1_163:
	sub.s64 	%rd20999, %rd360, %rd12;
	setp.lt.u64 	%p1906, %rd360, %rd12;
	selp.u64 	%rd15065, 1, 0, %p1906;
	add.s64 	%rd15066, %rd13, %rd15065;
	sub.s64 	%rd21000, %rd361, %rd15066;
	setp.lt.u64 	%p1907, %rd361, %rd15066;
	selp.u64 	%rd15067, 1, 0, %p1907;
	add.s64 	%rd15068, %rd14, %rd15067;
	sub.s64 	%rd21001, %rd362, %rd15068;
	setp.lt.u64 	%p1908, %rd362, %rd15068;
	selp.u64 	%rd15069, 1, 0, %p1908;
	add.s64 	%rd15070, %rd15, %rd15069;
	sub.s64 	%rd21002, %rd21002, %rd15070;
$L__BB1_164:
	mul.lo.s64 	%rd15071, %rd137, %rd137;
	mul.lo.s64 	%rd15072, %rd138, %rd137;
	shr.u64 	%rd15073, %rd15071, 32;
	shl.b64 	%rd15074, %rd15072, 1;
	and.b64  	%rd15075, %rd15074, 8589934590;
	add.s64 	%rd15076, %rd15073, %rd15075;
	shr.u64 	%rd15077, %rd15072, 31;
	and.b64  	%rd15078, %rd15077, 8589934590;
	mad.lo.s64 	%rd15079, %rd138, %rd138, %rd15078;
	shr.u64 	%rd15080, %rd15076, 32;
	shl.b64 	%rd15081, %rd15076, 32;
	and.b64  	%rd15082, %rd15071, 4294967295;
	or.b64  	%rd15083, %rd15081, %rd15082;
	add.s64 	%rd15084, %rd15079, %rd15080;
	mul.lo.s64 	%rd15085, %rd147, %rd137;
	mul.lo.s64 	%rd15086, %rd148, %rd137;
	mul.lo.s64 	%rd15087, %rd147, %rd138;
	shr.u64 	%rd15088, %rd15085, 32;
	and.b64  	%rd15089, %rd15086, 4294967295;
	add.s64 	%rd15090, %rd15088, %rd15089;
	and.b64  	%rd15091, %rd15087, 4294967295;
	add.s64 	%rd15092, %rd15090, %rd15091;
	shr.u64 	%rd15093, %rd15086, 32;
	mad.lo.s64 	%rd15094, %rd148, %rd138, %rd15093;
	shr.u64 	%rd15095, %rd15087, 32;
	add.s64 	%rd15096, %rd15094, %rd15095;
	shr.u64 	%rd15097, %rd15092, 32;
	shl.b64 	%rd15098, %rd15092, 32;
	and.b64  	%rd15099, %rd15085, 4294967295;
	or.b64  	%rd15100, %rd15098, %rd15099;
	add.s64 	%rd15101, %rd15096, %rd15097;
	mul.lo.s64 	%rd15102, %rd149, %rd137;
	mul.lo.s64 	%rd15103, %rd150, %rd137;
	mul.lo.s64 	%rd15104, %rd149, %rd138;
	shr.u64 	%rd15105, %rd15102, 32;
	and.b64  	%rd15106, %rd15103, 4294967295;
	add.s64 	%rd15107, %rd15105, %rd15106;
	and.b64  	%rd15108, %rd15104, 4294967295;
	add.s64 	%rd15109, %rd15107, %rd15108;
	shr.u64 	%rd15110, %rd15103, 32;
	mad.lo.s64 	%rd15111, %rd150, %rd138, %rd15110;
	shr.u64 	%rd15112, %rd15104, 32;
	add.s64 	%rd15113, %rd15111, %rd15112;
	shr.u64 	%rd15114, %rd15109, 32;
	shl.b64 	%rd15115, %rd15109, 32;
	and.b64  	%rd15116, %rd15102, 4294967295;
	or.b64  	%rd15117, %rd15115, %rd15116;
	add.s64 	%rd15118, %rd15113, %rd15114;
	mul.lo.s64 	%rd15119, %rd151, %rd137;
	mul.lo.s64 	%rd15120, %rd152, %rd137;
	mul.lo.s64 	%rd15121, %rd151, %rd138;
	shr.u64 	%rd15122, %rd15119, 32;
	and.b64  	%rd15123, %rd15120, 4294967295;
	add.s64 	%rd15124, %rd15122, %rd15123;
	and.b64  	%rd15125, %rd15121, 4294967295;
	add.s64 	%rd15126, %rd15124, %rd15125;
	shr.u64 	%rd15127, %rd15120, 32;
	mad.lo.s64 	%rd15128, %rd152, %rd138, %rd15127;
	shr.u64 	%rd15129, %rd15121, 32;
	add.s64 	%rd15130, %rd15128, %rd15129;
	shr.u64 	%rd15131, %rd15126, 32;
	shl.b64 	%rd15132, %rd15126, 32;
	and.b64  	%rd15133, %rd15119, 4294967295;
	or.b64  	%rd15134, %rd15132, %rd15133;
	add.s64 	%rd15135, %rd15130, %rd15131;
	shl.b64 	%rd15136, %rd15100, 1;
	shr.u64 	%rd15137, %rd15098, 63;
	add.s64 	%rd15138, %rd15101, %rd15101;
	add.s64 	%rd15139, %rd15138, %rd15137;
	mul.lo.s64 	%rd15140, %rd147, %rd147;
	mul.lo.s64 	%rd15141, %rd148, %rd147;
	shr.u64 	%rd15142, %rd15140, 32;
	shl.b64 	%rd15143, %rd15141, 1;
	and.b64  	%rd15144, %rd15143, 8589934590;
	add.s64 	%rd15145, %rd15142, %rd15144;
	shr.u64 	%rd15146, %rd15141, 31;
	and.b64  	%rd15147, %rd15146, 8589934590;
	mad.lo.s64 	%rd15148, %rd148, %rd148, %rd15147;
	shr.u64 	%rd15149, %rd15145, 32;
	shl.b64 	%rd15150, %rd15145, 32;
	and.b64  	%rd15151, %rd15140, 4294967295;
	or.b64  	%rd15152, %rd15150, %rd15151;
	add.s64 	%rd15153, %rd15117, %rd15137;
	add.s64 	%rd15154, %rd15153, %rd15152;
	max.u64 	%rd15155, %rd15117, %rd15153;
	setp.gt.u64 	%p1909, %rd15155, %rd15154;
	selp.u64 	%rd15156, 1, 0, %p1909;
	add.s64 	%rd15157, %rd15148, %rd15118;
	add.s64 	%rd15158, %rd15157, %rd15149;
	add.s64 	%rd15159, %rd15158, %rd15156;
	mul.lo.s64 	%rd15160, %rd149, %rd147;
	mul.lo.s64 	%rd15161, %rd150, %rd147;
	mul.lo.s64 	%rd15162, %rd149, %rd148;
	shr.u64 	%rd15163, %rd15160, 32;
	and.b64  	%rd15164, %rd15161, 4294967295;
	add.s64 	%rd15165, %rd15163, %rd15164;
	and.b64  	%rd15166, %rd15162, 4294967295;
	add.s64 	%rd15167, %rd15165, %rd15166;
	shr.u64 	%rd15168, %rd15161, 32;
	mad.lo.s64 	%rd15169, %rd150, %rd148, %rd15168;
	shr.u64 	%rd15170, %rd15162, 32;
	add.s64 	%rd15171, %rd15169, %rd15170;
	shr.u64 	%rd15172, %rd15167, 32;
	shl.b64 	%rd15173, %rd15167, 32;
	and.b64  	%rd15174, %rd15160, 4294967295;
	or.b64  	%rd15175, %rd15173, %rd15174;
	add.s64 	%rd15176, %rd15134, %rd15156;
	add.s64 	%rd15177, %rd15176, %rd15175;
	max.u64 	%rd15178, %rd15134, %rd15176;
	setp.gt.u64 	%p1910, %rd15178, %rd15177;
	selp.u64 	%rd15179, 1, 0, %p1910;
	add.s64 	%rd15180, %rd15171, %rd15135;
	add.s64 	%rd15181, %rd15180, %rd15172;
	add.s64 	%rd15182, %rd15181, %rd15179;
	add.s64 	%rd15183, %rd15154, %rd15117;
	setp.lt.u64 	%p1911, %rd15183, %rd15154;
	selp.u64 	%rd15184, 1, 0, %p1911;
	add.s64 	%rd15185, %rd15118, %rd15159;
	add.s64 	%rd15186, %rd15185, %rd15184;
	add.s64 	%rd15187, %rd15177, %rd15184;
	add.s64 	%rd15188, %rd15187, %rd15175;
	max.u64 	%rd15189, %rd15177, %rd15187;
	setp.gt.u64 	%p1912, %rd15189, %rd15188;
	selp.u64 	%rd15190, 1, 0, %p1912;
	add.s64 	%rd15191, %rd15171, %rd15182;
	add.s64 	%rd15192, %rd15191, %rd15172;
	add.s64 	%rd15193, %rd15192, %rd15190;
	add.s64 	%rd15194, %rd15188, %rd15134;
	setp.lt.u64 	%p1913, %rd15194, %rd15188;
	selp.u64 	%rd15195, 1, 0, %p1913;
	add.s64 	%rd15196, %rd15135, %rd15193;
	add.s64 	%rd15197, %rd15196, %rd15195;
	mul.lo.s64 	%rd15198, %rd11, %rd15083;
	mul.lo.s64 	%rd15199, %rd12, %rd15198;
	mul.hi.u64 	%rd15200, %rd12, %rd15198;
	add.cc.s64 	%rd15201, %rd15199, %rd15083;
	addc.cc.s64 	%rd15202, %rd15200, 0;
	mul.lo.s64 	%rd15203, %rd13, %rd15198;
	mul.hi.u64 	%rd15204, %rd13, %rd15198;
	mov.b64 	%rd15205, 0;
	add.cc.s64 	%rd15206, %rd15202, %rd15136;
	addc.cc.s64 	%rd15207, %rd15205, 0;
	add.cc.s64 	%rd15208, %rd15206, %rd15203;
	addc.cc.s64 	%rd15209, %rd15207, %rd15204;
	mul.lo.s64 	%rd15210, %rd14, %rd15198;
	mul.hi.u64 	%rd15211, %rd14, %rd15198;
	add.cc.s64 	%rd15212, %rd15209, %rd15183;
	addc.cc.s64 	%rd15213, %rd15205, 0;
	add.cc.s64 	%rd15214, %rd15212, %rd15210;
	addc.cc.s64 	%rd15215, %rd15213, %rd15211;
	mul.lo.s64 	%rd15216, %rd15, %rd15198;
	mul.hi.u64 	%rd15217, %rd15, %rd15198;
	add.cc.s64 	%rd15218, %rd15215, %rd15194;
	addc.cc.s64 	%rd15219, %rd15205, 0;
	add.cc.s64 	%rd15220, %rd15218, %rd15216;
	addc.cc.s64 	%rd15221, %rd15219, %rd15217;
	add.s64 	%rd15222, %rd15084, %rd15221;
	setp.lt.u64 	%p1914, %rd15222, %rd15084;
	selp.u64 	%rd15223, 1, 0, %p1914;
	add.s64 	%rd15224, %rd15139, %rd15223;
	setp.lt.u64 	%p1915, %rd15224, %rd15139;
	selp.u64 	%rd15225, 1, 0, %p1915;
	add.s64 	%rd15226, %rd15186, %rd15225;
	setp.lt.u64 	%p1916, %rd15226, %rd15186;
	selp.u64 	%rd15227, 1, 0, %p1916;
	add.s64 	%rd15228, %rd15197, %rd15227;
	mul.lo.s64 	%rd15229, %rd11, %rd15208;
	mul.lo.s64 	%rd15230, %rd12, %rd15229;
	mul.hi.u64 	%rd15231, %rd12, %rd15229;
	add.cc.s64 	%rd15232, %rd15230, %rd15208;
	addc.cc.s64 	%rd15233, %rd15231, 0;
	mul.lo.s64 	%rd15234, %rd13, %rd15229;
	mul.hi.u64 	%rd15235, %rd13, %rd15229;
	add.cc.s64 	%rd15236, %rd15233, %rd15214;
	addc.cc.s64 	%rd15237, %rd15205, 0;
	add.cc.s64 	%rd15238, %rd15236, %rd15234;
	addc.cc.s64 	%rd15239, %rd15237, %rd15235;
	mul.lo.s64 	%rd15240, %rd14, %rd15229;
	mul.hi.u64 	%rd15241, %rd14, %rd15229;
	add.cc.s64 	%rd15242, %rd15239, %rd15220;
	addc.cc.s64 	%rd15243, %rd15205, 0;
	add.cc.s64 	%rd15244, %rd15242, %rd15240;
	addc.cc.s64 	%rd15245, %rd15243, %rd15241;
	mul.lo.s64 	%rd15246, %rd15, %rd15229;
	mul.hi.u64 	%rd15247, %rd15, %rd15229;
	add.cc.s64 	%rd15248, %rd15245, %rd15222;
	addc.cc.s64 	%rd15249, %rd15205, 0;
	add.cc.s64 	%rd15250, %rd15248, %rd15246;
	addc.cc.s64 	%rd15251, %rd15249, %rd15247;
	add.s64 	%rd15252, %rd15224, %rd15251;
	setp.lt.u64 	%p1917, %rd15252, %rd15224;
	selp.u64 	%rd15253, 1, 0, %p1917;
	add.s64 	%rd15254, %rd15226, %rd15253;
	setp.lt.u64 	%p1918, %rd15254, %rd15226;
	selp.u64 	%rd15255, 1, 0, %p1918;
	add.s64 	%rd15256, %rd15228, %rd15255;
	mul.lo.s64 	%rd15257, %rd11, %rd15238;
	mul.lo.s64 	%rd15258, %rd12, %rd15257;
	mul.hi.u64 	%rd15259, %rd12, %rd15257;
	add.cc.s64 	%rd15260, %rd15258, %rd15238;
	addc.cc.s64 	%rd15261, %rd15259, 0;
	mul.lo.s64 	%rd15262, %rd13, %rd15257;
	mul.hi.u64 	%rd15263, %rd13, %rd15257;
	add.cc.s64 	%rd15264, %rd15261, %rd15244;
	addc.cc.s64 	%rd15265, %rd15205, 0;
	add.cc.s64 	%rd15266, %rd15264, %rd15262;
	addc.cc.s64 	%rd15267, %rd15265, %rd15263;
	mul.lo.s64 	%rd15268, %rd14, %rd15257;
	mul.hi.u64 	%rd15269, %rd14, %rd15257;
	add.cc.s64 	%rd15270, %rd15267, %rd15250;
	addc.cc.s64 	%rd15271, %rd15205, 0;
	add.cc.s64 	%rd15272, %rd15270, %rd15268;
	addc.cc.s64 	%rd15273, %rd15271, %rd15269;
	mul.lo.s64 	%rd15274, %rd15, %rd15257;
	mul.hi.u64 	%rd15275, %rd15, %rd15257;
	add.cc.s64 	%rd15276, %rd15273, %rd15252;
	addc.cc.s64 	%rd15277, %rd15205, 0;
	add.cc.s64 	%rd15278, %rd15276, %rd15274;
	addc.cc.s64 	%rd15279, %rd15277, %rd15275;
	add.s64 	%rd15280, %rd15254, %rd15279;
	setp.lt.u64 	%p1919, %rd15280, %rd15254;
	selp.u64 	%rd15281, 1, 0, %p1919;
	add.s64 	%rd15282, %rd15256, %rd15281;
	mul.lo.s64 	%rd15283, %rd11, %rd15266;
	mul.lo.s64 	%rd15284, %rd12, %rd15283;
	mul.hi.u64 	%rd15285, %rd12, %rd15283;
	add.cc.s64 	%rd15286, %rd15284, %rd15266;
	addc.cc.s64 	%rd15287, %rd15285, 0;
	mul.lo.s64 	%rd15288, %rd13, %rd15283;
	mul.hi.u64 	%rd15289, %rd13, %rd15283;
	add.cc.s64 	%rd15290, %rd15287, %rd15272;
	addc.cc.s64 	%rd15291, %rd15205, 0;
	add.cc.s64 	%rd372, %rd15290, %rd15288;
	addc.cc.s64 	%rd15292, %rd15291, %rd15289;
	mul.lo.s64 	%rd15293, %rd14, %rd15283;
	mul.hi.u64 	%rd15294, %rd14, %rd15283;
	add.cc.s64 	%rd15295, %rd15292, %rd15278;
	addc.cc.s64 	%rd15296, %rd15205, 0;
	add.cc.s64 	%rd373, %rd15295, %rd15293;
	addc.cc.s64 	%rd15297, %rd15296, %rd15294;
	mul.lo.s64 	%rd15298, %rd15, %rd15283;
	mul.hi.u64 	%rd15299, %rd15, %rd15283;
	add.cc.s64 	%rd15300, %rd15297, %rd15280;
	addc.cc.s64 	%rd15301, %rd15205, 0;
	add.cc.s64 	%rd374, %rd15300, %rd15298;
	addc.cc.s64 	%rd15302, %rd15301, %rd15299;
	add.s64 	%rd21006, %rd15282, %rd15302;
	setp.gt.u64 	%p1920, %rd21006, %rd15;
	@%p1920 bra 	$L__BB1_170;
	setp.lt.u64 	%p1921, %rd21006, %rd15;
	mov.u64 	%rd21003, %rd372;
	mov.u64 	%rd21004, %rd373;
	mov.u64 	%rd21005, %rd374;
	@%p1921 bra 	$L__BB1_171;
	setp.lt.u64 	%p1922, %rd14, %rd374;
	@%p1922 bra 	$L__BB1_170;
	setp.gt.u64 	%p1923, %rd14, %rd374;
	mov.u64 	%rd21003, %rd372;
	mov.u64 	%rd21004, %rd373;
	mov.u64 	%rd21005, %rd374;
	@%p1923 bra 	$L__BB1_171;
	setp.lt.u64 	%p1924, %rd13, %rd373;
	@%p1924 bra 	$L__BB1_170;
	setp.gt.u64 	%p1925, %rd13, %rd373;
	setp.gt.u64 	%p1926, %rd12, %rd372;
	or.pred  	%p1927, %p1925, %p1926;
	mov.u64 	%rd21003, %rd372;
	mov.u64 	%rd21004, %rd373;
	mov.u64 	%rd21005, %rd374;
	@%p1927 bra 	$L__BB1_171;
$L__BB1_170:
	sub.s64 	%rd21003, %rd372, %rd12;
	setp.lt.u64 	%p1928, %rd372, %rd12;
	selp.u64 	%rd15303, 1, 0, %p1928;
	add.s64 	%rd15304, %rd13, %rd15303;
	sub.s64 	%rd21004, %rd373, %rd15304;
	setp.lt.u64 	%p1929, %rd373, %rd15304;
	selp.u64 	%rd15305, 1, 0, %p1929;
	add.s64 	%rd15306, %rd14, %rd15305;
	sub.s64 	%rd21005, %rd374, %rd15306;
	setp.lt.u64 	%p1930, %rd374, %rd15306;
	selp.u64 	%rd15307, 1, 0, %p1930;
	add.s64 	%rd15308, %rd15, %rd15307;
	sub.s64 	%rd21006, %rd21006, %rd15308;
$L__BB1_171:
	shl.b64 	%rd384, %rd21003, 1;
	setp.gt.s64 	%p1931, %rd21003, -1;
	mov.b64 	{%r632, %r633}, %rd21004;
	mov.b64 	{%r634, %r635}, %rd21003;
	shf.l.wrap.b32 	%r636, %r635, %r632, 1;
	shf.l.wrap.b32 	%r637, %r632, %r633, 1;
	mov.b64 	%rd385, {%r636, %r637};
	setp.lt.u64 	%p1932, %rd385, %rd21004;
	setp.eq.s64 	%p1933, %rd385, %rd21004;
	selp.u32 	%r638, -1, 0, %p1933;
	selp.u32 	%r639, -1, 0, %p1932;
	selp.b32 	%r640, %r639, %r638, %p1931;
	and.b32  	%r642, %r640, 1;
	setp.eq.b32 	%p1934, %r642, 1;
	or.pred  	%p1935, %p1932, %p1934;
	selp.u64 	%rd15309, 1, 0, %p1935;
	shl.b64 	%rd15310, %rd21005, 1;
	or.b64  	%rd386, %rd15310, %rd15309;
	setp.ge.u64 	%p1936, %rd386, %rd21005;
	setp.lt.u64 	%p1937, %rd386, %rd21005;
	setp.eq.s64 	%p1938, %rd386, %rd21005;
	selp.u32 	%r643, -1, 0, %p1937;
	selp.u32 	%r644, -1, 0, %p1938;
	selp.b32 	%r645, %r644, %r643, %p1935;
	selp.b32 	%r646, %r645, %r643, %p1936;
	and.b32  	%r647, %r646, 1;
	setp.eq.b32 	%p6, %r647, 1;
	cvt.u64.u32 	%rd15311, %r646;
	and.b64  	%rd15312, %rd15311, 1;
	shl.b64 	%rd15313, %rd21006, 1;
	or.b64  	%rd21010, %rd15313, %rd15312;
	setp.lt.u64 	%p1939, %rd21010, %rd21006;
	@%p1939 bra 	$L__BB1_178;
	setp.eq.s64 	%p1940, %rd21010, %rd21006;
	and.pred  	%p1941, %p1940, %p6;
	setp.gt.u64 	%p1942, %rd21010, %rd15;
	or.pred  	%p1943, %p1941, %p1942;
	@%p1943 bra 	$L__BB1_178;
	setp.lt.u64 	%p1944, %rd21010, %rd15;
	mov.u64 	%rd21007, %rd384;
	mov.u64 	%rd21008, %rd385;
	mov.u64 	%rd21009, %rd386;
	@%p1944 bra 	$L__BB1_179;
	setp.gt.u64 	%p1945, %rd386, %rd14;
	@%p1945 bra 	$L__BB1_178;
	setp.lt.u64 	%p1946, %rd386, %rd14;
	mov.u64 	%rd21007, %rd384;
	mov.u64 	%rd21008, %rd385;
	mov.u64 	%rd21009, %rd386;
	@%p1946 bra 	$L__BB1_179;
	setp.gt.u64 	%p1947, %rd385, %rd13;
	@%p1947 bra 	$L__BB1_178;
	setp.lt.u64 	%p1948, %rd385, %rd13;
	setp.lt.u64 	%p1949, %rd384, %rd12;
	or.pred  	%p1950, %p1948, %p1949;
	mov.u64 	%rd21007, %rd384;
	mov.u64 	%rd21008, %rd385;
	mov.u64 	%rd21009, %rd386;
	@%p1950 bra 	$L__BB1_179;
$L__BB1_178:
	sub.s64 	%rd21007, %rd384, %rd12;
	setp.lt.u64 	%p1951, %rd384, %rd12;
	selp.u64 	%rd15314, 1, 0, %p1951;
	add.s64 	%rd15315, %rd13, %rd15314;
	sub.s64 	%rd21008, %rd385, %rd15315;
	setp.lt.u64 	%p1952, %rd385, %rd15315;
	selp.u64 	%rd15316, 1, 0, %p1952;
	add.s64 	%rd15317, %rd14, %rd15316;
	sub.s64 	%rd21009, %rd386, %rd15317;
	setp.lt.u64 	%p1953, %rd386, %rd15317;
	selp.u64 	%rd15318, 1, 0, %p1953;
	add.s64 	%rd15319, %rd15, %rd15318;
	sub.s64 	%rd21010, %rd21010, %rd15319;
$L__BB1_179:
	add.s64 	%rd396, %rd21007, %rd21003;
	setp.ge.u64 	%p1954, %rd396, %rd21007;
	setp.lt.u64 	%p1955, %rd396, %rd21007;
	selp.u64 	%rd15320, 1, 0, %p1955;
	add.s64 	%rd15321, %rd21008, %rd15320;
	add.s64 	%rd397, %rd15321, %rd21004;
	setp.lt.u64 	%p1956, %rd397, %rd21008;
	setp.eq.s64 	%p1957, %rd397, %rd21008;
	selp.u32 	%r648, -1, 0, %p1957;
	selp.u32 	%r649, -1, 0, %p1956;
	selp.b32 	%r650, %r649, %r648, %p1954;
	and.b32  	%r652, %r650, 1;
	setp.eq.b32 	%p1958, %r652, 1;
	or.pred  	%p1959, %p1956, %p1958;
	selp.u64 	%rd15322, 1, 0, %p1959;
	add.s64 	%rd15323, %rd21009, %rd15322;
	add.s64 	%rd398, %rd15323, %rd21005;
	setp.ge.u64 	%p1960, %rd398, %rd21009;
	setp.lt.u64 	%p1961, %rd398, %rd21009;
	setp.eq.s64 	%p1962, %rd398, %rd21009;
	selp.u32 	%r653, -1, 0, %p1961;
	selp.u32 	%r654, -1, 0, %p1962;
	selp.b32 	%r655, %r654, %r653, %p1959;
	selp.b32 	%r656, %r655, %r653, %p1960;
	and.b32  	%r657, %r656, 1;
	setp.eq.b32 	%p7, %r657, 1;
	cvt.u64.u32 	%rd15324, %r656;
	and.b64  	%rd15325, %rd15324, 1;
	add.s64 	%rd15326, %rd21010, %rd15325;
	add.s64 	%rd21014, %rd15326, %rd21006;
	setp.lt.u64 	%p1963, %rd21014, %rd21010;
	@%p1963 bra 	$L__BB1_186;
	setp.eq.s64 	%p1964, %rd21014, %rd21010;
	and.pred  	%p1965, %p1964, %p7;
	setp.gt.u64 	%p1966, %rd21014, %rd15;
	or.pred  	%p1967, %p1965, %p1966;
	@%p1967 bra 	$L__BB1_186;
	setp.lt.u64 	%p1968, %rd21014, %rd15;
	mov.u64 	%rd21011, %rd396;
	mov.u64 	%rd21012, %rd397;
	mov.u64 	%rd21013, %rd398;
	@%p1968 bra 	$L__BB1_187;
	setp.gt.u64 	%p1969, %rd398, %rd14;
	@%p1969 bra 	$L__BB1_186;
	setp.lt.u64 	%p1970, %rd398, %rd14;
	mov.u64 	%rd21011, %rd396;
	mov.u64 	%rd21012, %rd397;
	mov.u64 	%rd21013, %rd398;
	@%p1970 bra 	$L__BB1_187;
	setp.gt.u64 	%p1971, %rd397, %rd13;
	@%p1971 bra 	$L__BB1_186;
	setp.lt.u64 	%p1972, %rd397, %rd13;
	setp.lt.u64 	%p1973, %rd396, %rd12;
	or.pred  	%p1974, %p1972, %p1973;
	mov.u64 	%rd21011, %rd396;
	mov.u64 	%rd21012, %rd397;
	mov.u64 	%rd21013, %rd398;
	@%p1974 bra 	$L__BB1_187;
$L__BB1_186:
	sub.s64 	%rd21011, %rd396, %rd12;
	setp.lt.u64 	%p1975, %rd396, %rd12;
	selp.u64 	%rd15327, 1, 0, %p1975;
	add.s64 	%rd15328, %rd13, %rd15327;
	sub.s64 	%rd21012, %rd397, %rd15328;
	setp.lt.u64 	%p1976, %rd397, %rd15328;
	selp.u64 	%rd15329, 1, 0, %p1976;
	add.s64 	%rd15330, %rd14, %rd15329;
	sub.s64 	%rd21013, %rd398, %rd15330;
	setp.lt.u64 	%p1977, %rd398, %rd15330;
	selp.u64 	%rd15331, 1, 0, %p1977;
	add.s64 	%rd15332, %rd15, %rd15331;
	sub.s64 	%rd21014, %rd21014, %rd15332;
$L__BB1_187:
	and.b64  	%rd408, %rd21011, 4294967295;
	shr.u64 	%rd409, %rd21011, 32;
	mul.lo.s64 	%rd15333, %rd408, %rd408;
	mul.lo.s64 	%rd15334, %rd409, %rd408;
	shr.u64 	%rd15335, %rd15333, 32;
	shl.b64 	%rd15336, %rd15334, 1;
	and.b64  	%rd15337, %rd15336, 8589934590;
	add.s64 	%rd15338, %rd15335, %rd15337;
	shr.u64 	%rd15339, %rd15334, 31;
	and.b64  	%rd15340, %rd15339, 8589934590;
	mad.lo.s64 	%rd15341, %rd409, %rd409, %rd15340;
	shr.u64 	%rd15342, %rd15338, 32;
	shl.b64 	%rd15343, %rd15338, 32;
	and.b64  	%rd15344, %rd15333, 4294967293;
	or.b64  	%rd15345, %rd15343, %rd15344;
	add.s64 	%rd15346, %rd15341, %rd15342;
	shr.u64 	%rd410, %rd21012, 32;
	and.b64  	%rd411, %rd21012, 4294967295;
	mul.lo.s64 	%rd15347, %rd411, %rd408;
	mul.lo.s64 	%rd15348, %rd410, %rd408;
	mul.lo.s64 	%rd15349, %rd411, %rd409;
	shr.u64 	%rd15350, %rd15347, 32;
	and.b64  	%rd15351, %rd15348, 4294967295;
	add.s64 	%rd15352, %rd15350, %rd15351;
	and.b64  	%rd15353, %rd15349, 4294967295;
	add.s64 	%rd15354, %rd15352, %rd15353;
	shr.u64 	%rd15355, %rd15348, 32;
	mad.lo.s64 	%rd15356, %rd410, %rd409, %rd15355;
	shr.u64 	%rd15357, %rd15349, 32;
	add.s64 	%rd15358, %rd15356, %rd15357;
	shr.u64 	%rd15359, %rd15354, 32;
	shl.b64 	%rd15360, %rd15354, 32;
	and.b64  	%rd15361, %rd15347, 4294967295;
	or.b64  	%rd15362, %rd15360, %rd15361;
	add.s64 	%rd15363, %rd15358, %rd15359;
	shr.u64 	%rd412, %rd21013, 32;
	and.b64  	%rd413, %rd21013, 4294967295;
	mul.lo.s64 	%rd15364, %rd413, %rd408;
	mul.lo.s64 	%rd15365, %rd412, %rd408;
	mul.lo.s64 	%rd15366, %rd413, %rd409;
	shr.u64 	%rd15367, %rd15364, 32;
	and.b64  	%rd15368, %rd15365, 4294967295;
	add.s64 	%rd15369, %rd15367, %rd15368;
	and.b64  	%rd15370, %rd15366, 4294967295;
	add.s64 	%rd15371, %rd15369, %rd15370;
	shr.u64 	%rd15372, %rd15365, 32;
	mad.lo.s64 	%rd15373, %rd412, %rd409, %rd15372;
	shr.u64 	%rd15374, %rd15366, 32;
	add.s64 	%rd15375, %rd15373, %rd15374;
	shr.u64 	%rd15376, %rd15371, 32;
	shl.b64 	%rd15377, %rd15371, 32;
	and.b64  	%rd15378, %rd15364, 4294967295;
	or.b64  	%rd15379, %rd15377, %rd15378;
	add.s64 	%rd15380, %rd15375, %rd15376;
	shr.u64 	%rd414, %rd21014, 32;
	and.b64  	%rd415, %rd21014, 4294967295;
	mul.lo.s64 	%rd15381, %rd415, %rd408;
	mul.lo.s64 	%rd15382, %rd414, %rd408;
	mul.lo.s64 	%rd15383, %rd415, %rd409;
	shr.u64 	%rd15384, %rd15381, 32;
	and.b64  	%rd15385, %rd15382, 4294967295;
	add.s64 	%rd15386, %rd15384, %rd15385;
	and.b64  	%rd15387, %rd15383, 4294967295;
	add.s64 	%rd15388, %rd15386, %rd15387;
	shr.u64 	%rd15389, %rd15382, 32;
	mad.lo.s64 	%rd15390, %rd414, %rd409, %rd15389;
	shr.u64 	%rd15391, %rd15383, 32;
	add.s64 	%rd15392, %rd15390, %rd15391;
	shr.u64 	%rd15393, %rd15388, 32;
	shl.b64 	%rd15394, %rd15388, 32;
	and.b64  	%rd15395, %rd15381, 4294967295;
	or.b64  	%rd15396, %rd15394, %rd15395;
	add.s64 	%rd15397, %rd15392, %rd15393;
	shl.b64 	%rd15398, %rd15362, 1;
	shr.u64 	%rd15399, %rd15360, 63;
	add.s64 	%rd15400, %rd15363, %rd15363;
	add.s64 	%rd15401, %rd15400, %rd15399;
	mul.lo.s64 	%rd15402, %rd411, %rd411;
	mul.lo.s64 	%rd15403, %rd410, %rd411;
	shr.u64 	%rd15404, %rd15402, 32;
	shl.b64 	%rd15405, %rd15403, 1;
	and.b64  	%rd15406, %rd15405, 8589934590;
	add.s64 	%rd15407, %rd15404, %rd15406;
	shr.u64 	%rd15408, %rd15403, 31;
	and.b64  	%rd15409, %rd15408, 8589934590;
	mad.lo.s64 	%rd15410, %rd410, %rd410, %rd15409;
	shr.u64 	%rd15411, %rd15407, 32;
	shl.b64 	%rd15412, %rd15407, 32;
	and.b64  	%rd15413, %rd15402, 4294967293;
	or.b64  	%rd15414, %rd15412, %rd15413;
	add.s64 	%rd15415, %rd15379, %rd15399;
	add.s64 	%rd15416, %rd15415, %rd15414;
	max.u64 	%rd15417, %rd15379, %rd15415;
	setp.gt.u64 	%p1978, %rd15417, %rd15416;
	selp.u64 	%rd15418, 1, 0, %p1978;
	add.s64 	%rd15419, %rd15410, %rd15380;
	add.s64 	%rd15420, %rd15419, %rd15411;
	add.s64 	%rd15421, %rd15420, %rd15418;
	mul.lo.s64 	%rd15422, %rd413, %rd411;
	mul.lo.s64 	%rd15423, %rd412, %rd411;
	mul.lo.s64 	%rd15424, %rd413, %rd410;
	shr.u64 	%rd15425, %rd15422, 32;
	and.b64  	%rd15426, %rd15423, 4294967295;
	add.s64 	%rd15427, %rd15425, %rd15426;
	and.b64  	%rd15428, %rd15424, 4294967295;
	add.s64 	%rd15429, %rd15427, %rd15428;
	shr.u64 	%rd15430, %rd15423, 32;
	mad.lo.s64 	%rd15431, %rd412, %rd410, %rd15430;
	shr.u64 	%rd15432, %rd15424, 32;
	add.s64 	%rd15433, %rd15431, %rd15432;
	shr.u64 	%rd15434, %rd15429, 32;
	shl.b64 	%rd15435, %rd15429, 32;
	and.b64  	%rd15436, %rd15422, 4294967295;
	or.b64  	%rd15437, %rd15435, %rd15436;
	add.s64 	%rd15438, %rd15396, %rd15418;
	add.s64 	%rd15439, %rd15438, %rd15437;
	max.u64 	%rd15440, %rd15396, %rd15438;
	setp.gt.u64 	%p1979, %rd15440, %rd15439;
	selp.u64 	%rd15441, 1, 0, %p1979;
	add.s64 	%rd15442, %rd15433, %rd15397;
	add.s64 	%rd15443, %rd15442, %rd15434;
	add.s64 	%rd15444, %rd15443, %rd15441;
	add.s64 	%rd15445, %rd15416, %rd15379;
	setp.lt.u64 	%p1980, %rd15445, %rd15416;
	selp.u64 	%rd15446, 1, 0, %p1980;
	add.s64 	%rd15447, %rd15380, %rd15421;
	add.s64 	%rd15448, %rd15447, %rd15446;
	add.s64 	%rd15449, %rd15439, %rd15446;
	add.s64 	%rd15450, %rd15449, %rd15437;
	max.u64 	%rd15451, %rd15439, %rd15449;
	setp.gt.u64 	%p1981, %rd15451, %rd15450;
	selp.u64 	%rd15452, 1, 0, %p1981;
	add.s64 	%rd15453, %rd15433, %rd15444;
	add.s64 	%rd15454, %rd15453, %rd15434;
	add.s64 	%rd15455, %rd15454, %rd15452;
	add.s64 	%rd15456, %rd15450, %rd15396;
	setp.lt.u64 	%p1982, %rd15456, %rd15450;
	selp.u64 	%rd15457, 1, 0, %p1982;
	add.s64 	%rd15458, %rd15397, %rd15455;
	add.s64 	%rd15459, %rd15458, %rd15457;
	mul.lo.s64 	%rd15460, %rd11, %rd15345;
	mul.lo.s64 	%rd15461, %rd12, %rd15460;
	mul.hi.u64 	%rd15462, %rd12, %rd15460;
	add.cc.s64 	%rd15463, %rd15461, %rd15345;
	addc.cc.s64 	%rd15464, %rd15462, 0;
	mul.lo.s64 	%rd15465, %rd13, %rd15460;
	mul.hi.u64 	%rd15466, %rd13, %rd15460;
	mov.b64 	%rd15467, 0;
	add.cc.s64 	%rd15468, %rd15464, %rd15398;
	addc.cc.s64 	%rd15469, %rd15467, 0;
	add.cc.s64 	%rd15470, %rd15468, %rd15465;
	addc.cc.s64 	%rd15471, %rd15469, %rd15466;
	mul.lo.s64 	%rd15472, %rd14, %rd15460;
	mul.hi.u64 	%rd15473, %rd14, %rd15460;
	add.cc.s64 	%rd15474, %rd15471, %rd15445;
	addc.cc.s64 	%rd15475, %rd15467, 0;
	add.cc.s64 	%rd15476, %rd15474, %rd15472;
	addc.cc.s64 	%rd15477, %rd15475, %rd15473;
	mul.lo.s64 	%rd15478, %rd15, %rd15460;
	mul.hi.u64 	%rd15479, %rd15, %rd15460;
	add.cc.s64 	%rd15480, %rd15477, %rd15456;
	addc.cc.s64 	%rd15481, %rd15467, 0;
	add.cc.s64 	%rd15482, %rd15480, %rd15478;
	addc.cc.s64 	%rd15483, %rd15481, %rd15479;
	add.s64 	%rd15484, %rd15346, %rd15483;
	setp.lt.u64 	%p1983, %rd15484, %rd15346;
	selp.u64 	%rd15485, 1, 0, %p1983;
	add.s64 	%rd15486, %rd15401, %rd15485;
	setp.lt.u64 	%p1984, %rd15486, %rd15401;
	selp.u64 	%rd15487, 1, 0, %p1984;
	add.s64 	%rd15488, %rd15448, %rd15487;
	setp.lt.u64 	%p1985, %rd15488, %rd15448;
	selp.u64 	%rd15489, 1, 0, %p1985;
	add.s64 	%rd15490, %rd15459, %rd15489;
	mul.lo.s64 	%rd15491, %rd11, %rd15470;
	mul.lo.s64 	%rd15492, %rd12, %rd15491;
	mul.hi.u64 	%rd15493, %rd12, %rd15491;
	add.cc.s64 	%rd15494, %rd15492, %rd15470;
	addc.cc.s64 	%rd15495, %rd15493, 0;
	mul.lo.s64 	%rd15496, %rd13, %rd15491;
	mul.hi.u64 	%rd15497, %rd13, %rd15491;
	add.cc.s64 	%rd15498, %rd15495, %rd15476;
	addc.cc.s64 	%rd15499, %rd15467, 0;
	add.cc.s64 	%rd15500, %rd15498, %rd15496;
	addc.cc.s64 	%rd15501, %rd15499, %rd15497;
	mul.lo.s64 	%rd15502, %rd14, %rd15491;
	mul.hi.u64 	%rd15503, %rd14, %rd15491;
	add.cc.s64 	%rd15504, %rd15501, %rd15482;
	addc.cc.s64 	%rd15505, %rd15467, 0;
	add.cc.s64 	%rd15506, %rd15504, %rd15502;
	addc.cc.s64 	%rd15507, %rd15505, %rd15503;
	mul.lo.s64 	%rd15508, %rd15, %rd15491;
	mul.hi.u64 	%rd15509, %rd15, %rd15491;
	add.cc.s64 	%rd15510, %rd15507, %rd15484;
	addc.cc.s64 	%rd15511, %rd15467, 0;
	add.cc.s64 	%rd15512, %rd15510, %rd15508;
	addc.cc.s64 	%rd15513, %rd15511, %rd15509;
	add.s64 	%rd15514, %rd15486, %rd15513;
	setp.lt.u64 	%p1986, %rd15514, %rd15486;
	selp.u64 	%rd15515, 1, 0, %p1986;
	add.s64 	%rd15516, %rd15488, %rd15515;
	setp.lt.u64 	%p1987, %rd15516, %rd15488;
	selp.u64 	%rd15517, 1, 0, %p1987;
	add.s64 	%rd15518, %rd15490, %rd15517;
	mul.lo.s64 	%rd15519, %rd11, %rd15500;
	mul.lo.s64 	%rd15520, %rd12, %rd15519;
	mul.hi.u64 	%rd15521, %rd12, %rd15519;
	add.cc.s64 	%rd15522, %rd15520, %rd15500;
	addc.cc.s64 	%rd15523, %rd15521, 0;
	mul.lo.s64 	%rd15524, %rd13, %rd15519;
	mul.hi.u64 	%rd15525, %rd13, %rd15519;
	add.cc.s64 	%rd15526, %rd15523, %rd15506;
	addc.cc.s64 	%rd15527, %rd15467, 0;
	add.cc.s64 	%rd15528, %rd15526, %rd15524;
	addc.cc.s64 	%rd15529, %rd15527, %rd15525;
	mul.lo.s64 	%rd15530, %rd14, %rd15519;
	mul.hi.u64 	%rd15531, %rd14, %rd15519;
	add.cc.s64 	%rd15532, %rd15529, %rd15512;
	addc.cc.s64 	%rd15533, %rd15467, 0;
	add.cc.s64 	%rd15534, %rd15532, %rd15530;
	addc.cc.s64 	%rd15535, %rd15533, %rd15531;
	mul.lo.s64 	%rd15536, %rd15, %rd15519;
	mul.hi.u64 	%rd15537, %rd15, %rd15519;
	add.cc.s64 	%rd15538, %rd15535, %rd15514;
	addc.cc.s64 	%rd15539, %rd15467, 0;
	add.cc.s64 	%rd15540, %rd15538, %rd15536;
	addc.cc.s64 	%rd15541, %rd15539, %rd15537;
	add.s64 	%rd15542, %rd15516, %rd15541;
	setp.lt.u64 	%p1988, %rd15542, %rd15516;
	selp.u64 	%rd15543, 1, 0, %p1988;
	add.s64 	%rd15544, %rd15518, %rd15543;
	mul.lo.s64 	%rd15545, %rd11, %rd15528;
	mul.lo.s64 	%rd15546, %rd12, %rd15545;
	mul.hi.u64 	%rd15547, %rd12, %rd15545;
	add.cc.s64 	%rd15548, %rd15546, %rd15528;
	addc.cc.s64 	%rd15549, %rd15547, 0;
	mul.lo.s64 	%rd15550, %rd13, %rd15545;
	mul.hi.u64 	%rd15551, %rd13, %rd15545;
	add.cc.s64 	%rd15552, %rd15549, %rd15534;
	addc.cc.s64 	%rd15553, %rd15467, 0;
	add.cc.s64 	%rd416, %rd15552, %rd15550;
	addc.cc.s64 	%rd15554, %rd15553, %rd15551;
	mul.lo.s64 	%rd15555, %rd14, %rd15545;
	mul.hi.u64 	%rd15556, %rd14, %rd15545;
	add.cc.s64 	%rd15557, %rd15554, %rd15540;
	addc.cc.s64 	%rd15558, %rd15467, 0;
	add.cc.s64 	%rd417, %rd15557, %rd15555;
	addc.cc.s64 	%rd15559, %rd15558, %rd15556;
	mul.lo.s64 	%rd15560, %rd15, %rd15545;
	mul.hi.u64 	%rd15561, %rd15, %rd15545;
	add.cc.s64 	%rd15562, %rd15559, %rd15542;
	addc.cc.s64 	%rd15563, %rd15467, 0;
	add.cc.s64 	%rd418, %rd15562, %rd15560;
	addc.cc.s64 	%rd15564, %rd15563, %rd15561;
	add.s64 	%rd21015, %rd15544, %rd15564;
	setp.gt.u64 	%p1989, %rd21015, %rd15;
	@%p1989 bra 	$L__BB1_193;
	setp.lt.u64 	%p1990, %rd21015, %rd15;
	mov.u64 	%rd21016, %rd418;
	mov.u64 	%rd21017, %rd417;
	mov.u64 	%rd21018, %rd416;
	@%p1990 bra 	$L__BB1_194;
	setp.lt.u64 	%p1991, %rd14, %rd418;
	@%p1991 bra 	$L__BB1_193;
	setp.gt.u64 	%p1992, %rd14, %rd418;
	mov.u64 	%rd21016, %rd418;
	mov.u64 	%rd21017, %rd417;
	mov.u64 	%rd21018, %rd416;
	@%p1992 bra 	$L__BB1_194;
	setp.lt.u64 	%p1993, %rd13, %rd417;
	@%p1993 bra 	$L__BB1_193;
	setp.gt.u64 	%p1994, %rd13, %rd417;
	setp.gt.u64 	%p1995, %rd12, %rd416;
	or.pred  	%p1996, %p1994, %p1995;
	mov.u64 	%rd21016, %rd418;
	mov.u64 	%rd21017, %rd417;
	mov.u64 	%rd21018, %rd416;
	@%p1996 bra 	$L__BB1_194;
$L__BB1_193:
	sub.s64 	%rd21018, %rd416, %rd12;
	setp.lt.u64 	%p1997, %rd416, %rd12;
	selp.u64 	%rd15565, 1, 0, %p1997;
	add.s64 	%rd15566, %rd13, %rd15565;
	sub.s64 	%rd21017, %rd417, %rd15566;
	setp.lt.u64 	%p1998, %rd417, %rd15566;
	selp.u64 	%rd15567, 1, 0, %p1998;
	add.s64 	%rd15568, %rd14, %rd15567;
	sub.s64 	%rd21016, %rd418, %rd15568;
	setp.lt.u64 	%p1999, %rd418, %rd15568;
	selp.u64 	%rd15569, 1, 0, %p1999;
	add.s64 	%rd15570, %rd15, %rd15569;
	sub.s64 	%rd21015, %rd21015, %rd15570;
$L__BB1_194:
	sub.s64 	%rd21022, %rd21018, %rd20983;
	setp.lt.u64 	%p2000, %rd21018, %rd20983;
	selp.u64 	%rd15571, 1, 0, %p2000;
	add.s64 	%rd15572, %rd20984, %rd15571;
	sub.s64 	%rd21021, %rd21017, %rd15572;
	setp.lt.u64 	%p2001, %rd21017, %rd15572;
	selp.u64 	%rd15573, 1, 0, %p2001;
	add.s64 	%rd15574, %rd20985, %rd15573;
	sub.s64 	%rd21020, %rd21016, %rd15574;
	setp.lt.u64 	%p2002, %rd21016, %rd15574;
	selp.u64 	%rd15575, 1, 0, %p2002;
	add.s64 	%rd15576, %rd20986, %rd15575;
	sub.s64 	%rd21019, %rd21015, %rd15576;
	setp.ge.u64 	%p2003, %rd21015, %rd15576;
	@%p2003 bra 	$L__BB1_196;
	add.s64 	%rd432, %rd21022, %rd12;
	setp.ge.u64 	%p2004, %rd432, %rd21022;
	setp.lt.u64 	%p2005, %rd432, %rd21022;
	selp.u64 	%rd15577, 1, 0, %p2005;
	add.s64 	%rd15578, %rd21021, %rd15577;
	add.s64 	%rd433, %rd15578, %rd13;
	setp.lt.u64 	%p2006, %rd433, %rd21021;
	setp.eq.s64 	%p2007, %rd433, %rd21021;
	selp.u32 	%r658, -1, 0, %p2007;
	selp.u32 	%r659, -1, 0, %p2006;
	selp.b32 	%r660, %r659, %r658, %p2004;
	and.b32  	%r662, %r660, 1;
	setp.eq.b32 	%p2008, %r662, 1;
	or.pred  	%p2009, %p2006, %p2008;
	selp.u64 	%rd15579, 1, 0, %p2009;
	add.s64 	%rd15580, %rd21020, %rd15579;
	add.s64 	%rd434, %rd15580, %rd14;
	setp.ge.u64 	%p2010, %rd434, %rd21020;
	setp.lt.u64 	%p2011, %rd434, %rd21020;
	setp.eq.s64 	%p2012, %rd434, %rd21020;
	selp.u32 	%r663, -1, 0, %p2011;
	selp.u32 	%r664, -1, 0, %p2012;
	selp.b32 	%r665, %r664, %r663, %p2009;
	selp.b32 	%r666, %r665, %r663, %p2010;
	cvt.u64.u32 	%rd15581, %r666;
	and.b64  	%rd15582, %rd15581, 1;
	add.s64 	%rd15583, %rd21019, %rd15582;
	add.s64 	%rd21019, %rd15583, %rd15;
	mov.u64 	%rd21020, %rd434;
	mov.u64 	%rd21021, %rd433;
	mov.u64 	%rd21022, %rd432;
$L__BB1_196:
	sub.s64 	%rd21126, %rd21022, %rd20983;
	setp.lt.u64 	%p2013, %rd21022, %rd20983;
	selp.u64 	%rd15584, 1, 0, %p2013;
	add.s64 	%rd15585, %rd20984, %rd15584;
	sub.s64 	%rd21125, %rd21021, %rd15585;
	setp.lt.u64 	%p2014, %rd21021, %rd15585;
	selp.u64 	%rd15586, 1, 0, %p2014;
	add.s64 	%rd15587, %rd20985, %rd15586;
	sub.s64 	%rd21124, %rd21020, %rd15587;
	setp.lt.u64 	%p2015, %rd21020, %rd15587;
	selp.u64 	%rd15588, 1, 0, %p2015;
	add.s64 	%rd15589, %rd20986, %rd15588;
	sub.s64 	%rd21123, %rd21019, %rd15589;
	setp.ge.u64 	%p2016, %rd21019, %rd15589;
	@%p2016 bra 	$L__BB1_198;
	add.s64 	%rd444, %rd21126, %rd12;
	setp.ge.u64 	%p2017, %rd444, %rd21126;
	setp.lt.u64 	%p2018, %rd444, %rd21126;
	selp.u64 	%rd15590, 1, 0, %p2018;
	add.s64 	%rd15591, %rd21125, %rd15590;
	add.s64 	%rd445, %rd15591, %rd13;
	setp.lt.u64 	%p2019, %rd445, %rd21125;
	setp.eq.s64 	%p2020, %rd445, %rd21125;
	selp.u32 	%r667, -1, 0, %p2020;
	selp.u32 	%r668, -1, 0, %p2019;
	selp.b32 	%r669, %r668, %r667, %p2017;
	and.b32  	%r671, %r669, 1;
	setp.eq.b32 	%p2021, %r671, 1;
	or.pred  	%p2022, %p2019, %p2021;
	selp.u64 	%rd15592, 1, 0, %p2022;
	add.s64 	%rd15593, %rd21124, %rd15592;
	add.s64 	%rd446, %rd15593, %rd14;
	setp.ge.u64 	%p2023, %rd446, %rd21124;
	setp.lt.u64 	%p2024, %rd446, %rd21124;
	setp.eq.s64 	%p2025, %rd446, %rd21124;
	selp.u32 	%r672, -1, 0, %p2024;
	selp.u32 	%r673, -1, 0, %p2025;
	selp.b32 	%r674, %r673, %r672, %p2022;
	selp.b32 	%r675, %r674, %r672, %p2023;
	cvt.u64.u32 	%rd15594, %r675;
	and.b64  	%rd15595, %rd15594, 1;
	add.s64 	%rd15596, %rd21123, %rd15595;
	add.s64 	%rd21123, %rd15596, %rd15;
	mov.u64 	%rd21124, %rd446;
	mov.u64 	%rd21125, %rd445;
	mov.u64 	%rd21126, %rd444;
$L__BB1_198:
	sub.s64 	%rd21027, %rd20983, %rd21126;
	setp.lt.u64 	%p2026, %rd20983, %rd21126;
	selp.u64 	%rd15597, 1, 0, %p2026;
	add.s64 	%rd15598, %rd21125, %rd15597;
	sub.s64 	%rd21028, %rd20984, %rd15598;
	setp.lt.u64 	%p2027, %rd20984, %rd15598;
	selp.u64 	%rd15599, 1, 0, %p2027;
	add.s64 	%rd15600, %rd21124, %rd15599;
	sub.s64 	%rd21029, %rd20985, %rd15600;
	setp.lt.u64 	%p2028, %rd20985, %rd15600;
	selp.u64 	%rd15601, 1, 0, %p2028;
	add.s64 	%rd15602, %rd21123, %rd15601;
	sub.s64 	%rd21030, %rd20986, %rd15602;
	setp.ge.u64 	%p2029, %rd20986, %rd15602;
	@%p2029 bra 	$L__BB1_200;
	add.s64 	%rd456, %rd21027, %rd12;
	setp.ge.u64 	%p2030, %rd456, %rd21027;
	setp.lt.u64 	%p2031, %rd456, %rd21027;
	selp.u64 	%rd15603, 1, 0, %p2031;
	add.s64 	%rd15604, %rd21028, %rd15603;
	add.s64 	%rd457, %rd15604, %rd13;
	setp.lt.u64 	%p2032, %rd457, %rd21028;
	setp.eq.s64 	%p2033, %rd457, %rd21028;
	selp.u32 	%r676, -1, 0, %p2033;
	selp.u32 	%r677, -1, 0, %p2032;
	selp.b32 	%r678, %r677, %r676, %p2030;
	and.b32  	%r680, %r678, 1;
	setp.eq.b32 	%p2034, %r680, 1;
	or.pred  	%p2035, %p2032, %p2034;
	selp.u64 	%rd15605, 1, 0, %p2035;
	add.s64 	%rd15606, %rd21029, %rd15605;
	add.s64 	%rd458, %rd15606, %rd14;
	setp.ge.u64 	%p2036, %rd458, %rd21029;
	setp.lt.u64 	%p2037, %rd458, %rd21029;
	setp.eq.s64 	%p2038, %rd458, %rd21029;
	selp.u32 	%r681, -1, 0, %p2037;
	selp.u32 	%r682, -1, 0, %p2038;
	selp.b32 	%r683, %r682, %r681, %p2035;
	selp.b32 	%r684, %r683, %r681, %p2036;
	cvt.u64.u32 	%rd15607, %r684;
	and.b64  	%rd15608, %rd15607, 1;
	add.s64 	%rd15609, %rd21030, %rd15608;
	add.s64 	%rd21030, %rd15609, %rd15;
	mov.u64 	%rd21027, %rd456;
	mov.u64 	%rd21028, %rd457;
	mov.u64 	%rd21029, %rd458;
$L__BB1_200:
	shr.u64 	%rd15610, %rd21027, 32;
	and.b64  	%rd15611, %rd21027, 4294967295;
	mul.lo.s64 	%rd15612, %rd15611, %rd408;
	mul.lo.s64 	%rd15613, %rd15610, %rd408;
	mul.lo.s64 	%rd15614, %rd15611, %rd409;
	shr.u64 	%rd15615, %rd15612, 32;
	and.b64  	%rd15616, %rd15613, 4294967295;
	add.s64 	%rd15617, %rd15615, %rd15616;
	and.b64  	%rd15618, %rd15614, 4294967295;
	add.s64 	%rd15619, %rd15617, %rd15618;
	shr.u64 	%rd15620, %rd15613, 32;
	mad.lo.s64 	%rd15621, %rd15610, %rd409, %rd15620;
	shr.u64 	%rd15622, %rd15614, 32;
	add.s64 	%rd15623, %rd15621, %rd15622;
	shr.u64 	%rd15624, %rd15619, 32;
	shl.b64 	%rd15625, %rd15619, 32;
	and.b64  	%rd15626, %rd15612, 4294967295;
	or.b64  	%rd15627, %rd15625, %rd15626;
	add.s64 	%rd15628, %rd15623, %rd15624;
	shr.u64 	%rd15629, %rd21028, 32;
	and.b64  	%rd15630, %rd21028, 4294967295;
	mul.lo.s64 	%rd15631, %rd15630, %rd408;
	mul.lo.s64 	%rd15632, %rd15629, %rd408;
	mul.lo.s64 	%rd15633, %rd15630, %rd409;
	shr.u64 	%rd15634, %rd15631, 32;
	and.b64  	%rd15635, %rd15632, 4294967295;
	add.s64 	%rd15636, %rd15634, %rd15635;
	and.b64  	%rd15637, %rd15633, 4294967295;
	add.s64 	%rd15638, %rd15636, %rd15637;
	shr.u64 	%rd15639, %rd15632, 32;
	mad.lo.s64 	%rd15640, %rd15629, %rd409, %rd15639;
	shr.u64 	%rd15641, %rd15633, 32;
	add.s64 	%rd15642, %rd15640, %rd15641;
	shr.u64 	%rd15643, %rd15638, 32;
	shl.b64 	%rd15644, %rd15638, 32;
	and.b64  	%rd15645, %rd15631, 4294967295;
	or.b64  	%rd15646, %rd15644, %rd15645;
	add.s64 	%rd15647, %rd15642, %rd15643;
	shr.u64 	%rd15648, %rd21029, 32;
	and.b64  	%rd15649, %rd21029, 4294967295;
	mul.lo.s64 	%rd15650, %rd15649, %rd408;
	mul.lo.s64 	%rd15651, %rd15648, %rd408;
	mul.lo.s64 	%rd15652, %rd15649, %rd409;
	shr.u64 	%rd15653, %rd15650, 32;
	and.b64  	%rd15654, %rd15651, 4294967295;
	add.s64 	%rd15655, %rd15653, %rd15654;
	and.b64  	%rd15656, %rd15652, 4294967295;
	add.s64 	%rd15657, %rd15655, %rd15656;
	shr.u64 	%rd15658, %rd15651, 32;
	mad.lo.s64 	%rd15659, %rd15648, %rd409, %rd15658;
	shr.u64 	%rd15660, %rd15652, 32;
	add.s64 	%rd15661, %rd15659, %rd15660;
	shr.u64 	%rd15662, %rd15657, 32;
	shl.b64 	%rd15663, %rd15657, 32;
	and.b64  	%rd15664, %rd15650, 4294967295;
	or.b64  	%rd15665, %rd15663, %rd15664;
	add.s64 	%rd15666, %rd15661, %rd15662;
	shr.u64 	%rd15667, %rd21030, 32;
	and.b64  	%rd15668, %rd21030, 4294967295;
	mul.lo.s64 	%rd15669, %rd15668, %rd408;
	mul.lo.s64 	%rd15670, %rd15667, %rd408;
	mul.lo.s64 	%rd15671, %rd15668, %rd409;
	shr.u64 	%rd15672, %rd15669, 32;
	and.b64  	%rd15673, %rd15670, 4294967295;
	add.s64 	%rd15674, %rd15672, %rd15673;
	and.b64  	%rd15675, %rd15671, 4294967295;
	add.s64 	%rd15676, %rd15674, %rd15675;
	shr.u64 	%rd15677, %rd15670, 32;
	mad.lo.s64 	%rd15678, %rd15667, %rd409, %rd15677;
	shr.u64 	%rd15679, %rd15671, 32;
	add.s64 	%rd15680, %rd15678, %rd15679;
	shr.u64 	%rd15681, %rd15676, 32;
	shl.b64 	%rd15682, %rd15676, 32;
	and.b64  	%rd15683, %rd15669, 4294967295;
	or.b64  	%rd15684, %rd15682, %rd15683;
	add.s64 	%rd15685, %rd15680, %rd15681;
	mul.lo.s64 	%rd15686, %rd15611, %rd411;
	mul.lo.s64 	%rd15687, %rd15610, %rd411;
	mul.lo.s64 	%rd15688, %rd15611, %rd410;
	shr.u64 	%rd15689, %rd15686, 32;
	and.b64  	%rd15690, %rd15687, 4294967295;
	add.s64 	%rd15691, %rd15689, %rd15690;
	and.b64  	%rd15692, %rd15688, 4294967295;
	add.s64 	%rd15693, %rd15691, %rd15692;
	shr.u64 	%rd15694, %rd15687, 32;
	mad.lo.s64 	%rd15695, %rd15610, %rd410, %rd15694;
	shr.u64 	%rd15696, %rd15688, 32;
	add.s64 	%rd15697, %rd15695, %rd15696;
	shr.u64 	%rd15698, %rd15693, 32;
	shl.b64 	%rd15699, %rd15693, 32;
	and.b64  	%rd15700, %rd15686, 4294967295;
	or.b64  	%rd15701, %rd15699, %rd15700;
	add.s64 	%rd15702, %rd15646, %rd15701;
	setp.lt.u64 	%p2039, %rd15702, %rd15646;
	selp.u64 	%rd15703, 1, 0, %p2039;
	add.s64 	%rd15704, %rd15697, %rd15647;
	add.s64 	%rd15705, %rd15704, %rd15698;
	add.s64 	%rd15706, %rd15705, %rd15703;
	mul.lo.s64 	%rd15707, %rd15630, %rd411;
	mul.lo.s64 	%rd15708, %rd15629, %rd411;
	mul.lo.s64 	%rd15709, %rd15630, %rd410;
	shr.u64 	%rd15710, %rd15707, 32;
	and.b64  	%rd15711, %rd15708, 4294967295;
	add.s64 	%rd15712, %rd15710, %rd15711;
	and.b64  	%rd15713, %rd15709, 4294967295;
	add.s64 	%rd15714, %rd15712, %rd15713;
	shr.u64 	%rd15715, %rd15708, 32;
	mad.lo.s64 	%rd15716, %rd15629, %rd410, %rd15715;
	shr.u64 	%rd15717, %rd15709, 32;
	add.s64 	%rd15718, %rd15716, %rd15717;
	shr.u64 	%rd15719, %rd15714, 32;
	shl.b64 	%rd15720, %rd15714, 32;
	and.b64  	%rd15721, %rd15707, 4294967295;
	or.b64  	%rd15722, %rd15720, %rd15721;
	add.s64 	%rd15723, %rd15665, %rd15703;
	add.s64 	%rd15724, %rd15723, %rd15722;
	max.u64 	%rd15725, %rd15665, %rd15723;
	setp.gt.u64 	%p2040, %rd15725, %rd15724;
	selp.u64 	%rd15726, 1, 0, %p2040;
	add.s64 	%rd15727, %rd15718, %rd15666;
	add.s64 	%rd15728, %rd15727, %rd15719;
	add.s64 	%rd15729, %rd15728, %rd15726;
	mul.lo.s64 	%rd15730, %rd15649, %rd411;
	mul.lo.s64 	%rd15731, %rd15648, %rd411;
	mul.lo.s64 	%rd15732, %rd15649, %rd410;
	shr.u64 	%rd15733, %rd15730, 32;
	and.b64  	%rd15734, %rd15731, 4294967295;
	add.s64 	%rd15735, %rd15733, %rd15734;
	and.b64  	%rd15736, %rd15732, 4294967295;
	add.s64 	%rd15737, %rd15735, %rd15736;
	shr.u64 	%rd15738, %rd15731, 32;
	mad.lo.s64 	%rd15739, %rd15648, %rd410, %rd15738;
	shr.u64 	%rd15740, %rd15732, 32;
	add.s64 	%rd15741, %rd15739, %rd15740;
	shr.u64 	%rd15742, %rd15737, 32;
	shl.b64 	%rd15743, %rd15737, 32;
	and.b64  	%rd15744, %rd15730, 4294967295;
	or.b64  	%rd15745, %rd15743, %rd15744;
	add.s64 	%rd15746, %rd15684, %rd15726;
	add.s64 	%rd15747, %rd15746, %rd15745;
	max.u64 	%rd15748, %rd15684, %rd15746;
	setp.gt.u64 	%p2041, %rd15748, %rd15747;
	selp.u64 	%rd15749, 1, 0, %p2041;
	add.s64 	%rd15750, %rd15741, %rd15685;
	add.s64 	%rd15751, %rd15750, %rd15742;
	add.s64 	%rd15752, %rd15751, %rd15749;
	mul.lo.s64 	%rd15753, %rd15611, %rd413;
	mul.lo.s64 	%rd15754, %rd15610, %rd413;
	mul.lo.s64 	%rd15755, %rd15611, %rd412;
	shr.u64 	%rd15756, %rd15753, 32;
	and.b64  	%rd15757, %rd15754, 4294967295;
	add.s64 	%rd15758, %rd15756, %rd15757;
	and.b64  	%rd15759, %rd15755, 4294967295;
	add.s64 	%rd15760, %rd15758, %rd15759;
	shr.u64 	%rd15761, %rd15754, 32;
	mad.lo.s64 	%rd15762, %rd15610, %rd412, %rd15761;
	shr.u64 	%rd15763, %rd15755, 32;
	add.s64 	%rd15764, %rd15762, %rd15763;
	shr.u64 	%rd15765, %rd15760, 32;
	shl.b64 	%rd15766, %rd15760, 32;
	and.b64  	%rd15767, %rd15753, 4294967295;
	or.b64  	%rd15768, %rd15766, %rd15767;
	add.s64 	%rd15769, %rd15724, %rd15768;
	setp.lt.u64 	%p2042, %rd15769, %rd15724;
	selp.u64 	%rd15770, 1, 0, %p2042;
	add.s64 	%rd15771, %rd15764, %rd15729;
	add.s64 	%rd15772, %rd15771, %rd15765;
	add.s64 	%rd15773, %rd15772, %rd15770;
	mul.lo.s64 	%rd15774, %rd15630, %rd413;
	mul.lo.s64 	%rd15775, %rd15629, %rd413;
	mul.lo.s64 	%rd15776, %rd15630, %rd412;
	shr.u64 	%rd15777, %rd15774, 32;
	and.b64  	%rd15778, %rd15775, 4294967295;
	add.s64 	%rd15779, %rd15777, %rd15778;
	and.b64  	%rd15780, %rd15776, 4294967295;
	add.s64 	%rd15781, %rd15779, %rd15780;
	shr.u64 	%rd15782, %rd15775, 32;
	mad.lo.s64 	%rd15783, %rd15629, %rd412, %rd15782;
	shr.u64 	%rd15784, %rd15776, 32;
	add.s64 	%rd15785, %rd15783, %rd15784;
	shr.u64 	%rd15786, %rd15781, 32;
	shl.b64 	%rd15787, %rd15781, 32;
	and.b64  	%rd15788, %rd15774, 4294967295;
	or.b64  	%rd15789, %rd15787, %rd15788;
	add.s64 	%rd15790, %rd15747, %rd15770;
	add.s64 	%rd15791, %rd15790, %rd15789;
	max.u64 	%rd15792, %rd15747, %rd15790;
	setp.gt.u64 	%p2043, %rd15792, %rd15791;
	selp.u64 	%rd15793, 1, 0, %p2043;
	add.s64 	%rd15794, %rd15785, %rd15752;
	add.s64 	%rd15795, %rd15794, %rd15786;
	add.s64 	%rd15796, %rd15795, %rd15793;
	mul.lo.s64 	%rd15797, %rd15611, %rd415;
	mul.lo.s64 	%rd15798, %rd15610, %rd415;
	mul.lo.s64 	%rd15799, %rd15611, %rd414;
	shr.u64 	%rd15800, %rd15797, 32;
	and.b64  	%rd15801, %rd15798, 4294967295;
	add.s64 	%rd15802, %rd15800, %rd15801;
	and.b64  	%rd15803, %rd15799, 4294967295;
	add.s64 	%rd15804, %rd15802, %rd15803;
	shr.u64 	%rd15805, %rd15798, 32;
	mad.lo.s64 	%rd15806, %rd15610, %rd414, %rd15805;
	shr.u64 	%rd15807, %rd15799, 32;
	add.s64 	%rd15808, %rd15806, %rd15807;
	shr.u64 	%rd15809, %rd15804, 32;
	shl.b64 	%rd15810, %rd15804, 32;
	and.b64  	%rd15811, %rd15797, 4294967295;
	or.b64  	%rd15812, %rd15810, %rd15811;
	add.s64 	%rd15813, %rd15791, %rd15812;
	setp.lt.u64 	%p2044, %rd15813, %rd15791;
	selp.u64 	%rd15814, 1, 0, %p2044;
	add.s64 	%rd15815, %rd15808, %rd15796;
	add.s64 	%rd15816, %rd15815, %rd15809;
	add.s64 	%rd15817, %rd15816, %rd15814;
	mul.lo.s64 	%rd15818, %rd11, %rd15627;
	mul.lo.s64 	%rd15819, %rd12, %rd15818;
	mul.hi.u64 	%rd15820, %rd12, %rd15818;
	add.cc.s64 	%rd15821, %rd15819, %rd15627;
	addc.cc.s64 	%rd15822, %rd15820, 0;
	mul.lo.s64 	%rd15823, %rd13, %rd15818;
	mul.hi.u64 	%rd15824, %rd13, %rd15818;
	mov.b64 	%rd15825, 0;
	add.cc.s64 	%rd15826, %rd15822, %rd15702;
	addc.cc.s64 	%rd15827, %rd15825, 0;
	add.cc.s64 	%rd15828, %rd15826, %rd15823;
	addc.cc.s64 	%rd15829, %rd15827, %rd15824;
	mul.lo.s64 	%rd15830, %rd14, %rd15818;
	mul.hi.u64 	%rd15831, %rd14, %rd15818;
	add.cc.s64 	%rd15832, %rd15829, %rd15769;
	addc.cc.s64 	%rd15833, %rd15825, 0;
	add.cc.s64 	%rd15834, %rd15832, %rd15830;
	addc.cc.s64 	%rd15835, %rd15833, %rd15831;
	mul.lo.s64 	%rd15836, %rd15, %rd15818;
	mul.hi.u64 	%rd15837, %rd15, %rd15818;
	add.cc.s64 	%rd15838, %rd15835, %rd15813;
	addc.cc.s64 	%rd15839, %rd15825, 0;
	add.cc.s64 	%rd15840, %rd15838, %rd15836;
	addc.cc.s64 	%rd15841, %rd15839, %rd15837;
	add.s64 	%rd15842, %rd15628, %rd15841;
	setp.lt.u64 	%p2045, %rd15842, %rd15628;
	selp.u64 	%rd15843, 1, 0, %p2045;
	add.s64 	%rd15844, %rd15706, %rd15843;
	setp.lt.u64 	%p2046, %rd15844, %rd15706;
	selp.u64 	%rd15845, 1, 0, %p2046;
	add.s64 	%rd15846, %rd15773, %rd15845;
	setp.lt.u64 	%p2047, %rd15846, %rd15773;
	selp.u64 	%rd15847, 1, 0, %p2047;
	add.s64 	%rd15848, %rd15817, %rd15847;
	mul.lo.s64 	%rd15849, %rd11, %rd15828;
	mul.lo.s64 	%rd15850, %rd12, %rd15849;
	mul.hi.u64 	%rd15851, %rd12, %rd15849;
	add.cc.s64 	%rd15852, %rd15850, %rd15828;
	addc.cc.s64 	%rd15853, %rd15851, 0;
	mul.lo.s64 	%rd15854, %rd13, %rd15849;
	mul.hi.u64 	%rd15855, %rd13, %rd15849;
	add.cc.s64 	%rd15856, %rd15853, %rd15834;
	addc.cc.s64 	%rd15857, %rd15825, 0;
	add.cc.s64 	%rd15858, %rd15856, %rd15854;
	addc.cc.s64 	%rd15859, %rd15857, %rd15855;
	mul.lo.s64 	%rd15860, %rd14, %rd15849;
	mul.hi.u64 	%rd15861, %rd14, %rd15849;
	add.cc.s64 	%rd15862, %rd15859, %rd15840;
	addc.cc.s64 	%rd15863, %rd15825, 0;
	add.cc.s64 	%rd15864, %rd15862, %rd15860;
	addc.cc.s64 	%rd15865, %rd15863, %rd15861;
	mul.lo.s64 	%rd15866, %rd15, %rd15849;
	mul.hi.u64 	%rd15867, %rd15, %rd15849;
	add.cc.s64 	%rd15868, %rd15865, %rd15842;
	addc.cc.s64 	%rd15869, %rd15825, 0;
	add.cc.s64 	%rd15870, %rd15868, %rd15866;
	addc.cc.s64 	%rd15871, %rd15869, %rd15867;
	add.s64 	%rd15872, %rd15844, %rd15871;
	setp.lt.u64 	%p2048, %rd15872, %rd15844;
	selp.u64 	%rd15873, 1, 0, %p2048;
	add.s64 	%rd15874, %rd15846, %rd15873;
	setp.lt.u64 	%p2049, %rd15874, %rd15846;
	selp.u64 	%rd15875, 1, 0, %p2049;
	add.s64 	%rd15876, %rd15848, %rd15875;
	mul.lo.s64 	%rd15877, %rd11, %rd15858;
	mul.lo.s64 	%rd15878, %rd12, %rd15877;
	mul.hi.u64 	%rd15879, %rd12, %rd15877;
	add.cc.s64 	%rd15880, %rd15878, %rd15858;
	addc.cc.s64 	%rd15881, %rd15879, 0;
	mul.lo.s64 	%rd15882, %rd13, %rd15877;
	mul.hi.u64 	%rd15883, %rd13, %rd15877;
	add.cc.s64 	%rd15884, %rd15881, %rd15864;
	addc.cc.s64 	%rd15885, %rd15825, 0;
	add.cc.s64 	%rd15886, %rd15884, %rd15882;
	addc.cc.s64 	%rd15887, %rd15885, %rd15883;
	mul.lo.s64 	%rd15888, %rd14, %rd15877;
	mul.hi.u64 	%rd15889, %rd14, %rd15877;
	add.cc.s64 	%rd15890, %rd15887, %rd15870;
	addc.cc.s64 	%rd15891, %rd15825, 0;
	add.cc.s64 	%rd15892, %rd15890, %rd15888;
	addc.cc.s64 	%rd15893, %rd15891, %rd15889;
	mul.lo.s64 	%rd15894, %rd15, %rd15877;
	mul.hi.u64 	%rd15895, %rd15, %rd15877;
	add.cc.s64 	%rd15896, %rd15893, %rd15872;
	addc.cc.s64 	%rd15897, %rd15825, 0;
	add.cc.s64 	%rd15898, %rd15896, %rd15894;
	addc.cc.s64 	%rd15899, %rd15897, %rd15895;
	add.s64 	%rd15900, %rd15874, %rd15899;
	setp.lt.u64 	%p2050, %rd15900, %rd15874;
	selp.u64 	%rd15901, 1, 0, %p2050;
	add.s64 	%rd15902, %rd15876, %rd15901;
	mul.lo.s64 	%rd15903, %rd11, %rd15886;
	mul.lo.s64 	%rd15904, %rd12, %rd15903;
	mul.hi.u64 	%rd15905, %rd12, %rd15903;
	add.cc.s64 	%rd15906, %rd15904, %rd15886;
	addc.cc.s64 	%rd15907, %rd15905, 0;
	mul.lo.s64 	%rd15908, %rd13, %rd15903;
	mul.hi.u64 	%rd15909, %rd13, %rd15903;
	add.cc.s64 	%rd15910, %rd15907, %rd15892;
	addc.cc.s64 	%rd15911, %rd15825, 0;
	add.cc.s64 	%rd464, %rd15910, %rd15908;
	addc.cc.s64 	%rd15912, %rd15911, %rd15909;
	mul.lo.s64 	%rd15913, %rd14, %rd15903;
	mul.hi.u64 	%rd15914, %rd14, %rd15903;
	add.cc.s64 	%rd15915, %rd15912, %rd15898;
	addc.cc.s64 	%rd15916, %rd15825, 0;
	add.cc.s64 	%rd465, %rd15915, %rd15913;
	addc.cc.s64 	%rd15917, %rd15916, %rd15914;
	mul.lo.s64 	%rd15918, %rd15, %rd15903;
	mul.hi.u64 	%rd15919, %rd15, %rd15903;
	add.cc.s64 	%rd15920, %rd15917, %rd15900;
	addc.cc.s64 	%rd15921, %rd15825, 0;
	add.cc.s64 	%rd466, %rd15920, %rd15918;
	addc.cc.s64 	%rd15922, %rd15921, %rd15919;
	add.s64 	%rd21031, %rd15902, %rd15922;
	setp.gt.u64 	%p2051, %rd21031, %rd15;
	@%p2051 bra 	$L__BB1_206;
	setp.lt.u64 	%p2052, %rd21031, %rd15;
	mov.u64 	%rd21032, %rd466;
	mov.u64 	%rd21033, %rd465;
	mov.u64 	%rd21034, %rd464;
	@%p2052 bra 	$L__BB1_207;
	setp.lt.u64 	%p2053, %rd14, %rd466;
	@%p2053 bra 	$L__BB1_206;
	setp.gt.u64 	%p2054, %rd14, %rd466;
	mov.u64 	%rd21032, %rd466;
	mov.u64 	%rd21033, %rd465;
	mov.u64 	%rd21034, %rd464;
	@%p2054 bra 	$L__BB1_207;
	setp.lt.u64 	%p2055, %rd13, %rd465;
	@%p2055 bra 	$L__BB1_206;
	setp.gt.u64 	%p2056, %rd13, %rd465;
	setp.gt.u64 	%p2057, %rd12, %rd464;
	or.pred  	%p2058, %p2056, %p2057;
	mov.u64 	%rd21032, %rd466;
	mov.u64 	%rd21033, %rd465;
	mov.u64 	%rd21034, %rd464;
	@%p2058 bra 	$L__BB1_207;
$L__BB1_206:
	sub.s64 	%rd21034, %rd464, %rd12;
	setp.lt.u64 	%p2059, %rd464, %rd12;
	selp.u64 	%rd15923, 1, 0, %p2059;
	add.s64 	%rd15924, %rd13, %rd15923;
	sub.s64 	%rd21033, %rd465, %rd15924;
	setp.lt.u64 	%p2060, %rd465, %rd15924;
	selp.u64 	%rd15925, 1, 0, %p2060;
	add.s64 	%rd15926, %rd14, %rd15925;
	sub.s64 	%rd21032, %rd466, %rd15926;
	setp.lt.u64 	%p2061, %rd466, %rd15926;
	selp.u64 	%rd15927, 1, 0, %p2061;
	add.s64 	%rd15928, %rd15, %rd15927;
	sub.s64 	%rd21031, %rd21031, %rd15928;
$L__BB1_207:
	sub.s64 	%rd21122, %rd21034, %rd20999;
	setp.lt.u64 	%p2062, %rd21034, %rd20999;
	selp.u64 	%rd15929, 1, 0, %p2062;
	add.s64 	%rd15930, %rd21000, %rd15929;
	sub.s64 	%rd21121, %rd21033, %rd15930;
	setp.lt.u64 	%p2063, %rd21033, %rd15930;
	selp.u64 	%rd15931, 1, 0, %p2063;
	add.s64 	%rd15932, %rd21001, %rd15931;
	sub.s64 	%rd21120, %rd21032, %rd15932;
	setp.lt.u64 	%p2064, %rd21032, %rd15932;
	selp.u64 	%rd15933, 1, 0, %p2064;
	add.s64 	%rd15934, %rd21002, %rd15933;
	sub.s64 	%rd21119, %rd21031, %rd15934;
	setp.ge.u64 	%p2065, %rd21031, %rd15934;
	@%p2065 bra 	$L__BB1_209;
	add.s64 	%rd480, %rd21122, %rd12;
	setp.ge.u64 	%p2066, %rd480, %rd21122;
	setp.lt.u64 	%p2067, %rd480, %rd21122;
	selp.u64 	%rd15935, 1, 0, %p2067;
	add.s64 	%rd15936, %rd21121, %rd15935;
	add.s64 	%rd481, %rd15936, %rd13;
	setp.lt.u64 	%p2068, %rd481, %rd21121;
	setp.eq.s64 	%p2069, %rd481, %rd21121;
	selp.u32 	%r685, -1, 0, %p2069;
	selp.u32 	%r686, -1, 0, %p2068;
	selp.b32 	%r687, %r686, %r685, %p2066;
	and.b32  	%r689, %r687, 1;
	setp.eq.b32 	%p2070, %r689, 1;
	or.pred  	%p2071, %p2068, %p2070;
	selp.u64 	%rd15937, 1, 0, %p2071;
	add.s64 	%rd15938, %rd21120, %rd15937;
	add.s64 	%rd482, %rd15938, %rd14;
	setp.ge.u64 	%p2072, %rd482, %rd21120;
	setp.lt.u64 	%p2073, %rd482, %rd21120;
	setp.eq.s64 	%p2074, %rd482, %rd21120;
	selp.u32 	%r690, -1, 0, %p2073;
	selp.u32 	%r691, -1, 0, %p2074;
	selp.b32 	%r692, %r691, %r690, %p2071;
	selp.b32 	%r693, %r692, %r690, %p2072;
	cvt.u64.u32 	%rd15939, %r693;
	and.b64  	%rd15940, %rd15939, 1;
	add.s64 	%rd15941, %rd21119, %rd15940;
	add.s64 	%rd21119, %rd15941, %rd15;
	mov.u64 	%rd21120, %rd482;
	mov.u64 	%rd21121, %rd481;
	mov.u64 	%rd21122, %rd480;
$L__BB1_209:
	mul.lo.s64 	%rd15942, %rd97, %rd197;
	mul.lo.s64 	%rd15943, %rd98, %rd197;
	mul.lo.s64 	%rd15944, %rd97, %rd198;
	shr.u64 	%rd15945, %rd15942, 32;
	and.b64  	%rd15946, %rd15943, 4294967295;
	add.s64 	%rd15947, %rd15945, %rd15946;
	and.b64  	%rd15948, %rd15944, 4294967295;
	add.s64 	%rd15949, %rd15947, %rd15948;
	shr.u64 	%rd15950, %rd15943, 32;
	mad.lo.s64 	%rd15951, %rd98, %rd198, %rd15950;
	shr.u64 	%rd15952, %rd15944, 32;
	add.s64 	%rd15953, %rd15951, %rd15952;
	shr.u64 	%rd15954, %rd15949, 32;
	shl.b64 	%rd15955, %rd15949, 32;
	and.b64  	%rd15956, %rd15942, 4294967295;
	or.b64  	%rd15957, %rd15955, %rd15956;
	add.s64 	%rd15958, %rd15953, %rd15954;
	mul.lo.s64 	%rd15959, %rd100, %rd197;
	mul.lo.s64 	%rd15960, %rd99, %rd197;
	mul.lo.s64 	%rd15961, %rd100, %rd198;
	shr.u64 	%rd15962, %rd15959, 32;
	and.b64  	%rd15963, %rd15960, 4294967295;
	add.s64 	%rd15964, %rd15962, %rd15963;
	and.b64  	%rd15965, %rd15961, 4294967295;
	add.s64 	%rd15966, %rd15964, %rd15965;
	shr.u64 	%rd15967, %rd15960, 32;
	mad.lo.s64 	%rd15968, %rd99, %rd198, %rd15967;
	shr.u64 	%rd15969, %rd15961, 32;
	add.s64 	%rd15970, %rd15968, %rd15969;
	shr.u64 	%rd15971, %rd15966, 32;
	shl.b64 	%rd15972, %rd15966, 32;
	and.b64  	%rd15973, %rd15959, 4294967295;
	or.b64  	%rd15974, %rd15972, %rd15973;
	add.s64 	%rd15975, %rd15970, %rd15971;
	mul.lo.s64 	%rd15976, %rd102, %rd197;
	mul.lo.s64 	%rd15977, %rd101, %rd197;
	mul.lo.s64 	%rd15978, %rd102, %rd198;
	shr.u64 	%rd15979, %rd15976, 32;
	and.b64  	%rd15980, %rd15977, 4294967295;
	add.s64 	%rd15981, %rd15979, %rd15980;
	and.b64  	%rd15982, %rd15978, 4294967295;
	add.s64 	%rd15983, %rd15981, %rd15982;
	shr.u64 	%rd15984, %rd15977, 32;
	mad.lo.s64 	%rd15985, %rd101, %rd198, %rd15984;
	shr.u64 	%rd15986, %rd15978, 32;
	add.s64 	%rd15987, %rd15985, %rd15986;
	shr.u64 	%rd15988, %rd15983, 32;
	shl.b64 	%rd15989, %rd15983, 32;
	and.b64  	%rd15990, %rd15976, 4294967295;
	or.b64  	%rd15991, %rd15989, %rd15990;
	add.s64 	%rd15992, %rd15987, %rd15988;
	mul.lo.s64 	%rd15993, %rd104, %rd197;
	mul.lo.s64 	%rd15994, %rd103, %rd197;
	mul.lo.s64 	%rd15995, %rd104, %rd198;
	shr.u64 	%rd15996, %rd15993, 32;
	and.b64  	%rd15997, %rd15994, 4294967295;
	add.s64 	%rd15998, %rd15996, %rd15997;
	and.b64  	%rd15999, %rd15995, 4294967295;
	add.s64 	%rd16000, %rd15998, %rd15999;
	shr.u64 	%rd16001, %rd15994, 32;
	mad.lo.s64 	%rd16002, %rd103, %rd198, %rd16001;
	shr.u64 	%rd16003, %rd15995, 32;
	add.s64 	%rd16004, %rd16002, %rd16003;
	shr.u64 	%rd16005, %rd16000, 32;
	shl.b64 	%rd16006, %rd16000, 32;
	and.b64  	%rd16007, %rd15993, 4294967295;
	or.b64  	%rd16008, %rd16006, %rd16007;
	add.s64 	%rd16009, %rd16004, %rd16005;
	mul.lo.s64 	%rd16010, %rd97, %rd199;
	mul.lo.s64 	%rd16011, %rd98, %rd199;
	mul.lo.s64 	%rd16012, %rd97, %rd200;
	shr.u64 	%rd16013, %rd16010, 32;
	and.b64  	%rd16014, %rd16011, 4294967295;
	add.s64 	%rd16015, %rd16013, %rd16014;
	and.b64  	%rd16016, %rd16012, 4294967295;
	add.s64 	%rd16017, %rd16015, %rd16016;
	shr.u64 	%rd16018, %rd16011, 32;
	mad.lo.s64 	%rd16019, %rd98, %rd200, %rd16018;
	shr.u64 	%rd16020, %rd16012, 32;
	add.s64 	%rd16021, %rd16019, %rd16020;
	shr.u64 	%rd16022, %rd16017, 32;
	shl.b64 	%rd16023, %rd16017, 32;
	and.b64  	%rd16024, %rd16010, 4294967295;
	or.b64  	%rd16025, %rd16023, %rd16024;
	add.s64 	%rd16026, %rd15974, %rd16025;
	setp.lt.u64 	%p2075, %rd16026, %rd15974;
	selp.u64 	%rd16027, 1, 0, %p2075;
	add.s64 	%rd16028, %rd16021, %rd15975;
	add.s64 	%rd16029, %rd16028, %rd16022;
	add.s64 	%rd16030, %rd16029, %rd16027;
	mul.lo.s64 	%rd16031, %rd100, %rd199;
	mul.lo.s64 	%rd16032, %rd99, %rd199;
	mul.lo.s64 	%rd16033, %rd100, %rd200;
	shr.u64 	%rd16034, %rd16031, 32;
	and.b64  	%rd16035, %rd16032, 4294967295;
	add.s64 	%rd16036, %rd16034, %rd16035;
	and.b64  	%rd16037, %rd16033, 4294967295;
	add.s64 	%rd16038, %rd16036, %rd16037;
	shr.u64 	%rd16039, %rd16032, 32;
	mad.lo.s64 	%rd16040, %rd99, %rd200, %rd16039;
	shr.u64 	%rd16041, %rd16033, 32;
	add.s64 	%rd16042, %rd16040, %rd16041;
	shr.u64 	%rd16043, %rd16038, 32;
	shl.b64 	%rd16044, %rd16038, 32;
	and.b64  	%rd16045, %rd16031, 4294967295;
	or.b64  	%rd16046, %rd16044, %rd16045;
	add.s64 	%rd16047, %rd15991, %rd16027;
	add.s64 	%rd16048, %rd16047, %rd16046;
	max.u64 	%rd16049, %rd15991, %rd16047;
	setp.gt.u64 	%p2076, %rd16049, %rd16048;
	selp.u64 	%rd16050, 1, 0, %p2076;
	add.s64 	%rd16051, %rd16042, %rd15992;
	add.s64 	%rd16052, %rd16051, %rd16043;
	add.s64 	%rd16053, %rd16052, %rd16050;
	mul.lo.s64 	%rd16054, %rd102, %rd199;
	mul.lo.s64 	%rd16055, %rd101, %rd199;
	mul.lo.s64 	%rd16056, %rd102, %rd200;
	shr.u64 	%rd16057, %rd16054, 32;
	and.b64  	%rd16058, %rd16055, 4294967295;
	add.s64 	%rd16059, %rd16057, %rd16058;
	and.b64  	%rd16060, %rd16056, 4294967295;
	add.s64 	%rd16061, %rd16059, %rd16060;
	shr.u64 	%rd16062, %rd16055, 32;
	mad.lo.s64 	%rd16063, %rd101, %rd200, %rd16062;
	shr.u64 	%rd16064, %rd16056, 32;
	add.s64 	%rd16065, %rd16063, %rd16064;
	shr.u64 	%rd16066, %rd16061, 32;
	shl.b64 	%rd16067, %rd16061, 32;
	and.b64  	%rd16068, %rd16054, 4294967295;
	or.b64  	%rd16069, %rd16067, %rd16068;
	add.s64 	%rd16070, %rd16008, %rd16050;
	add.s64 	%rd16071, %rd16070, %rd16069;
	max.u64 	%rd16072, %rd16008, %rd16070;
	setp.gt.u64 	%p2077, %rd16072, %rd16071;
	selp.u64 	%rd16073, 1, 0, %p2077;
	add.s64 	%rd16074, %rd16065, %rd16009;
	add.s64 	%rd16075, %rd16074, %rd16066;
	add.s64 	%rd16076, %rd16075, %rd16073;
	mul.lo.s64 	%rd16077, %rd97, %rd201;
	mul.lo.s64 	%rd16078, %rd98, %rd201;
	mul.lo.s64 	%rd16079, %rd97, %rd202;
	shr.u64 	%rd16080, %rd16077, 32;
	and.b64  	%rd16081, %rd16078, 4294967295;
	add.s64 	%rd16082, %rd16080, %rd16081;
	and.b64  	%rd16083, %rd16079, 4294967295;
	add.s64 	%rd16084, %rd16082, %rd16083;
	shr.u64 	%rd16085, %rd16078, 32;
	mad.lo.s64 	%rd16086, %rd98, %rd202, %rd16085;
	shr.u64 	%rd16087, %rd16079, 32;
	add.s64 	%rd16088, %rd16086, %rd16087;
	shr.u64 	%rd16089, %rd16084, 32;
	shl.b64 	%rd16090, %rd16084, 32;
	and.b64  	%rd16091, %rd16077, 4294967295;
	or.b64  	%rd16092, %rd16090, %rd16091;
	add.s64 	%rd16093, %rd16048, %rd16092;
	setp.lt.u64 	%p2078, %rd16093, %rd16048;
	selp.u64 	%rd16094, 1, 0, %p2078;
	add.s64 	%rd16095, %rd16088, %rd16053;
	add.s64 	%rd16096, %rd16095, %rd16089;
	add.s64 	%rd16097, %rd16096, %rd16094;
	mul.lo.s64 	%rd16098, %rd100, %rd201;
	mul.lo.s64 	%rd16099, %rd99, %rd201;
	mul.lo.s64 	%rd16100, %rd100, %rd202;
	shr.u64 	%rd16101, %rd16098, 32;
	and.b64  	%rd16102, %rd16099, 4294967295;
	add.s64 	%rd16103, %rd16101, %rd16102;
	and.b64  	%rd16104, %rd16100, 4294967295;
	add.s64 	%rd16105, %rd16103, %rd16104;
	shr.u64 	%rd16106, %rd16099, 32;
	mad.lo.s64 	%rd16107, %rd99, %rd202, %rd16106;
	shr.u64 	%rd16108, %rd16100, 32;
	add.s64 	%rd16109, %rd16107, %rd16108;
	shr.u64 	%rd16110, %rd16105, 32;
	shl.b64 	%rd16111, %rd16105, 32;
	and.b64  	%rd16112, %rd16098, 4294967295;
	or.b64  	%rd16113, %rd16111, %rd16112;
	add.s64 	%rd16114, %rd16071, %rd16094;
	add.s64 	%rd16115, %rd16114, %rd16113;
	max.u64 	%rd16116, %rd16071, %rd16114;
	setp.gt.u64 	%p2079, %rd16116, %rd16115;
	selp.u64 	%rd16117, 1, 0, %p2079;
	add.s64 	%rd16118, %rd16109, %rd16076;
	add.s64 	%rd16119, %rd16118, %rd16110;
	add.s64 	%rd16120, %rd16119, %rd16117;
	mul.lo.s64 	%rd16121, %rd97, %rd203;
	mul.lo.s64 	%rd16122, %rd98, %rd203;
	mul.lo.s64 	%rd16123, %rd97, %rd204;
	shr.u64 	%rd16124, %rd16121, 32;
	and.b64  	%rd16125, %rd16122, 4294967295;
	add.s64 	%rd16126, %rd16124, %rd16125;
	and.b64  	%rd16127, %rd16123, 4294967295;
	add.s64 	%rd16128, %rd16126, %rd16127;
	shr.u64 	%rd16129, %rd16122, 32;
	mad.lo.s64 	%rd16130, %rd98, %rd204, %rd16129;
	shr.u64 	%rd16131, %rd16123, 32;
	add.s64 	%rd16132, %rd16130, %rd16131;
	shr.u64 	%rd16133, %rd16128, 32;
	shl.b64 	%rd16134, %rd16128, 32;
	and.b64  	%rd16135, %rd16121, 4294967295;
	or.b64  	%rd16136, %rd16134, %rd16135;
	add.s64 	%rd16137, %rd16115, %rd16136;
	setp.lt.u64 	%p2080, %rd16137, %rd16115;
	selp.u64 	%rd16138, 1, 0, %p2080;
	add.s64 	%rd16139, %rd16132, %rd16120;
	add.s64 	%rd16140, %rd16139, %rd16133;
	add.s64 	%rd16141, %rd16140, %rd16138;
	mul.lo.s64 	%rd16142, %rd11, %rd15957;
	mul.lo.s64 	%rd16143, %rd12, %rd16142;
	mul.hi.u64 	%rd16144, %rd12, %rd16142;
	add.cc.s64 	%rd16145, %rd16143, %rd15957;
	addc.cc.s64 	%rd16146, %rd16144, 0;
	mul.lo.s64 	%rd16147, %rd13, %rd16142;
	mul.hi.u64 	%rd16148, %rd13, %rd16142;
	mov.b64 	%rd16149, 0;
	add.cc.s64 	%rd16150, %rd16146, %rd16026;
	addc.cc.s64 	%rd16151, %rd16149, 0;
	add.cc.s64 	%rd16152, %rd16150, %rd16147;
	addc.cc.s64 	%rd16153, %rd16151, %rd16148;
	mul.lo.s64 	%rd16154, %rd14, %rd16142;
	mul.hi.u64 	%rd16155, %rd14, %rd16142;
	add.cc.s64 	%rd16156, %rd16153, %rd16093;
	addc.cc.s64 	%rd16157, %rd16149, 0;
	add.cc.s64 	%rd16158, %rd16156, %rd16154;
	addc.cc.s64 	%rd16159, %rd16157, %rd16155;
	mul.lo.s64 	%rd16160, %rd15, %rd16142;
	mul.hi.u64 	%rd16161, %rd15, %rd16142;
	add.cc.s64 	%rd16162, %rd16159, %rd16137;
	addc.cc.s64 	%rd16163, %rd16149, 0;
	add.cc.s64 	%rd16164, %rd16162, %rd16160;
	addc.cc.s64 	%rd16165, %rd16163, %rd16161;
	add.s64 	%rd16166, %rd15958, %rd16165;
	setp.lt.u64 	%p2081, %rd16166, %rd15958;
	selp.u64 	%rd16167, 1, 0, %p2081;
	add.s64 	%rd16168, %rd16030, %rd16167;
	setp.lt.u64 	%p2082, %rd16168, %rd16030;
	selp.u64 	%rd16169, 1, 0, %p2082;
	add.s64 	%rd16170, %rd16097, %rd16169;
	setp.lt.u64 	%p2083, %rd16170, %rd16097;
	selp.u64 	%rd16171, 1, 0, %p2083;
	add.s64 	%rd16172, %rd16141, %rd16171;
	mul.lo.s64 	%rd16173, %rd11, %rd16152;
	mul.lo.s64 	%rd16174, %rd12, %rd16173;
	mul.hi.u64 	%rd16175, %rd12, %rd16173;
	add.cc.s64 	%rd16176, %rd16174, %rd16152;
	addc.cc.s64 	%rd16177, %rd16175, 0;
	mul.lo.s64 	%rd16178, %rd13, %rd16173;
	mul.hi.u64 	%rd16179, %rd13, %rd16173;
	add.cc.s64 	%rd16180, %rd16177, %rd16158;
	addc.cc.s64 	%rd16181, %rd16149, 0;
	add.cc.s64 	%rd16182, %rd16180, %rd16178;
	addc.cc.s64 	%rd16183, %rd16181, %rd16179;
	mul.lo.s64 	%rd16184, %rd14, %rd16173;
	mul.hi.u64 	%rd16185, %rd14, %rd16173;
	add.cc.s64 	%rd16186, %rd16183, %rd16164;
	addc.cc.s64 	%rd16187, %rd16149, 0;
	add.cc.s64 	%rd16188, %rd16186, %rd16184;
	addc.cc.s64 	%rd16189, %rd16187, %rd16185;
	mul.lo.s64 	%rd16190, %rd15, %rd16173;
	mul.hi.u64 	%rd16191, %rd15, %rd16173;
	add.cc.s64 	%rd16192, %rd16189, %rd16166;
	addc.cc.s64 	%rd16193, %rd16149, 0;
	add.cc.s64 	%rd16194, %rd16192, %rd16190;
	addc.cc.s64 	%rd16195, %rd16193, %rd16191;
	add.s64 	%rd16196, %rd16168, %rd16195;
	setp.lt.u64 	%p2084, %rd16196, %rd16168;
	selp.u64 	%rd16197, 1, 0, %p2084;
	add.s64 	%rd16198, %rd16170, %rd16197;
	setp.lt.u64 	%p2085, %rd16198, %rd16170;
	selp.u64 	%rd16199, 1, 0, %p2085;
	add.s64 	%rd16200, %rd16172, %rd16199;
	mul.lo.s64 	%rd16201, %rd11, %rd16182;
	mul.lo.s64 	%rd16202, %rd12, %rd16201;
	mul.hi.u64 	%rd16203, %rd12, %rd16201;
	add.cc.s64 	%rd16204, %rd16202, %rd16182;
	addc.cc.s64 	%rd16205, %rd16203, 0;
	mul.lo.s64 	%rd16206, %rd13, %rd16201;
	mul.hi.u64 	%rd16207, %rd13, %rd16201;
	add.cc.s64 	%rd16208, %rd16205, %rd16188;
	addc.cc.s64 	%rd16209, %rd16149, 0;
	add.cc.s64 	%rd16210, %rd16208, %rd16206;
	addc.cc.s64 	%rd16211, %rd16209, %rd16207;
	mul.lo.s64 	%rd16212, %rd14, %rd16201;
	mul.hi.u64 	%rd16213, %rd14, %rd16201;
	add.cc.s64 	%rd16214, %rd16211, %rd16194;
	addc.cc.s64 	%rd16215, %rd16149, 0;
	add.cc.s64 	%rd16216, %rd16214, %rd16212;
	addc.cc.s64 	%rd16217, %rd16215, %rd16213;
	mul.lo.s64 	%rd16218, %rd15, %rd16201;
	mul.hi.u64 	%rd16219, %rd15, %rd16201;
	add.cc.s64 	%rd16220, %rd16217, %rd16196;
	addc.cc.s64 	%rd16221, %rd16149, 0;
	add.cc.s64 	%rd16222, %rd16220, %rd16218;
	addc.cc.s64 	%rd16223, %rd16221, %rd16219;
	add.s64 	%rd16224, %rd16198, %rd16223;
	setp.lt.u64 	%p2086, %rd16224, %rd16198;
	selp.u64 	%rd16225, 1, 0, %p2086;
	add.s64 	%rd16226, %rd16200, %rd16225;
	mul.lo.s64 	%rd16227, %rd11, %rd16210;
	mul.lo.s64 	%rd16228, %rd12, %rd16227;
	mul.hi.u64 	%rd16229, %rd12, %rd16227;
	add.cc.s64 	%rd16230, %rd16228, %rd16210;
	addc.cc.s64 	%rd16231, %rd16229, 0;
	mul.lo.s64 	%rd16232, %rd13, %rd16227;
	mul.hi.u64 	%rd16233, %rd13, %rd16227;
	add.cc.s64 	%rd16234, %rd16231, %rd16216;
	addc.cc.s64 	%rd16235, %rd16149, 0;
	add.cc.s64 	%rd488, %rd16234, %rd16232;
	addc.cc.s64 	%rd16236, %rd16235, %rd16233;
	mul.lo.s64 	%rd16237, %rd14, %rd16227;
	mul.hi.u64 	%rd16238, %rd14, %rd16227;
	add.cc.s64 	%rd16239, %rd16236, %rd16222;
	addc.cc.s64 	%rd16240, %rd16149, 0;
	add.cc.s64 	%rd489, %rd16239, %rd16237;
	addc.cc.s64 	%rd16241, %rd16240, %rd16238;
	mul.lo.s64 	%rd16242, %rd15, %rd16227;
	mul.hi.u64 	%rd16243, %rd15, %rd16227;
	add.cc.s64 	%rd16244, %rd16241, %rd16224;
	addc.cc.s64 	%rd16245, %rd16149, 0;
	add.cc.s64 	%rd490, %rd16244, %rd16242;
	addc.cc.s64 	%rd16246, %rd16245, %rd16243;
	add.s64 	%rd21039, %rd16226, %rd16246;
	setp.gt.u64 	%p2087, %rd21039, %rd15;
	@%p2087 bra 	$L__BB1_215;
	setp.lt.u64 	%p2088, %rd21039, %rd15;
	mov.u64 	%rd21040, %rd490;
	mov.u64 	%rd21041, %rd489;
	mov.u64 	%rd21042, %rd488;
	@%p2088 bra 	$L__BB1_216;
	setp.lt.u64 	%p2089, %rd14, %rd490;
	@%p2089 bra 	$L__BB1_215;
	setp.gt.u64 	%p2090, %rd14, %rd490;
	mov.u64 	%rd21040, %rd490;
	mov.u64 	%rd21041, %rd489;
	mov.u64 	%rd21042, %rd488;
	@%p2090 bra 	$L__BB1_216;
	setp.lt.u64 	%p2091, %rd13, %rd489;
	@%p2091 bra 	$L__BB1_215;
	setp.gt.u64 	%p2092, %rd13, %rd489;
	setp.gt.u64 	%p2093, %rd12, %rd488;
	or.pred  	%p2094, %p2092, %p2093;
	mov.u64 	%rd21040, %rd490;
	mov.u64 	%rd21041, %rd489;
	mov.u64 	%rd21042, %rd488;
	@%p2094 bra 	$L__BB1_216;
$L__BB1_215:
	sub.s64 	%rd21042, %rd488, %rd12;
	setp.lt.u64 	%p2095, %rd488, %rd12;
	selp.u64 	%rd16247, 1, 0, %p2095;
	add.s64 	%rd16248, %rd13, %rd16247;
	sub.s64 	%rd21041, %rd489, %rd16248;
	setp.lt.u64 	%p2096, %rd489, %rd16248;
	selp.u64 	%rd16249, 1, 0, %p2096;
	add.s64 	%rd16250, %rd14, %rd16249;
	sub.s64 	%rd21040, %rd490, %rd16250;
	setp.lt.u64 	%p2097, %rd490, %rd16250;
	selp.u64 	%rd16251, 1, 0, %p2097;
	add.s64 	%rd16252, %rd15, %rd16251;
	sub.s64 	%rd21039, %rd21039, %rd16252;
$L__BB1_216:
	shl.b64 	%rd500, %rd21042, 1;
	setp.gt.s64 	%p2098, %rd21042, -1;
	mov.b64 	{%r694, %r695}, %rd21041;
	mov.b64 	{%r696, %r697}, %rd21042;
	shf.l.wrap.b32 	%r698, %r697, %r694, 1;
	shf.l.wrap.b32 	%r699, %r694, %r695, 1;
	mov.b64 	%rd501, {%r698, %r699};
	setp.lt.u64 	%p2099, %rd501, %rd21041;
	setp.eq.s64 	%p2100, %rd501, %rd21041;
	selp.u32 	%r700, -1, 0, %p2100;
	selp.u32 	%r701, -1, 0, %p2099;
	selp.b32 	%r702, %r701, %r700, %p2098;
	and.b32  	%r704, %r702, 1;
	setp.eq.b32 	%p2101, %r704, 1;
	or.pred  	%p2102, %p2099, %p2101;
	selp.u64 	%rd16253, 1, 0, %p2102;
	shl.b64 	%rd16254, %rd21040, 1;
	or.b64  	%rd502, %rd16254, %rd16253;
	setp.ge.u64 	%p2103, %rd502, %rd21040;
	setp.lt.u64 	%p2104, %rd502, %rd21040;
	setp.eq.s64 	%p2105, %rd502, %rd21040;
	selp.u32 	%r705, -1, 0, %p2104;
	selp.u32 	%r706, -1, 0, %p2105;
	selp.b32 	%r707, %r706, %r705, %p2102;
	selp.b32 	%r708, %r707, %r705, %p2103;
	and.b32  	%r709, %r708, 1;
	setp.eq.b32 	%p8, %r709, 1;
	cvt.u64.u32 	%rd16255, %r708;
	and.b64  	%rd16256, %rd16255, 1;
	shl.b64 	%rd16257, %rd21039, 1;
	or.b64  	%rd21115, %rd16257, %rd16256;
	setp.lt.u64 	%p2106, %rd21115, %rd21039;
	@%p2106 bra 	$L__BB1_223;
	setp.eq.s64 	%p2107, %rd21115, %rd21039;
	and.pred  	%p2108, %p2107, %p8;
	setp.gt.u64 	%p2109, %rd21115, %rd15;
	or.pred  	%p2110, %p2108, %p2109;
	@%p2110 bra 	$L__BB1_223;
	setp.lt.u64 	%p2111, %rd21115, %rd15;
	mov.u32 	%r1010, %r529;
	mov.u64 	%rd21116, %rd502;
	mov.u64 	%rd21117, %rd501;
	mov.u64 	%rd21118, %rd500;
	@%p2111 bra 	$L__BB1_326;
	setp.gt.u64 	%p2112, %rd502, %rd14;
	@%p2112 bra 	$L__BB1_223;
	setp.lt.u64 	%p2113, %rd502, %rd14;
	mov.u32 	%r1010, %r529;
	mov.u64 	%rd21116, %rd502;
	mov.u64 	%rd21117, %rd501;
	mov.u64 	%rd21118, %rd500;
	@%p2113 bra 	$L__BB1_326;
	setp.gt.u64 	%p2114, %rd501, %rd13;
	@%p2114 bra 	$L__BB1_223;
	setp.lt.u64 	%p2115, %rd501, %rd13;
	setp.lt.u64 	%p2116, %rd500, %rd12;
	or.pred  	%p2117, %p2115, %p2116;
	mov.u32 	%r1010, %r529;
	mov.u64 	%rd21116, %rd502;
	mov.u64 	%rd21117, %rd501;
	mov.u64 	%rd21118, %rd500;
	@%p2117 bra 	$L__BB1_326;
$L__BB1_223:
	sub.s64 	%rd21118, %rd500, %rd12;
	setp.lt.u64 	%p2118, %rd500, %rd12;
	selp.u64 	%rd16258, 1, 0, %p2118;
	add.s64 	%rd16259, %rd13, %rd16258;
	sub.s64 	%rd21117, %rd501, %rd16259;
	setp.lt.u64 	%p2119, %rd501, %rd16259;
	selp.u64 	%rd16260, 1, 0, %p2119;
	add.s64 	%rd16261, %rd14, %rd16260;
	sub.s64 	%rd21116, %rd502, %rd16261;
	setp.lt.u64 	%p2120, %rd502, %rd16261;
	selp.u64 	%rd16262, 1, 0, %p2120;
	add.s64 	%rd16263, %rd15, %rd16262;
	sub.s64 	%rd21115, %rd21115, %rd16263;
	mov.u32 	%r1010, %r529;
	bra.uni 	$L__BB1_326;
$L__BB1_224:
	shl.b64 	%rd508, %rd20966, 1;
	setp.gt.s64 	%p2121, %rd20966, -1;
	mov.b64 	{%r714, %r715}, %rd20965;
	mov.b64 	{%r716, %r717}, %rd20966;
	shf.l.wrap.b32 	%r718, %r717, %r714, 1;
	shf.l.wrap.b32 	%r719, %r714, %r715, 1;
	mov.b64 	%rd509, {%r718, %r719};
	setp.lt.u64 	%p2122, %rd509, %rd20965;
	setp.eq.s64 	%p2123, %rd509, %rd20965;
	selp.u32 	%r720, -1, 0, %p2123;
	selp.u32 	%r721, -1, 0, %p2122;
	selp.b32 	%r722, %r721, %r720, %p2121;
	and.b32  	%r724, %r722, 1;
	setp.eq.b32 	%p2124, %r724, 1;
	or.pred  	%p2125, %p2122, %p2124;
	selp.u64 	%rd16264, 1, 0, %p2125;
	shl.b64 	%rd16265, %rd20964, 1;
	or.b64  	%rd510, %rd16265, %rd16264;
	setp.ge.u64 	%p2126, %rd510, %rd20964;
	setp.lt.u64 	%p2127, %rd510, %rd20964;
	setp.eq.s64 	%p2128, %rd510, %rd20964;
	selp.u32 	%r725, -1, 0, %p2127;
	selp.u32 	%r726, -1, 0, %p2128;
	selp.b32 	%r727, %r726, %r725, %p2125;
	selp.b32 	%r728, %r727, %r725, %p2126;
	and.b32  	%r729, %r728, 1;
	setp.eq.b32 	%p9, %r729, 1;
	cvt.u64.u32 	%rd16266, %r728;
	and.b64  	%rd16267, %rd16266, 1;
	shl.b64 	%rd16268, %rd20963, 1;
	or.b64  	%rd21043, %rd16268, %rd16267;
	setp.lt.u64 	%p2129, %rd21043, %rd20963;
	@%p2129 bra 	$L__BB1_231;
	setp.eq.s64 	%p2130, %rd21043, %rd20963;
	and.pred  	%p2131, %p9, %p2130;
	setp.gt.u64 	%p2132, %rd21043, %rd15;
	or.pred  	%p2133, %p2131, %p2132;
	@%p2133 bra 	$L__BB1_231;
	setp.lt.u64 	%p2134, %rd21043, %rd15;
	mov.u64 	%rd21044, %rd510;
	mov.u64 	%rd21045, %rd509;
	mov.u64 	%rd21046, %rd508;
	@%p2134 bra 	$L__BB1_232;
	setp.gt.u64 	%p2135, %rd510, %rd14;
	@%p2135 bra 	$L__BB1_231;
	setp.lt.u64 	%p2136, %rd510, %rd14;
	mov.u64 	%rd21044, %rd510;
	mov.u64 	%rd21045, %rd509;
	mov.u64 	%rd21046, %rd508;
	@%p2136 bra 	$L__BB1_232;
	setp.gt.u64 	%p2137, %rd509, %rd13;
	@%p2137 bra 	$L__BB1_231;
	setp.lt.u64 	%p2138, %rd509, %rd13;
	setp.lt.u64 	%p2139, %rd508, %rd12;
	or.pred  	%p2140, %p2138, %p2139;
	mov.u64 	%rd21044, %rd510;
	mov.u64 	%rd21045, %rd509;
	mov.u64 	%rd21046, %rd508;
	@%p2140 bra 	$L__BB1_232;
$L__BB1_231:
	sub.s64 	%rd21046, %rd508, %rd12;
	setp.lt.u64 	%p2141, %rd508, %rd12;
	selp.u64 	%rd16269, 1, 0, %p2141;
	add.s64 	%rd16270, %rd13, %rd16269;
	sub.s64 	%rd21045, %rd509, %rd16270;
	setp.lt.u64 	%p2142, %rd509, %rd16270;
	selp.u64 	%rd16271, 1, 0, %p2142;
	add.s64 	%rd16272, %rd14, %rd16271;
	sub.s64 	%rd21044, %rd510, %rd16272;
	setp.lt.u64 	%p2143, %rd510, %rd16272;
	selp.u64 	%rd16273, 1, 0, %p2143;
	add.s64 	%rd16274, %rd15, %rd16273;
	sub.s64 	%rd21043, %rd21043, %rd16274;
$L__BB1_232:
	and.b64  	%rd16275, %rd21046, 4294967295;
	shr.u64 	%rd16276, %rd21046, 32;
	mul.lo.s64 	%rd16277, %rd16275, %rd16275;
	mul.lo.s64 	%rd16278, %rd16276, %rd16275;
	shr.u64 	%rd16279, %rd16277, 32;
	shl.b64 	%rd16280, %rd16278, 1;
	and.b64  	%rd16281, %rd16280, 8589934590;
	add.s64 	%rd16282, %rd16279, %rd16281;
	shr.u64 	%rd16283, %rd16278, 31;
	and.b64  	%rd16284, %rd16283, 8589934590;
	mad.lo.s64 	%rd16285, %rd16276, %rd16276, %rd16284;
	shr.u64 	%rd16286, %rd16282, 32;
	shl.b64 	%rd16287, %rd16282, 32;
	and.b64  	%rd16288, %rd16277, 4294967293;
	or.b64  	%rd16289, %rd16287, %rd16288;
	add.s64 	%rd16290, %rd16285, %rd16286;
	shr.u64 	%rd16291, %rd21045, 32;
	and.b64  	%rd16292, %rd21045, 4294967295;
	mul.lo.s64 	%rd16293, %rd16292, %rd16275;
	mul.lo.s64 	%rd16294, %rd16291, %rd16275;
	mul.lo.s64 	%rd16295, %rd16292, %rd16276;
	shr.u64 	%rd16296, %rd16293, 32;
	and.b64  	%rd16297, %rd16294, 4294967295;
	add.s64 	%rd16298, %rd16296, %rd16297;
	and.b64  	%rd16299, %rd16295, 4294967295;
	add.s64 	%rd16300, %rd16298, %rd16299;
	shr.u64 	%rd16301, %rd16294, 32;
	mad.lo.s64 	%rd16302, %rd16291, %rd16276, %rd16301;
	shr.u64 	%rd16303, %rd16295, 32;
	add.s64 	%rd16304, %rd16302, %rd16303;
	shr.u64 	%rd16305, %rd16300, 32;
	shl.b64 	%rd16306, %rd16300, 32;
	and.b64  	%rd16307, %rd16293, 4294967295;
	or.b64  	%rd16308, %rd16306, %rd16307;
	add.s64 	%rd16309, %rd16304, %rd16305;
	shr.u64 	%rd16310, %rd21044, 32;
	and.b64  	%rd16311, %rd21044, 4294967295;
	mul.lo.s64 	%rd16312, %rd16311, %rd16275;
	mul.lo.s64 	%rd16313, %rd16310, %rd16275;
	mul.lo.s64 	%rd16314, %rd16311, %rd16276;
	shr.u64 	%rd16315, %rd16312, 32;
	and.b64  	%rd16316, %rd16313, 4294967295;
	add.s64 	%rd16317, %rd16315, %rd16316;
	and.b64  	%rd16318, %rd16314, 4294967295;
	add.s64 	%rd16319, %rd16317, %rd16318;
	shr.u64 	%rd16320, %rd16313, 32;
	mad.lo.s64 	%rd16321, %rd16310, %rd16276, %rd16320;
	shr.u64 	%rd16322, %rd16314, 32;
	add.s64 	%rd16323, %rd16321, %rd16322;
	shr.u64 	%rd16324, %rd16319, 32;
	shl.b64 	%rd16325, %rd16319, 32;
	and.b64  	%rd16326, %rd16312, 4294967295;
	or.b64  	%rd16327, %rd16325, %rd16326;
	add.s64 	%rd16328, %rd16323, %rd16324;
	shr.u64 	%rd16329, %rd21043, 32;
	and.b64  	%rd16330, %rd21043, 4294967295;
	mul.lo.s64 	%rd16331, %rd16330, %rd16275;
	mul.lo.s64 	%rd16332, %rd16329, %rd16275;
	mul.lo.s64 	%rd16333, %rd16330, %rd16276;
	shr.u64 	%rd16334, %rd16331, 32;
	and.b64  	%rd16335, %rd16332, 4294967295;
	add.s64 	%rd16336, %rd16334, %rd16335;
	and.b64  	%rd16337, %rd16333, 4294967295;
	add.s64 	%rd16338, %rd16336, %rd16337;
	shr.u64 	%rd16339, %rd16332, 32;
	mad.lo.s64 	%rd16340, %rd16329, %rd16276, %rd16339;
	shr.u64 	%rd16341, %rd16333, 32;
	add.s64 	%rd16342, %rd16340, %rd16341;
	shr.u64 	%rd16343, %rd16338, 32;
	shl.b64 	%rd16344, %rd16338, 32;
	and.b64  	%rd16345, %rd16331, 4294967295;
	or.b64  	%rd16346, %rd16344, %rd16345;
	add.s64 	%rd16347, %rd16342, %rd16343;
	shl.b64 	%rd16348, %rd16308, 1;
	shr.u64 	%rd16349, %rd16306, 63;
	add.s64 	%rd16350, %rd16309, %rd16309;
	add.s64 	%rd16351, %rd16350, %rd16349;
	mul.lo.s64 	%rd16352, %rd16292, %rd16292;
	mul.lo.s64 	%rd16353, %rd16291, %rd16292;
	shr.u64 	%rd16354, %rd16352, 32;
	shl.b64 	%rd16355, %rd16353, 1;
	and.b64  	%rd16356, %rd16355, 8589934590;
	add.s64 	%rd16357, %rd16354, %rd16356;
	shr.u64 	%rd16358, %rd16353, 31;
	and.b64  	%rd16359, %rd16358, 8589934590;
	mad.lo.s64 	%rd16360, %rd16291, %rd16291, %rd16359;
	shr.u64 	%rd16361, %rd16357, 32;
	shl.b64 	%rd16362, %rd16357, 32;
	and.b64  	%rd16363, %rd16352, 4294967293;
	or.b64  	%rd16364, %rd16362, %rd16363;
	add.s64 	%rd16365, %rd16327, %rd16349;
	add.s64 	%rd16366, %rd16365, %rd16364;
	max.u64 	%rd16367, %rd16327, %rd16365;
	setp.gt.u64 	%p2144, %rd16367, %rd16366;
	selp.u64 	%rd16368, 1, 0, %p2144;
	add.s64 	%rd16369, %rd16360, %rd16328;
	add.s64 	%rd16370, %rd16369, %rd16361;
	add.s64 	%rd16371, %rd16370, %rd16368;
	mul.lo.s64 	%rd16372, %rd16311, %rd16292;
	mul.lo.s64 	%rd16373, %rd16310, %rd16292;
	mul.lo.s64 	%rd16374, %rd16311, %rd16291;
	shr.u64 	%rd16375, %rd16372, 32;
	and.b64  	%rd16376, %rd16373, 4294967295;
	add.s64 	%rd16377, %rd16375, %rd16376;
	and.b64  	%rd16378, %rd16374, 4294967295;
	add.s64 	%rd16379, %rd16377, %rd16378;
	shr.u64 	%rd16380, %rd16373, 32;
	mad.lo.s64 	%rd16381, %rd16310, %rd16291, %rd16380;
	shr.u64 	%rd16382, %rd16374, 32;
	add.s64 	%rd16383, %rd16381, %rd16382;
	shr.u64 	%rd16384, %rd16379, 32;
	shl.b64 	%rd16385, %rd16379, 32;
	and.b64  	%rd16386, %rd16372, 4294967295;
	or.b64  	%rd16387, %rd16385, %rd16386;
	add.s64 	%rd16388, %rd16346, %rd16368;
	add.s64 	%rd16389, %rd16388, %rd16387;
	max.u64 	%rd16390, %rd16346, %rd16388;
	setp.gt.u64 	%p2145, %rd16390, %rd16389;
	selp.u64 	%rd16391, 1, 0, %p2145;
	add.s64 	%rd16392, %rd16383, %rd16347;
	add.s64 	%rd16393, %rd16392, %rd16384;
	add.s64 	%rd16394, %rd16393, %rd16391;
	add.s64 	%rd16395, %rd16366, %rd16327;
	setp.lt.u64 	%p2146, %rd16395, %rd16366;
	selp.u64 	%rd16396, 1, 0, %p2146;
	add.s64 	%rd16397, %rd16328, %rd16371;
	add.s64 	%rd16398, %rd16397, %rd16396;
	add.s64 	%rd16399, %rd16389, %rd16396;
	add.s64 	%rd16400, %rd16399, %rd16387;
	max.u64 	%rd16401, %rd16389, %rd16399;
	setp.gt.u64 	%p2147, %rd16401, %rd16400;
	selp.u64 	%rd16402, 1, 0, %p2147;
	add.s64 	%rd16403, %rd16383, %rd16394;
	add.s64 	%rd16404, %rd16403, %rd16384;
	add.s64 	%rd16405, %rd16404, %rd16402;
	add.s64 	%rd16406, %rd16400, %rd16346;
	setp.lt.u64 	%p2148, %rd16406, %rd16400;
	selp.u64 	%rd16407, 1, 0, %p2148;
	add.s64 	%rd16408, %rd16347, %rd16405;
	add.s64 	%rd16409, %rd16408, %rd16407;
	mul.lo.s64 	%rd16410, %rd11, %rd16289;
	mul.lo.s64 	%rd16411, %rd12, %rd16410;
	mul.hi.u64 	%rd16412, %rd12, %rd16410;
	add.cc.s64 	%rd16413, %rd16411, %rd16289;
	addc.cc.s64 	%rd16414, %rd16412, 0;
	mul.lo.s64 	%rd16415, %rd13, %rd16410;
	mul.hi.u64 	%rd16416, %rd13, %rd16410;
	mov.b64 	%rd16417, 0;
	add.cc.s64 	%rd16418, %rd16414, %rd16348;
	addc.cc.s64 	%rd16419, %rd16417, 0;
	add.cc.s64 	%rd16420, %rd16418, %rd16415;
	addc.cc.s64 	%rd16421, %rd16419, %rd16416;
	mul.lo.s64 	%rd16422, %rd14, %rd16410;
	mul.hi.u64 	%rd16423, %rd14, %rd16410;
	add.cc.s64 	%rd16424, %rd16421, %rd16395;
	addc.cc.s64 	%rd16425, %rd16417, 0;
	add.cc.s64 	%rd16426, %rd16424, %rd16422;
	addc.cc.s64 	%rd16427, %rd16425, %rd16423;
	mul.lo.s64 	%rd16428, %rd15, %rd16410;
	mul.hi.u64 	%rd16429, %rd15, %rd16410;
	add.cc.s64 	%rd16430, %rd16427, %rd16406;
	addc.cc.s64 	%rd16431, %rd16417, 0;
	add.cc.s64 	%rd16432, %rd16430, %rd16428;
	addc.cc.s64 	%rd16433, %rd16431, %rd16429;
	add.s64 	%rd16434, %rd16290, %rd16433;
	setp.lt.u64 	%p2149, %rd16434, %rd16290;
	selp.u64 	%rd16435, 1, 0, %p2149;
	add.s64 	%rd16436, %rd16351, %rd16435;
	setp.lt.u64 	%p2150, %rd16436, %rd16351;
	selp.u64 	%rd16437, 1, 0, %p2150;
	add.s64 	%rd16438, %rd16398, %rd16437;
	setp.lt.u64 	%p2151, %rd16438, %rd16398;
	selp.u64 	%rd16439, 1, 0, %p2151;
	add.s64 	%rd16440, %rd16409, %rd16439;
	mul.lo.s64 	%rd16441, %rd11, %rd16420;
	mul.lo.s64 	%rd16442, %rd12, %rd16441;
	mul.hi.u64 	%rd16443, %rd12, %rd16441;
	add.cc.s64 	%rd16444, %rd16442, %rd16420;
	addc.cc.s64 	%rd16445, %rd16443, 0;
	mul.lo.s64 	%rd16446, %rd13, %rd16441;
	mul.hi.u64 	%rd16447, %rd13, %rd16441;
	add.cc.s64 	%rd16448, %rd16445, %rd16426;
	addc.cc.s64 	%rd16449, %rd16417, 0;
	add.cc.s64 	%rd16450, %rd16448, %rd16446;
	addc.cc.s64 	%rd16451, %rd16449, %rd16447;
	mul.lo.s64 	%rd16452, %rd14, %rd16441;
	mul.hi.u64 	%rd16453, %rd14, %rd16441;
	add.cc.s64 	%rd16454, %rd16451, %rd16432;
	addc.cc.s64 	%rd16455, %rd16417, 0;
	add.cc.s64 	%rd16456, %rd16454, %rd16452;
	addc.cc.s64 	%rd16457, %rd16455, %rd16453;
	mul.lo.s64 	%rd16458, %rd15, %rd16441;
	mul.hi.u64 	%rd16459, %rd15, %rd16441;
	add.cc.s64 	%rd16460, %rd16457, %rd16434;
	addc.cc.s64 	%rd16461, %rd16417, 0;
	add.cc.s64 	%rd16462, %rd16460, %rd16458;
	addc.cc.s64 	%rd16463, %rd16461, %rd16459;
	add.s64 	%rd16464, %rd16436, %rd16463;
	setp.lt.u64 	%p2152, %rd16464, %rd16436;
	selp.u64 	%rd16465, 1, 0, %p2152;
	add.s64 	%rd16466, %rd16438, %rd16465;
	setp.lt.u64 	%p2153, %rd16466, %rd16438;
	selp.u64 	%rd16467, 1, 0, %p2153;
	add.s64 	%rd16468, %rd16440, %rd16467;
	mul.lo.s64 	%rd16469, %rd11, %rd16450;
	mul.lo.s64 	%rd16470, %rd12, %rd16469;
	mul.hi.u64 	%rd16471, %rd12, %rd16469;
	add.cc.s64 	%rd16472, %rd16470, %rd16450;
	addc.cc.s64 	%rd16473, %rd16471, 0;
	mul.lo.s64 	%rd16474, %rd13, %rd16469;
	mul.hi.u64 	%rd16475, %rd13, %rd16469;
	add.cc.s64 	%rd16476, %rd16473, %rd16456;
	addc.cc.s64 	%rd16477, %rd16417, 0;
	add.cc.s64 	%rd16478, %rd16476, %rd16474;
	addc.cc.s64 	%rd16479, %rd16477, %rd16475;
	mul.lo.s64 	%rd16480, %rd14, %rd16469;
	mul.hi.u64 	%rd16481, %rd14, %rd16469;
	add.cc.s64 	%rd16482, %rd16479, %rd16462;
	addc.cc.s64 	%rd16483, %rd16417, 0;
	add.cc.s64 	%rd16484, %rd16482, %rd16480;
	addc.cc.s64 	%rd16485, %rd16483, %rd16481;
	mul.lo.s64 	%rd16486, %rd15, %rd16469;
	mul.hi.u64 	%rd16487, %rd15, %rd16469;
	add.cc.s64 	%rd16488, %rd16485, %rd16464;
	addc.cc.s64 	%rd16489, %rd16417, 0;
	add.cc.s64 	%rd16490, %rd16488, %rd16486;
	addc.cc.s64 	%rd16491, %rd16489, %rd16487;
	add.s64 	%rd16492, %rd16466, %rd16491;
	setp.lt.u64 	%p2154, %rd16492, %rd16466;
	selp.u64 	%rd16493, 1, 0, %p2154;
	add.s64 	%rd16494, %rd16468, %rd16493;
	mul.lo.s64 	%rd16495, %rd11, %rd16478;
	mul.lo.s64 	%rd16496, %rd12, %rd16495;
	mul.hi.u64 	%rd16497, %rd12, %rd16495;
	add.cc.s64 	%rd16498, %rd16496, %rd16478;
	addc.cc.s64 	%rd16499, %rd16497, 0;
	mul.lo.s64 	%rd16500, %rd13, %rd16495;
	mul.hi.u64 	%rd16501, %rd13, %rd16495;
	add.cc.s64 	%rd16502, %rd16499, %rd16484;
	addc.cc.s64 	%rd16503, %rd16417, 0;
	add.cc.s64 	%rd520, %rd16502, %rd16500;
	addc.cc.s64 	%rd16504, %rd16503, %rd16501;
	mul.lo.s64 	%rd16505, %rd14, %rd16495;
	mul.hi.u64 	%rd16506, %rd14, %rd16495;
	add.cc.s64 	%rd16507, %rd16504, %rd16490;
	addc.cc.s64 	%rd16508, %rd16417, 0;
	add.cc.s64 	%rd521, %rd16507, %rd16505;
	addc.cc.s64 	%rd16509, %rd16508, %rd16506;
	mul.lo.s64 	%rd16510, %rd15, %rd16495;
	mul.hi.u64 	%rd16511, %rd15, %rd16495;
	add.cc.s64 	%rd16512, %rd16509, %rd16492;
	addc.cc.s64 	%rd16513, %rd16417, 0;
	add.cc.s64 	%rd522, %rd16512, %rd16510;
	addc.cc.s64 	%rd16514, %rd16513, %rd16511;
	add.s64 	%rd21047, %rd16494, %rd16514;
	setp.gt.u64 	%p2155, %rd21047, %rd15;
	@%p2155 bra 	$L__BB1_238;
	setp.lt.u64 	%p2156, %rd21047, %rd15;
	mov.u64 	%rd21048, %rd522;
	mov.u64 	%rd21049, %rd521;
	mov.u64 	%rd21050, %rd520;
	@%p2156 bra 	$L__BB1_239;
	setp.lt.u64 	%p2157, %rd14, %rd522;
	@%p2157 bra 	$L__BB1_238;
	setp.gt.u64 	%p2158, %rd14, %rd522;
	mov.u64 	%rd21048, %rd522;
	mov.u64 	%rd21049, %rd521;
	mov.u64 	%rd21050, %rd520;
	@%p2158 bra 	$L__BB1_239;
	setp.lt.u64 	%p2159, %rd13, %rd521;
	@%p2159 bra 	$L__BB1_238;
	setp.gt.u64 	%p2160, %rd13, %rd521;
	setp.gt.u64 	%p2161, %rd12, %rd520;
	or.pred  	%p2162, %p2160, %p2161;
	mov.u64 	%rd21048, %rd522;
	mov.u64 	%rd21049, %rd521;
	mov.u64 	%rd21050, %rd520;
	@%p2162 bra 	$L__BB1_239;
$L__BB1_238:
	sub.s64 	%rd21050, %rd520, %rd12;
	setp.lt.u64 	%p2163, %rd520, %rd12;
	selp.u64 	%rd16515, 1, 0, %p2163;
	add.s64 	%rd16516, %rd13, %rd16515;
	sub.s64 	%rd21049, %rd521, %rd16516;
	setp.lt.u64 	%p2164, %rd521, %rd16516;
	selp.u64 	%rd16517, 1, 0, %p2164;
	add.s64 	%rd16518, %rd14, %rd16517;
	sub.s64 	%rd21048, %rd522, %rd16518;
	setp.lt.u64 	%p2165, %rd522, %rd16518;
	selp.u64 	%rd16519, 1, 0, %p2165;
	add.s64 	%rd16520, %rd15, %rd16519;
	sub.s64 	%rd21047, %rd21047, %rd16520;
$L__BB1_239:
	and.b64  	%rd532, %rd20966, 4294967295;
	shr.u64 	%rd533, %rd20966, 32;
	shr.u64 	%rd534, %rd21050, 32;
	and.b64  	%rd535, %rd21050, 4294967295;
	mul.lo.s64 	%rd16521, %rd535, %rd532;
	mul.lo.s64 	%rd16522, %rd534, %rd532;
	mul.lo.s64 	%rd16523, %rd535, %rd533;
	shr.u64 	%rd16524, %rd16521, 32;
	and.b64  	%rd16525, %rd16522, 4294967295;
	add.s64 	%rd16526, %rd16524, %rd16525;
	and.b64  	%rd16527, %rd16523, 4294967295;
	add.s64 	%rd16528, %rd16526, %rd16527;
	shr.u64 	%rd16529, %rd16522, 32;
	mad.lo.s64 	%rd16530, %rd534, %rd533, %rd16529;
	shr.u64 	%rd16531, %rd16523, 32;
	add.s64 	%rd16532, %rd16530, %rd16531;
	shr.u64 	%rd16533, %rd16528, 32;
	shl.b64 	%rd16534, %rd16528, 32;
	and.b64  	%rd16535, %rd16521, 4294967295;
	or.b64  	%rd16536, %rd16534, %rd16535;
	add.s64 	%rd16537, %rd16532, %rd16533;
	shr.u64 	%rd536, %rd21049, 32;
	and.b64  	%rd537, %rd21049, 4294967295;
	mul.lo.s64 	%rd16538, %rd537, %rd532;
	mul.lo.s64 	%rd16539, %rd536, %rd532;
	mul.lo.s64 	%rd16540, %rd537, %rd533;
	shr.u64 	%rd16541, %rd16538, 32;
	and.b64  	%rd16542, %rd16539, 4294967295;
	add.s64 	%rd16543, %rd16541, %rd16542;
	and.b64  	%rd16544, %rd16540, 4294967295;
	add.s64 	%rd16545, %rd16543, %rd16544;
	shr.u64 	%rd16546, %rd16539, 32;
	mad.lo.s64 	%rd16547, %rd536, %rd533, %rd16546;
	shr.u64 	%rd16548, %rd16540, 32;
	add.s64 	%rd16549, %rd16547, %rd16548;
	shr.u64 	%rd16550, %rd16545, 32;
	shl.b64 	%rd16551, %rd16545, 32;
	and.b64  	%rd16552, %rd16538, 4294967295;
	or.b64  	%rd16553, %rd16551, %rd16552;
	add.s64 	%rd16554, %rd16549, %rd16550;
	shr.u64 	%rd538, %rd21048, 32;
	and.b64  	%rd539, %rd21048, 4294967295;
	mul.lo.s64 	%rd16555, %rd539, %rd532;
	mul.lo.s64 	%rd16556, %rd538, %rd532;
	mul.lo.s64 	%rd16557, %rd539, %rd533;
	shr.u64 	%rd16558, %rd16555, 32;
	and.b64  	%rd16559, %rd16556, 4294967295;
	add.s64 	%rd16560, %rd16558, %rd16559;
	and.b64  	%rd16561, %rd16557, 4294967295;
	add.s64 	%rd16562, %rd16560, %rd16561;
	shr.u64 	%rd16563, %rd16556, 32;
	mad.lo.s64 	%rd16564, %rd538, %rd533, %rd16563;
	shr.u64 	%rd16565, %rd16557, 32;
	add.s64 	%rd16566, %rd16564, %rd16565;
	shr.u64 	%rd16567, %rd16562, 32;
	shl.b64 	%rd16568, %rd16562, 32;
	and.b64  	%rd16569, %rd16555, 4294967295;
	or.b64  	%rd16570, %rd16568, %rd16569;
	add.s64 	%rd16571, %rd16566, %rd16567;
	shr.u64 	%rd540, %rd21047, 32;
	and.b64  	%rd541, %rd21047, 4294967295;
	mul.lo.s64 	%rd16572, %rd541, %rd532;
	mul.lo.s64 	%rd16573, %rd540, %rd532;
	mul.lo.s64 	%rd16574, %rd541, %rd533;
	shr.u64 	%rd16575, %rd16572, 32;
	and.b64  	%rd16576, %rd16573, 4294967295;
	add.s64 	%rd16577, %rd16575, %rd16576;
	and.b64  	%rd16578, %rd16574, 4294967295;
	add.s64 	%rd16579, %rd16577, %rd16578;
	shr.u64 	%rd16580, %rd16573, 32;
	mad.lo.s64 	%rd16581, %rd540, %rd533, %rd16580;
	shr.u64 	%rd16582, %rd16574, 32;
	add.s64 	%rd16583, %rd16581, %rd16582;
	shr.u64 	%rd16584, %rd16579, 32;
	shl.b64 	%rd16585, %rd16579, 32;
	and.b64  	%rd16586, %rd16572, 4294967295;
	or.b64  	%rd16587, %rd16585, %rd16586;
	add.s64 	%rd16588, %rd16583, %rd16584;
	and.b64  	%rd542, %rd20965, 4294967295;
	shr.u64 	%rd543, %rd20965, 32;
	mul.lo.s64 	%rd16589, %rd535, %rd542;
	mul.lo.s64 	%rd16590, %rd534, %rd542;
	mul.lo.s64 	%rd16591, %rd535, %rd543;
	shr.u64 	%rd16592, %rd16589, 32;
	and.b64  	%rd16593, %rd16590, 4294967295;
	add.s64 	%rd16594, %rd16592, %rd16593;
	and.b64  	%rd16595, %rd16591, 4294967295;
	add.s64 	%rd16596, %rd16594, %rd16595;
	shr.u64 	%rd16597, %rd16590, 32;
	mad.lo.s64 	%rd16598, %rd534, %rd543, %rd16597;
	shr.u64 	%rd16599, %rd16591, 32;
	add.s64 	%rd16600, %rd16598, %rd16599;
	shr.u64 	%rd16601, %rd16596, 32;
	shl.b64 	%rd16602, %rd16596, 32;
	and.b64  	%rd16603, %rd16589, 4294967295;
	or.b64  	%rd16604, %rd16602, %rd16603;
	add.s64 	%rd16605, %rd16553, %rd16604;
	setp.lt.u64 	%p2166, %rd16605, %rd16553;
	selp.u64 	%rd16606, 1, 0, %p2166;
	add.s64 	%rd16607, %rd16600, %rd16554;
	add.s64 	%rd16608, %rd16607, %rd16601;
	add.s64 	%rd16609, %rd16608, %rd16606;
	mul.lo.s64 	%rd16610, %rd537, %rd542;
	mul.lo.s64 	%rd16611, %rd536, %rd542;
	mul.lo.s64 	%rd16612, %rd537, %rd543;
	shr.u64 	%rd16613, %rd16610, 32;
	and.b64  	%rd16614, %rd16611, 4294967295;
	add.s64 	%rd16615, %rd16613, %rd16614;
	and.b64  	%rd16616, %rd16612, 4294967295;
	add.s64 	%rd16617, %rd16615, %rd16616;
	shr.u64 	%rd16618, %rd16611, 32;
	mad.lo.s64 	%rd16619, %rd536, %rd543, %rd16618;
	shr.u64 	%rd16620, %rd16612, 32;
	add.s64 	%rd16621, %rd16619, %rd16620;
	shr.u64 	%rd16622, %rd16617, 32;
	shl.b64 	%rd16623, %rd16617, 32;
	and.b64  	%rd16624, %rd16610, 4294967295;
	or.b64  	%rd16625, %rd16623, %rd16624;
	add.s64 	%rd16626, %rd16570, %rd16606;
	add.s64 	%rd16627, %rd16626, %rd16625;
	max.u64 	%rd16628, %rd16570, %rd16626;
	setp.gt.u64 	%p2167, %rd16628, %rd16627;
	selp.u64 	%rd16629, 1, 0, %p2167;
	add.s64 	%rd16630, %rd16621, %rd16571;
	add.s64 	%rd16631, %rd16630, %rd16622;
	add.s64 	%rd16632, %rd16631, %rd16629;
	mul.lo.s64 	%rd16633, %rd539, %rd542;
	mul.lo.s64 	%rd16634, %rd538, %rd542;
	mul.lo.s64 	%rd16635, %rd539, %rd543;
	shr.u64 	%rd16636, %rd16633, 32;
	and.b64  	%rd16637, %rd16634, 4294967295;
	add.s64 	%rd16638, %rd16636, %rd16637;
	and.b64  	%rd16639, %rd16635, 4294967295;
	add.s64 	%rd16640, %rd16638, %rd16639;
	shr.u64 	%rd16641, %rd16634, 32;
	mad.lo.s64 	%rd16642, %rd538, %rd543, %rd16641;
	shr.u64 	%rd16643, %rd16635, 32;
	add.s64 	%rd16644, %rd16642, %rd16643;
	shr.u64 	%rd16645, %rd16640, 32;
	shl.b64 	%rd16646, %rd16640, 32;
	and.b64  	%rd16647, %rd16633, 4294967295;
	or.b64  	%rd16648, %rd16646, %rd16647;
	add.s64 	%rd16649, %rd16587, %rd16629;
	add.s64 	%rd16650, %rd16649, %rd16648;
	max.u64 	%rd16651, %rd16587, %rd16649;
	setp.gt.u64 	%p2168, %rd16651, %rd16650;
	selp.u64 	%rd16652, 1, 0, %p2168;
	add.s64 	%rd16653, %rd16644, %rd16588;
	add.s64 	%rd16654, %rd16653, %rd16645;
	add.s64 	%rd16655, %rd16654, %rd16652;
	and.b64  	%rd544, %rd20964, 4294967295;
	shr.u64 	%rd545, %rd20964, 32;
	mul.lo.s64 	%rd16656, %rd535, %rd544;
	mul.lo.s64 	%rd16657, %rd534, %rd544;
	mul.lo.s64 	%rd16658, %rd535, %rd545;
	shr.u64 	%rd16659, %rd16656, 32;
	and.b64  	%rd16660, %rd16657, 4294967295;
	add.s64 	%rd16661, %rd16659, %rd16660;
	and.b64  	%rd16662, %rd16658, 4294967295;
	add.s64 	%rd16663, %rd16661, %rd16662;
	shr.u64 	%rd16664, %rd16657, 32;
	mad.lo.s64 	%rd16665, %rd534, %rd545, %rd16664;
	shr.u64 	%rd16666, %rd16658, 32;
	add.s64 	%rd16667, %rd16665, %rd16666;
	shr.u64 	%rd16668, %rd16663, 32;
	shl.b64 	%rd16669, %rd16663, 32;
	and.b64  	%rd16670, %rd16656, 4294967295;
	or.b64  	%rd16671, %rd16669, %rd16670;
	add.s64 	%rd16672, %rd16627, %rd16671;
	setp.lt.u64 	%p2169, %rd16672, %rd16627;
	selp.u64 	%rd16673, 1, 0, %p2169;
	add.s64 	%rd16674, %rd16667, %rd16632;
	add.s64 	%rd16675, %rd16674, %rd16668;
	add.s64 	%rd16676, %rd16675, %rd16673;
	mul.lo.s64 	%rd16677, %rd537, %rd544;
	mul.lo.s64 	%rd16678, %rd536, %rd544;
	mul.lo.s64 	%rd16679, %rd537, %rd545;
	shr.u64 	%rd16680, %rd16677, 32;
	and.b64  	%rd16681, %rd16678, 4294967295;
	add.s64 	%rd16682, %rd16680, %rd16681;
	and.b64  	%rd16683, %rd16679, 4294967295;
	add.s64 	%rd16684, %rd16682, %rd16683;
	shr.u64 	%rd16685, %rd16678, 32;
	mad.lo.s64 	%rd16686, %rd536, %rd545, %rd16685;
	shr.u64 	%rd16687, %rd16679, 32;
	add.s64 	%rd16688, %rd16686, %rd16687;
	shr.u64 	%rd16689, %rd16684, 32;
	shl.b64 	%rd16690, %rd16684, 32;
	and.b64  	%rd16691, %rd16677, 4294967295;
	or.b64  	%rd16692, %rd16690, %rd16691;
	add.s64 	%rd16693, %rd16650, %rd16673;
	add.s64 	%rd16694, %rd16693, %rd16692;
	max.u64 	%rd16695, %rd16650, %rd16693;
	setp.gt.u64 	%p2170, %rd16695, %rd16694;
	selp.u64 	%rd16696, 1, 0, %p2170;
	add.s64 	%rd16697, %rd16688, %rd16655;
	add.s64 	%rd16698, %rd16697, %rd16689;
	add.s64 	%rd16699, %rd16698, %rd16696;
	and.b64  	%rd546, %rd20963, 4294967295;
	shr.u64 	%rd547, %rd20963, 32;
	mul.lo.s64 	%rd16700, %rd535, %rd546;
	mul.lo.s64 	%rd16701, %rd534, %rd546;
	mul.lo.s64 	%rd16702, %rd535, %rd547;
	shr.u64 	%rd16703, %rd16700, 32;
	and.b64  	%rd16704, %rd16701, 4294967295;
	add.s64 	%rd16705, %rd16703, %rd16704;
	and.b64  	%rd16706, %rd16702, 4294967295;
	add.s64 	%rd16707, %rd16705, %rd16706;
	shr.u64 	%rd16708, %rd16701, 32;
	mad.lo.s64 	%rd16709, %rd534, %rd547, %rd16708;
	shr.u64 	%rd16710, %rd16702, 32;
	add.s64 	%rd16711, %rd16709, %rd16710;
	shr.u64 	%rd16712, %rd16707, 32;
	shl.b64 	%rd16713, %rd16707, 32;
	and.b64  	%rd16714, %rd16700, 4294967295;
	or.b64  	%rd16715, %rd16713, %rd16714;
	add.s64 	%rd16716, %rd16694, %rd16715;
	setp.lt.u64 	%p2171, %rd16716, %rd16694;
	selp.u64 	%rd16717, 1, 0, %p2171;
	add.s64 	%rd16718, %rd16711, %rd16699;
	add.s64 	%rd16719, %rd16718, %rd16712;
	add.s64 	%rd16720, %rd16719, %rd16717;
	mul.lo.s64 	%rd16721, %rd11, %rd16536;
	mul.lo.s64 	%rd16722, %rd12, %rd16721;
	mul.hi.u64 	%rd16723, %rd12, %rd16721;
	add.cc.s64 	%rd16724, %rd16722, %rd16536;
	addc.cc.s64 	%rd16725, %rd16723, 0;
	mul.lo.s64 	%rd16726, %rd13, %rd16721;
	mul.hi.u64 	%rd16727, %rd13, %rd16721;
	mov.b64 	%rd16728, 0;
	add.cc.s64 	%rd16729, %rd16725, %rd16605;
	addc.cc.s64 	%rd16730, %rd16728, 0;
	add.cc.s64 	%rd16731, %rd16729, %rd16726;
	addc.cc.s64 	%rd16732, %rd16730, %rd16727;
	mul.lo.s64 	%rd16733, %rd14, %rd16721;
	mul.hi.u64 	%rd16734, %rd14, %rd16721;
	add.cc.s64 	%rd16735, %rd16732, %rd16672;
	addc.cc.s64 	%rd16736, %rd16728, 0;
	add.cc.s64 	%rd16737, %rd16735, %rd16733;
	addc.cc.s64 	%rd16738, %rd16736, %rd16734;
	mul.lo.s64 	%rd16739, %rd15, %rd16721;
	mul.hi.u64 	%rd16740, %rd15, %rd16721;
	add.cc.s64 	%rd16741, %rd16738, %rd16716;
	addc.cc.s64 	%rd16742, %rd16728, 0;
	add.cc.s64 	%rd16743, %rd16741, %rd16739;
	addc.cc.s64 	%rd16744, %rd16742, %rd16740;
	add.s64 	%rd16745, %rd16537, %rd16744;
	setp.lt.u64 	%p2172, %rd16745, %rd16537;
	selp.u64 	%rd16746, 1, 0, %p2172;
	add.s64 	%rd16747, %rd16609, %rd16746;
	setp.lt.u64 	%p2173, %rd16747, %rd16609;
	selp.u64 	%rd16748, 1, 0, %p2173;
	add.s64 	%rd16749, %rd16676, %rd16748;
	setp.lt.u64 	%p2174, %rd16749, %rd16676;
	selp.u64 	%rd16750, 1, 0, %p2174;
	add.s64 	%rd16751, %rd16720, %rd16750;
	mul.lo.s64 	%rd16752, %rd11, %rd16731;
	mul.lo.s64 	%rd16753, %rd12, %rd16752;
	mul.hi.u64 	%rd16754, %rd12, %rd16752;
	add.cc.s64 	%rd16755, %rd16753, %rd16731;
	addc.cc.s64 	%rd16756, %rd16754, 0;
	mul.lo.s64 	%rd16757, %rd13, %rd16752;
	mul.hi.u64 	%rd16758, %rd13, %rd16752;
	add.cc.s64 	%rd16759, %rd16756, %rd16737;
	addc.cc.s64 	%rd16760, %rd16728, 0;
	add.cc.s64 	%rd16761, %rd16759, %rd16757;
	addc.cc.s64 	%rd16762, %rd16760, %rd16758;
	mul.lo.s64 	%rd16763, %rd14, %rd16752;
	mul.hi.u64 	%rd16764, %rd14, %rd16752;
	add.cc.s64 	%rd16765, %rd16762, %rd16743;
	addc.cc.s64 	%rd16766, %rd16728, 0;
	add.cc.s64 	%rd16767, %rd16765, %rd16763;
	addc.cc.s64 	%rd16768, %rd16766, %rd16764;
	mul.lo.s64 	%rd16769, %rd15, %rd16752;
	mul.hi.u64 	%rd16770, %rd15, %rd16752;
	add.cc.s64 	%rd16771, %rd16768, %rd16745;
	addc.cc.s64 	%rd16772, %rd16728, 0;
	add.cc.s64 	%rd16773, %rd16771, %rd16769;
	addc.cc.s64 	%rd16774, %rd16772, %rd16770;
	add.s64 	%rd16775, %rd16747, %rd16774;
	setp.lt.u64 	%p2175, %rd16775, %rd16747;
	selp.u64 	%rd16776, 1, 0, %p2175;
	add.s64 	%rd16777, %rd16749, %rd16776;
	setp.lt.u64 	%p2176, %rd16777, %rd16749;
	selp.u64 	%rd16778, 1, 0, %p2176;
	add.s64 	%rd16779, %rd16751, %rd16778;
	mul.lo.s64 	%rd16780, %rd11, %rd16761;
	mul.lo.s64 	%rd16781, %rd12, %rd16780;
	mul.hi.u64 	%rd16782, %rd12, %rd16780;
	add.cc.s64 	%rd16783, %rd16781, %rd16761;
	addc.cc.s64 	%rd16784, %rd16782, 0;
	mul.lo.s64 	%rd16785, %rd13, %rd16780;
	mul.hi.u64 	%rd16786, %rd13, %rd16780;
	add.cc.s64 	%rd16787, %rd16784, %rd16767;
	addc.cc.s64 	%rd16788, %rd16728, 0;
	add.cc.s64 	%rd16789, %rd16787, %rd16785;
	addc.cc.s64 	%rd16790, %rd16788, %rd16786;
	mul.lo.s64 	%rd16791, %rd14, %rd16780;
	mul.hi.u64 	%rd16792, %rd14, %rd16780;
	add.cc.s64 	%rd16793, %rd16790, %rd16773;
	addc.cc.s64 	%rd16794, %rd16728, 0;
	add.cc.s64 	%rd16795, %rd16793, %rd16791;
	addc.cc.s64 	%rd16796, %rd16794, %rd16792;
	mul.lo.s64 	%rd16797, %rd15, %rd16780;
	mul.hi.u64 	%rd16798, %rd15, %rd16780;
	add.cc.s64 	%rd16799, %rd16796, %rd16775;
	addc.cc.s64 	%rd16800, %rd16728, 0;
	add.cc.s64 	%rd16801, %rd16799, %rd16797;
	addc.cc.s64 	%rd16802, %rd16800, %rd16798;
	add.s64 	%rd16803, %rd16777, %rd16802;
	setp.lt.u64 	%p2177, %rd16803, %rd16777;
	selp.u64 	%rd16804, 1, 0, %p2177;
	add.s64 	%rd16805, %rd16779, %rd16804;
	mul.lo.s64 	%rd16806, %rd11, %rd16789;
	mul.lo.s64 	%rd16807, %rd12, %rd16806;
	mul.hi.u64 	%rd16808, %rd12, %rd16806;
	add.cc.s64 	%rd16809, %rd16807, %rd16789;
	addc.cc.s64 	%rd16810, %rd16808, 0;
	mul.lo.s64 	%rd16811, %rd13, %rd16806;
	mul.hi.u64 	%rd16812, %rd13, %rd16806;
	add.cc.s64 	%rd16813, %rd16810, %rd16795;
	addc.cc.s64 	%rd16814, %rd16728, 0;
	add.cc.s64 	%rd548, %rd16813, %rd16811;
	addc.cc.s64 	%rd16815, %rd16814, %rd16812;
	mul.lo.s64 	%rd16816, %rd14, %rd16806;
	mul.hi.u64 	%rd16817, %rd14, %rd16806;
	add.cc.s64 	%rd16818, %rd16815, %rd16801;
	addc.cc.s64 	%rd16819, %rd16728, 0;
	add.cc.s64 	%rd549, %rd16818, %rd16816;
	addc.cc.s64 	%rd16820, %rd16819, %rd16817;
	mul.lo.s64 	%rd16821, %rd15, %rd16806;
	mul.hi.u64 	%rd16822, %rd15, %rd16806;
	add.cc.s64 	%rd16823, %rd16820, %rd16803;
	addc.cc.s64 	%rd16824, %rd16728, 0;
	add.cc.s64 	%rd550, %rd16823, %rd16821;
	addc.cc.s64 	%rd16825, %rd16824, %rd16822;
	add.s64 	%rd21051, %rd16805, %rd16825;
	setp.gt.u64 	%p2178, %rd21051, %rd15;
	@%p2178 bra 	$L__BB1_245;
	setp.lt.u64 	%p2179, %rd21051, %rd15;
	mov.u64 	%rd21052, %rd550;
	mov.u64 	%rd21053, %rd549;
	mov.u64 	%rd21054, %rd548;
	@%p2179 bra 	$L__BB1_246;
	setp.lt.u64 	%p2180, %rd14, %rd550;
	@%p2180 bra 	$L__BB1_245;
	setp.gt.u64 	%p2181, %rd14, %rd550;
	mov.u64 	%rd21052, %rd550;
	mov.u64 	%rd21053, %rd549;
	mov.u64 	%rd21054, %rd548;
	@%p2181 bra 	$L__BB1_246;
	setp.lt.u64 	%p2182, %rd13, %rd549;
	@%p2182 bra 	$L__BB1_245;
	setp.gt.u64 	%p2183, %rd13, %rd549;
	setp.gt.u64 	%p2184, %rd12, %rd548;
	or.pred  	%p2185, %p2183, %p2184;
	mov.u64 	%rd21052, %rd550;
	mov.u64 	%rd21053, %rd549;
	mov.u64 	%rd21054, %rd548;
	@%p2185 bra 	$L__BB1_246;
$L__BB1_245:
	sub.s64 	%rd21054, %rd548, %rd12;
	setp.lt.u64 	%p2186, %rd548, %rd12;
	selp.u64 	%rd16826, 1, 0, %p2186;
	add.s64 	%rd16827, %rd13, %rd16826;
	sub.s64 	%rd21053, %rd549, %rd16827;
	setp.lt.u64 	%p2187, %rd549, %rd16827;
	selp.u64 	%rd16828, 1, 0, %p2187;
	add.s64 	%rd16829, %rd14, %rd16828;
	sub.s64 	%rd21052, %rd550, %rd16829;
	setp.lt.u64 	%p2188, %rd550, %rd16829;
	selp.u64 	%rd16830, 1, 0, %p2188;
	add.s64 	%rd16831, %rd15, %rd16830;
	sub.s64 	%rd21051, %rd21051, %rd16831;
$L__BB1_246:
	and.b64  	%rd16832, %rd20942, 4294967295;
	shr.u64 	%rd16833, %rd20942, 32;
	mul.lo.s64 	%rd16834, %rd535, %rd16832;
	mul.lo.s64 	%rd16835, %rd534, %rd16832;
	mul.lo.s64 	%rd16836, %rd535, %rd16833;
	shr.u64 	%rd16837, %rd16834, 32;
	and.b64  	%rd16838, %rd16835, 4294967295;
	add.s64 	%rd16839, %rd16837, %rd16838;
	and.b64  	%rd16840, %rd16836, 4294967295;
	add.s64 	%rd16841, %rd16839, %rd16840;
	shr.u64 	%rd16842, %rd16835, 32;
	mad.lo.s64 	%rd16843, %rd534, %rd16833, %rd16842;
	shr.u64 	%rd16844, %rd16836, 32;
	add.s64 	%rd16845, %rd16843, %rd16844;
	shr.u64 	%rd16846, %rd16841, 32;
	shl.b64 	%rd16847, %rd16841, 32;
	and.b64  	%rd16848, %rd16834, 4294967295;
	or.b64  	%rd16849, %rd16847, %rd16848;
	add.s64 	%rd16850, %rd16845, %rd16846;
	mul.lo.s64 	%rd16851, %rd537, %rd16832;
	mul.lo.s64 	%rd16852, %rd536, %rd16832;
	mul.lo.s64 	%rd16853, %rd537, %rd16833;
	shr.u64 	%rd16854, %rd16851, 32;
	and.b64  	%rd16855, %rd16852, 4294967295;
	add.s64 	%rd16856, %rd16854, %rd16855;
	and.b64  	%rd16857, %rd16853, 4294967295;
	add.s64 	%rd16858, %rd16856, %rd16857;
	shr.u64 	%rd16859, %rd16852, 32;
	mad.lo.s64 	%rd16860, %rd536, %rd16833, %rd16859;
	shr.u64 	%rd16861, %rd16853, 32;
	add.s64 	%rd16862, %rd16860, %rd16861;
	shr.u64 	%rd16863, %rd16858, 32;
	shl.b64 	%rd16864, %rd16858, 32;
	and.b64  	%rd16865, %rd16851, 4294967295;
	or.b64  	%rd16866, %rd16864, %rd16865;
	add.s64 	%rd16867, %rd16862, %rd16863;
	mul.lo.s64 	%rd16868, %rd539, %rd16832;
	mul.lo.s64 	%rd16869, %rd538, %rd16832;
	mul.lo.s64 	%rd16870, %rd539, %rd16833;
	shr.u64 	%rd16871, %rd16868, 32;
	and.b64  	%rd16872, %rd16869, 4294967295;
	add.s64 	%rd16873, %rd16871, %rd16872;
	and.b64  	%rd16874, %rd16870, 4294967295;
	add.s64 	%rd16875, %rd16873, %rd16874;
	shr.u64 	%rd16876, %rd16869, 32;
	mad.lo.s64 	%rd16877, %rd538, %rd16833, %rd16876;
	shr.u64 	%rd16878, %rd16870, 32;
	add.s64 	%rd16879, %rd16877, %rd16878;
	shr.u64 	%rd16880, %rd16875, 32;
	shl.b64 	%rd16881, %rd16875, 32;
	and.b64  	%rd16882, %rd16868, 4294967295;
	or.b64  	%rd16883, %rd16881, %rd16882;
	add.s64 	%rd16884, %rd16879, %rd16880;
	mul.lo.s64 	%rd16885, %rd541, %rd16832;
	mul.lo.s64 	%rd16886, %rd540, %rd16832;
	mul.lo.s64 	%rd16887, %rd541, %rd16833;
	shr.u64 	%rd16888, %rd16885, 32;
	and.b64  	%rd16889, %rd16886, 4294967295;
	add.s64 	%rd16890, %rd16888, %rd16889;
	and.b64  	%rd16891, %rd16887, 4294967295;
	add.s64 	%rd16892, %rd16890, %rd16891;
	shr.u64 	%rd16893, %rd16886, 32;
	mad.lo.s64 	%rd16894, %rd540, %rd16833, %rd16893;
	shr.u64 	%rd16895, %rd16887, 32;
	add.s64 	%rd16896, %rd16894, %rd16895;
	shr.u64 	%rd16897, %rd16892, 32;
	shl.b64 	%rd16898, %rd16892, 32;
	and.b64  	%rd16899, %rd16885, 4294967295;
	or.b64  	%rd16900, %rd16898, %rd16899;
	add.s64 	%rd16901, %rd16896, %rd16897;
	and.b64  	%rd16902, %rd20941, 4294967295;
	shr.u64 	%rd16903, %rd20941, 32;
	mul.lo.s64 	%rd16904, %rd535, %rd16902;
	mul.lo.s64 	%rd16905, %rd534, %rd16902;
	mul.lo.s64 	%rd16906, %rd535, %rd16903;
	shr.u64 	%rd16907, %rd16904, 32;
	and.b64  	%rd16908, %rd16905, 4294967295;
	add.s64 	%rd16909, %rd16907, %rd16908;
	and.b64  	%rd16910, %rd16906, 4294967295;
	add.s64 	%rd16911, %rd16909, %rd16910;
	shr.u64 	%rd16912, %rd16905, 32;
	mad.lo.s64 	%rd16913, %rd534, %rd16903, %rd16912;
	shr.u64 	%rd16914, %rd16906, 32;
	add.s64 	%rd16915, %rd16913, %rd16914;
	shr.u64 	%rd16916, %rd16911, 32;
	shl.b64 	%rd16917, %rd16911, 32;
	and.b64  	%rd16918, %rd16904, 4294967295;
	or.b64  	%rd16919, %rd16917, %rd16918;
	add.s64 	%rd16920, %rd16866, %rd16919;
	setp.lt.u64 	%p2189, %rd16920, %rd16866;
	selp.u64 	%rd16921, 1, 0, %p2189;
	add.s64 	%rd16922, %rd16915, %rd16867;
	add.s64 	%rd16923, %rd16922, %rd16916;
	add.s64 	%rd16924, %rd16923, %rd16921;
	mul.lo.s64 	%rd16925, %rd537, %rd16902;
	mul.lo.s64 	%rd16926, %rd536, %rd16902;
	mul.lo.s64 	%rd16927, %rd537, %rd16903;
	shr.u64 	%rd16928, %rd16925, 32;
	and.b64  	%rd16929, %rd16926, 4294967295;
	add.s64 	%rd16930, %rd16928, %rd16929;
	and.b64  	%rd16931, %rd16927, 4294967295;
	add.s64 	%rd16932, %rd16930, %rd16931;
	shr.u64 	%rd16933, %rd16926, 32;
	mad.lo.s64 	%rd16934, %rd536, %rd16903, %rd16933;
	shr.u64 	%rd16935, %rd16927, 32;
	add.s64 	%rd16936, %rd16934, %rd16935;
	shr.u64 	%rd16937, %rd16932, 32;
	shl.b64 	%rd16938, %rd16932, 32;
	and.b64  	%rd16939, %rd16925, 4294967295;
	or.b64  	%rd16940, %rd16938, %rd16939;
	add.s64 	%rd16941, %rd16883, %rd16921;
	add.s64 	%rd16942, %rd16941, %rd16940;
	max.u64 	%rd16943, %rd16883, %rd16941;
	setp.gt.u64 	%p2190, %rd16943, %rd16942;
	selp.u64 	%rd16944, 1, 0, %p2190;
	add.s64 	%rd16945, %rd16936, %rd16884;
	add.s64 	%rd16946, %rd16945, %rd16937;
	add.s64 	%rd16947, %rd16946, %rd16944;
	mul.lo.s64 	%rd16948, %rd539, %rd16902;
	mul.lo.s64 	%rd16949, %rd538, %rd16902;
	mul.lo.s64 	%rd16950, %rd539, %rd16903;
	shr.u64 	%rd16951, %rd16948, 32;
	and.b64  	%rd16952, %rd16949, 4294967295;
	add.s64 	%rd16953, %rd16951, %rd16952;
	and.b64  	%rd16954, %rd16950, 4294967295;
	add.s64 	%rd16955, %rd16953, %rd16954;
	shr.u64 	%rd16956, %rd16949, 32;
	mad.lo.s64 	%rd16957, %rd538, %rd16903, %rd16956;
	shr.u64 	%rd16958, %rd16950, 32;
	add.s64 	%rd16959, %rd16957, %rd16958;
	shr.u64 	%rd16960, %rd16955, 32;
	shl.b64 	%rd16961, %rd16955, 32;
	and.b64  	%rd16962, %rd16948, 4294967295;
	or.b64  	%rd16963, %rd16961, %rd16962;
	add.s64 	%rd16964, %rd16900, %rd16944;
	add.s64 	%rd16965, %rd16964, %rd16963;
	max.u64 	%rd16966, %rd16900, %rd16964;
	setp.gt.u64 	%p2191, %rd16966, %rd16965;
	selp.u64 	%rd16967, 1, 0, %p2191;
	add.s64 	%rd16968, %rd16959, %rd16901;
	add.s64 	%rd16969, %rd16968, %rd16960;
	add.s64 	%rd16970, %rd16969, %rd16967;
	and.b64  	%rd16971, %rd20940, 4294967295;
	shr.u64 	%rd16972, %rd20940, 32;
	mul.lo.s64 	%rd16973, %rd535, %rd16971;
	mul.lo.s64 	%rd16974, %rd534, %rd16971;
	mul.lo.s64 	%rd16975, %rd535, %rd16972;
	shr.u64 	%rd16976, %rd16973, 32;
	and.b64  	%rd16977, %rd16974, 4294967295;
	add.s64 	%rd16978, %rd16976, %rd16977;
	and.b64  	%rd16979, %rd16975, 4294967295;
	add.s64 	%rd16980, %rd16978, %rd16979;
	shr.u64 	%rd16981, %rd16974, 32;
	mad.lo.s64 	%rd16982, %rd534, %rd16972, %rd16981;
	shr.u64 	%rd16983, %rd16975, 32;
	add.s64 	%rd16984, %rd16982, %rd16983;
	shr.u64 	%rd16985, %rd16980, 32;
	shl.b64 	%rd16986, %rd16980, 32;
	and.b64  	%rd16987, %rd16973, 4294967295;
	or.b64  	%rd16988, %rd16986, %rd16987;
	add.s64 	%rd16989, %rd16942, %rd16988;
	setp.lt.u64 	%p2192, %rd16989, %rd16942;
	selp.u64 	%rd16990, 1, 0, %p2192;
	add.s64 	%rd16991, %rd16984, %rd16947;
	add.s64 	%rd16992, %rd16991, %rd16985;
	add.s64 	%rd16993, %rd16992, %rd16990;
	mul.lo.s64 	%rd16994, %rd537, %rd16971;
	mul.lo.s64 	%rd16995, %rd536, %rd16971;
	mul.lo.s64 	%rd16996, %rd537, %rd16972;
	shr.u64 	%rd16997, %rd16994, 32;
	and.b64  	%rd16998, %rd16995, 4294967295;
	add.s64 	%rd16999, %rd16997, %rd16998;
	and.b64  	%rd17000, %rd16996, 4294967295;
	add.s64 	%rd17001, %rd16999, %rd17000;
	shr.u64 	%rd17002, %rd16995, 32;
	mad.lo.s64 	%rd17003, %rd536, %rd16972, %rd17002;
	shr.u64 	%rd17004, %rd16996, 32;
	add.s64 	%rd17005, %rd17003, %rd17004;
	shr.u64 	%rd17006, %rd17001, 32;
	shl.b64 	%rd17007, %rd17001, 32;
	and.b64  	%rd17008, %rd16994, 4294967295;
	or.b64  	%rd17009, %rd17007, %rd17008;
	add.s64 	%rd17010, %rd16965, %rd16990;
	add.s64 	%rd17011, %rd17010, %rd17009;
	max.u64 	%rd17012, %rd16965, %rd17010;
	setp.gt.u64 	%p2193, %rd17012, %rd17011;
	selp.u64 	%rd17013, 1, 0, %p2193;
	add.s64 	%rd17014, %rd17005, %rd16970;
	add.s64 	%rd17015, %rd17014, %rd17006;
	add.s64 	%rd17016, %rd17015, %rd17013;
	and.b64  	%rd17017, %rd20939, 4294967295;
	shr.u64 	%rd17018, %rd20939, 32;
	mul.lo.s64 	%rd17019, %rd535, %rd17017;
	mul.lo.s64 	%rd17020, %rd534, %rd17017;
	mul.lo.s64 	%rd17021, %rd535, %rd17018;
	shr.u64 	%rd17022, %rd17019, 32;
	and.b64  	%rd17023, %rd17020, 4294967295;
	add.s64 	%rd17024, %rd17022, %rd17023;
	and.b64  	%rd17025, %rd17021, 4294967295;
	add.s64 	%rd17026, %rd17024, %rd17025;
	shr.u64 	%rd17027, %rd17020, 32;
	mad.lo.s64 	%rd17028, %rd534, %rd17018, %rd17027;
	shr.u64 	%rd17029, %rd17021, 32;
	add.s64 	%rd17030, %rd17028, %rd17029;
	shr.u64 	%rd17031, %rd17026, 32;
	shl.b64 	%rd17032, %rd17026, 32;
	and.b64  	%rd17033, %rd17019, 4294967295;
	or.b64  	%rd17034, %rd17032, %rd17033;
	add.s64 	%rd17035, %rd17011, %rd17034;
	setp.lt.u64 	%p2194, %rd17035, %rd17011;
	selp.u64 	%rd17036, 1, 0, %p2194;
	add.s64 	%rd17037, %rd17030, %rd17016;
	add.s64 	%rd17038, %rd17037, %rd17031;
	add.s64 	%rd17039, %rd17038, %rd17036;
	mul.lo.s64 	%rd17040, %rd11, %rd16849;
	mul.lo.s64 	%rd17041, %rd12, %rd17040;
	mul.hi.u64 	%rd17042, %rd12, %rd17040;
	add.cc.s64 	%rd17043, %rd17041, %rd16849;
	addc.cc.s64 	%rd17044, %rd17042, 0;
	mul.lo.s64 	%rd17045, %rd13, %rd17040;
	mul.hi.u64 	%rd17046, %rd13, %rd17040;
	mov.b64 	%rd17047, 0;
	add.cc.s64 	%rd17048, %rd17044, %rd16920;
	addc.cc.s64 	%rd17049, %rd17047, 0;
	add.cc.s64 	%rd17050, %rd17048, %rd17045;
	addc.cc.s64 	%rd17051, %rd17049, %rd17046;
	mul.lo.s64 	%rd17052, %rd14, %rd17040;
	mul.hi.u64 	%rd17053, %rd14, %rd17040;
	add.cc.s64 	%rd17054, %rd17051, %rd16989;
	addc.cc.s64 	%rd17055, %rd17047, 0;
	add.cc.s64 	%rd17056, %rd17054, %rd17052;
	addc.cc.s64 	%rd17057, %rd17055, %rd17053;
	mul.lo.s64 	%rd17058, %rd15, %rd17040;
	mul.hi.u64 	%rd17059, %rd15, %rd17040;
	add.cc.s64 	%rd17060, %rd17057, %rd17035;
	addc.cc.s64 	%rd17061, %rd17047, 0;
	add.cc.s64 	%rd17062, %rd17060, %rd17058;
	addc.cc.s64 	%rd17063, %rd17061, %rd17059;
	add.s64 	%rd17064, %rd16850, %rd17063;
	setp.lt.u64 	%p2195, %rd17064, %rd16850;
	selp.u64 	%rd17065, 1, 0, %p2195;
	add.s64 	%rd17066, %rd16924, %rd17065;
	setp.lt.u64 	%p2196, %rd17066, %rd16924;
	selp.u64 	%rd17067, 1, 0, %p2196;
	add.s64 	%rd17068, %rd16993, %rd17067;
	setp.lt.u64 	%p2197, %rd17068, %rd16993;
	selp.u64 	%rd17069, 1, 0, %p2197;
	add.s64 	%rd17070, %rd17039, %rd17069;
	mul.lo.s64 	%rd17071, %rd11, %rd17050;
	mul.lo.s64 	%rd17072, %rd12, %rd17071;
	mul.hi.u64 	%rd17073, %rd12, %rd17071;
	add.cc.s64 	%rd17074, %rd17072, %rd17050;
	addc.cc.s64 	%rd17075, %rd17073, 0;
	mul.lo.s64 	%rd17076, %rd13, %rd17071;
	mul.hi.u64 	%rd17077, %rd13, %rd17071;
	add.cc.s64 	%rd17078, %rd17075, %rd17056;
	addc.cc.s64 	%rd17079, %rd17047, 0;
	add.cc.s64 	%rd17080, %rd17078, %rd17076;
	addc.cc.s64 	%rd17081, %rd17079, %rd17077;
	mul.lo.s64 	%rd17082, %rd14, %rd17071;
	mul.hi.u64 	%rd17083, %rd14, %rd17071;
	add.cc.s64 	%rd17084, %rd17081, %rd17062;
	addc.cc.s64 	%rd17085, %rd17047, 0;
	add.cc.s64 	%rd17086, %rd17084, %rd17082;
	addc.cc.s64 	%rd17087, %rd17085, %rd17083;
	mul.lo.s64 	%rd17088, %rd15, %rd17071;
	mul.hi.u64 	%rd17089, %rd15, %rd17071;
	add.cc.s64 	%rd17090, %rd17087, %rd17064;
	addc.cc.s64 	%rd17091, %rd17047, 0;
	add.cc.s64 	%rd17092, %rd17090, %rd17088;
	addc.cc.s64 	%rd17093, %rd17091, %rd17089;
	add.s64 	%rd17094, %rd17066, %rd17093;
	setp.lt.u64 	%p2198, %rd17094, %rd17066;
	selp.u64 	%rd17095, 1, 0, %p2198;
	add.s64 	%rd17096, %rd17068, %rd17095;
	setp.lt.u64 	%p2199, %rd17096, %rd17068;
	selp.u64 	%rd17097, 1, 0, %p2199;
	add.s64 	%rd17098, %rd17070, %rd17097;
	mul.lo.s64 	%rd17099, %rd11, %rd17080;
	mul.lo.s64 	%rd17100, %rd12, %rd17099;
	mul.hi.u64 	%rd17101, %rd12, %rd17099;
	add.cc.s64 	%rd17102, %rd17100, %rd17080;
	addc.cc.s64 	%rd17103, %rd17101, 0;
	mul.lo.s64 	%rd17104, %rd13, %rd17099;
	mul.hi.u64 	%rd17105, %rd13, %rd17099;
	add.cc.s64 	%rd17106, %rd17103, %rd17086;
	addc.cc.s64 	%rd17107, %rd17047, 0;
	add.cc.s64 	%rd17108, %rd17106, %rd17104;
	addc.cc.s64 	%rd17109, %rd17107, %rd17105;
	mul.lo.s64 	%rd17110, %rd14, %rd17099;
	mul.hi.u64 	%rd17111, %rd14, %rd17099;
	add.cc.s64 	%rd17112, %rd17109, %rd17092;
	addc.cc.s64 	%rd17113, %rd17047, 0;
	add.cc.s64 	%rd17114, %rd17112, %rd17110;
	addc.cc.s64 	%rd17115, %rd17113, %rd17111;
	mul.lo.s64 	%rd17116, %rd15, %rd17099;
	mul.hi.u64 	%rd17117, %rd15, %rd17099;
	add.cc.s64 	%rd17118, %rd17115, %rd17094;
	addc.cc.s64 	%rd17119, %rd17047, 0;
	add.cc.s64 	%rd17120, %rd17118, %rd17116;
	addc.cc.s64 	%rd17121, %rd17119, %rd17117;
	add.s64 	%rd17122, %rd17096, %rd17121;
	setp.lt.u64 	%p2200, %rd17122, %rd17096;
	selp.u64 	%rd17123, 1, 0, %p2200;
	add.s64 	%rd17124, %rd17098, %rd17123;
	mul.lo.s64 	%rd17125, %rd11, %rd17108;
	mul.lo.s64 	%rd17126, %rd12, %rd17125;
	mul.hi.u64 	%rd17127, %rd12, %rd17125;
	add.cc.s64 	%rd17128, %rd17126, %rd17108;
	addc.cc.s64 	%rd17129, %rd17127, 0;
	mul.lo.s64 	%rd17130, %rd13, %rd17125;
	mul.hi.u64 	%rd17131, %rd13, %rd17125;
	add.cc.s64 	%rd17132, %rd17129, %rd17114;
	addc.cc.s64 	%rd17133, %rd17047, 0;
	add.cc.s64 	%rd560, %rd17132, %rd17130;
	addc.cc.s64 	%rd17134, %rd17133, %rd17131;
	mul.lo.s64 	%rd17135, %rd14, %rd17125;
	mul.hi.u64 	%rd17136, %rd14, %rd17125;
	add.cc.s64 	%rd17137, %rd17134, %rd17120;
	addc.cc.s64 	%rd17138, %rd17047, 0;
	add.cc.s64 	%rd561, %rd17137, %rd17135;
	addc.cc.s64 	%rd17139, %rd17138, %rd17136;
	mul.lo.s64 	%rd17140, %rd15, %rd17125;
	mul.hi.u64 	%rd17141, %rd15, %rd17125;
	add.cc.s64 	%rd17142, %rd17139, %rd17122;
	addc.cc.s64 	%rd17143, %rd17047, 0;
	add.cc.s64 	%rd562, %rd17142, %rd17140;
	addc.cc.s64 	%rd17144, %rd17143, %rd17141;
	add.s64 	%rd21055, %rd17124, %rd17144;
	setp.gt.u64 	%p2201, %rd21055, %rd15;
	@%p2201 bra 	$L__BB1_252;
	setp.lt.u64 	%p2202, %rd21055, %rd15;
	mov.u64 	%rd21056, %rd562;
	mov.u64 	%rd21057, %rd561;
	mov.u64 	%rd21058, %rd560;
	@%p2202 bra 	$L__BB1_253;
	setp.lt.u64 	%p2203, %rd14, %rd562;
	@%p2203 bra 	$L__BB1_252;
	setp.gt.u64 	%p2204, %rd14, %rd562;
	mov.u64 	%rd21056, %rd562;
	mov.u64 	%rd21057, %rd561;
	mov.u64 	%rd21058, %rd560;
	@%p2204 bra 	$L__BB1_253;
	setp.lt.u64 	%p2205, %rd13, %rd561;
	@%p2205 bra 	$L__BB1_252;
	setp.gt.u64 	%p2206, %rd13, %rd561;
	setp.gt.u64 	%p2207, %rd12, %rd560;
	or.pred  	%p2208, %p2206, %p2207;
	mov.u64 	%rd21056, %rd562;
	mov.u64 	%rd21057, %rd561;
	mov.u64 	%rd21058, %rd560;
	@%p2208 bra 	$L__BB1_253;
$L__BB1_252:
	sub.s64 	%rd21058, %rd560, %rd12;
	setp.lt.u64 	%p2209, %rd560, %rd12;
	selp.u64 	%rd17145, 1, 0, %p2209;
	add.s64 	%rd17146, %rd13, %rd17145;
	sub.s64 	%rd21057, %rd561, %rd17146;
	setp.lt.u64 	%p2210, %rd561, %rd17146;
	selp.u64 	%rd17147, 1, 0, %p2210;
	add.s64 	%rd17148, %rd14, %rd17147;
	sub.s64 	%rd21056, %rd562, %rd17148;
	setp.lt.u64 	%p2211, %rd562, %rd17148;
	selp.u64 	%rd17149, 1, 0, %p2211;
	add.s64 	%rd17150, %rd15, %rd17149;
	sub.s64 	%rd21055, %rd21055, %rd17150;
$L__BB1_253:
	shl.b64 	%rd572, %rd20970, 1;
	setp.gt.s64 	%p2212, %rd20970, -1;
	mov.b64 	{%r730, %r731}, %rd20969;
	mov.b64 	{%r732, %r733}, %rd20970;
	shf.l.wrap.b32 	%r734, %r733, %r730, 1;
	shf.l.wrap.b32 	%r735, %r730, %r731, 1;
	mov.b64 	%rd573, {%r734, %r735};
	setp.lt.u64 	%p2213, %rd573, %rd20969;
	setp.eq.s64 	%p2214, %rd573, %rd20969;
	selp.u32 	%r736, -1, 0, %p2214;
	selp.u32 	%r737, -1, 0, %p2213;
	selp.b32 	%r738, %r737, %r736, %p2212;
	and.b32  	%r740, %r738, 1;
	setp.eq.b32 	%p2215, %r740, 1;
	or.pred  	%p2216, %p2213, %p2215;
	selp.u64 	%rd17151, 1, 0, %p2216;
	shl.b64 	%rd17152, %rd20968, 1;
	or.b64  	%rd574, %rd17152, %rd17151;
	setp.ge.u64 	%p2217, %rd574, %rd20968;
	setp.lt.u64 	%p2218, %rd574, %rd20968;
	setp.eq.s64 	%p2219, %rd574, %rd20968;
	selp.u32 	%r741, -1, 0, %p2218;
	selp.u32 	%r742, -1, 0, %p2219;
	selp.b32 	%r743, %r742, %r741, %p2216;
	selp.b32 	%r744, %r743, %r741, %p2217;
	and.b32  	%r745, %r744, 1;
	setp.eq.b32 	%p10, %r745, 1;
	cvt.u64.u32 	%rd17153, %r744;
	and.b64  	%rd17154, %rd17153, 1;
	shl.b64 	%rd17155, %rd20967, 1;
	or.b64  	%rd21059, %rd17155, %rd17154;
	setp.lt.u64 	%p2220, %rd21059, %rd20967;
	@%p2220 bra 	$L__BB1_260;
	setp.eq.s64 	%p2221, %rd21059, %rd20967;
	and.pred  	%p2222, %p10, %p2221;
	setp.gt.u64 	%p2223, %rd21059, %rd15;
	or.pred  	%p2224, %p2222, %p2223;
	@%p2224 bra 	$L__BB1_260;
	setp.lt.u64 	%p2225, %rd21059, %rd15;
	mov.u64 	%rd21060, %rd574;
	mov.u64 	%rd21061, %rd573;
	mov.u64 	%rd21062, %rd572;
	@%p2225 bra 	$L__BB1_261;
	setp.gt.u64 	%p2226, %rd574, %rd14;
	@%p2226 bra 	$L__BB1_260;
	setp.lt.u64 	%p2227, %rd574, %rd14;
	mov.u64 	%rd21060, %rd574;
	mov.u64 	%rd21061, %rd573;
	mov.u64 	%rd21062, %rd572;
	@%p2227 bra 	$L__BB1_261;
	setp.gt.u64 	%p2228, %rd573, %rd13;
	@%p2228 bra 	$L__BB1_260;
	setp.lt.u64 	%p2229, %rd573, %rd13;
	setp.lt.u64 	%p2230, %rd572, %rd12;
	or.pred  	%p2231, %p2229, %p2230;
	mov.u64 	%rd21060, %rd574;
	mov.u64 	%rd21061, %rd573;
	mov.u64 	%rd21062, %rd572;
	@%p2231 bra 	$L__BB1_261;
$L__BB1_260:
	sub.s64 	%rd21062, %rd572, %rd12;
	setp.lt.u64 	%p2232, %rd572, %rd12;
	selp.u64 	%rd17156, 1, 0, %p2232;
	add.s64 	%rd17157, %rd13, %rd17156;
	sub.s64 	%rd21061, %rd573, %rd17157;
	setp.lt.u64 	%p2233, %rd573, %rd17157;
	selp.u64 	%rd17158, 1, 0, %p2233;
	add.s64 	%rd17159, %rd14, %rd17158;
	sub.s64 	%rd21060, %rd574, %rd17159;
	setp.lt.u64 	%p2234, %rd574, %rd17159;
	selp.u64 	%rd17160, 1, 0, %p2234;
	add.s64 	%rd17161, %rd15, %rd17160;
	sub.s64 	%rd21059, %rd21059, %rd17161;
$L__BB1_261:
	and.b64  	%rd584, %rd21062, 4294967295;
	shr.u64 	%rd585, %rd21062, 32;
	mul.lo.s64 	%rd17162, %rd584, %rd584;
	mul.lo.s64 	%rd17163, %rd585, %rd584;
	shr.u64 	%rd17164, %rd17162, 32;
	shl.b64 	%rd17165, %rd17163, 1;
	and.b64  	%rd17166, %rd17165, 8589934590;
	add.s64 	%rd17167, %rd17164, %rd17166;
	shr.u64 	%rd17168, %rd17163, 31;
	and.b64  	%rd17169, %rd17168, 8589934590;
	mad.lo.s64 	%rd17170, %rd585, %rd585, %rd17169;
	shr.u64 	%rd17171, %rd17167, 32;
	shl.b64 	%rd17172, %rd17167, 32;
	and.b64  	%rd17173, %rd17162, 4294967293;
	or.b64  	%rd17174, %rd17172, %rd17173;
	add.s64 	%rd17175, %rd17170, %rd17171;
	shr.u64 	%rd586, %rd21061, 32;
	and.b64  	%rd587, %rd21061, 4294967295;
	mul.lo.s64 	%rd17176, %rd587, %rd584;
	mul.lo.s64 	%rd17177, %rd586, %rd584;
	mul.lo.s64 	%rd17178, %rd587, %rd585;
	shr.u64 	%rd17179, %rd17176, 32;
	and.b64  	%rd17180, %rd17177, 4294967295;
	add.s64 	%rd17181, %rd17179, %rd17180;
	and.b64  	%rd17182, %rd17178, 4294967295;
	add.s64 	%rd17183, %rd17181, %rd17182;
	shr.u64 	%rd17184, %rd17177, 32;
	mad.lo.s64 	%rd17185, %rd586, %rd585, %rd17184;
	shr.u64 	%rd17186, %rd17178, 32;
	add.s64 	%rd17187, %rd17185, %rd17186;
	shr.u64 	%rd17188, %rd17183, 32;
	shl.b64 	%rd17189, %rd17183, 32;
	and.b64  	%rd17190, %rd17176, 4294967295;
	or.b64  	%rd17191, %rd17189, %rd17190;
	add.s64 	%rd17192, %rd17187, %rd17188;
	shr.u64 	%rd588, %rd21060, 32;
	and.b64  	%rd589, %rd21060, 4294967295;
	mul.lo.s64 	%rd17193, %rd589, %rd584;
	mul.lo.s64 	%rd17194, %rd588, %rd584;
	mul.lo.s64 	%rd17195, %rd589, %rd585;
	shr.u64 	%rd17196, %rd17193, 32;
	and.b64  	%rd17197, %rd17194, 4294967295;
	add.s64 	%rd17198, %rd17196, %rd17197;
	and.b64  	%rd17199, %rd17195, 4294967295;
	add.s64 	%rd17200, %rd17198, %rd17199;
	shr.u64 	%rd17201, %rd17194, 32;
	mad.lo.s64 	%rd17202, %rd588, %rd585, %rd17201;
	shr.u64 	%rd17203, %rd17195, 32;
	add.s64 	%rd17204, %rd17202, %rd17203;
	shr.u64 	%rd17205, %rd17200, 32;
	shl.b64 	%rd17206, %rd17200, 32;
	and.b64  	%rd17207, %rd17193, 4294967295;
	or.b64  	%rd17208, %rd17206, %rd17207;
	add.s64 	%rd17209, %rd17204, %rd17205;
	shr.u64 	%rd590, %rd21059, 32;
	and.b64  	%rd591, %rd21059, 4294967295;
	mul.lo.s64 	%rd17210, %rd591, %rd584;
	mul.lo.s64 	%rd17211, %rd590, %rd584;
	mul.lo.s64 	%rd17212, %rd591, %rd585;
	shr.u64 	%rd17213, %rd17210, 32;
	and.b64  	%rd17214, %rd17211, 4294967295;
	add.s64 	%rd17215, %rd17213, %rd17214;
	and.b64  	%rd17216, %rd17212, 4294967295;
	add.s64 	%rd17217, %rd17215, %rd17216;
	shr.u64 	%rd17218, %rd17211, 32;
	mad.lo.s64 	%rd17219, %rd590, %rd585, %rd17218;
	shr.u64 	%rd17220, %rd17212, 32;
	add.s64 	%rd17221, %rd17219, %rd17220;
	shr.u64 	%rd17222, %rd17217, 32;
	shl.b64 	%rd17223, %rd17217, 32;
	and.b64  	%rd17224, %rd17210, 4294967295;
	or.b64  	%rd17225, %rd17223, %rd17224;
	add.s64 	%rd17226, %rd17221, %rd17222;
	shl.b64 	%rd17227, %rd17191, 1;
	shr.u64 	%rd17228, %rd17189, 63;
	add.s64 	%rd17229, %rd17192, %rd17192;
	add.s64 	%rd17230, %rd17229, %rd17228;
	mul.lo.s64 	%rd17231, %rd587, %rd587;
	mul.lo.s64 	%rd17232, %rd586, %rd587;
	shr.u64 	%rd17233, %rd17231, 32;
	shl.b64 	%rd17234, %rd17232, 1;
	and.b64  	%rd17235, %rd17234, 8589934590;
	add.s64 	%rd17236, %rd17233, %rd17235;
	shr.u64 	%rd17237, %rd17232, 31;
	and.b64  	%rd17238, %rd17237, 8589934590;
	mad.lo.s64 	%rd17239, %rd586, %rd586, %rd17238;
	shr.u64 	%rd17240, %rd17236, 32;
	shl.b64 	%rd17241, %rd17236, 32;
	and.b64  	%rd17242, %rd17231, 4294967293;
	or.b64  	%rd17243, %rd17241, %rd17242;
	add.s64 	%rd17244, %rd17208, %rd17228;
	add.s64 	%rd17245, %rd17244, %rd17243;
	max.u64 	%rd17246, %rd17208, %rd17244;
	setp.gt.u64 	%p2235, %rd17246, %rd17245;
	selp.u64 	%rd17247, 1, 0, %p2235;
	add.s64 	%rd17248, %rd17239, %rd17209;
	add.s64 	%rd17249, %rd17248, %rd17240;
	add.s64 	%rd17250, %rd17249, %rd17247;
	mul.lo.s64 	%rd17251, %rd589, %rd587;
	mul.lo.s64 	%rd17252, %rd588, %rd587;
	mul.lo.s64 	%rd17253, %rd589, %rd586;
	shr.u64 	%rd17254, %rd17251, 32;
	and.b64  	%rd17255, %rd17252, 4294967295;
	add.s64 	%rd17256, %rd17254, %rd17255;
	and.b64  	%rd17257, %rd17253, 4294967295;
	add.s64 	%rd17258, %rd17256, %rd17257;
	shr.u64 	%rd17259, %rd17252, 32;
	mad.lo.s64 	%rd17260, %rd588, %rd586, %rd17259;
	shr.u64 	%rd17261, %rd17253, 32;
	add.s64 	%rd17262, %rd17260, %rd17261;
	shr.u64 	%rd17263, %rd17258, 32;
	shl.b64 	%rd17264, %rd17258, 32;
	and.b64  	%rd17265, %rd17251, 4294967295;
	or.b64  	%rd17266, %rd17264, %rd17265;
	add.s64 	%rd17267, %rd17225, %rd17247;
	add.s64 	%rd17268, %rd17267, %rd17266;
	max.u64 	%rd17269, %rd17225, %rd17267;
	setp.gt.u64 	%p2236, %rd17269, %rd17268;
	selp.u64 	%rd17270, 1, 0, %p2236;
	add.s64 	%rd17271, %rd17262, %rd17226;
	add.s64 	%rd17272, %rd17271, %rd17263;
	add.s64 	%rd17273, %rd17272, %rd17270;
	add.s64 	%rd17274, %rd17245, %rd17208;
	setp.lt.u64 	%p2237, %rd17274, %rd17245;
	selp.u64 	%rd17275, 1, 0, %p2237;
	add.s64 	%rd17276, %rd17209, %rd17250;
	add.s64 	%rd17277, %rd17276, %rd17275;
	add.s64 	%rd17278, %rd17268, %rd17275;
	add.s64 	%rd17279, %rd17278, %rd17266;
	max.u64 	%rd17280, %rd17268, %rd17278;
	setp.gt.u64 	%p2238, %rd17280, %rd17279;
	selp.u64 	%rd17281, 1, 0, %p2238;
	add.s64 	%rd17282, %rd17262, %rd17273;
	add.s64 	%rd17283, %rd17282, %rd17263;
	add.s64 	%rd17284, %rd17283, %rd17281;
	add.s64 	%rd17285, %rd17279, %rd17225;
	setp.lt.u64 	%p2239, %rd17285, %rd17279;
	selp.u64 	%rd17286, 1, 0, %p2239;
	add.s64 	%rd17287, %rd17226, %rd17284;
	add.s64 	%rd17288, %rd17287, %rd17286;
	mul.lo.s64 	%rd17289, %rd11, %rd17174;
	mul.lo.s64 	%rd17290, %rd12, %rd17289;
	mul.hi.u64 	%rd17291, %rd12, %rd17289;
	add.cc.s64 	%rd17292, %rd17290, %rd17174;
	addc.cc.s64 	%rd17293, %rd17291, 0;
	mul.lo.s64 	%rd17294, %rd13, %rd17289;
	mul.hi.u64 	%rd17295, %rd13, %rd17289;
	mov.b64 	%rd17296, 0;
	add.cc.s64 	%rd17297, %rd17293, %rd17227;
	addc.cc.s64 	%rd17298, %rd17296, 0;
	add.cc.s64 	%rd17299, %rd17297, %rd17294;
	addc.cc.s64 	%rd17300, %rd17298, %rd17295;
	mul.lo.s64 	%rd17301, %rd14, %rd17289;
	mul.hi.u64 	%rd17302, %rd14, %rd17289;
	add.cc.s64 	%rd17303, %rd17300, %rd17274;
	addc.cc.s64 	%rd17304, %rd17296, 0;
	add.cc.s64 	%rd17305, %rd17303, %rd17301;
	addc.cc.s64 	%rd17306, %rd17304, %rd17302;
	mul.lo.s64 	%rd17307, %rd15, %rd17289;
	mul.hi.u64 	%rd17308, %rd15, %rd17289;
	add.cc.s64 	%rd17309, %rd17306, %rd17285;
	addc.cc.s64 	%rd17310, %rd17296, 0;
	add.cc.s64 	%rd17311, %rd17309, %rd17307;
	addc.cc.s64 	%rd17312, %rd17310, %rd17308;
	add.s64 	%rd17313, %rd17175, %rd17312;
	setp.lt.u64 	%p2240, %rd17313, %rd17175;
	selp.u64 	%rd17314, 1, 0, %p2240;
	add.s64 	%rd17315, %rd17230, %rd17314;
	setp.lt.u64 	%p2241, %rd17315, %rd17230;
	selp.u64 	%rd17316, 1, 0, %p2241;
	add.s64 	%rd17317, %rd17277, %rd17316;
	setp.lt.u64 	%p2242, %rd17317, %rd17277;
	selp.u64 	%rd17318, 1, 0, %p2242;
	add.s64 	%rd17319, %rd17288, %rd17318;
	mul.lo.s64 	%rd17320, %rd11, %rd17299;
	mul.lo.s64 	%rd17321, %rd12, %rd17320;
	mul.hi.u64 	%rd17322, %rd12, %rd17320;
	add.cc.s64 	%rd17323, %rd17321, %rd17299;
	addc.cc.s64 	%rd17324, %rd17322, 0;
	mul.lo.s64 	%rd17325, %rd13, %rd17320;
	mul.hi.u64 	%rd17326, %rd13, %rd17320;
	add.cc.s64 	%rd17327, %rd17324, %rd17305;
	addc.cc.s64 	%rd17328, %rd17296, 0;
	add.cc.s64 	%rd17329, %rd17327, %rd17325;
	addc.cc.s64 	%rd17330, %rd17328, %rd17326;
	mul.lo.s64 	%rd17331, %rd14, %rd17320;
	mul.hi.u64 	%rd17332, %rd14, %rd17320;
	add.cc.s64 	%rd17333, %rd17330, %rd17311;
	addc.cc.s64 	%rd17334, %rd17296, 0;
	add.cc.s64 	%rd17335, %rd17333, %rd17331;
	addc.cc.s64 	%rd17336, %rd17334, %rd17332;
	mul.lo.s64 	%rd17337, %rd15, %rd17320;
	mul.hi.u64 	%rd17338, %rd15, %rd17320;
	add.cc.s64 	%rd17339, %rd17336, %rd17313;
	addc.cc.s64 	%rd17340, %rd17296, 0;
	add.cc.s64 	%rd17341, %rd17339, %rd17337;
	addc.cc.s64 	%rd17342, %rd17340, %rd17338;
	add.s64 	%rd17343, %rd17315, %rd17342;
	setp.lt.u64 	%p2243, %rd17343, %rd17315;
	selp.u64 	%rd17344, 1, 0, %p2243;
	add.s64 	%rd17345, %rd17317, %rd17344;
	setp.lt.u64 	%p2244, %rd17345, %rd17317;
	selp.u64 	%rd17346, 1, 0, %p2244;
	add.s64 	%rd17347, %rd17319, %rd17346;
	mul.lo.s64 	%rd17348, %rd11, %rd17329;
	mul.lo.s64 	%rd17349, %rd12, %rd17348;
	mul.hi.u64 	%rd17350, %rd12, %rd17348;
	add.cc.s64 	%rd17351, %rd17349, %rd17329;
	addc.cc.s64 	%rd17352, %rd17350, 0;
	mul.lo.s64 	%rd17353, %rd13, %rd17348;
	mul.hi.u64 	%rd17354, %rd13, %rd17348;
	add.cc.s64 	%rd17355, %rd17352, %rd17335;
	addc.cc.s64 	%rd17356, %rd17296, 0;
	add.cc.s64 	%rd17357, %rd17355, %rd17353;
	addc.cc.s64 	%rd17358, %rd17356, %rd17354;
	mul.lo.s64 	%rd17359, %rd14, %rd17348;
	mul.hi.u64 	%rd17360, %rd14, %rd17348;
	add.cc.s64 	%rd17361, %rd17358, %rd17341;
	addc.cc.s64 	%rd17362, %rd17296, 0;
	add.cc.s64 	%rd17363, %rd17361, %rd17359;
	addc.cc.s64 	%rd17364, %rd17362, %rd17360;
	mul.lo.s64 	%rd17365, %rd15, %rd17348;
	mul.hi.u64 	%rd17366, %rd15, %rd17348;
	add.cc.s64 	%rd17367, %rd17364, %rd17343;
	addc.cc.s64 	%rd17368, %rd17296, 0;
	add.cc.s64 	%rd17369, %rd17367, %rd17365;
	addc.cc.s64 	%rd17370, %rd17368, %rd17366;
	add.s64 	%rd17371, %rd17345, %rd17370;
	setp.lt.u64 	%p2245, %rd17371, %rd17345;
	selp.u64 	%rd17372, 1, 0, %p2245;
	add.s64 	%rd17373, %rd17347, %rd17372;
	mul.lo.s64 	%rd17374, %rd11, %rd17357;
	mul.lo.s64 	%rd17375, %rd12, %rd17374;
	mul.hi.u64 	%rd17376, %rd12, %rd17374;
	add.cc.s64 	%rd17377, %rd17375, %rd17357;
	addc.cc.s64 	%rd17378, %rd17376, 0;
	mul.lo.s64 	%rd17379, %rd13, %rd17374;
	mul.hi.u64 	%rd17380, %rd13, %rd17374;
	add.cc.s64 	%rd17381, %rd17378, %rd17363;
	addc.cc.s64 	%rd17382, %rd17296, 0;
	add.cc.s64 	%rd592, %rd17381, %rd17379;
	addc.cc.s64 	%rd17383, %rd17382, %rd17380;
	mul.lo.s64 	%rd17384, %rd14, %rd17374;
	mul.hi.u64 	%rd17385, %rd14, %rd17374;
	add.cc.s64 	%rd17386, %rd17383, %rd17369;
	addc.cc.s64 	%rd17387, %rd17296, 0;
	add.cc.s64 	%rd593, %rd17386, %rd17384;
	addc.cc.s64 	%rd17388, %rd17387, %rd17385;
	mul.lo.s64 	%rd17389, %rd15, %rd17374;
	mul.hi.u64 	%rd17390, %rd15, %rd17374;
	add.cc.s64 	%rd17391, %rd17388, %rd17371;
	addc.cc.s64 	%rd17392, %rd17296, 0;
	add.cc.s64 	%rd594, %rd17391, %rd17389;
	addc.cc.s64 	%rd17393, %rd17392, %rd17390;
	add.s64 	%rd21063, %rd17373, %rd17393;
	setp.gt.u64 	%p2246, %rd21063, %rd15;
	@%p2246 bra 	$L__BB1_267;
	setp.lt.u64 	%p2247, %rd21063, %rd15;
	mov.u64 	%rd21064, %rd594;
	mov.u64 	%rd21065, %rd593;
	mov.u64 	%rd21066, %rd592;
	@%p2247 bra 	$L__BB1_268;
	setp.lt.u64 	%p2248, %rd14, %rd594;
	@%p2248 bra 	$L__BB1_267;
	setp.gt.u64 	%p2249, %rd14, %rd594;
	mov.u64 	%rd21064, %rd594;
	mov.u64 	%rd21065, %rd593;
	mov.u64 	%rd21066, %rd592;
	@%p2249 bra 	$L__BB1_268;
	setp.lt.u64 	%p2250, %rd13, %rd593;
	@%p2250 bra 	$L__BB1_267;
	setp.gt.u64 	%p2251, %rd13, %rd593;
	setp.gt.u64 	%p2252, %rd12, %rd592;
	or.pred  	%p2253, %p2251, %p2252;
	mov.u64 	%rd21064, %rd594;
	mov.u64 	%rd21065, %rd593;
	mov.u64 	%rd21066, %rd592;
	@%p2253 bra 	$L__BB1_268;
$L__BB1_267:
	sub.s64 	%rd21066, %rd592, %rd12;
	setp.lt.u64 	%p2254, %rd592, %rd12;
	selp.u64 	%rd17394, 1, 0, %p2254;
	add.s64 	%rd17395, %rd13, %rd17394;
	sub.s64 	%rd21065, %rd593, %rd17395;
	setp.lt.u64 	%p2255, %rd593, %rd17395;
	selp.u64 	%rd17396, 1, 0, %p2255;
	add.s64 	%rd17397, %rd14, %rd17396;
	sub.s64 	%rd21064, %rd594, %rd17397;
	setp.lt.u64 	%p2256, %rd594, %rd17397;
	selp.u64 	%rd17398, 1, 0, %p2256;
	add.s64 	%rd17399, %rd15, %rd17398;
	sub.s64 	%rd21063, %rd21063, %rd17399;
$L__BB1_268:
	sub.s64 	%rd21070, %rd21066, %rd21054;
	setp.lt.u64 	%p2257, %rd21066, %rd21054;
	selp.u64 	%rd17400, 1, 0, %p2257;
	add.s64 	%rd17401, %rd21053, %rd17400;
	sub.s64 	%rd21069, %rd21065, %rd17401;
	setp.lt.u64 	%p2258, %rd21065, %rd17401;
	selp.u64 	%rd17402, 1, 0, %p2258;
	add.s64 	%rd17403, %rd21052, %rd17402;
	sub.s64 	%rd21068, %rd21064, %rd17403;
	setp.lt.u64 	%p2259, %rd21064, %rd17403;
	selp.u64 	%rd17404, 1, 0, %p2259;
	add.s64 	%rd17405, %rd21051, %rd17404;
	sub.s64 	%rd21067, %rd21063, %rd17405;
	setp.ge.u64 	%p2260, %rd21063, %rd17405;
	@%p2260 bra 	$L__BB1_270;
	add.s64 	%rd608, %rd21070, %rd12;
	setp.ge.u64 	%p2261, %rd608, %rd21070;
	setp.lt.u64 	%p2262, %rd608, %rd21070;
	selp.u64 	%rd17406, 1, 0, %p2262;
	add.s64 	%rd17407, %rd21069, %rd17406;
	add.s64 	%rd609, %rd17407, %rd13;
	setp.lt.u64 	%p2263, %rd609, %rd21069;
	setp.eq.s64 	%p2264, %rd609, %rd21069;
	selp.u32 	%r746, -1, 0, %p2264;
	selp.u32 	%r747, -1, 0, %p2263;
	selp.b32 	%r748, %r747, %r746, %p2261;
	and.b32  	%r750, %r748, 1;
	setp.eq.b32 	%p2265, %r750, 1;
	or.pred  	%p2266, %p2263, %p2265;
	selp.u64 	%rd17408, 1, 0, %p2266;
	add.s64 	%rd17409, %rd21068, %rd17408;
	add.s64 	%rd610, %rd17409, %rd14;
	setp.ge.u64 	%p2267, %rd610, %rd21068;
	setp.lt.u64 	%p2268, %rd610, %rd21068;
	setp.eq.s64 	%p2269, %rd610, %rd21068;
	selp.u32 	%r751, -1, 0, %p2268;
	selp.u32 	%r752, -1, 0, %p2269;
	selp.b32 	%r753, %r752, %r751, %p2266;
	selp.b32 	%r754, %r753, %r751, %p2267;
	cvt.u64.u32 	%rd17410, %r754;
	and.b64  	%rd17411, %rd17410, 1;
	add.s64 	%rd17412, %rd21067, %rd17411;
	add.s64 	%rd21067, %rd17412, %rd15;
	mov.u64 	%rd21068, %rd610;
	mov.u64 	%rd21069, %rd609;
	mov.u64 	%rd21070, %rd608;
$L__BB1_270:
	sub.s64 	%rd21074, %rd21070, %rd21058;
	setp.lt.u64 	%p2270, %rd21070, %rd21058;
	selp.u64 	%rd17413, 1, 0, %p2270;
	add.s64 	%rd17414, %rd21057, %rd17413;
	sub.s64 	%rd21073, %rd21069, %rd17414;
	setp.lt.u64 	%p2271, %rd21069, %rd17414;
	selp.u64 	%rd17415, 1, 0, %p2271;
	add.s64 	%rd17416, %rd21056, %rd17415;
	sub.s64 	%rd21072, %rd21068, %rd17416;
	setp.lt.u64 	%p2272, %rd21068, %rd17416;
	selp.u64 	%rd17417, 1, 0, %p2272;
	add.s64 	%rd17418, %rd21055, %rd17417;
	sub.s64 	%rd21071, %rd21067, %rd17418;
	setp.ge.u64 	%p2273, %rd21067, %rd17418;
	@%p2273 bra 	$L__BB1_272;
	add.s64 	%rd620, %rd21074, %rd12;
	setp.ge.u64 	%p2274, %rd620, %rd21074;
	setp.lt.u64 	%p2275, %rd620, %rd21074;
	selp.u64 	%rd17419, 1, 0, %p2275;
	add.s64 	%rd17420, %rd21073, %rd17419;
	add.s64 	%rd621, %rd17420, %rd13;
	setp.lt.u64 	%p2276, %rd621, %rd21073;
	setp.eq.s64 	%p2277, %rd621, %rd21073;
	selp.u32 	%r755, -1, 0, %p2277;
	selp.u32 	%r756, -1, 0, %p2276;
	selp.b32 	%r757, %r756, %r755, %p2274;
	and.b32  	%r759, %r757, 1;
	setp.eq.b32 	%p2278, %r759, 1;
	or.pred  	%p2279, %p2276, %p2278;
	selp.u64 	%rd17421, 1, 0, %p2279;
	add.s64 	%rd17422, %rd21072, %rd17421;
	add.s64 	%rd622, %rd17422, %rd14;
	setp.ge.u64 	%p2280, %rd622, %rd21072;
	setp.lt.u64 	%p2281, %rd622, %rd21072;
	setp.eq.s64 	%p2282, %rd622, %rd21072;
	selp.u32 	%r760, -1, 0, %p2281;
	selp.u32 	%r761, -1, 0, %p2282;
	selp.b32 	%r762, %r761, %r760, %p2279;
	selp.b32 	%r763, %r762, %r760, %p2280;
	cvt.u64.u32 	%rd17423, %r763;
	and.b64  	%rd17424, %rd17423, 1;
	add.s64 	%rd17425, %rd21071, %rd17424;
	add.s64 	%rd21071, %rd17425, %rd15;
	mov.u64 	%rd21072, %rd622;
	mov.u64 	%rd21073, %rd621;
	mov.u64 	%rd21074, %rd620;
$L__BB1_272:
	sub.s64 	%rd21126, %rd21074, %rd21058;
	setp.lt.u64 	%p2283, %rd21074, %rd21058;
	selp.u64 	%rd17426, 1, 0, %p2283;
	add.s64 	%rd17427, %rd21057, %rd17426;
	sub.s64 	%rd21125, %rd21073, %rd17427;
	setp.lt.u64 	%p2284, %rd21073, %rd17427;
	selp.u64 	%rd17428, 1, 0, %p2284;
	add.s64 	%rd17429, %rd21056, %rd17428;
	sub.s64 	%rd21124, %rd21072, %rd17429;
	setp.lt.u64 	%p2285, %rd21072, %rd17429;
	selp.u64 	%rd17430, 1, 0, %p2285;
	add.s64 	%rd17431, %rd21055, %rd17430;
	sub.s64 	%rd21123, %rd21071, %rd17431;
	setp.ge.u64 	%p2286, %rd21071, %rd17431;
	@%p2286 bra 	$L__BB1_274;
	add.s64 	%rd632, %rd21126, %rd12;
	setp.ge.u64 	%p2287, %rd632, %rd21126;
	setp.lt.u64 	%p2288, %rd632, %rd21126;
	selp.u64 	%rd17432, 1, 0, %p2288;
	add.s64 	%rd17433, %rd21125, %rd17432;
	add.s64 	%rd633, %rd17433, %rd13;
	setp.lt.u64 	%p2289, %rd633, %rd21125;
	setp.eq.s64 	%p2290, %rd633, %rd21125;
	selp.u32 	%r764, -1, 0, %p2290;
	selp.u32 	%r765, -1, 0, %p2289;
	selp.b32 	%r766, %r765, %r764, %p2287;
	and.b32  	%r768, %r766, 1;
	setp.eq.b32 	%p2291, %r768, 1;
	or.pred  	%p2292, %p2289, %p2291;
	selp.u64 	%rd17434, 1, 0, %p2292;
	add.s64 	%rd17435, %rd21124, %rd17434;
	add.s64 	%rd634, %rd17435, %rd14;
	setp.ge.u64 	%p2293, %rd634, %rd21124;
	setp.lt.u64 	%p2294, %rd634, %rd21124;
	setp.eq.s64 	%p2295, %rd634, %rd21124;
	selp.u32 	%r769, -1, 0, %p2294;
	selp.u32 	%r770, -1, 0, %p2295;
	selp.b32 	%r771, %r770, %r769, %p2292;
	selp.b32 	%r772, %r771, %r769, %p2293;
	cvt.u64.u32 	%rd17436, %r772;
	and.b64  	%rd17437, %rd17436, 1;
	add.s64 	%rd17438, %rd21123, %rd17437;
	add.s64 	%rd21123, %rd17438, %rd15;
	mov.u64 	%rd21124, %rd634;
	mov.u64 	%rd21125, %rd633;
	mov.u64 	%rd21126, %rd632;
$L__BB1_274:
	sub.s64 	%rd21082, %rd21058, %rd21126;
	setp.lt.u64 	%p2296, %rd21058, %rd21126;
	selp.u64 	%rd17439, 1, 0, %p2296;
	add.s64 	%rd17440, %rd21125, %rd17439;
	sub.s64 	%rd21081, %rd21057, %rd17440;
	setp.lt.u64 	%p2297, %rd21057, %rd17440;
	selp.u64 	%rd17441, 1, 0, %p2297;
	add.s64 	%rd17442, %rd21124, %rd17441;
	sub.s64 	%rd21080, %rd21056, %rd17442;
	setp.lt.u64 	%p2298, %rd21056, %rd17442;
	selp.u64 	%rd17443, 1, 0, %p2298;
	add.s64 	%rd17444, %rd21123, %rd17443;
	sub.s64 	%rd21079, %rd21055, %rd17444;
	setp.ge.u64 	%p2299, %rd21055, %rd17444;
	@%p2299 bra 	$L__BB1_276;
	add.s64 	%rd644, %rd21082, %rd12;
	setp.ge.u64 	%p2300, %rd644, %rd21082;
	setp.lt.u64 	%p2301, %rd644, %rd21082;
	selp.u64 	%rd17445, 1, 0, %p2301;
	add.s64 	%rd17446, %rd21081, %rd17445;
	add.s64 	%rd645, %rd17446, %rd13;
	setp.lt.u64 	%p2302, %rd645, %rd21081;
	setp.eq.s64 	%p2303, %rd645, %rd21081;
	selp.u32 	%r773, -1, 0, %p2303;
	selp.u32 	%r774, -1, 0, %p2302;
	selp.b32 	%r775, %r774, %r773, %p2300;
	and.b32  	%r777, %r775, 1;
	setp.eq.b32 	%p2304, %r777, 1;
	or.pred  	%p2305, %p2302, %p2304;
	selp.u64 	%rd17447, 1, 0, %p2305;
	add.s64 	%rd17448, %rd21080, %rd17447;
	add.s64 	%rd646, %rd17448, %rd14;
	setp.ge.u64 	%p2306, %rd646, %rd21080;
	setp.lt.u64 	%p2307, %rd646, %rd21080;
	setp.eq.s64 	%p2308, %rd646, %rd21080;
	selp.u32 	%r778, -1, 0, %p2307;
	selp.u32 	%r779, -1, 0, %p2308;
	selp.b32 	%r780, %r779, %r778, %p2305;
	selp.b32 	%r781, %r780, %r778, %p2306;
	cvt.u64.u32 	%rd17449, %r781;
	and.b64  	%rd17450, %rd17449, 1;
	add.s64 	%rd17451, %rd21079, %rd17450;
	add.s64 	%rd21079, %rd17451, %rd15;
	mov.u64 	%rd21080, %rd646;
	mov.u64 	%rd21081, %rd645;
	mov.u64 	%rd21082, %rd644;
$L__BB1_276:
	shr.u64 	%rd17452, %rd21082, 32;
	and.b64  	%rd17453, %rd21082, 4294967295;
	mul.lo.s64 	%rd17454, %rd17453, %rd584;
	mul.lo.s64 	%rd17455, %rd17452, %rd584;
	mul.lo.s64 	%rd17456, %rd17453, %rd585;
	shr.u64 	%rd17457, %rd17454, 32;
	and.b64  	%rd17458, %rd17455, 4294967295;
	add.s64 	%rd17459, %rd17457, %rd17458;
	and.b64  	%rd17460, %rd17456, 4294967295;
	add.s64 	%rd17461, %rd17459, %rd17460;
	shr.u64 	%rd17462, %rd17455, 32;
	mad.lo.s64 	%rd17463, %rd17452, %rd585, %rd17462;
	shr.u64 	%rd17464, %rd17456, 32;
	add.s64 	%rd17465, %rd17463, %rd17464;
	shr.u64 	%rd17466, %rd17461, 32;
	shl.b64 	%rd17467, %rd17461, 32;
	and.b64  	%rd17468, %rd17454, 4294967295;
	or.b64  	%rd17469, %rd17467, %rd17468;
	add.s64 	%rd17470, %rd17465, %rd17466;
	shr.u64 	%rd17471, %rd21081, 32;
	and.b64  	%rd17472, %rd21081, 4294967295;
	mul.lo.s64 	%rd17473, %rd17472, %rd584;
	mul.lo.s64 	%rd17474, %rd17471, %rd584;
	mul.lo.s64 	%rd17475, %rd17472, %rd585;
	shr.u64 	%rd17476, %rd17473, 32;
	and.b64  	%rd17477, %rd17474, 4294967295;
	add.s64 	%rd17478, %rd17476, %rd17477;
	and.b64  	%rd17479, %rd17475, 4294967295;
	add.s64 	%rd17480, %rd17478, %rd17479;
	shr.u64 	%rd17481, %rd17474, 32;
	mad.lo.s64 	%rd17482, %rd17471, %rd585, %rd17481;
	shr.u64 	%rd17483, %rd17475, 32;
	add.s64 	%rd17484, %rd17482, %rd17483;
	shr.u64 	%rd17485, %rd17480, 32;
	shl.b64 	%rd17486, %rd17480, 32;
	and.b64  	%rd17487, %rd17473, 4294967295;
	or.b64  	%rd17488, %rd17486, %rd17487;
	add.s64 	%rd17489, %rd17484, %rd17485;
	shr.u64 	%rd17490, %rd21080, 32;
	and.b64  	%rd17491, %rd21080, 4294967295;
	mul.lo.s64 	%rd17492, %rd17491, %rd584;
	mul.lo.s64 	%rd17493, %rd17490, %rd584;
	mul.lo.s64 	%rd17494, %rd17491, %rd585;
	shr.u64 	%rd17495, %rd17492, 32;
	and.b64  	%rd17496, %rd17493, 4294967295;
	add.s64 	%rd17497, %rd17495, %rd17496;
	and.b64  	%rd17498, %rd17494, 4294967295;
	add.s64 	%rd17499, %rd17497, %rd17498;
	shr.u64 	%rd17500, %rd17493, 32;
	mad.lo.s64 	%rd17501, %rd17490, %rd585, %rd17500;
	shr.u64 	%rd17502, %rd17494, 32;
	add.s64 	%rd17503, %rd17501, %rd17502;
	shr.u64 	%rd17504, %rd17499, 32;
	shl.b64 	%rd17505, %rd17499, 32;
	and.b64  	%rd17506, %rd17492, 4294967295;
	or.b64  	%rd17507, %rd17505, %rd17506;
	add.s64 	%rd17508, %rd17503, %rd17504;
	shr.u64 	%rd17509, %rd21079, 32;
	and.b64  	%rd17510, %rd21079, 4294967295;
	mul.lo.s64 	%rd17511, %rd17510, %rd584;
	mul.lo.s64 	%rd17512, %rd17509, %rd584;
	mul.lo.s64 	%rd17513, %rd17510, %rd585;
	shr.u64 	%rd17514, %rd17511, 32;
	and.b64  	%rd17515, %rd17512, 4294967295;
	add.s64 	%rd17516, %rd17514, %rd17515;
	and.b64  	%rd17517, %rd17513, 4294967295;
	add.s64 	%rd17518, %rd17516, %rd17517;
	shr.u64 	%rd17519, %rd17512, 32;
	mad.lo.s64 	%rd17520, %rd17509, %rd585, %rd17519;
	shr.u64 	%rd17521, %rd17513, 32;
	add.s64 	%rd17522, %rd17520, %rd17521;
	shr.u64 	%rd17523, %rd17518, 32;
	shl.b64 	%rd17524, %rd17518, 32;
	and.b64  	%rd17525, %rd17511, 4294967295;
	or.b64  	%rd17526, %rd17524, %rd17525;
	add.s64 	%rd17527, %rd17522, %rd17523;
	mul.lo.s64 	%rd17528, %rd17453, %rd587;
	mul.lo.s64 	%rd17529, %rd17452, %rd587;
	mul.lo.s64 	%rd17530, %rd17453, %rd586;
	shr.u64 	%rd17531, %rd17528, 32;
	and.b64  	%rd17532, %rd17529, 4294967295;
	add.s64 	%rd17533, %rd17531, %rd17532;
	and.b64  	%rd17534, %rd17530, 4294967295;
	add.s64 	%rd17535, %rd17533, %rd17534;
	shr.u64 	%rd17536, %rd17529, 32;
	mad.lo.s64 	%rd17537, %rd17452, %rd586, %rd17536;
	shr.u64 	%rd17538, %rd17530, 32;
	add.s64 	%rd17539, %rd17537, %rd17538;
	shr.u64 	%rd17540, %rd17535, 32;
	shl.b64 	%rd17541, %rd17535, 32;
	and.b64  	%rd17542, %rd17528, 4294967295;
	or.b64  	%rd17543, %rd17541, %rd17542;
	add.s64 	%rd17544, %rd17488, %rd17543;
	setp.lt.u64 	%p2309, %rd17544, %rd17488;
	selp.u64 	%rd17545, 1, 0, %p2309;
	add.s64 	%rd17546, %rd17539, %rd17489;
	add.s64 	%rd17547, %rd17546, %rd17540;
	add.s64 	%rd17548, %rd17547, %rd17545;
	mul.lo.s64 	%rd17549, %rd17472, %rd587;
	mul.lo.s64 	%rd17550, %rd17471, %rd587;
	mul.lo.s64 	%rd17551, %rd17472, %rd586;
	shr.u64 	%rd17552, %rd17549, 32;
	and.b64  	%rd17553, %rd17550, 4294967295;
	add.s64 	%rd17554, %rd17552, %rd17553;
	and.b64  	%rd17555, %rd17551, 4294967295;
	add.s64 	%rd17556, %rd17554, %rd17555;
	shr.u64 	%rd17557, %rd17550, 32;
	mad.lo.s64 	%rd17558, %rd17471, %rd586, %rd17557;
	shr.u64 	%rd17559, %rd17551, 32;
	add.s64 	%rd17560, %rd17558, %rd17559;
	shr.u64 	%rd17561, %rd17556, 32;
	shl.b64 	%rd17562, %rd17556, 32;
	and.b64  	%rd17563, %rd17549, 4294967295;
	or.b64  	%rd17564, %rd17562, %rd17563;
	add.s64 	%rd17565, %rd17507, %rd17545;
	add.s64 	%rd17566, %rd17565, %rd17564;
	max.u64 	%rd17567, %rd17507, %rd17565;
	setp.gt.u64 	%p2310, %rd17567, %rd17566;
	selp.u64 	%rd17568, 1, 0, %p2310;
	add.s64 	%rd17569, %rd17560, %rd17508;
	add.s64 	%rd17570, %rd17569, %rd17561;
	add.s64 	%rd17571, %rd17570, %rd17568;
	mul.lo.s64 	%rd17572, %rd17491, %rd587;
	mul.lo.s64 	%rd17573, %rd17490, %rd587;
	mul.lo.s64 	%rd17574, %rd17491, %rd586;
	shr.u64 	%rd17575, %rd17572, 32;
	and.b64  	%rd17576, %rd17573, 4294967295;
	add.s64 	%rd17577, %rd17575, %rd17576;
	and.b64  	%rd17578, %rd17574, 4294967295;
	add.s64 	%rd17579, %rd17577, %rd17578;
	shr.u64 	%rd17580, %rd17573, 32;
	mad.lo.s64 	%rd17581, %rd17490, %rd586, %rd17580;
	shr.u64 	%rd17582, %rd17574, 32;
	add.s64 	%rd17583, %rd17581, %rd17582;
	shr.u64 	%rd17584, %rd17579, 32;
	shl.b64 	%rd17585, %rd17579, 32;
	and.b64  	%rd17586, %rd17572, 4294967295;
	or.b64  	%rd17587, %rd17585, %rd17586;
	add.s64 	%rd17588, %rd17526, %rd17568;
	add.s64 	%rd17589, %rd17588, %rd17587;
	max.u64 	%rd17590, %rd17526, %rd17588;
	setp.gt.u64 	%p2311, %rd17590, %rd17589;
	selp.u64 	%rd17591, 1, 0, %p2311;
	add.s64 	%rd17592, %rd17583, %rd17527;
	add.s64 	%rd17593, %rd17592, %rd17584;
	add.s64 	%rd17594, %rd17593, %rd17591;
	mul.lo.s64 	%rd17595, %rd17453, %rd589;
	mul.lo.s64 	%rd17596, %rd17452, %rd589;
	mul.lo.s64 	%rd17597, %rd17453, %rd588;
	shr.u64 	%rd17598, %rd17595, 32;
	and.b64  	%rd17599, %rd17596, 4294967295;
	add.s64 	%rd17600, %rd17598, %rd17599;
	and.b64  	%rd17601, %rd17597, 4294967295;
	add.s64 	%rd17602, %rd17600, %rd17601;
	shr.u64 	%rd17603, %rd17596, 32;
	mad.lo.s64 	%rd17604, %rd17452, %rd588, %rd17603;
	shr.u64 	%rd17605, %rd17597, 32;
	add.s64 	%rd17606, %rd17604, %rd17605;
	shr.u64 	%rd17607, %rd17602, 32;
	shl.b64 	%rd17608, %rd17602, 32;
	and.b64  	%rd17609, %rd17595, 4294967295;
	or.b64  	%rd17610, %rd17608, %rd17609;
	add.s64 	%rd17611, %rd17566, %rd17610;
	setp.lt.u64 	%p2312, %rd17611, %rd17566;
	selp.u64 	%rd17612, 1, 0, %p2312;
	add.s64 	%rd17613, %rd17606, %rd17571;
	add.s64 	%rd17614, %rd17613, %rd17607;
	add.s64 	%rd17615, %rd17614, %rd17612;
	mul.lo.s64 	%rd17616, %rd17472, %rd589;
	mul.lo.s64 	%rd17617, %rd17471, %rd589;
	mul.lo.s64 	%rd17618, %rd17472, %rd588;
	shr.u64 	%rd17619, %rd17616, 32;
	and.b64  	%rd17620, %rd17617, 4294967295;
	add.s64 	%rd17621, %rd17619, %rd17620;
	and.b64  	%rd17622, %rd17618, 4294967295;
	add.s64 	%rd17623, %rd17621, %rd17622;
	shr.u64 	%rd17624, %rd17617, 32;
	mad.lo.s64 	%rd17625, %rd17471, %rd588, %rd17624;
	shr.u64 	%rd17626, %rd17618, 32;
	add.s64 	%rd17627, %rd17625, %rd17626;
	shr.u64 	%rd17628, %rd17623, 32;
	shl.b64 	%rd17629, %rd17623, 32;
	and.b64  	%rd17630, %rd17616, 4294967295;
	or.b64  	%rd17631, %rd17629, %rd17630;
	add.s64 	%rd17632, %rd17589, %rd17612;
	add.s64 	%rd17633, %rd17632, %rd17631;
	max.u64 	%rd17634, %rd17589, %rd17632;
	setp.gt.u64 	%p2313, %rd17634, %rd17633;
	selp.u64 	%rd17635, 1, 0, %p2313;
	add.s64 	%rd17636, %rd17627, %rd17594;
	add.s64 	%rd17637, %rd17636, %rd17628;
	add.s64 	%rd17638, %rd17637, %rd17635;
	mul.lo.s64 	%rd17639, %rd17453, %rd591;
	mul.lo.s64 	%rd17640, %rd17452, %rd591;
	mul.lo.s64 	%rd17641, %rd17453, %rd590;
	shr.u64 	%rd17642, %rd17639, 32;
	and.b64  	%rd17643, %rd17640, 4294967295;
	add.s64 	%rd17644, %rd17642, %rd17643;
	and.b64  	%rd17645, %rd17641, 4294967295;
	add.s64 	%rd17646, %rd17644, %rd17645;
	shr.u64 	%rd17647, %rd17640, 32;
	mad.lo.s64 	%rd17648, %rd17452, %rd590, %rd17647;
	shr.u64 	%rd17649, %rd17641, 32;
	add.s64 	%rd17650, %rd17648, %rd17649;
	shr.u64 	%rd17651, %rd17646, 32;
	shl.b64 	%rd17652, %rd17646, 32;
	and.b64  	%rd17653, %rd17639, 4294967295;
	or.b64  	%rd17654, %rd17652, %rd17653;
	add.s64 	%rd17655, %rd17633, %rd17654;
	setp.lt.u64 	%p2314, %rd17655, %rd17633;
	selp.u64 	%rd17656, 1, 0, %p2314;
	add.s64 	%rd17657, %rd17650, %rd17638;
	add.s64 	%rd17658, %rd17657, %rd17651;
	add.s64 	%rd17659, %rd17658, %rd17656;
	mul.lo.s64 	%rd17660, %rd11, %rd17469;
	mul.lo.s64 	%rd17661, %rd12, %rd17660;
	mul.hi.u64 	%rd17662, %rd12, %rd17660;
	add.cc.s64 	%rd17663, %rd17661, %rd17469;
	addc.cc.s64 	%rd17664, %rd17662, 0;
	mul.lo.s64 	%rd17665, %rd13, %rd17660;
	mul.hi.u64 	%rd17666, %rd13, %rd17660;
	mov.b64 	%rd17667, 0;
	add.cc.s64 	%rd17668, %rd17664, %rd17544;
	addc.cc.s64 	%rd17669, %rd17667, 0;
	add.cc.s64 	%rd17670, %rd17668, %rd17665;
	addc.cc.s64 	%rd17671, %rd17669, %rd17666;
	mul.lo.s64 	%rd17672, %rd14, %rd17660;
	mul.hi.u64 	%rd17673, %rd14, %rd17660;
	add.cc.s64 	%rd17674, %rd17671, %rd17611;
	addc.cc.s64 	%rd17675, %rd17667, 0;
	add.cc.s64 	%rd17676, %rd17674, %rd17672;
	addc.cc.s64 	%rd17677, %rd17675, %rd17673;
	mul.lo.s64 	%rd17678, %rd15, %rd17660;
	mul.hi.u64 	%rd17679, %rd15, %rd17660;
	add.cc.s64 	%rd17680, %rd17677, %rd17655;
	addc.cc.s64 	%rd17681, %rd17667, 0;
	add.cc.s64 	%rd17682, %rd17680, %rd17678;
	addc.cc.s64 	%rd17683, %rd17681, %rd17679;
	add.s64 	%rd17684, %rd17470, %rd17683;
	setp.lt.u64 	%p2315, %rd17684, %rd17470;
	selp.u64 	%rd17685, 1, 0, %p2315;
	add.s64 	%rd17686, %rd17548, %rd17685;
	setp.lt.u64 	%p2316, %rd17686, %rd17548;
	selp.u64 	%rd17687, 1, 0, %p2316;
	add.s64 	%rd17688, %rd17615, %rd17687;
	setp.lt.u64 	%p2317, %rd17688, %rd17615;
	selp.u64 	%rd17689, 1, 0, %p2317;
	add.s64 	%rd17690, %rd17659, %rd17689;
	mul.lo.s64 	%rd17691, %rd11, %rd17670;
	mul.lo.s64 	%rd17692, %rd12, %rd17691;
	mul.hi.u64 	%rd17693, %rd12, %rd17691;
	add.cc.s64 	%rd17694, %rd17692, %rd17670;
	addc.cc.s64 	%rd17695, %rd17693, 0;
	mul.lo.s64 	%rd17696, %rd13, %rd17691;
	mul.hi.u64 	%rd17697, %rd13, %rd17691;
	add.cc.s64 	%rd17698, %rd17695, %rd17676;
	addc.cc.s64 	%rd17699, %rd17667, 0;
	add.cc.s64 	%rd17700, %rd17698, %rd17696;
	addc.cc.s64 	%rd17701, %rd17699, %rd17697;
	mul.lo.s64 	%rd17702, %rd14, %rd17691;
	mul.hi.u64 	%rd17703, %rd14, %rd17691;
	add.cc.s64 	%rd17704, %rd17701, %rd17682;
	addc.cc.s64 	%rd17705, %rd17667, 0;
	add.cc.s64 	%rd17706, %rd17704, %rd17702;
	addc.cc.s64 	%rd17707, %rd17705, %rd17703;
	mul.lo.s64 	%rd17708, %rd15, %rd17691;
	mul.hi.u64 	%rd17709, %rd15, %rd17691;
	add.cc.s64 	%rd17710, %rd17707, %rd17684;
	addc.cc.s64 	%rd17711, %rd17667, 0;
	add.cc.s64 	%rd17712, %rd17710, %rd17708;
	addc.cc.s64 	%rd17713, %rd17711, %rd17709;
	add.s64 	%rd17714, %rd17686, %rd17713;
	setp.lt.u64 	%p2318, %rd17714, %rd17686;
	selp.u64 	%rd17715, 1, 0, %p2318;
	add.s64 	%rd17716, %rd17688, %rd17715;
	setp.lt.u64 	%p2319, %rd17716, %rd17688;
	selp.u64 	%rd17717, 1, 0, %p2319;
	add.s64 	%rd17718, %rd17690, %rd17717;
	mul.lo.s64 	%rd17719, %rd11, %rd17700;
	mul.lo.s64 	%rd17720, %rd12, %rd17719;
	mul.hi.u64 	%rd17721, %rd12, %rd17719;
	add.cc.s64 	%rd17722, %rd17720, %rd17700;
	addc.cc.s64 	%rd17723, %rd17721, 0;
	mul.lo.s64 	%rd17724, %rd13, %rd17719;
	mul.hi.u64 	%rd17725, %rd13, %rd17719;
	add.cc.s64 	%rd17726, %rd17723, %rd17706;
	addc.cc.s64 	%rd17727, %rd17667, 0;
	add.cc.s64 	%rd17728, %rd17726, %rd17724;
	addc.cc.s64 	%rd17729, %rd17727, %rd17725;
	mul.lo.s64 	%rd17730, %rd14, %rd17719;
	mul.hi.u64 	%rd17731, %rd14, %rd17719;
	add.cc.s64 	%rd17732, %rd17729, %rd17712;
	addc.cc.s64 	%rd17733, %rd17667, 0;
	add.cc.s64 	%rd17734, %rd17732, %rd17730;
	addc.cc.s64 	%rd17735, %rd17733, %rd17731;
	mul.lo.s64 	%rd17736, %rd15, %rd17719;
	mul.hi.u64 	%rd17737, %rd15, %rd17719;
	add.cc.s64 	%rd17738, %rd17735, %rd17714;
	addc.cc.s64 	%rd17739, %rd17667, 0;
	add.cc.s64 	%rd17740, %rd17738, %rd17736;
	addc.cc.s64 	%rd17741, %rd17739, %rd17737;
	add.s64 	%rd17742, %rd17716, %rd17741;
	setp.lt.u64 	%p2320, %rd17742, %rd17716;
	selp.u64 	%rd17743, 1, 0, %p2320;
	add.s64 	%rd17744, %rd17718, %rd17743;
	mul.lo.s64 	%rd17745, %rd11, %rd17728;
	mul.lo.s64 	%rd17746, %rd12, %rd17745;
	mul.hi.u64 	%rd17747, %rd12, %rd17745;
	add.cc.s64 	%rd17748, %rd17746, %rd17728;
	addc.cc.s64 	%rd17749, %rd17747, 0;
	mul.lo.s64 	%rd17750, %rd13, %rd17745;
	mul.hi.u64 	%rd17751, %rd13, %rd17745;
	add.cc.s64 	%rd17752, %rd17749, %rd17734;
	addc.cc.s64 	%rd17753, %rd17667, 0;
	add.cc.s64 	%rd652, %rd17752, %rd17750;
	addc.cc.s64 	%rd17754, %rd17753, %rd17751;
	mul.lo.s64 	%rd17755, %rd14, %rd17745;
	mul.hi.u64 	%rd17756, %rd14, %rd17745;
	add.cc.s64 	%rd17757, %rd17754, %rd17740;
	addc.cc.s64 	%rd17758, %rd17667, 0;
	add.cc.s64 	%rd653, %rd17757, %rd17755;
	addc.cc.s64 	%rd17759, %rd17758, %rd17756;
	mul.lo.s64 	%rd17760, %rd15, %rd17745;
	mul.hi.u64 	%rd17761, %rd15, %rd17745;
	add.cc.s64 	%rd17762, %rd17759, %rd17742;
	addc.cc.s64 	%rd17763, %rd17667, 0;
	add.cc.s64 	%rd654, %rd17762, %rd17760;
	addc.cc.s64 	%rd17764, %rd17763, %rd17761;
	add.s64 	%rd21083, %rd17744, %rd17764;
	setp.gt.u64 	%p2321, %rd21083, %rd15;
	@%p2321 bra 	$L__BB1_282;
	setp.lt.u64 	%p2322, %rd21083, %rd15;
	mov.u64 	%rd21084, %rd654;
	mov.u64 	%rd21085, %rd653;
	mov.u64 	%rd21086, %rd652;
	@%p2322 bra 	$L__BB1_283;
	setp.lt.u64 	%p2323, %rd14, %rd654;
	@%p2323 bra 	$L__BB1_282;
	setp.gt.u64 	%p2324, %rd14, %rd654;
	mov.u64 	%rd21084, %rd654;
	mov.u64 	%rd21085, %rd653;
	mov.u64 	%rd21086, %rd652;
	@%p2324 bra 	$L__BB1_283;
	setp.lt.u64 	%p2325, %rd13, %rd653;
	@%p2325 bra 	$L__BB1_282;
	setp.gt.u64 	%p2326, %rd13, %rd653;
	setp.gt.u64 	%p2327, %rd12, %rd652;
	or.pred  	%p2328, %p2326, %p2327;
	mov.u64 	%rd21084, %rd654;
	mov.u64 	%rd21085, %rd653;
	mov.u64 	%rd21086, %rd652;
	@%p2328 bra 	$L__BB1_283;
$L__BB1_282:
	sub.s64 	%rd21086, %rd652, %rd12;
	setp.lt.u64 	%p2329, %rd652, %rd12;
	selp.u64 	%rd17765, 1, 0, %p2329;
	add.s64 	%rd17766, %rd13, %rd17765;
	sub.s64 	%rd21085, %rd653, %rd17766;
	setp.lt.u64 	%p2330, %rd653, %rd17766;
	selp.u64 	%rd17767, 1, 0, %p2330;
	add.s64 	%rd17768, %rd14, %rd17767;
	sub.s64 	%rd21084, %rd654, %rd17768;
	setp.lt.u64 	%p2331, %rd654, %rd17768;
	selp.u64 	%rd17769, 1, 0, %p2331;
	add.s64 	%rd17770, %rd15, %rd17769;
	sub.s64 	%rd21083, %rd21083, %rd17770;
$L__BB1_283:
	and.b64  	%rd17771, %rd20954, 4294967295;
	shr.u64 	%rd17772, %rd20954, 32;
	shr.u64 	%rd17773, %rd21054, 32;
	and.b64  	%rd17774, %rd21054, 4294967295;
	mul.lo.s64 	%rd17775, %rd17774, %rd17771;
	mul.lo.s64 	%rd17776, %rd17773, %rd17771;
	mul.lo.s64 	%rd17777, %rd17774, %rd17772;
	shr.u64 	%rd17778, %rd17775, 32;
	and.b64  	%rd17779, %rd17776, 4294967295;
	add.s64 	%rd17780, %rd17778, %rd17779;
	and.b64  	%rd17781, %rd17777, 4294967295;
	add.s64 	%rd17782, %rd17780, %rd17781;
	shr.u64 	%rd17783, %rd17776, 32;
	mad.lo.s64 	%rd17784, %rd17773, %rd17772, %rd17783;
	shr.u64 	%rd17785, %rd17777, 32;
	add.s64 	%rd17786, %rd17784, %rd17785;
	shr.u64 	%rd17787, %rd17782, 32;
	shl.b64 	%rd17788, %rd17782, 32;
	and.b64  	%rd17789, %rd17775, 4294967295;
	or.b64  	%rd17790, %rd17788, %rd17789;
	add.s64 	%rd17791, %rd17786, %rd17787;
	shr.u64 	%rd17792, %rd21053, 32;
	and.b64  	%rd17793, %rd21053, 4294967295;
	mul.lo.s64 	%rd17794, %rd17793, %rd17771;
	mul.lo.s64 	%rd17795, %rd17792, %rd17771;
	mul.lo.s64 	%rd17796, %rd17793, %rd17772;
	shr.u64 	%rd17797, %rd17794, 32;
	and.b64  	%rd17798, %rd17795, 4294967295;
	add.s64 	%rd17799, %rd17797, %rd17798;
	and.b64  	%rd17800, %rd17796, 4294967295;
	add.s64 	%rd17801, %rd17799, %rd17800;
	shr.u64 	%rd17802, %rd17795, 32;
	mad.lo.s64 	%rd17803, %rd17792, %rd17772, %rd17802;
	shr.u64 	%rd17804, %rd17796, 32;
	add.s64 	%rd17805, %rd17803, %rd17804;
	shr.u64 	%rd17806, %rd17801, 32;
	shl.b64 	%rd17807, %rd17801, 32;
	and.b64  	%rd17808, %rd17794, 4294967295;
	or.b64  	%rd17809, %rd17807, %rd17808;
	add.s64 	%rd17810, %rd17805, %rd17806;
	shr.u64 	%rd17811, %rd21052, 32;
	and.b64  	%rd17812, %rd21052, 4294967295;
	mul.lo.s64 	%rd17813, %rd17812, %rd17771;
	mul.lo.s64 	%rd17814, %rd17811, %rd17771;
	mul.lo.s64 	%rd17815, %rd17812, %rd17772;
	shr.u64 	%rd17816, %rd17813, 32;
	and.b64  	%rd17817, %rd17814, 4294967295;
	add.s64 	%rd17818, %rd17816, %rd17817;
	and.b64  	%rd17819, %rd17815, 4294967295;
	add.s64 	%rd17820, %rd17818, %rd17819;
	shr.u64 	%rd17821, %rd17814, 32;
	mad.lo.s64 	%rd17822, %rd17811, %rd17772, %rd17821;
	shr.u64 	%rd17823, %rd17815, 32;
	add.s64 	%rd17824, %rd17822, %rd17823;
	shr.u64 	%rd17825, %rd17820, 32;
	shl.b64 	%rd17826, %rd17820, 32;
	and.b64  	%rd17827, %rd17813, 4294967295;
	or.b64  	%rd17828, %rd17826, %rd17827;
	add.s64 	%rd17829, %rd17824, %rd17825;
	shr.u64 	%rd17830, %rd21051, 32;
	and.b64  	%rd17831, %rd21051, 4294967295;
	mul.lo.s64 	%rd17832, %rd17831, %rd17771;
	mul.lo.s64 	%rd17833, %rd17830, %rd17771;
	mul.lo.s64 	%rd17834, %rd17831, %rd17772;
	shr.u64 	%rd17835, %rd17832, 32;
	and.b64  	%rd17836, %rd17833, 4294967295;
	add.s64 	%rd17837, %rd17835, %rd17836;
	and.b64  	%rd17838, %rd17834, 4294967295;
	add.s64 	%rd17839, %rd17837, %rd17838;
	shr.u64 	%rd17840, %rd17833, 32;
	mad.lo.s64 	%rd17841, %rd17830, %rd17772, %rd17840;
	shr.u64 	%rd17842, %rd17834, 32;
	add.s64 	%rd17843, %rd17841, %rd17842;
	shr.u64 	%rd17844, %rd17839, 32;
	shl.b64 	%rd17845, %rd17839, 32;
	and.b64  	%rd17846, %rd17832, 4294967295;
	or.b64  	%rd17847, %rd17845, %rd17846;
	add.s64 	%rd17848, %rd17843, %rd17844;
	and.b64  	%rd17849, %rd20953, 4294967295;
	shr.u64 	%rd17850, %rd20953, 32;
	mul.lo.s64 	%rd17851, %rd17774, %rd17849;
	mul.lo.s64 	%rd17852, %rd17773, %rd17849;
	mul.lo.s64 	%rd17853, %rd17774, %rd17850;
	shr.u64 	%rd17854, %rd17851, 32;
	and.b64  	%rd17855, %rd17852, 4294967295;
	add.s64 	%rd17856, %rd17854, %rd17855;
	and.b64  	%rd17857, %rd17853, 4294967295;
	add.s64 	%rd17858, %rd17856, %rd17857;
	shr.u64 	%rd17859, %rd17852, 32;
	mad.lo.s64 	%rd17860, %rd17773, %rd17850, %rd17859;
	shr.u64 	%rd17861, %rd17853, 32;
	add.s64 	%rd17862, %rd17860, %rd17861;
	shr.u64 	%rd17863, %rd17858, 32;
	shl.b64 	%rd17864, %rd17858, 32;
	and.b64  	%rd17865, %rd17851, 4294967295;
	or.b64  	%rd17866, %rd17864, %rd17865;
	add.s64 	%rd17867, %rd17809, %rd17866;
	setp.lt.u64 	%p2332, %rd17867, %rd17809;
	selp.u64 	%rd17868, 1, 0, %p2332;
	add.s64 	%rd17869, %rd17862, %rd17810;
	add.s64 	%rd17870, %rd17869, %rd17863;
	add.s64 	%rd17871, %rd17870, %rd17868;
	mul.lo.s64 	%rd17872, %rd17793, %rd17849;
	mul.lo.s64 	%rd17873, %rd17792, %rd17849;
	mul.lo.s64 	%rd17874, %rd17793, %rd17850;
	shr.u64 	%rd17875, %rd17872, 32;
	and.b64  	%rd17876, %rd17873, 4294967295;
	add.s64 	%rd17877, %rd17875, %rd17876;
	and.b64  	%rd17878, %rd17874, 4294967295;
	add.s64 	%rd17879, %rd17877, %rd17878;
	shr.u64 	%rd17880, %rd17873, 32;
	mad.lo.s64 	%rd17881, %rd17792, %rd17850, %rd17880;
	shr.u64 	%rd17882, %rd17874, 32;
	add.s64 	%rd17883, %rd17881, %rd17882;
	shr.u64 	%rd17884, %rd17879, 32;
	shl.b64 	%rd17885, %rd17879, 32;
	and.b64  	%rd17886, %rd17872, 4294967295;
	or.b64  	%rd17887, %rd17885, %rd17886;
	add.s64 	%rd17888, %rd17828, %rd17868;
	add.s64 	%rd17889, %rd17888, %rd17887;
	max.u64 	%rd17890, %rd17828, %rd17888;
	setp.gt.u64 	%p2333, %rd17890, %rd17889;
	selp.u64 	%rd17891, 1, 0, %p2333;
	add.s64 	%rd17892, %rd17883, %rd17829;
	add.s64 	%rd17893, %rd17892, %rd17884;
	add.s64 	%rd17894, %rd17893, %rd17891;
	mul.lo.s64 	%rd17895, %rd17812, %rd17849;
	mul.lo.s64 	%rd17896, %rd17811, %rd17849;
	mul.lo.s64 	%rd17897, %rd17812, %rd17850;
	shr.u64 	%rd17898, %rd17895, 32;
	and.b64  	%rd17899, %rd17896, 4294967295;
	add.s64 	%rd17900, %rd17898, %rd17899;
	and.b64  	%rd17901, %rd17897, 4294967295;
	add.s64 	%rd17902, %rd17900, %rd17901;
	shr.u64 	%rd17903, %rd17896, 32;
	mad.lo.s64 	%rd17904, %rd17811, %rd17850, %rd17903;
	shr.u64 	%rd17905, %rd17897, 32;
	add.s64 	%rd17906, %rd17904, %rd17905;
	shr.u64 	%rd17907, %rd17902, 32;
	shl.b64 	%rd17908, %rd17902, 32;
	and.b64  	%rd17909, %rd17895, 4294967295;
	or.b64  	%rd17910, %rd17908, %rd17909;
	add.s64 	%rd17911, %rd17847, %rd17891;
	add.s64 	%rd17912, %rd17911, %rd17910;
	max.u64 	%rd17913, %rd17847, %rd17911;
	setp.gt.u64 	%p2334, %rd17913, %rd17912;
	selp.u64 	%rd17914, 1, 0, %p2334;
	add.s64 	%rd17915, %rd17906, %rd17848;
	add.s64 	%rd17916, %rd17915, %rd17907;
	add.s64 	%rd17917, %rd17916, %rd17914;
	and.b64  	%rd17918, %rd20952, 4294967295;
	shr.u64 	%rd17919, %rd20952, 32;
	mul.lo.s64 	%rd17920, %rd17774, %rd17918;
	mul.lo.s64 	%rd17921, %rd17773, %rd17918;
	mul.lo.s64 	%rd17922, %rd17774, %rd17919;
	shr.u64 	%rd17923, %rd17920, 32;
	and.b64  	%rd17924, %rd17921, 4294967295;
	add.s64 	%rd17925, %rd17923, %rd17924;
	and.b64  	%rd17926, %rd17922, 4294967295;
	add.s64 	%rd17927, %rd17925, %rd17926;
	shr.u64 	%rd17928, %rd17921, 32;
	mad.lo.s64 	%rd17929, %rd17773, %rd17919, %rd17928;
	shr.u64 	%rd17930, %rd17922, 32;
	add.s64 	%rd17931, %rd17929, %rd17930;
	shr.u64 	%rd17932, %rd17927, 32;
	shl.b64 	%rd17933, %rd17927, 32;
	and.b64  	%rd17934, %rd17920, 4294967295;
	or.b64  	%rd17935, %rd17933, %rd17934;
	add.s64 	%rd17936, %rd17889, %rd17935;
	setp.lt.u64 	%p2335, %rd17936, %rd17889;
	selp.u64 	%rd17937, 1, 0, %p2335;
	add.s64 	%rd17938, %rd17931, %rd17894;
	add.s64 	%rd17939, %rd17938, %rd17932;
	add.s64 	%rd17940, %rd17939, %rd17937;
	mul.lo.s64 	%rd17941, %rd17793, %rd17918;
	mul.lo.s64 	%rd17942, %rd17792, %rd17918;
	mul.lo.s64 	%rd17943, %rd17793, %rd17919;
	shr.u64 	%rd17944, %rd17941, 32;
	and.b64  	%rd17945, %rd17942, 4294967295;
	add.s64 	%rd17946, %rd17944, %rd17945;
	and.b64  	%rd17947, %rd17943, 4294967295;
	add.s64 	%rd17948, %rd17946, %rd17947;
	shr.u64 	%rd17949, %rd17942, 32;
	mad.lo.s64 	%rd17950, %rd17792, %rd17919, %rd17949;
	shr.u64 	%rd17951, %rd17943, 32;
	add.s64 	%rd17952, %rd17950, %rd17951;
	shr.u64 	%rd17953, %rd17948, 32;
	shl.b64 	%rd17954, %rd17948, 32;
	and.b64  	%rd17955, %rd17941, 4294967295;
	or.b64  	%rd17956, %rd17954, %rd17955;
	add.s64 	%rd17957, %rd17912, %rd17937;
	add.s64 	%rd17958, %rd17957, %rd17956;
	max.u64 	%rd17959, %rd17912, %rd17957;
	setp.gt.u64 	%p2336, %rd17959, %rd17958;
	selp.u64 	%rd17960, 1, 0, %p2336;
	add.s64 	%rd17961, %rd17952, %rd17917;
	add.s64 	%rd17962, %rd17961, %rd17953;
	add.s64 	%rd17963, %rd17962, %rd17960;
	and.b64  	%rd17964, %rd20951, 4294967295;
	shr.u64 	%rd17965, %rd20951, 32;
	mul.lo.s64 	%rd17966, %rd17774, %rd17964;
	mul.lo.s64 	%rd17967, %rd17773, %rd17964;
	mul.lo.s64 	%rd17968, %rd17774, %rd17965;
	shr.u64 	%rd17969, %rd17966, 32;
	and.b64  	%rd17970, %rd17967, 4294967295;
	add.s64 	%rd17971, %rd17969, %rd17970;
	and.b64  	%rd17972, %rd17968, 4294967295;
	add.s64 	%rd17973, %rd17971, %rd17972;
	shr.u64 	%rd17974, %rd17967, 32;
	mad.lo.s64 	%rd17975, %rd17773, %rd17965, %rd17974;
	shr.u64 	%rd17976, %rd17968, 32;
	add.s64 	%rd17977, %rd17975, %rd17976;
	shr.u64 	%rd17978, %rd17973, 32;
	shl.b64 	%rd17979, %rd17973, 32;
	and.b64  	%rd17980, %rd17966, 4294967295;
	or.b64  	%rd17981, %rd17979, %rd17980;
	add.s64 	%rd17982, %rd17958, %rd17981;
	setp.lt.u64 	%p2337, %rd17982, %rd17958;
	selp.u64 	%rd17983, 1, 0, %p2337;
	add.s64 	%rd17984, %rd17977, %rd17963;
	add.s64 	%rd17985, %rd17984, %rd17978;
	add.s64 	%rd17986, %rd17985, %rd17983;
	mul.lo.s64 	%rd17987, %rd11, %rd17790;
	mul.lo.s64 	%rd17988, %rd12, %rd17987;
	mul.hi.u64 	%rd17989, %rd12, %rd17987;
	add.cc.s64 	%rd17990, %rd17988, %rd17790;
	addc.cc.s64 	%rd17991, %rd17989, 0;
	mul.lo.s64 	%rd17992, %rd13, %rd17987;
	mul.hi.u64 	%rd17993, %rd13, %rd17987;
	mov.b64 	%rd17994, 0;
	add.cc.s64 	%rd17995, %rd17991, %rd17867;
	addc.cc.s64 	%rd17996, %rd17994, 0;
	add.cc.s64 	%rd17997, %rd17995, %rd17992;
	addc.cc.s64 	%rd17998, %rd17996, %rd17993;
	mul.lo.s64 	%rd17999, %rd14, %rd17987;
	mul.hi.u64 	%rd18000, %rd14, %rd17987;
	add.cc.s64 	%rd18001, %rd17998, %rd17936;
	addc.cc.s64 	%rd18002, %rd17994, 0;
	add.cc.s64 	%rd18003, %rd18001, %rd17999;
	addc.cc.s64 	%rd18004, %rd18002, %rd18000;
	mul.lo.s64 	%rd18005, %rd15, %rd17987;
	mul.hi.u64 	%rd18006, %rd15, %rd17987;
	add.cc.s64 	%rd18007, %rd18004, %rd17982;
	addc.cc.s64 	%rd18008, %rd17994, 0;
	add.cc.s64 	%rd18009, %rd18007, %rd18005;
	addc.cc.s64 	%rd18010, %rd18008, %rd18006;
	add.s64 	%rd18011, %rd17791, %rd18010;
	setp.lt.u64 	%p2338, %rd18011, %rd17791;
	selp.u64 	%rd18012, 1, 0, %p2338;
	add.s64 	%rd18013, %rd17871, %rd18012;
	setp.lt.u64 	%p2339, %rd18013, %rd17871;
	selp.u64 	%rd18014, 1, 0, %p2339;
	add.s64 	%rd18015, %rd17940, %rd18014;
	setp.lt.u64 	%p2340, %rd18015, %rd17940;
	selp.u64 	%rd18016, 1, 0, %p2340;
	add.s64 	%rd18017, %rd17986, %rd18016;
	mul.lo.s64 	%rd18018, %rd11, %rd17997;
	mul.lo.s64 	%rd18019, %rd12, %rd18018;
	mul.hi.u64 	%rd18020, %rd12, %rd18018;
	add.cc.s64 	%rd18021, %rd18019, %rd17997;
	addc.cc.s64 	%rd18022, %rd18020, 0;
	mul.lo.s64 	%rd18023, %rd13, %rd18018;
	mul.hi.u64 	%rd18024, %rd13, %rd18018;
	add.cc.s64 	%rd18025, %rd18022, %rd18003;
	addc.cc.s64 	%rd18026, %rd17994, 0;
	add.cc.s64 	%rd18027, %rd18025, %rd18023;
	addc.cc.s64 	%rd18028, %rd18026, %rd18024;
	mul.lo.s64 	%rd18029, %rd14, %rd18018;
	mul.hi.u64 	%rd18030, %rd14, %rd18018;
	add.cc.s64 	%rd18031, %rd18028, %rd18009;
	addc.cc.s64 	%rd18032, %rd17994, 0;
	add.cc.s64 	%rd18033, %rd18031, %rd18029;
	addc.cc.s64 	%rd18034, %rd18032, %rd18030;
	mul.lo.s64 	%rd18035, %rd15, %rd18018;
	mul.hi.u64 	%rd18036, %rd15, %rd18018;
	add.cc.s64 	%rd18037, %rd18034, %rd18011;
	addc.cc.s64 	%rd18038, %rd17994, 0;
	add.cc.s64 	%rd18039, %rd18037, %rd18035;
	addc.cc.s64 	%rd18040, %rd18038, %rd18036;
	add.s64 	%rd18041, %rd18013, %rd18040;
	setp.lt.u64 	%p2341, %rd18041, %rd18013;
	selp.u64 	%rd18042, 1, 0, %p2341;
	add.s64 	%rd18043, %rd18015, %rd18042;
	setp.lt.u64 	%p2342, %rd18043, %rd18015;
	selp.u64 	%rd18044, 1, 0, %p2342;
	add.s64 	%rd18045, %rd18017, %rd18044;
	mul.lo.s64 	%rd18046, %rd11, %rd18027;
	mul.lo.s64 	%rd18047, %rd12, %rd18046;
	mul.hi.u64 	%rd18048, %rd12, %rd18046;
	add.cc.s64 	%rd18049, %rd18047, %rd18027;
	addc.cc.s64 	%rd18050, %rd18048, 0;
	mul.lo.s64 	%rd18051, %rd13, %rd18046;
	mul.hi.u64 	%rd18052, %rd13, %rd18046;
	add.cc.s64 	%rd18053, %rd18050, %rd18033;
	addc.cc.s64 	%rd18054, %rd17994, 0;
	add.cc.s64 	%rd18055, %rd18053, %rd18051;
	addc.cc.s64 	%rd18056, %rd18054, %rd18052;
	mul.lo.s64 	%rd18057, %rd14, %rd18046;
	mul.hi.u64 	%rd18058, %rd14, %rd18046;
	add.cc.s64 	%rd18059, %rd18056, %rd18039;
	addc.cc.s64 	%rd18060, %rd17994, 0;
	add.cc.s64 	%rd18061, %rd18059, %rd18057;
	addc.cc.s64 	%rd18062, %rd18060, %rd18058;
	mul.lo.s64 	%rd18063, %rd15, %rd18046;
	mul.hi.u64 	%rd18064, %rd15, %rd18046;
	add.cc.s64 	%rd18065, %rd18062, %rd18041;
	addc.cc.s64 	%rd18066, %rd17994, 0;
	add.cc.s64 	%rd18067, %rd18065, %rd18063;
	addc.cc.s64 	%rd18068, %rd18066, %rd18064;
	add.s64 	%rd18069, %rd18043, %rd18068;
	setp.lt.u64 	%p2343, %rd18069, %rd18043;
	selp.u64 	%rd18070, 1, 0, %p2343;
	add.s64 	%rd18071, %rd18045, %rd18070;
	mul.lo.s64 	%rd18072, %rd11, %rd18055;
	mul.lo.s64 	%rd18073, %rd12, %rd18072;
	mul.hi.u64 	%rd18074, %rd12, %rd18072;
	add.cc.s64 	%rd18075, %rd18073, %rd18055;
	addc.cc.s64 	%rd18076, %rd18074, 0;
	mul.lo.s64 	%rd18077, %rd13, %rd18072;
	mul.hi.u64 	%rd18078, %rd13, %rd18072;
	add.cc.s64 	%rd18079, %rd18076, %rd18061;
	addc.cc.s64 	%rd18080, %rd17994, 0;
	add.cc.s64 	%rd664, %rd18079, %rd18077;
	addc.cc.s64 	%rd18081, %rd18080, %rd18078;
	mul.lo.s64 	%rd18082, %rd14, %rd18072;
	mul.hi.u64 	%rd18083, %rd14, %rd18072;
	add.cc.s64 	%rd18084, %rd18081, %rd18067;
	addc.cc.s64 	%rd18085, %rd17994, 0;
	add.cc.s64 	%rd665, %rd18084, %rd18082;
	addc.cc.s64 	%rd18086, %rd18085, %rd18083;
	mul.lo.s64 	%rd18087, %rd15, %rd18072;
	mul.hi.u64 	%rd18088, %rd15, %rd18072;
	add.cc.s64 	%rd18089, %rd18086, %rd18069;
	addc.cc.s64 	%rd18090, %rd17994, 0;
	add.cc.s64 	%rd666, %rd18089, %rd18087;
	addc.cc.s64 	%rd18091, %rd18090, %rd18088;
	add.s64 	%rd21087, %rd18071, %rd18091;
	setp.gt.u64 	%p2344, %rd21087, %rd15;
	@%p2344 bra 	$L__BB1_289;
	setp.lt.u64 	%p2345, %rd21087, %rd15;
	mov.u64 	%rd21088, %rd666;
	mov.u64 	%rd21089, %rd665;
	mov.u64 	%rd21090, %rd664;
	@%p2345 bra 	$L__BB1_290;
	setp.lt.u64 	%p2346, %rd14, %rd666;
	@%p2346 bra 	$L__BB1_289;
	setp.gt.u64 	%p2347, %rd14, %rd666;
	mov.u64 	%rd21088, %rd666;
	mov.u64 	%rd21089, %rd665;
	mov.u64 	%rd21090, %rd664;
	@%p2347 bra 	$L__BB1_290;
	setp.lt.u64 	%p2348, %rd13, %rd665;
	@%p2348 bra 	$L__BB1_289;
	setp.gt.u64 	%p2349, %rd13, %rd665;
	setp.gt.u64 	%p2350, %rd12, %rd664;
	or.pred  	%p2351, %p2349, %p2350;
	mov.u64 	%rd21088, %rd666;
	mov.u64 	%rd21089, %rd665;
	mov.u64 	%rd21090, %rd664;
	@%p2351 bra 	$L__BB1_290;
$L__BB1_289:
	sub.s64 	%rd21090, %rd664, %rd12;
	setp.lt.u64 	%p2352, %rd664, %rd12;
	selp.u64 	%rd18092, 1, 0, %p2352;
	add.s64 	%rd18093, %rd13, %rd18092;
	sub.s64 	%rd21089, %rd665, %rd18093;
	setp.lt.u64 	%p2353, %rd665, %rd18093;
	selp.u64 	%rd18094, 1, 0, %p2353;
	add.s64 	%rd18095, %rd14, %rd18094;
	sub.s64 	%rd21088, %rd666, %rd18095;
	setp.lt.u64 	%p2354, %rd666, %rd18095;
	selp.u64 	%rd18096, 1, 0, %p2354;
	add.s64 	%rd18097, %rd15, %rd18096;
	sub.s64 	%rd21087, %rd21087, %rd18097;
$L__BB1_290:
	shl.b64 	%rd676, %rd21090, 1;
	setp.gt.s64 	%p2355, %rd21090, -1;
	mov.b64 	{%r782, %r783}, %rd21089;
	mov.b64 	{%r784, %r785}, %rd21090;
	shf.l.wrap.b32 	%r786, %r785, %r782, 1;
	shf.l.wrap.b32 	%r787, %r782, %r783, 1;
	mov.b64 	%rd677, {%r786, %r787};
	setp.lt.u64 	%p2356, %rd677, %rd21089;
	setp.eq.s64 	%p2357, %rd677, %rd21089;
	selp.u32 	%r788, -1, 0, %p2357;
	selp.u32 	%r789, -1, 0, %p2356;
	selp.b32 	%r790, %r789, %r788, %p2355;
	and.b32  	%r792, %r790, 1;
	setp.eq.b32 	%p2358, %r792, 1;
	or.pred  	%p2359, %p2356, %p2358;
	selp.u64 	%rd18098, 1, 0, %p2359;
	shl.b64 	%rd18099, %rd21088, 1;
	or.b64  	%rd678, %rd18099, %rd18098;
	setp.ge.u64 	%p2360, %rd678, %rd21088;
	setp.lt.u64 	%p2361, %rd678, %rd21088;
	setp.eq.s64 	%p2362, %rd678, %rd21088;
	selp.u32 	%r793, -1, 0, %p2361;
	selp.u32 	%r794, -1, 0, %p2362;
	selp.b32 	%r795, %r794, %r793, %p2359;
	selp.b32 	%r796, %r795, %r793, %p2360;
	and.b32  	%r797, %r796, 1;
	setp.eq.b32 	%p11, %r797, 1;
	cvt.u64.u32 	%rd18100, %r796;
	and.b64  	%rd18101, %rd18100, 1;
	shl.b64 	%rd18102, %rd21087, 1;
	or.b64  	%rd21091, %rd18102, %rd18101;
	setp.lt.u64 	%p2363, %rd21091, %rd21087;
	@%p2363 bra 	$L__BB1_297;
	setp.eq.s64 	%p2364, %rd21091, %rd21087;
	and.pred  	%p2365, %p2364, %p11;
	setp.gt.u64 	%p2366, %rd21091, %rd15;
	or.pred  	%p2367, %p2365, %p2366;
	@%p2367 bra 	$L__BB1_297;
	setp.lt.u64 	%p2368, %rd21091, %rd15;
	mov.u64 	%rd21092, %rd678;
	mov.u64 	%rd21093, %rd677;
	mov.u64 	%rd21094, %rd676;
	@%p2368 bra 	$L__BB1_298;
	setp.gt.u64 	%p2369, %rd678, %rd14;
	@%p2369 bra 	$L__BB1_297;
	setp.lt.u64 	%p2370, %rd678, %rd14;
	mov.u64 	%rd21092, %rd678;
	mov.u64 	%rd21093, %rd677;
	mov.u64 	%rd21094, %rd676;
	@%p2370 bra 	$L__BB1_298;
	setp.gt.u64 	%p2371, %rd677, %rd13;
	@%p2371 bra 	$L__BB1_297;
	setp.lt.u64 	%p2372, %rd677, %rd13;
	setp.lt.u64 	%p2373, %rd676, %rd12;
	or.pred  	%p2374, %p2372, %p2373;
	mov.u64 	%rd21092, %rd678;
	mov.u64 	%rd21093, %rd677;
	mov.u64 	%rd21094, %rd676;
	@%p2374 bra 	$L__BB1_298;
$L__BB1_297:
	sub.s64 	%rd21094, %rd676, %rd12;
	setp.lt.u64 	%p2375, %rd676, %rd12;
	selp.u64 	%rd18103, 1, 0, %p2375;
	add.s64 	%rd18104, %rd13, %rd18103;
	sub.s64 	%rd21093, %rd677, %rd18104;
	setp.lt.u64 	%p2376, %rd677, %rd18104;
	selp.u64 	%rd18105, 1, 0, %p2376;
	add.s64 	%rd18106, %rd14, %rd18105;
	sub.s64 	%rd21092, %rd678, %rd18106;
	setp.lt.u64 	%p2377, %rd678, %rd18106;
	selp.u64 	%rd18107, 1, 0, %p2377;
	add.s64 	%rd18108, %rd15, %rd18107;
	sub.s64 	%rd21091, %rd21091, %rd18108;
$L__BB1_298:
	sub.s64 	%rd21122, %rd21086, %rd21094;
	setp.lt.u64 	%p2378, %rd21086, %rd21094;
	selp.u64 	%rd18109, 1, 0, %p2378;
	add.s64 	%rd18110, %rd21093, %rd18109;
	sub.s64 	%rd21121, %rd21085, %rd18110;
	setp.lt.u64 	%p2379, %rd21085, %rd18110;
	selp.u64 	%rd18111, 1, 0, %p2379;
	add.s64 	%rd18112, %rd21092, %rd18111;
	sub.s64 	%rd21120, %rd21084, %rd18112;
	setp.lt.u64 	%p2380, %rd21084, %rd18112;
	selp.u64 	%rd18113, 1, 0, %p2380;
	add.s64 	%rd18114, %rd21091, %rd18113;
	sub.s64 	%rd21119, %rd21083, %rd18114;
	setp.ge.u64 	%p2381, %rd21083, %rd18114;
	@%p2381 bra 	$L__BB1_300;
	add.s64 	%rd692, %rd21122, %rd12;
	setp.ge.u64 	%p2382, %rd692, %rd21122;
	setp.lt.u64 	%p2383, %rd692, %rd21122;
	selp.u64 	%rd18115, 1, 0, %p2383;
	add.s64 	%rd18116, %rd21121, %rd18115;
	add.s64 	%rd693, %rd18116, %rd13;
	setp.lt.u64 	%p2384, %rd693, %rd21121;
	setp.eq.s64 	%p2385, %rd693, %rd21121;
	selp.u32 	%r798, -1, 0, %p2385;
	selp.u32 	%r799, -1, 0, %p2384;
	selp.b32 	%r800, %r799, %r798, %p2382;
	and.b32  	%r802, %r800, 1;
	setp.eq.b32 	%p2386, %r802, 1;
	or.pred  	%p2387, %p2384, %p2386;
	selp.u64 	%rd18117, 1, 0, %p2387;
	add.s64 	%rd18118, %rd21120, %rd18117;
	add.s64 	%rd694, %rd18118, %rd14;
	setp.ge.u64 	%p2388, %rd694, %rd21120;
	setp.lt.u64 	%p2389, %rd694, %rd21120;
	setp.eq.s64 	%p2390, %rd694, %rd21120;
	selp.u32 	%r803, -1, 0, %p2389;
	selp.u32 	%r804, -1, 0, %p2390;
	selp.b32 	%r805, %r804, %r803, %p2387;
	selp.b32 	%r806, %r805, %r803, %p2388;
	cvt.u64.u32 	%rd18119, %r806;
	and.b64  	%rd18120, %rd18119, 1;
	add.s64 	%rd18121, %rd21119, %rd18120;
	add.s64 	%rd21119, %rd18121, %rd15;
	mov.u64 	%rd21120, %rd694;
	mov.u64 	%rd21121, %rd693;
	mov.u64 	%rd21122, %rd692;
$L__BB1_300:
	add.s64 	%rd700, %rd88, %rd76;
	setp.ge.u64 	%p2391, %rd700, %rd88;
	setp.lt.u64 	%p2392, %rd700, %rd88;
	selp.u64 	%rd18122, 1, 0, %p2392;
	add.s64 	%rd18123, %rd87, %rd18122;
	add.s64 	%rd701, %rd18123, %rd75;
	setp.lt.u64 	%p2393, %rd701, %rd87;
	setp.eq.s64 	%p2394, %rd701, %rd87;
	selp.u32 	%r807, -1, 0, %p2394;
	selp.u32 	%r808, -1, 0, %p2393;
	selp.b32 	%r809, %r808, %r807, %p2391;
	and.b32  	%r811, %r809, 1;
	setp.eq.b32 	%p2395, %r811, 1;
	or.pred  	%p2396, %p2393, %p2395;
	selp.u64 	%rd18124, 1, 0, %p2396;
	add.s64 	%rd18125, %rd86, %rd18124;
	add.s64 	%rd702, %rd18125, %rd74;
	setp.ge.u64 	%p2397, %rd702, %rd86;
	setp.lt.u64 	%p2398, %rd702, %rd86;
	setp.eq.s64 	%p2399, %rd702, %rd86;
	selp.u32 	%r812, -1, 0, %p2398;
	selp.u32 	%r813, -1, 0, %p2399;
	selp.b32 	%r814, %r813, %r812, %p2396;
	selp.b32 	%r815, %r814, %r812, %p2397;
	and.b32  	%r816, %r815, 1;
	setp.eq.b32 	%p12, %r816, 1;
	cvt.u64.u32 	%rd18126, %r815;
	and.b64  	%rd18127, %rd18126, 1;
	add.s64 	%rd18128, %rd85, %rd18127;
	add.s64 	%rd21099, %rd18128, %rd73;
	setp.lt.u64 	%p2400, %rd21099, %rd85;
	@%p2400 bra 	$L__BB1_307;
	setp.eq.s64 	%p2401, %rd21099, %rd85;
	and.pred  	%p2402, %p12, %p2401;
	setp.gt.u64 	%p2403, %rd21099, %rd15;
	or.pred  	%p2404, %p2402, %p2403;
	@%p2404 bra 	$L__BB1_307;
	setp.lt.u64 	%p2405, %rd21099, %rd15;
	mov.u64 	%rd21100, %rd702;
	mov.u64 	%rd21101, %rd701;
	mov.u64 	%rd21102, %rd700;
	@%p2405 bra 	$L__BB1_308;
	setp.gt.u64 	%p2406, %rd702, %rd14;
	@%p2406 bra 	$L__BB1_307;
	setp.lt.u64 	%p2407, %rd702, %rd14;
	mov.u64 	%rd21100, %rd702;
	mov.u64 	%rd21101, %rd701;
	mov.u64 	%rd21102, %rd700;
	@%p2407 bra 	$L__BB1_308;
	setp.gt.u64 	%p2408, %rd701, %rd13;
	@%p2408 bra 	$L__BB1_307;
	setp.lt.u64 	%p2409, %rd701, %rd13;
	setp.lt.u64 	%p2410, %rd700, %rd12;
	or.pred  	%p2411, %p2409, %p2410;
	mov.u64 	%rd21100, %rd702;
	mov.u64 	%rd21101, %rd701;
	mov.u64 	%rd21102, %rd700;
	@%p2411 bra 	$L__BB1_308;
$L__BB1_307:
	sub.s64 	%rd21102, %rd700, %rd12;
	setp.lt.u64 	%p2412, %rd700, %rd12;
	selp.u64 	%rd18129, 1, 0, %p2412;
	add.s64 	%rd18130, %rd13, %rd18129;
	sub.s64 	%rd21101, %rd701, %rd18130;
	setp.lt.u64 	%p2413, %rd701, %rd18130;
	selp.u64 	%rd18131, 1, 0, %p2413;
	add.s64 	%rd18132, %rd14, %rd18131;
	sub.s64 	%rd21100, %rd702, %rd18132;
	setp.lt.u64 	%p2414, %rd702, %rd18132;
	selp.u64 	%rd18133, 1, 0, %p2414;
	add.s64 	%rd18134, %rd15, %rd18133;
	sub.s64 	%rd21099, %rd21099, %rd18134;
$L__BB1_308:
	and.b64  	%rd18135, %rd21102, 4294967295;
	shr.u64 	%rd18136, %rd21102, 32;
	mul.lo.s64 	%rd18137, %rd18135, %rd18135;
	mul.lo.s64 	%rd18138, %rd18136, %rd18135;
	shr.u64 	%rd18139, %rd18137, 32;
	shl.b64 	%rd18140, %rd18138, 1;
	and.b64  	%rd18141, %rd18140, 8589934590;
	add.s64 	%rd18142, %rd18139, %rd18141;
	shr.u64 	%rd18143, %rd18138, 31;
	and.b64  	%rd18144, %rd18143, 8589934590;
	mad.lo.s64 	%rd18145, %rd18136, %rd18136, %rd18144;
	shr.u64 	%rd18146, %rd18142, 32;
	shl.b64 	%rd18147, %rd18142, 32;
	and.b64  	%rd18148, %rd18137, 4294967293;
	or.b64  	%rd18149, %rd18147, %rd18148;
	add.s64 	%rd18150, %rd18145, %rd18146;
	shr.u64 	%rd18151, %rd21101, 32;
	and.b64  	%rd18152, %rd21101, 4294967295;
	mul.lo.s64 	%rd18153, %rd18152, %rd18135;
	mul.lo.s64 	%rd18154, %rd18151, %rd18135;
	mul.lo.s64 	%rd18155, %rd18152, %rd18136;
	shr.u64 	%rd18156, %rd18153, 32;
	and.b64  	%rd18157, %rd18154, 4294967295;
	add.s64 	%rd18158, %rd18156, %rd18157;
	and.b64  	%rd18159, %rd18155, 4294967295;
	add.s64 	%rd18160, %rd18158, %rd18159;
	shr.u64 	%rd18161, %rd18154, 32;
	mad.lo.s64 	%rd18162, %rd18151, %rd18136, %rd18161;
	shr.u64 	%rd18163, %rd18155, 32;
	add.s64 	%rd18164, %rd18162, %rd18163;
	shr.u64 	%rd18165, %rd18160, 32;
	shl.b64 	%rd18166, %rd18160, 32;
	and.b64  	%rd18167, %rd18153, 4294967295;
	or.b64  	%rd18168, %rd18166, %rd18167;
	add.s64 	%rd18169, %rd18164, %rd18165;
	shr.u64 	%rd18170, %rd21100, 32;
	and.b64  	%rd18171, %rd21100, 4294967295;
	mul.lo.s64 	%rd18172, %rd18171, %rd18135;
	mul.lo.s64 	%rd18173, %rd18170, %rd18135;
	mul.lo.s64 	%rd18174, %rd18171, %rd18136;
	shr.u64 	%rd18175, %rd18172, 32;
	and.b64  	%rd18176, %rd18173, 4294967295;
	add.s64 	%rd18177, %rd18175, %rd18176;
	and.b64  	%rd18178, %rd18174, 4294967295;
	add.s64 	%rd18179, %rd18177, %rd18178;
	shr.u64 	%rd18180, %rd18173, 32;
	mad.lo.s64 	%rd18181, %rd18170, %rd18136, %rd18180;
	shr.u64 	%rd18182, %rd18174, 32;
	add.s64 	%rd18183, %rd18181, %rd18182;
	shr.u64 	%rd18184, %rd18179, 32;
	shl.b64 	%rd18185, %rd18179, 32;
	and.b64  	%rd18186, %rd18172, 4294967295;
	or.b64  	%rd18187, %rd18185, %rd18186;
	add.s64 	%rd18188, %rd18183, %rd18184;
	shr.u64 	%rd18189, %rd21099, 32;
	and.b64  	%rd18190, %rd21099, 4294967295;
	mul.lo.s64 	%rd18191, %rd18190, %rd18135;
	mul.lo.s64 	%rd18192, %rd18189, %rd18135;
	mul.lo.s64 	%rd18193, %rd18190, %rd18136;
	shr.u64 	%rd18194, %rd18191, 32;
	and.b64  	%rd18195, %rd18192, 4294967295;
	add.s64 	%rd18196, %rd18194, %rd18195;
	and.b64  	%rd18197, %rd18193, 4294967295;
	add.s64 	%rd18198, %rd18196, %rd18197;
	shr.u64 	%rd18199, %rd18192, 32;
	mad.lo.s64 	%rd18200, %rd18189, %rd18136, %rd18199;
	shr.u64 	%rd18201, %rd18193, 32;
	add.s64 	%rd18202, %rd18200, %rd18201;
	shr.u64 	%rd18203, %rd18198, 32;
	shl.b64 	%rd18204, %rd18198, 32;
	and.b64  	%rd18205, %rd18191, 4294967295;
	or.b64  	%rd18206, %rd18204, %rd18205;
	add.s64 	%rd18207, %rd18202, %rd18203;
	shl.b64 	%rd18208, %rd18168, 1;
	shr.u64 	%rd18209, %rd18166, 63;
	add.s64 	%rd18210, %rd18169, %rd18169;
	add.s64 	%rd18211, %rd18210, %rd18209;
	mul.lo.s64 	%rd18212, %rd18152, %rd18152;
	mul.lo.s64 	%rd18213, %rd18151, %rd18152;
	shr.u64 	%rd18214, %rd18212, 32;
	shl.b64 	%rd18215, %rd18213, 1;
	and.b64  	%rd18216, %rd18215, 8589934590;
	add.s64 	%rd18217, %rd18214, %rd18216;
	shr.u64 	%rd18218, %rd18213, 31;
	and.b64  	%rd18219, %rd18218, 8589934590;
	mad.lo.s64 	%rd18220, %rd18151, %rd18151, %rd18219;
	shr.u64 	%rd18221, %rd18217, 32;
	shl.b64 	%rd18222, %rd18217, 32;
	and.b64  	%rd18223, %rd18212, 4294967293;
	or.b64  	%rd18224, %rd18222, %rd18223;
	add.s64 	%rd18225, %rd18187, %rd18209;
	add.s64 	%rd18226, %rd18225, %rd18224;
	max.u64 	%rd18227, %rd18187, %rd18225;
	setp.gt.u64 	%p2415, %rd18227, %rd18226;
	selp.u64 	%rd18228, 1, 0, %p2415;
	add.s64 	%rd18229, %rd18220, %rd18188;
	add.s64 	%rd18230, %rd18229, %rd18221;
	add.s64 	%rd18231, %rd18230, %rd18228;
	mul.lo.s64 	%rd18232, %rd18171, %rd18152;
	mul.lo.s64 	%rd18233, %rd18170, %rd18152;
	mul.lo.s64 	%rd18234, %rd18171, %rd18151;
	shr.u64 	%rd18235, %rd18232, 32;
	and.b64  	%rd18236, %rd18233, 4294967295;
	add.s64 	%rd18237, %rd18235, %rd18236;
	and.b64  	%rd18238, %rd18234, 4294967295;
	add.s64 	%rd18239, %rd18237, %rd18238;
	shr.u64 	%rd18240, %rd18233, 32;
	mad.lo.s64 	%rd18241, %rd18170, %rd18151, %rd18240;
	shr.u64 	%rd18242, %rd18234, 32;
	add.s64 	%rd18243, %rd18241, %rd18242;
	shr.u64 	%rd18244, %rd18239, 32;
	shl.b64 	%rd18245, %rd18239, 32;
	and.b64  	%rd18246, %rd18232, 4294967295;
	or.b64  	%rd18247, %rd18245, %rd18246;
	add.s64 	%rd18248, %rd18206, %rd18228;
	add.s64 	%rd18249, %rd18248, %rd18247;
	max.u64 	%rd18250, %rd18206, %rd18248;
	setp.gt.u64 	%p2416, %rd18250, %rd18249;
	selp.u64 	%rd18251, 1, 0, %p2416;
	add.s64 	%rd18252, %rd18243, %rd18207;
	add.s64 	%rd18253, %rd18252, %rd18244;
	add.s64 	%rd18254, %rd18253, %rd18251;
	add.s64 	%rd18255, %rd18226, %rd18187;
	setp.lt.u64 	%p2417, %rd18255, %rd18226;
	selp.u64 	%rd18256, 1, 0, %p2417;
	add.s64 	%rd18257, %rd18188, %rd18231;
	add.s64 	%rd18258, %rd18257, %rd18256;
	add.s64 	%rd18259, %rd18249, %rd18256;
	add.s64 	%rd18260, %rd18259, %rd18247;
	max.u64 	%rd18261, %rd18249, %rd18259;
	setp.gt.u64 	%p2418, %rd18261, %rd18260;
	selp.u64 	%rd18262, 1, 0, %p2418;
	add.s64 	%rd18263, %rd18243, %rd18254;
	add.s64 	%rd18264, %rd18263, %rd18244;
	add.s64 	%rd18265, %rd18264, %rd18262;
	add.s64 	%rd18266, %rd18260, %rd18206;
	setp.lt.u64 	%p2419, %rd18266, %rd18260;
	selp.u64 	%rd18267, 1, 0, %p2419;
	add.s64 	%rd18268, %rd18207, %rd18265;
	add.s64 	%rd18269, %rd18268, %rd18267;
	mul.lo.s64 	%rd18270, %rd11, %rd18149;
	mul.lo.s64 	%rd18271, %rd12, %rd18270;
	mul.hi.u64 	%rd18272, %rd12, %rd18270;
	add.cc.s64 	%rd18273, %rd18271, %rd18149;
	addc.cc.s64 	%rd18274, %rd18272, 0;
	mul.lo.s64 	%rd18275, %rd13, %rd18270;
	mul.hi.u64 	%rd18276, %rd13, %rd18270;
	mov.b64 	%rd18277, 0;
	add.cc.s64 	%rd18278, %rd18274, %rd18208;
	addc.cc.s64 	%rd18279, %rd18277, 0;
	add.cc.s64 	%rd18280, %rd18278, %rd18275;
	addc.cc.s64 	%rd18281, %rd18279, %rd18276;
	mul.lo.s64 	%rd18282, %rd14, %rd18270;
	mul.hi.u64 	%rd18283, %rd14, %rd18270;
	add.cc.s64 	%rd18284, %rd18281, %rd18255;
	addc.cc.s64 	%rd18285, %rd18277, 0;
	add.cc.s64 	%rd18286, %rd18284, %rd18282;
	addc.cc.s64 	%rd18287, %rd18285, %rd18283;
	mul.lo.s64 	%rd18288, %rd15, %rd18270;
	mul.hi.u64 	%rd18289, %rd15, %rd18270;
	add.cc.s64 	%rd18290, %rd18287, %rd18266;
	addc.cc.s64 	%rd18291, %rd18277, 0;
	add.cc.s64 	%rd18292, %rd18290, %rd18288;
	addc.cc.s64 	%rd18293, %rd18291, %rd18289;
	add.s64 	%rd18294, %rd18150, %rd18293;
	setp.lt.u64 	%p2420, %rd18294, %rd18150;
	selp.u64 	%rd18295, 1, 0, %p2420;
	add.s64 	%rd18296, %rd18211, %rd18295;
	setp.lt.u64 	%p2421, %rd18296, %rd18211;
	selp.u64 	%rd18297, 1, 0, %p2421;
	add.s64 	%rd18298, %rd18258, %rd18297;
	setp.lt.u64 	%p2422, %rd18298, %rd18258;
	selp.u64 	%rd18299, 1, 0, %p2422;
	add.s64 	%rd18300, %rd18269, %rd18299;
	mul.lo.s64 	%rd18301, %rd11, %rd18280;
	mul.lo.s64 	%rd18302, %rd12, %rd18301;
	mul.hi.u64 	%rd18303, %rd12, %rd18301;
	add.cc.s64 	%rd18304, %rd18302, %rd18280;
	addc.cc.s64 	%rd18305, %rd18303, 0;
	mul.lo.s64 	%rd18306, %rd13, %rd18301;
	mul.hi.u64 	%rd18307, %rd13, %rd18301;
	add.cc.s64 	%rd18308, %rd18305, %rd18286;
	addc.cc.s64 	%rd18309, %rd18277, 0;
	add.cc.s64 	%rd18310, %rd18308, %rd18306;
	addc.cc.s64 	%rd18311, %rd18309, %rd18307;
	mul.lo.s64 	%rd18312, %rd14, %rd18301;
	mul.hi.u64 	%rd18313, %rd14, %rd18301;
	add.cc.s64 	%rd18314, %rd18311, %rd18292;
	addc.cc.s64 	%rd18315, %rd18277, 0;
	add.cc.s64 	%rd18316, %rd18314, %rd18312;
	addc.cc.s64 	%rd18317, %rd18315, %rd18313;
	mul.lo.s64 	%rd18318, %rd15, %rd18301;
	mul.hi.u64 	%rd18319, %rd15, %rd18301;
	add.cc.s64 	%rd18320, %rd18317, %rd18294;
	addc.cc.s64 	%rd18321, %rd18277, 0;
	add.cc.s64 	%rd18322, %rd18320, %rd18318;
	addc.cc.s64 	%rd18323, %rd18321, %rd18319;
	add.s64 	%rd18324, %rd18296, %rd18323;
	setp.lt.u64 	%p2423, %rd18324, %rd18296;
	selp.u64 	%rd18325, 1, 0, %p2423;
	add.s64 	%rd18326, %rd18298, %rd18325;
	setp.lt.u64 	%p2424, %rd18326, %rd18298;
	selp.u64 	%rd18327, 1, 0, %p2424;
	add.s64 	%rd18328, %rd18300, %rd18327;
	mul.lo.s64 	%rd18329, %rd11, %rd18310;
	mul.lo.s64 	%rd18330, %rd12, %rd18329;
	mul.hi.u64 	%rd18331, %rd12, %rd18329;
	add.cc.s64 	%rd18332, %rd18330, %rd18310;
	addc.cc.s64 	%rd18333, %rd18331, 0;
	mul.lo.s64 	%rd18334, %rd13, %rd18329;
	mul.hi.u64 	%rd18335, %rd13, %rd18329;
	add.cc.s64 	%rd18336, %rd18333, %rd18316;
	addc.cc.s64 	%rd18337, %rd18277, 0;
	add.cc.s64 	%rd18338, %rd18336, %rd18334;
	addc.cc.s64 	%rd18339, %rd18337, %rd18335;
	mul.lo.s64 	%rd18340, %rd14, %rd18329;
	mul.hi.u64 	%rd18341, %rd14, %rd18329;
	add.cc.s64 	%rd18342, %rd18339, %rd18322;
	addc.cc.s64 	%rd18343, %rd18277, 0;
	add.cc.s64 	%rd18344, %rd18342, %rd18340;
	addc.cc.s64 	%rd18345, %rd18343, %rd18341;
	mul.lo.s64 	%rd18346, %rd15, %rd18329;
	mul.hi.u64 	%rd18347, %rd15, %rd18329;
	add.cc.s64 	%rd18348, %rd18345, %rd18324;
	addc.cc.s64 	%rd18349, %rd18277, 0;
	add.cc.s64 	%rd18350, %rd18348, %rd18346;
	addc.cc.s64 	%rd18351, %rd18349, %rd18347;
	add.s64 	%rd18352, %rd18326, %rd18351;
	setp.lt.u64 	%p2425, %rd18352, %rd18326;
	selp.u64 	%rd18353, 1, 0, %p2425;
	add.s64 	%rd18354, %rd18328, %rd18353;
	mul.lo.s64 	%rd18355, %rd11, %rd18338;
	mul.lo.s64 	%rd18356, %rd12, %rd18355;
	mul.hi.u64 	%rd18357, %rd12, %rd18355;
	add.cc.s64 	%rd18358, %rd18356, %rd18338;
	addc.cc.s64 	%rd18359, %rd18357, 0;
	mul.lo.s64 	%rd18360, %rd13, %rd18355;
	mul.hi.u64 	%rd18361, %rd13, %rd18355;
	add.cc.s64 	%rd18362, %rd18359, %rd18344;
	addc.cc.s64 	%rd18363, %rd18277, 0;
	add.cc.s64 	%rd712, %rd18362, %rd18360;
	addc.cc.s64 	%rd18364, %rd18363, %rd18361;
	mul.lo.s64 	%rd18365, %rd14, %rd18355;
	mul.hi.u64 	%rd18366, %rd14, %rd18355;
	add.cc.s64 	%rd18367, %rd18364, %rd18350;
	addc.cc.s64 	%rd18368, %rd18277, 0;
	add.cc.s64 	%rd713, %rd18367, %rd18365;
	addc.cc.s64 	%rd18369, %rd18368, %rd18366;
	mul.lo.s64 	%rd18370, %rd15, %rd18355;
	mul.hi.u64 	%rd18371, %rd15, %rd18355;
	add.cc.s64 	%rd18372, %rd18369, %rd18352;
	addc.cc.s64 	%rd18373, %rd18277, 0;
	add.cc.s64 	%rd714, %rd18372, %rd18370;
	addc.cc.s64 	%rd18374, %rd18373, %rd18371;
	add.s64 	%rd21103, %rd18354, %rd18374;
	setp.gt.u64 	%p2426, %rd21103, %rd15;
	@%p2426 bra 	$L__BB1_314;
	setp.lt.u64 	%p2427, %rd21103, %rd15;
	mov.u64 	%rd21104, %rd714;
	mov.u64 	%rd21105, %rd713;
	mov.u64 	%rd21106, %rd712;
	@%p2427 bra 	$L__BB1_315;
	setp.lt.u64 	%p2428, %rd14, %rd714;
	@%p2428 bra 	$L__BB1_314;
	setp.gt.u64 	%p2429, %rd14, %rd714;
	mov.u64 	%rd21104, %rd714;
	mov.u64 	%rd21105, %rd713;
	mov.u64 	%rd21106, %rd712;
	@%p2429 bra 	$L__BB1_315;
	setp.lt.u64 	%p2430, %rd13, %rd713;
	@%p2430 bra 	$L__BB1_314;
	setp.gt.u64 	%p2431, %rd13, %rd713;
	setp.gt.u64 	%p2432, %rd12, %rd712;
	or.pred  	%p2433, %p2431, %p2432;
	mov.u64 	%rd21104, %rd714;
	mov.u64 	%rd21105, %rd713;
	mov.u64 	%rd21106, %rd712;
	@%p2433 bra 	$L__BB1_315;
$L__BB1_314:
	sub.s64 	%rd21106, %rd712, %rd12;
	setp.lt.u64 	%p2434, %rd712, %rd12;
	selp.u64 	%rd18375, 1, 0, %p2434;
	add.s64 	%rd18376, %rd13, %rd18375;
	sub.s64 	%rd21105, %rd713, %rd18376;
	setp.lt.u64 	%p2435, %rd713, %rd18376;
	selp.u64 	%rd18377, 1, 0, %p2435;
	add.s64 	%rd18378, %rd14, %rd18377;
	sub.s64 	%rd21104, %rd714, %rd18378;
	setp.lt.u64 	%p2436, %rd714, %rd18378;
	selp.u64 	%rd18379, 1, 0, %p2436;
	add.s64 	%rd18380, %rd15, %rd18379;
	sub.s64 	%rd21103, %rd21103, %rd18380;
$L__BB1_315:
	sub.s64 	%rd21110, %rd21106, %rd20934;
	setp.lt.u64 	%p2437, %rd21106, %rd20934;
	selp.u64 	%rd18381, 1, 0, %p2437;
	add.s64 	%rd18382, %rd20933, %rd18381;
	sub.s64 	%rd21109, %rd21105, %rd18382;
	setp.lt.u64 	%p2438, %rd21105, %rd18382;
	selp.u64 	%rd18383, 1, 0, %p2438;
	add.s64 	%rd18384, %rd20932, %rd18383;
	sub.s64 	%rd21108, %rd21104, %rd18384;
	setp.lt.u64 	%p2439, %rd21104, %rd18384;
	selp.u64 	%rd18385, 1, 0, %p2439;
	add.s64 	%rd18386, %rd20931, %rd18385;
	sub.s64 	%rd21107, %rd21103, %rd18386;
	setp.ge.u64 	%p2440, %rd21103, %rd18386;
	@%p2440 bra 	$L__BB1_317;
	add.s64 	%rd728, %rd21110, %rd12;
	setp.ge.u64 	%p2441, %rd728, %rd21110;
	setp.lt.u64 	%p2442, %rd728, %rd21110;
	selp.u64 	%rd18387, 1, 0, %p2442;
	add.s64 	%rd18388, %rd21109, %rd18387;
	add.s64 	%rd729, %rd18388, %rd13;
	setp.lt.u64 	%p2443, %rd729, %rd21109;
	setp.eq.s64 	%p2444, %rd729, %rd21109;
	selp.u32 	%r817, -1, 0, %p2444;
	selp.u32 	%r818, -1, 0, %p2443;
	selp.b32 	%r819, %r818, %r817, %p2441;
	and.b32  	%r821, %r819, 1;
	setp.eq.b32 	%p2445, %r821, 1;
	or.pred  	%p2446, %p2443, %p2445;
	selp.u64 	%rd18389, 1, 0, %p2446;
	add.s64 	%rd18390, %rd21108, %rd18389;
	add.s64 	%rd730, %rd18390, %rd14;
	setp.ge.u64 	%p2447, %rd730, %rd21108;
	setp.lt.u64 	%p2448, %rd730, %rd21108;
	setp.eq.s64 	%p2449, %rd730, %rd21108;
	selp.u32 	%r822, -1, 0, %p2448;
	selp.u32 	%r823, -1, 0, %p2449;
	selp.b32 	%r824, %r823, %r822, %p2446;
	selp.b32 	%r825, %r824, %r822, %p2447;
	cvt.u64.u32 	%rd18391, %r825;
	and.b64  	%rd18392, %rd18391, 1;
	add.s64 	%rd18393, %rd21107, %rd18392;
	add.s64 	%rd21107, %rd18393, %rd15;
	mov.u64 	%rd21108, %rd730;
	mov.u64 	%rd21109, %rd729;
	mov.u64 	%rd21110, %rd728;
$L__BB1_317:
	sub.s64 	%rd21114, %rd21110, %rd20938;
	setp.lt.u64 	%p2450, %rd21110, %rd20938;
	selp.u64 	%rd18394, 1, 0, %p2450;
	add.s64 	%rd18395, %rd20937, %rd18394;
	sub.s64 	%rd21113, %rd21109, %rd18395;
	setp.lt.u64 	%p2451, %rd21109, %rd18395;
	selp.u64 	%rd18396, 1, 0, %p2451;
	add.s64 	%rd18397, %rd20936, %rd18396;
	sub.s64 	%rd21112, %rd21108, %rd18397;
	setp.lt.u64 	%p2452, %rd21108, %rd18397;
	selp.u64 	%rd18398, 1, 0, %p2452;
	add.s64 	%rd18399, %rd20935, %rd18398;
	sub.s64 	%rd21111, %rd21107, %rd18399;
	setp.ge.u64 	%p2453, %rd21107, %rd18399;
	@%p2453 bra 	$L__BB1_319;
	add.s64 	%rd740, %rd21114, %rd12;
	setp.ge.u64 	%p2454, %rd740, %rd21114;
	setp.lt.u64 	%p2455, %rd740, %rd21114;
	selp.u64 	%rd18400, 1, 0, %p2455;
	add.s64 	%rd18401, %rd21113, %rd18400;
	add.s64 	%rd741, %rd18401, %rd13;
	setp.lt.u64 	%p2456, %rd741, %rd21113;
	setp.eq.s64 	%p2457, %rd741, %rd21113;
	selp.u32 	%r826, -1, 0, %p2457;
	selp.u32 	%r827, -1, 0, %p2456;
	selp.b32 	%r828, %r827, %r826, %p2454;
	and.b32  	%r830, %r828, 1;
	setp.eq.b32 	%p2458, %r830, 1;
	or.pred  	%p2459, %p2456, %p2458;
	selp.u64 	%rd18402, 1, 0, %p2459;
	add.s64 	%rd18403, %rd21112, %rd18402;
	add.s64 	%rd742, %rd18403, %rd14;
	setp.ge.u64 	%p2460, %rd742, %rd21112;
	setp.lt.u64 	%p2461, %rd742, %rd21112;
	setp.eq.s64 	%p2462, %rd742, %rd21112;
	selp.u32 	%r831, -1, 0, %p2461;
	selp.u32 	%r832, -1, 0, %p2462;
	selp.b32 	%r833, %r832, %r831, %p2459;
	selp.b32 	%r834, %r833, %r831, %p2460;
	cvt.u64.u32 	%rd18404, %r834;
	and.b64  	%rd18405, %rd18404, 1;
	add.s64 	%rd18406, %rd21111, %rd18405;
	add.s64 	%rd21111, %rd18406, %rd15;
	mov.u64 	%rd21112, %rd742;
	mov.u64 	%rd21113, %rd741;
	mov.u64 	%rd21114, %rd740;
$L__BB1_319:
	and.b64  	%rd18407, %rd21114, 4294967295;
	shr.u64 	%rd18408, %rd21114, 32;
	mul.lo.s64 	%rd18409, %rd532, %rd18407;
	mul.lo.s64 	%rd18410, %rd533, %rd18407;
	mul.lo.s64 	%rd18411, %rd532, %rd18408;
	shr.u64 	%rd18412, %rd18409, 32;
	and.b64  	%rd18413, %rd18410, 4294967295;
	add.s64 	%rd18414, %rd18412, %rd18413;
	and.b64  	%rd18415, %rd18411, 4294967295;
	add.s64 	%rd18416, %rd18414, %rd18415;
	shr.u64 	%rd18417, %rd18410, 32;
	mad.lo.s64 	%rd18418, %rd533, %rd18408, %rd18417;
	shr.u64 	%rd18419, %rd18411, 32;
	add.s64 	%rd18420, %rd18418, %rd18419;
	shr.u64 	%rd18421, %rd18416, 32;
	shl.b64 	%rd18422, %rd18416, 32;
	and.b64  	%rd18423, %rd18409, 4294967295;
	or.b64  	%rd18424, %rd18422, %rd18423;
	add.s64 	%rd18425, %rd18420, %rd18421;
	mul.lo.s64 	%rd18426, %rd542, %rd18407;
	mul.lo.s64 	%rd18427, %rd543, %rd18407;
	mul.lo.s64 	%rd18428, %rd542, %rd18408;
	shr.u64 	%rd18429, %rd18426, 32;
	and.b64  	%rd18430, %rd18427, 4294967295;
	add.s64 	%rd18431, %rd18429, %rd18430;
	and.b64  	%rd18432, %rd18428, 4294967295;
	add.s64 	%rd18433, %rd18431, %rd18432;
	shr.u64 	%rd18434, %rd18427, 32;
	mad.lo.s64 	%rd18435, %rd543, %rd18408, %rd18434;
	shr.u64 	%rd18436, %rd18428, 32;
	add.s64 	%rd18437, %rd18435, %rd18436;
	shr.u64 	%rd18438, %rd18433, 32;
	shl.b64 	%rd18439, %rd18433, 32;
	and.b64  	%rd18440, %rd18426, 4294967295;
	or.b64  	%rd18441, %rd18439, %rd18440;
	add.s64 	%rd18442, %rd18437, %rd18438;
	mul.lo.s64 	%rd18443, %rd544, %rd18407;
	mul.lo.s64 	%rd18444, %rd545, %rd18407;
	mul.lo.s64 	%rd18445, %rd544, %rd18408;
	shr.u64 	%rd18446, %rd18443, 32;
	and.b64  	%rd18447, %rd18444, 4294967295;
	add.s64 	%rd18448, %rd18446, %rd18447;
	and.b64  	%rd18449, %rd18445, 4294967295;
	add.s64 	%rd18450, %rd18448, %rd18449;
	shr.u64 	%rd18451, %rd18444, 32;
	mad.lo.s64 	%rd18452, %rd545, %rd18408, %rd18451;
	shr.u64 	%rd18453, %rd18445, 32;
	add.s64 	%rd18454, %rd18452, %rd18453;
	shr.u64 	%rd18455, %rd18450, 32;
	shl.b64 	%rd18456, %rd18450, 32;
	and.b64  	%rd18457, %rd18443, 4294967295;
	or.b64  	%rd18458, %rd18456, %rd18457;
	add.s64 	%rd18459, %rd18454, %rd18455;
	mul.lo.s64 	%rd18460, %rd546, %rd18407;
	mul.lo.s64 	%rd18461, %rd547, %rd18407;
	mul.lo.s64 	%rd18462, %rd546, %rd18408;
	shr.u64 	%rd18463, %rd18460, 32;
	and.b64  	%rd18464, %rd18461, 4294967295;
	add.s64 	%rd18465, %rd18463, %rd18464;
	and.b64  	%rd18466, %rd18462, 4294967295;
	add.s64 	%rd18467, %rd18465, %rd18466;
	shr.u64 	%rd18468, %rd18461, 32;
	mad.lo.s64 	%rd18469, %rd547, %rd18408, %rd18468;
	shr.u64 	%rd18470, %rd18462, 32;
	add.s64 	%rd18471, %rd18469, %rd18470;
	shr.u64 	%rd18472, %rd18467, 32;
	shl.b64 	%rd18473, %rd18467, 32;
	and.b64  	%rd18474, %rd18460, 4294967295;
	or.b64  	%rd18475, %rd18473, %rd18474;
	add.s64 	%rd18476, %rd18471, %rd18472;
	and.b64  	%rd18477, %rd21113, 4294967295;
	shr.u64 	%rd18478, %rd21113, 32;
	mul.lo.s64 	%rd18479, %rd532, %rd18477;
	mul.lo.s64 	%rd18480, %rd533, %rd18477;
	mul.lo.s64 	%rd18481, %rd532, %rd18478;
	shr.u64 	%rd18482, %rd18479, 32;
	and.b64  	%rd18483, %rd18480, 4294967295;
	add.s64 	%rd18484, %rd18482, %rd18483;
	and.b64  	%rd18485, %rd18481, 4294967295;
	add.s64 	%rd18486, %rd18484, %rd18485;
	shr.u64 	%rd18487, %rd18480, 32;
	mad.lo.s64 	%rd18488, %rd533, %rd18478, %rd18487;
	shr.u64 	%rd18489, %rd18481, 32;
	add.s64 	%rd18490, %rd18488, %rd18489;
	shr.u64 	%rd18491, %rd18486, 32;
	shl.b64 	%rd18492, %rd18486, 32;
	and.b64  	%rd18493, %rd18479, 4294967295;
	or.b64  	%rd18494, %rd18492, %rd18493;
	add.s64 	%rd18495, %rd18441, %rd18494;
	setp.lt.u64 	%p2463, %rd18495, %rd18441;
	selp.u64 	%rd18496, 1, 0, %p2463;
	add.s64 	%rd18497, %rd18490, %rd18442;
	add.s64 	%rd18498, %rd18497, %rd18491;
	add.s64 	%rd18499, %rd18498, %rd18496;
	mul.lo.s64 	%rd18500, %rd542, %rd18477;
	mul.lo.s64 	%rd18501, %rd543, %rd18477;
	mul.lo.s64 	%rd18502, %rd542, %rd18478;
	shr.u64 	%rd18503, %rd18500, 32;
	and.b64  	%rd18504, %rd18501, 4294967295;
	add.s64 	%rd18505, %rd18503, %rd18504;
	and.b64  	%rd18506, %rd18502, 4294967295;
	add.s64 	%rd18507, %rd18505, %rd18506;
	shr.u64 	%rd18508, %rd18501, 32;
	mad.lo.s64 	%rd18509, %rd543, %rd18478, %rd18508;
	shr.u64 	%rd18510, %rd18502, 32;
	add.s64 	%rd18511, %rd18509, %rd18510;
	shr.u64 	%rd18512, %rd18507, 32;
	shl.b64 	%rd18513, %rd18507, 32;
	and.b64  	%rd18514, %rd18500, 4294967295;
	or.b64  	%rd18515, %rd18513, %rd18514;
	add.s64 	%rd18516, %rd18458, %rd18496;
	add.s64 	%rd18517, %rd18516, %rd18515;
	max.u64 	%rd18518, %rd18458, %rd18516;
	setp.gt.u64 	%p2464, %rd18518, %rd18517;
	selp.u64 	%rd18519, 1, 0, %p2464;
	add.s64 	%rd18520, %rd18511, %rd18459;
	add.s64 	%rd18521, %rd18520, %rd18512;
	add.s64 	%rd18522, %rd18521, %rd18519;
	mul.lo.s64 	%rd18523, %rd544, %rd18477;
	mul.lo.s64 	%rd18524, %rd545, %rd18477;
	mul.lo.s64 	%rd18525, %rd544, %rd18478;
	shr.u64 	%rd18526, %rd18523, 32;
	and.b64  	%rd18527, %rd18524, 4294967295;
	add.s64 	%rd18528, %rd18526, %rd18527;
	and.b64  	%rd18529, %rd18525, 4294967295;
	add.s64 	%rd18530, %rd18528, %rd18529;
	shr.u64 	%rd18531, %rd18524, 32;
	mad.lo.s64 	%rd18532, %rd545, %rd18478, %rd18531;
	shr.u64 	%rd18533, %rd18525, 32;
	add.s64 	%rd18534, %rd18532, %rd18533;
	shr.u64 	%rd18535, %rd18530, 32;
	shl.b64 	%rd18536, %rd18530, 32;
	and.b64  	%rd18537, %rd18523, 4294967295;
	or.b64  	%rd18538, %rd18536, %rd18537;
	add.s64 	%rd18539, %rd18475, %rd18519;
	add.s64 	%rd18540, %rd18539, %rd18538;
	max.u64 	%rd18541, %rd18475, %rd18539;
	setp.gt.u64 	%p2465, %rd18541, %rd18540;
	selp.u64 	%rd18542, 1, 0, %p2465;
	add.s64 	%rd18543, %rd18534, %rd18476;
	add.s64 	%rd18544, %rd18543, %rd18535;
	add.s64 	%rd18545, %rd18544, %rd18542;
	and.b64  	%rd18546, %rd21112, 4294967295;
	shr.u64 	%rd18547, %rd21112, 32;
	mul.lo.s64 	%rd18548, %rd532, %rd18546;
	mul.lo.s64 	%rd18549, %rd533, %rd18546;
	mul.lo.s64 	%rd18550, %rd532, %rd18547;
	shr.u64 	%rd18551, %rd18548, 32;
	and.b64  	%rd18552, %rd18549, 4294967295;
	add.s64 	%rd18553, %rd18551, %rd18552;
	and.b64  	%rd18554, %rd18550, 4294967295;
	add.s64 	%rd18555, %rd18553, %rd18554;
	shr.u64 	%rd18556, %rd18549, 32;
	mad.lo.s64 	%rd18557, %rd533, %rd18547, %rd18556;
	shr.u64 	%rd18558, %rd18550, 32;
	add.s64 	%rd18559, %rd18557, %rd18558;
	shr.u64 	%rd18560, %rd18555, 32;
	shl.b64 	%rd18561, %rd18555, 32;
	and.b64  	%rd18562, %rd18548, 4294967295;
	or.b64  	%rd18563, %rd18561, %rd18562;
	add.s64 	%rd18564, %rd18517, %rd18563;
	setp.lt.u64 	%p2466, %rd18564, %rd18517;
	selp.u64 	%rd18565, 1, 0, %p2466;
	add.s64 	%rd18566, %rd18559, %rd18522;
	add.s64 	%rd18567, %rd18566, %rd18560;
	add.s64 	%rd18568, %rd18567, %rd18565;
	mul.lo.s64 	%rd18569, %rd542, %rd18546;
	mul.lo.s64 	%rd18570, %rd543, %rd18546;
	mul.lo.s64 	%rd18571, %rd542, %rd18547;
	shr.u64 	%rd18572, %rd18569, 32;
	and.b64  	%rd18573, %rd18570, 4294967295;
	add.s64 	%rd18574, %rd18572, %rd18573;
	and.b64  	%rd18575, %rd18571, 4294967295;
	add.s64 	%rd18576, %rd18574, %rd18575;
	shr.u64 	%rd18577, %rd18570, 32;
	mad.lo.s64 	%rd18578, %rd543, %rd18547, %rd18577;
	shr.u64 	%rd18579, %rd18571, 32;
	add.s64 	%rd18580, %rd18578, %rd18579;
	shr.u64 	%rd18581, %rd18576, 32;
	shl.b64 	%rd18582, %rd18576, 32;
	and.b64  	%rd18583, %rd18569, 4294967295;
	or.b64  	%rd18584, %rd18582, %rd18583;
	add.s64 	%rd18585, %rd18540, %rd18565;
	add.s64 	%rd18586, %rd18585, %rd18584;
	max.u64 	%rd18587, %rd18540, %rd18585;
	setp.gt.u64 	%p2467, %rd18587, %rd18586;
	selp.u64 	%rd18588, 1, 0, %p2467;
	add.s64 	%rd18589, %rd18580, %rd18545;
	add.s64 	%rd18590, %rd18589, %rd18581;
	add.s64 	%rd18591, %rd18590, %rd18588;
	and.b64  	%rd18592, %rd21111, 4294967295;
	shr.u64 	%rd18593, %rd21111, 32;
	mul.lo.s64 	%rd18594, %rd532, %rd18592;
	mul.lo.s64 	%rd18595, %rd533, %rd18592;
	mul.lo.s64 	%rd18596, %rd532, %rd18593;
	shr.u64 	%rd18597, %rd18594, 32;
	and.b64  	%rd18598, %rd18595, 4294967295;
	add.s64 	%rd18599, %rd18597, %rd18598;
	and.b64  	%rd18600, %rd18596, 4294967295;
	add.s64 	%rd18601, %rd18599, %rd18600;
	shr.u64 	%rd18602, %rd18595, 32;
	mad.lo.s64 	%rd18603, %rd533, %rd18593, %rd18602;
	shr.u64 	%rd18604, %rd18596, 32;
	add.s64 	%rd18605, %rd18603, %rd18604;
	shr.u64 	%rd18606, %rd18601, 32;
	shl.b64 	%rd18607, %rd18601, 32;
	and.b64  	%rd18608, %rd18594, 4294967295;
	or.b64  	%rd18609, %rd18607, %rd18608;
	add.s64 	%rd18610, %rd18586, %rd18609;
	setp.lt.u64 	%p2468, %rd18610, %rd18586;
	selp.u64 	%rd18611, 1, 0, %p2468;
	add.s64 	%rd18612, %rd18605, %rd18591;
	add.s64 	%rd18613, %rd18612, %rd18606;
	add.s64 	%rd18614, %rd18613, %rd18611;
	mul.lo.s64 	%rd18615, %rd11, %rd18424;
	mul.lo.s64 	%rd18616, %rd12, %rd18615;
	mul.hi.u64 	%rd18617, %rd12, %rd18615;
	add.cc.s64 	%rd18618, %rd18616, %rd18424;
	addc.cc.s64 	%rd18619, %rd18617, 0;
	mul.lo.s64 	%rd18620, %rd13, %rd18615;
	mul.hi.u64 	%rd18621, %rd13, %rd18615;
	mov.b64 	%rd18622, 0;
	add.cc.s64 	%rd18623, %rd18619, %rd18495;
	addc.cc.s64 	%rd18624, %rd18622, 0;
	add.cc.s64 	%rd18625, %rd18623, %rd18620;
	addc.cc.s64 	%rd18626, %rd18624, %rd18621;
	mul.lo.s64 	%rd18627, %rd14, %rd18615;
	mul.hi.u64 	%rd18628, %rd14, %rd18615;
	add.cc.s64 	%rd18629, %rd18626, %rd18564;
	addc.cc.s64 	%rd18630, %rd18622, 0;
	add.cc.s64 	%rd18631, %rd18629, %rd18627;
	addc.cc.s64 	%rd18632, %rd18630, %rd18628;
	mul.lo.s64 	%rd18633, %rd15, %rd18615;
	mul.hi.u64 	%rd18634, %rd15, %rd18615;
	add.cc.s64 	%rd18635, %rd18632, %rd18610;
	addc.cc.s64 	%rd18636, %rd18622, 0;
	add.cc.s64 	%rd18637, %rd18635, %rd18633;
	addc.cc.s64 	%rd18638, %rd18636, %rd18634;
	add.s64 	%rd18639, %rd18425, %rd18638;
	setp.lt.u64 	%p2469, %rd18639, %rd18425;
	selp.u64 	%rd18640, 1, 0, %p2469;
	add.s64 	%rd18641, %rd18499, %rd18640;
	setp.lt.u64 	%p2470, %rd18641, %rd18499;
	selp.u64 	%rd18642, 1, 0, %p2470;
	add.s64 	%rd18643, %rd18568, %rd18642;
	setp.lt.u64 	%p2471, %rd18643, %rd18568;
	selp.u64 	%rd18644, 1, 0, %p2471;
	add.s64 	%rd18645, %rd18614, %rd18644;
	mul.lo.s64 	%rd18646, %rd11, %rd18625;
	mul.lo.s64 	%rd18647, %rd12, %rd18646;
	mul.hi.u64 	%rd18648, %rd12, %rd18646;
	add.cc.s64 	%rd18649, %rd18647, %rd18625;
	addc.cc.s64 	%rd18650, %rd18648, 0;
	mul.lo.s64 	%rd18651, %rd13, %rd18646;
	mul.hi.u64 	%rd18652, %rd13, %rd18646;
	add.cc.s64 	%rd18653, %rd18650, %rd18631;
	addc.cc.s64 	%rd18654, %rd18622, 0;
	add.cc.s64 	%rd18655, %rd18653, %rd18651;
	addc.cc.s64 	%rd18656, %rd18654, %rd18652;
	mul.lo.s64 	%rd18657, %rd14, %rd18646;
	mul.hi.u64 	%rd18658, %rd14, %rd18646;
	add.cc.s64 	%rd18659, %rd18656, %rd18637;
	addc.cc.s64 	%rd18660, %rd18622, 0;
	add.cc.s64 	%rd18661, %rd18659, %rd18657;
	addc.cc.s64 	%rd18662, %rd18660, %rd18658;
	mul.lo.s64 	%rd18663, %rd15, %rd18646;
	mul.hi.u64 	%rd18664, %rd15, %rd18646;
	add.cc.s64 	%rd18665, %rd18662, %rd18639;
	addc.cc.s64 	%rd18666, %rd18622, 0;
	add.cc.s64 	%rd18667, %rd18665, %rd18663;
	addc.cc.s64 	%rd18668, %rd18666, %rd18664;
	add.s64 	%rd18669, %rd18641, %rd18668;
	setp.lt.u64 	%p2472, %rd18669, %rd18641;
	selp.u64 	%rd18670, 1, 0, %p2472;
	add.s64 	%rd18671, %rd18643, %rd18670;
	setp.lt.u64 	%p2473, %rd18671, %rd18643;
	selp.u64 	%rd18672, 1, 0, %p2473;
	add.s64 	%rd18673, %rd18645, %rd18672;
	mul.lo.s64 	%rd18674, %rd11, %rd18655;
	mul.lo.s64 	%rd18675, %rd12, %rd18674;
	mul.hi.u64 	%rd18676, %rd12, %rd18674;
	add.cc.s64 	%rd18677, %rd18675, %rd18655;
	addc.cc.s64 	%rd18678, %rd18676, 0;
	mul.lo.s64 	%rd18679, %rd13, %rd18674;
	mul.hi.u64 	%rd18680, %rd13, %rd18674;
	add.cc.s64 	%rd18681, %rd18678, %rd18661;
	addc.cc.s64 	%rd18682, %rd18622, 0;
	add.cc.s64 	%rd18683, %rd18681, %rd18679;
	addc.cc.s64 	%rd18684, %rd18682, %rd18680;
	mul.lo.s64 	%rd18685, %rd14, %rd18674;
	mul.hi.u64 	%rd18686, %rd14, %rd18674;
	add.cc.s64 	%rd18687, %rd18684, %rd18667;
	addc.cc.s64 	%rd18688, %rd18622, 0;
	add.cc.s64 	%rd18689, %rd18687, %rd18685;
	addc.cc.s64 	%rd18690, %rd18688, %rd18686;
	mul.lo.s64 	%rd18691, %rd15, %rd18674;
	mul.hi.u64 	%rd18692, %rd15, %rd18674;
	add.cc.s64 	%rd18693, %rd18690, %rd18669;
	addc.cc.s64 	%rd18694, %rd18622, 0;
	add.cc.s64 	%rd18695, %rd18693, %rd18691;
	addc.cc.s64 	%rd18696, %rd18694, %rd18692;
	add.s64 	%rd18697, %rd18671, %rd18696;
	setp.lt.u64 	%p2474, %rd18697, %rd18671;
	selp.u64 	%rd18698, 1, 0, %p2474;
	add.s64 	%rd18699, %rd18673, %rd18698;
	mul.lo.s64 	%rd18700, %rd11, %rd18683;
	mul.lo.s64 	%rd18701, %rd12, %rd18700;
	mul.hi.u64 	%rd18702, %rd12, %rd18700;
	add.cc.s64 	%rd18703, %rd18701, %rd18683;
	addc.cc.s64 	%rd18704, %rd18702, 0;
	mul.lo.s64 	%rd18705, %rd13, %rd18700;
	mul.hi.u64 	%rd18706, %rd13, %rd18700;
	add.cc.s64 	%rd18707, %rd18704, %rd18689;
	addc.cc.s64 	%rd18708, %rd18622, 0;
	add.cc.s64 	%rd748, %rd18707, %rd18705;
	addc.cc.s64 	%rd18709, %rd18708, %rd18706;
	mul.lo.s64 	%rd18710, %rd14, %rd18700;
	mul.hi.u64 	%rd18711, %rd14, %rd18700;
	add.cc.s64 	%rd18712, %rd18709, %rd18695;
	addc.cc.s64 	%rd18713, %rd18622, 0;
	add.cc.s64 	%rd749, %rd18712, %rd18710;
	addc.cc.s64 	%rd18714, %rd18713, %rd18711;
	mul.lo.s64 	%rd18715, %rd15, %rd18700;
	mul.hi.u64 	%rd18716, %rd15, %rd18700;
	add.cc.s64 	%rd18717, %rd18714, %rd18697;
	addc.cc.s64 	%rd18718, %rd18622, 0;
	add.cc.s64 	%rd750, %rd18717, %rd18715;
	addc.cc.s64 	%rd18719, %rd18718, %rd18716;
	add.s64 	%rd21115, %rd18699, %rd18719;
	setp.gt.u64 	%p2475, %rd21115, %rd15;
	@%p2475 bra 	$L__BB1_325;
	setp.lt.u64 	%p2476, %rd21115, %rd15;
	mov.u32 	%r1010, %r529;
	mov.u64 	%rd21116, %rd750;
	mov.u64 	%rd21117, %rd749;
	mov.u64 	%rd21118, %rd748;
	@%p2476 bra 	$L__BB1_326;
	setp.lt.u64 	%p2477, %rd14, %rd750;
	@%p2477 bra 	$L__BB1_325;
	setp.gt.u64 	%p2478, %rd14, %rd750;
	mov.u32 	%r1010, %r529;
	mov.u64 	%rd21116, %rd750;
	mov.u64 	%rd21117, %rd749;
	mov.u64 	%rd21118, %rd748;
	@%p2478 bra 	$L__BB1_326;
	setp.lt.u64 	%p2479, %rd13, %rd749;
	@%p2479 bra 	$L__BB1_325;
	setp.gt.u64 	%p2480, %rd13, %rd749;
	setp.gt.u64 	%p2481, %rd12, %rd748;
	or.pred  	%p2482, %p2480, %p2481;
	mov.u32 	%r1010, %r529;
	mov.u64 	%rd21116, %rd750;
	mov.u64 	%rd21117, %rd749;
	mov.u64 	%rd21118, %rd748;
	@%p2482 bra 	$L__BB1_326;
$L__BB1_325:
	sub.s64 	%rd21118, %rd748, %rd12;
	setp.lt.u64 	%p2483, %rd748, %rd12;
	selp.u64 	%rd18720, 1, 0, %p2483;
	add.s64 	%rd18721, %rd13, %rd18720;
	sub.s64 	%rd21117, %rd749, %rd18721;
	setp.lt.u64 	%p2484, %rd749, %rd18721;
	selp.u64 	%rd18722, 1, 0, %p2484;
	add.s64 	%rd18723, %rd14, %rd18722;
	sub.s64 	%rd21116, %rd750, %rd18723;
	setp.lt.u64 	%p2485, %rd750, %rd18723;
	selp.u64 	%rd18724, 1, 0, %p2485;
	add.s64 	%rd18725, %rd15, %rd18724;
	sub.s64 	%rd21115, %rd21115, %rd18725;
	mov.u32 	%r1010, %r529;
$L__BB1_326:
	setp.ne.s32 	%p2486, %r1011, 0;
	mov.b64 	%rd21383, 0;
	mov.b32 	%r1011, 1;
	mov.u64 	%rd21384, %rd21383;
	mov.u64 	%rd21385, %rd21383;
	mov.u64 	%rd21386, %rd21383;
	mov.u64 	%rd21387, %rd43;
	mov.u64 	%rd21388, %rd42;
	mov.u64 	%rd21389, %rd41;
	mov.u64 	%rd21390, %rd40;
	mov.u64 	%rd21391, %rd43;
	mov.u64 	%rd21392, %rd42;
	mov.u64 	%rd21393, %rd41;
	mov.u64 	%rd21394, %rd40;
	@%p2486 bra 	$L__BB1_867;
	or.b64  	%rd18728, %rd76, %rd75;
	or.b64  	%rd18729, %rd18728, %rd74;
	or.b64  	%rd18730, %rd18729, %rd73;
	setp.eq.s64 	%p2487, %rd18730, 0;
	mov.u64 	%rd21387, %rd43;
	mov.u64 	%rd21388, %rd42;
	mov.u64 	%rd21389, %rd41;
	mov.u64 	%rd21390, %rd40;
	mov.u64 	%rd21391, %rd43;
	mov.u64 	%rd21392, %rd42;
	mov.u64 	%rd21393, %rd41;
	mov.u64 	%rd21394, %rd40;
	@%p2487 bra 	$L__BB1_867;
	or.b64  	%rd18732, %rd80, %rd79;
	or.b64  	%rd18733, %rd18732, %rd78;
	or.b64  	%rd18734, %rd18733, %rd77;
	setp.eq.s64 	%p2488, %rd18734, 0;
	mov.u64 	%rd21384, %rd21383;
	mov.u64 	%rd21385, %rd21383;
	mov.u64 	%rd21386, %rd21383;
	mov.u64 	%rd21387, %rd43;
	mov.u64 	%rd21388, %rd42;
	mov.u64 	%rd21389, %rd41;
	mov.u64 	%rd21390, %rd40;
	mov.u64 	%rd21391, %rd43;
	mov.u64 	%rd21392, %rd42;
	mov.u64 	%rd21393, %rd41;
	mov.u64 	%rd21394, %rd40;
	@%p2488 bra 	$L__BB1_867;
	and.b64  	%rd18735, %rd80, 4294967295;
	shr.u64 	%rd18736, %rd80, 32;
	mul.lo.s64 	%rd18737, %rd18735, %rd18735;
	mul.lo.s64 	%rd18738, %rd18736, %rd18735;
	shr.u64 	%rd18739, %rd18737, 32;
	shl.b64 	%rd18740, %rd18738, 1;
	and.b64  	%rd18741, %rd18740, 8589934590;
	add.s64 	%rd18742, %rd18739, %rd18741;
	shr.u64 	%rd18743, %rd18738, 31;
	and.b64  	%rd18744, %rd18743, 8589934590;
	mad.lo.s64 	%rd18745, %rd18736, %rd18736, %rd18744;
	shr.u64 	%rd18746, %rd18742, 32;
	shl.b64 	%rd18747, %rd18742, 32;
	and.b64  	%rd18748, %rd18737, 4294967293;
	or.b64  	%rd18749, %rd18747, %rd18748;
	add.s64 	%rd18750, %rd18745, %rd18746;
	shr.u64 	%rd18751, %rd79, 32;
	and.b64  	%rd18752, %rd79, 4294967295;
	mul.lo.s64 	%rd18753, %rd18752, %rd18735;
	mul.lo.s64 	%rd18754, %rd18751, %rd18735;
	mul.lo.s64 	%rd18755, %rd18752, %rd18736;
	shr.u64 	%rd18756, %rd18753, 32;
	and.b64  	%rd18757, %rd18754, 4294967295;
	add.s64 	%rd18758, %rd18756, %rd18757;
	and.b64  	%rd18759, %rd18755, 4294967295;
	add.s64 	%rd18760, %rd18758, %rd18759;
	shr.u64 	%rd18761, %rd18754, 32;
	mad.lo.s64 	%rd18762, %rd18751, %rd18736, %rd18761;
	shr.u64 	%rd18763, %rd18755, 32;
	add.s64 	%rd18764, %rd18762, %rd18763;
	shr.u64 	%rd18765, %rd18760, 32;
	shl.b64 	%rd18766, %rd18760, 32;
	and.b64  	%rd18767, %rd18753, 4294967295;
	or.b64  	%rd18768, %rd18766, %rd18767;
	add.s64 	%rd18769, %rd18764, %rd18765;
	shr.u64 	%rd18770, %rd78, 32;
	and.b64  	%rd18771, %rd78, 4294967295;
	mul.lo.s64 	%rd18772, %rd18771, %rd18735;
	mul.lo.s64 	%rd18773, %rd18770, %rd18735;
	mul.lo.s64 	%rd18774, %rd18771, %rd18736;
	shr.u64 	%rd18775, %rd18772, 32;
	and.b64  	%rd18776, %rd18773, 4294967295;
	add.s64 	%rd18777, %rd18775, %rd18776;
	and.b64  	%rd18778, %rd18774, 4294967295;
	add.s64 	%rd18779, %rd18777, %rd18778;
	shr.u64 	%rd18780, %rd18773, 32;
	mad.lo.s64 	%rd18781, %rd18770, %rd18736, %rd18780;
	shr.u64 	%rd18782, %rd18774, 32;
	add.s64 	%rd18783, %rd18781, %rd18782;
	shr.u64 	%rd18784, %rd18779, 32;
	shl.b64 	%rd18785, %rd18779, 32;
	and.b64  	%rd18786, %rd18772, 4294967295;
	or.b64  	%rd18787, %rd18785, %rd18786;
	add.s64 	%rd18788, %rd18783, %rd18784;
	shr.u64 	%rd18789, %rd77, 32;
	and.b64  	%rd18790, %rd77, 4294967295;
	mul.lo.s64 	%rd18791, %rd18790, %rd18735;
	mul.lo.s64 	%rd18792, %rd18789, %rd18735;
	mul.lo.s64 	%rd18793, %rd18790, %rd18736;
	shr.u64 	%rd18794, %rd18791, 32;
	and.b64  	%rd18795, %rd18792, 4294967295;
	add.s64 	%rd18796, %rd18794, %rd18795;
	and.b64  	%rd18797, %rd18793, 4294967295;
	add.s64 	%rd18798, %rd18796, %rd18797;
	shr.u64 	%rd18799, %rd18792, 32;
	mad.lo.s64 	%rd18800, %rd18789, %rd18736, %rd18799;
	shr.u64 	%rd18801, %rd18793, 32;
	add.s64 	%rd18802, %rd18800, %rd18801;
	shr.u64 	%rd18803, %rd18798, 32;
	shl.b64 	%rd18804, %rd18798, 32;
	and.b64  	%rd18805, %rd18791, 4294967295;
	or.b64  	%rd18806, %rd18804, %rd18805;
	add.s64 	%rd18807, %rd18802, %rd18803;
	shl.b64 	%rd18808, %rd18768, 1;
	shr.u64 	%rd18809, %rd18766, 63;
	add.s64 	%rd18810, %rd18769, %rd18769;
	add.s64 	%rd18811, %rd18810, %rd18809;
	mul.lo.s64 	%rd18812, %rd18752, %rd18752;
	mul.lo.s64 	%rd18813, %rd18751, %rd18752;
	shr.u64 	%rd18814, %rd18812, 32;
	shl.b64 	%rd18815, %rd18813, 1;
	and.b64  	%rd18816, %rd18815, 8589934590;
	add.s64 	%rd18817, %rd18814, %rd18816;
	shr.u64 	%rd18818, %rd18813, 31;
	and.b64  	%rd18819, %rd18818, 8589934590;
	mad.lo.s64 	%rd18820, %rd18751, %rd18751, %rd18819;
	shr.u64 	%rd18821, %rd18817, 32;
	shl.b64 	%rd18822, %rd18817, 32;
	and.b64  	%rd18823, %rd18812, 4294967293;
	or.b64  	%rd18824, %rd18822, %rd18823;
	add.s64 	%rd18825, %rd18787, %rd18809;
	add.s64 	%rd18826, %rd18825, %rd18824;
	max.u64 	%rd18827, %rd18787, %rd18825;
	setp.gt.u64 	%p2489, %rd18827, %rd18826;
	selp.u64 	%rd18828, 1, 0, %p2489;
	add.s64 	%rd18829, %rd18820, %rd18788;
	add.s64 	%rd18830, %rd18829, %rd18821;
	add.s64 	%rd18831, %rd18830, %rd18828;
	mul.lo.s64 	%rd18832, %rd18771, %rd18752;
	mul.lo.s64 	%rd18833, %rd18770, %rd18752;
	mul.lo.s64 	%rd18834, %rd18771, %rd18751;
	shr.u64 	%rd18835, %rd18832, 32;
	and.b64  	%rd18836, %rd18833, 4294967295;
	add.s64 	%rd18837, %rd18835, %rd18836;
	and.b64  	%rd18838, %rd18834, 4294967295;
	add.s64 	%rd18839, %rd18837, %rd18838;
	shr.u64 	%rd18840, %rd18833, 32;
	mad.lo.s64 	%rd18841, %rd18770, %rd18751, %rd18840;
	shr.u64 	%rd18842, %rd18834, 32;
	add.s64 	%rd18843, %rd18841, %rd18842;
	shr.u64 	%rd18844, %rd18839, 32;
	shl.b64 	%rd18845, %rd18839, 32;
	and.b64  	%rd18846, %rd18832, 4294967295;
	or.b64  	%rd18847, %rd18845, %rd18846;
	add.s64 	%rd18848, %rd18806, %rd18828;
	add.s64 	%rd18849, %rd18848, %rd18847;
	max.u64 	%rd18850, %rd18806, %rd18848;
	setp.gt.u64 	%p2490, %rd18850, %rd18849;
	selp.u64 	%rd18851, 1, 0, %p2490;
	add.s64 	%rd18852, %rd18843, %rd18807;
	add.s64 	%rd18853, %rd18852, %rd18844;
	add.s64 	%rd18854, %rd18853, %rd18851;
	add.s64 	%rd18855, %rd18826, %rd18787;
	setp.lt.u64 	%p2491, %rd18855, %rd18826;
	selp.u64 	%rd18856, 1, 0, %p2491;
	add.s64 	%rd18857, %rd18788, %rd18831;
	add.s64 	%rd18858, %rd18857, %rd18856;
	add.s64 	%rd18859, %rd18849, %rd18856;
	add.s64 	%rd18860, %rd18859, %rd18847;
	max.u64 	%rd18861, %rd18849, %rd18859;
	setp.gt.u64 	%p2492, %rd18861, %rd18860;
	selp.u64 	%rd18862, 1, 0, %p2492;
	add.s64 	%rd18863, %rd18843, %rd18854;
	add.s64 	%rd18864, %rd18863, %rd18844;
	add.s64 	%rd18865, %rd18864, %rd18862;
	add.s64 	%rd18866, %rd18860, %rd18806;
	setp.lt.u64 	%p2493, %rd18866, %rd18860;
	selp.u64 	%rd18867, 1, 0, %p2493;
	add.s64 	%rd18868, %rd18807, %rd18865;
	add.s64 	%rd18869, %rd18868, %rd18867;
	mul.lo.s64 	%rd18870, %rd11, %rd18749;
	mul.lo.s64 	%rd18871, %rd12, %rd18870;
	mul.hi.u64 	%rd18872, %rd12, %rd18870;
	add.cc.s64 	%rd18873, %rd18871, %rd18749;
	addc.cc.s64 	%rd18874, %rd18872, 0;
	mul.lo.s64 	%rd18875, %rd13, %rd18870;
	mul.hi.u64 	%rd18876, %rd13, %rd18870;
	mov.b64 	%rd18877, 0;
	add.cc.s64 	%rd18878, %rd18874, %rd18808;
	addc.cc.s64 	%rd18879, %rd18877, 0;
	add.cc.s64 	%rd18880, %rd18878, %rd18875;
	addc.cc.s64 	%rd18881, %rd18879, %rd18876;
	mul.lo.s64 	%rd18882, %rd14, %rd18870;
	mul.hi.u64 	%rd18883, %rd14, %rd18870;
	add.cc.s64 	%rd18884, %rd18881, %rd18855;
	addc.cc.s64 	%rd18885, %rd18877, 0;
	add.cc.s64 	%rd18886, %rd18884, %rd18882;
	addc.cc.s64 	%rd18887, %rd18885, %rd18883;
	mul.lo.s64 	%rd18888, %rd15, %rd18870;
	mul.hi.u64 	%rd18889, %rd15, %rd18870;
	add.cc.s64 	%rd18890, %rd18887, %rd18866;
	addc.cc.s64 	%rd18891, %rd18877, 0;
	add.cc.s64 	%rd18892, %rd18890, %rd18888;
	addc.cc.s64 	%rd18893, %rd18891, %rd18889;
	add.s64 	%rd18894, %rd18750, %rd18893;
	setp.lt.u64 	%p2494, %rd18894, %rd18750;
	selp.u64 	%rd18895, 1, 0, %p2494;
	add.s64 	%rd18896, %rd18811, %rd18895;
	setp.lt.u64 	%p2495, %rd18896, %rd18811;
	selp.u64 	%rd18897, 1, 0, %p2495;
	add.s64 	%rd18898, %rd18858, %rd18897;
	setp.lt.u64 	%p2496, %rd18898, %rd18858;
	selp.u64 	%rd18899, 1, 0, %p2496;
	add.s64 	%rd18900, %rd18869, %rd18899;
	mul.lo.s64 	%rd18901, %rd11, %rd18880;
	mul.lo.s64 	%rd18902, %rd12, %rd18901;
	mul.hi.u64 	%rd18903, %rd12, %rd18901;
	add.cc.s64 	%rd18904, %rd18902, %rd18880;
	addc.cc.s64 	%rd18905, %rd18903, 0;
	mul.lo.s64 	%rd18906, %rd13, %rd18901;
	mul.hi.u64 	%rd18907, %rd13, %rd18901;
	add.cc.s64 	%rd18908, %rd18905, %rd18886;
	addc.cc.s64 	%rd18909, %rd18877, 0;
	add.cc.s64 	%rd18910, %rd18908, %rd18906;
	addc.cc.s64 	%rd18911, %rd18909, %rd18907;
	mul.lo.s64 	%rd18912, %rd14, %rd18901;
	mul.hi.u64 	%rd18913, %rd14, %rd18901;
	add.cc.s64 	%rd18914, %rd18911, %rd18892;
	addc.cc.s64 	%rd18915, %rd18877, 0;
	add.cc.s64 	%rd18916, %rd18914, %rd18912;
	addc.cc.s64 	%rd18917, %rd18915, %rd18913;
	mul.lo.s64 	%rd18918, %rd15, %rd18901;
	mul.hi.u64 	%rd18919, %rd15, %rd18901;
	add.cc.s64 	%rd18920, %rd18917, %rd18894;
	addc.cc.s64 	%rd18921, %rd18877, 0;
	add.cc.s64 	%rd18922, %rd18920, %rd18918;
	addc.cc.s64 	%rd18923, %rd18921, %rd18919;
	add.s64 	%rd18924, %rd18896, %rd18923;
	setp.lt.u64 	%p2497, %rd18924, %rd18896;
	selp.u64 	%rd18925, 1, 0, %p2497;
	add.s64 	%rd18926, %rd18898, %rd18925;
	setp.lt.u64 	%p2498, %rd18926, %rd18898;
	selp.u64 	%rd18927, 1, 0, %p2498;
	add.s64 	%rd18928, %rd18900, %rd18927;
	mul.lo.s64 	%rd18929, %rd11, %rd18910;
	mul.lo.s64 	%rd18930, %rd12, %rd18929;
	mul.hi.u64 	%rd18931, %rd12, %rd18929;
	add.cc.s64 	%rd18932, %rd18930, %rd18910;
	addc.cc.s64 	%rd18933, %rd18931, 0;
	mul.lo.s64 	%rd18934, %rd13, %rd18929;
	mul.hi.u64 	%rd18935, %rd13, %rd18929;
	add.cc.s64 	%rd18936, %rd18933, %rd18916;
	addc.cc.s64 	%rd18937, %rd18877, 0;
	add.cc.s64 	%rd18938, %rd18936, %rd18934;
	addc.cc.s64 	%rd18939, %rd18937, %rd18935;
	mul.lo.s64 	%rd18940, %rd14, %rd18929;
	mul.hi.u64 	%rd18941, %rd14, %rd18929;
	add.cc.s64 	%rd18942, %rd18939, %rd18922;
	addc.cc.s64 	%rd18943, %rd18877, 0;
	add.cc.s64 	%rd18944, %rd18942, %rd18940;
	addc.cc.s64 	%rd18945, %rd18943, %rd18941;
	mul.lo.s64 	%rd18946, %rd15, %rd18929;
	mul.hi.u64 	%rd18947, %rd15, %rd18929;
	add.cc.s64 	%rd18948, %rd18945, %rd18924;
	addc.cc.s64 	%rd18949, %rd18877, 0;
	add.cc.s64 	%rd18950, %rd18948, %rd18946;
	addc.cc.s64 	%rd18951, %rd18949, %rd18947;
	add.s64 	%rd18952, %rd18926, %rd18951;
	setp.lt.u64 	%p2499, %rd18952, %rd18926;
	selp.u64 	%rd18953, 1, 0, %p2499;
	add.s64 	%rd18954, %rd18928, %rd18953;
	mul.lo.s64 	%rd18955, %rd11, %rd18938;
	mul.lo.s64 	%rd18956, %rd12, %rd18955;
	mul.hi.u64 	%rd18957, %rd12, %rd18955;
	add.cc.s64 	%rd18958, %rd18956, %rd18938;
	addc.cc.s64 	%rd18959, %rd18957, 0;
	mul.lo.s64 	%rd18960, %rd13, %rd18955;
	mul.hi.u64 	%rd18961, %rd13, %rd18955;
	add.cc.s64 	%rd18962, %rd18959, %rd18944;
	addc.cc.s64 	%rd18963, %rd18877, 0;
	add.cc.s64 	%rd791, %rd18962, %rd18960;
	addc.cc.s64 	%rd18964, %rd18963, %rd18961;
	mul.lo.s64 	%rd18965, %rd14, %rd18955;
	mul.hi.u64 	%rd18966, %rd14, %rd18955;
	add.cc.s64 	%rd18967, %rd18964, %rd18950;
	addc.cc.s64 	%rd18968, %rd18877, 0;
	add.cc.s64 	%rd792, %rd18967, %rd18965;
	addc.cc.s64 	%rd18969, %rd18968, %rd18966;
	mul.lo.s64 	%rd18970, %rd15, %rd18955;
	mul.hi.u64 	%rd18971, %rd15, %rd18955;
	add.cc.s64 	%rd18972, %rd18969, %rd18952;
	addc.cc.s64 	%rd18973, %rd18877, 0;
	add.cc.s64 	%rd793, %rd18972, %rd18970;
	addc.cc.s64 	%rd18974, %rd18973, %rd18971;
	add.s64 	%rd21130, %rd18954, %rd18974;
	setp.gt.u64 	%p2500, %rd21130, %rd15;
	@%p2500 bra 	$L__BB1_335;
	setp.lt.u64 	%p2501, %rd21130, %rd15;
	mov.u64 	%rd21127, %rd791;
	mov.u64 	%rd21128, %rd792;
	mov.u64 	%rd21129, %rd793;
	@%p2501 bra 	$L__BB1_336;
	setp.lt.u64 	%p2502, %rd14, %rd793;
	@%p2502 bra 	$L__BB1_335;
	setp.gt.u64 	%p2503, %rd14, %rd793;
	mov.u64 	%rd21127, %rd791;
	mov.u64 	%rd21128, %rd792;
	mov.u64 	%rd21129, %rd793;
	@%p2503 bra 	$L__BB1_336;
	setp.lt.u64 	%p2504, %rd13, %rd792;
	@%p2504 bra 	$L__BB1_335;
	setp.gt.u64 	%p2505, %rd13, %rd792;
	setp.gt.u64 	%p2506, %rd12, %rd791;
	or.pred  	%p2507, %p2505, %p2506;
	mov.u64 	%rd21127, %rd791;
	mov.u64 	%rd21128, %rd792;
	mov.u64 	%rd21129, %rd793;
	@%p2507 bra 	$L__BB1_336;
$L__BB1_335:
	sub.s64 	%rd21127, %rd791, %rd12;
	setp.lt.u64 	%p2508, %rd791, %rd12;
	selp.u64 	%rd18975, 1, 0, %p2508;
	add.s64 	%rd18976, %rd13, %rd18975;
	sub.s64 	%rd21128, %rd792, %rd18976;
	setp.lt.u64 	%p2509, %rd792, %rd18976;
	selp.u64 	%rd18977, 1, 0, %p2509;
	add.s64 	%rd18978, %rd14, %rd18977;
	sub.s64 	%rd21129, %rd793, %rd18978;
	setp.lt.u64 	%p2510, %rd793, %rd18978;
	selp.u64 	%rd18979, 1, 0, %p2510;
	add.s64 	%rd18980, %rd15, %rd18979;
	sub.s64 	%rd21130, %rd21130, %rd18980;
$L__BB1_336:
	and.b64  	%rd803, %rd84, 4294967295;
	shr.u64 	%rd804, %rd84, 32;
	shr.u64 	%rd805, %rd21127, 32;
	and.b64  	%rd806, %rd21127, 4294967295;
	mul.lo.s64 	%rd18981, %rd806, %rd803;
	mul.lo.s64 	%rd18982, %rd805, %rd803;
	mul.lo.s64 	%rd18983, %rd806, %rd804;
	shr.u64 	%rd18984, %rd18981, 32;
	and.b64  	%rd18985, %rd18982, 4294967295;
	add.s64 	%rd18986, %rd18984, %rd18985;
	and.b64  	%rd18987, %rd18983, 4294967295;
	add.s64 	%rd18988, %rd18986, %rd18987;
	shr.u64 	%rd18989, %rd18982, 32;
	mad.lo.s64 	%rd18990, %rd805, %rd804, %rd18989;
	shr.u64 	%rd18991, %rd18983, 32;
	add.s64 	%rd18992, %rd18990, %rd18991;
	shr.u64 	%rd18993, %rd18988, 32;
	shl.b64 	%rd18994, %rd18988, 32;
	and.b64  	%rd18995, %rd18981, 4294967295;
	or.b64  	%rd18996, %rd18994, %rd18995;
	add.s64 	%rd18997, %rd18992, %rd18993;
	shr.u64 	%rd807, %rd21128, 32;
	and.b64  	%rd808, %rd21128, 4294967295;
	mul.lo.s64 	%rd18998, %rd808, %rd803;
	mul.lo.s64 	%rd18999, %rd807, %rd803;
	mul.lo.s64 	%rd19000, %rd808, %rd804;
	shr.u64 	%rd19001, %rd18998, 32;
	and.b64  	%rd19002, %rd18999, 4294967295;
	add.s64 	%rd19003, %rd19001, %rd19002;
	and.b64  	%rd19004, %rd19000, 4294967295;
	add.s64 	%rd19005, %rd19003, %rd19004;
	shr.u64 	%rd19006, %rd18999, 32;
	mad.lo.s64 	%rd19007, %rd807, %rd804, %rd19006;
	shr.u64 	%rd19008, %rd19000, 32;
	add.s64 	%rd19009, %rd19007, %rd19008;
	shr.u64 	%rd19010, %rd19005, 32;
	shl.b64 	%rd19011, %rd19005, 32;
	and.b64  	%rd19012, %rd18998, 4294967295;
	or.b64  	%rd19013, %rd19011, %rd19012;
	add.s64 	%rd19014, %rd19009, %rd19010;
	shr.u64 	%rd809, %rd21129, 32;
	and.b64  	%rd810, %rd21129, 4294967295;
	mul.lo.s64 	%rd19015, %rd810, %rd803;
	mul.lo.s64 	%rd19016, %rd809, %rd803;
	mul.lo.s64 	%rd19017, %rd810, %rd804;
	shr.u64 	%rd19018, %rd19015, 32;
	and.b64  	%rd19019, %rd19016, 4294967295;
	add.s64 	%rd19020, %rd19018, %rd19019;
	and.b64  	%rd19021, %rd19017, 4294967295;
	add.s64 	%rd19022, %rd19020, %rd19021;
	shr.u64 	%rd19023, %rd19016, 32;
	mad.lo.s64 	%rd19024, %rd809, %rd804, %rd19023;
	shr.u64 	%rd19025, %rd19017, 32;
	add.s64 	%rd19026, %rd19024, %rd19025;
	shr.u64 	%rd19027, %rd19022, 32;
	shl.b64 	%rd19028, %rd19022, 32;
	and.b64  	%rd19029, %rd19015, 4294967295;
	or.b64  	%rd19030, %rd19028, %rd19029;
	add.s64 	%rd19031, %rd19026, %rd19027;
	shr.u64 	%rd811, %rd21130, 32;
	and.b64  	%rd812, %rd21130, 4294967295;
	mul.lo.s64 	%rd19032, %rd812, %rd803;
	mul.lo.s64 	%rd19033, %rd811, %rd803;
	mul.lo.s64 	%rd19034, %rd812, %rd804;
	shr.u64 	%rd19035, %rd19032, 32;
	and.b64  	%rd19036, %rd19033, 4294967295;
	add.s64 	%rd19037, %rd19035, %rd19036;
	and.b64  	%rd19038, %rd19034, 4294967295;
	add.s64 	%rd19039, %rd19037, %rd19038;
	shr.u64 	%rd19040, %rd19033, 32;
	mad.lo.s64 	%rd19041, %rd811, %rd804, %rd19040;
	shr.u64 	%rd19042, %rd19034, 32;
	add.s64 	%rd19043, %rd19041, %rd19042;
	shr.u64 	%rd19044, %rd19039, 32;
	shl.b64 	%rd19045, %rd19039, 32;
	and.b64  	%rd19046, %rd19032, 4294967295;
	or.b64  	%rd19047, %rd19045, %rd19046;
	add.s64 	%rd19048, %rd19043, %rd19044;
	and.b64  	%rd813, %rd83, 4294967295;
	shr.u64 	%rd814, %rd83, 32;
	mul.lo.s64 	%rd19049, %rd806, %rd813;
	mul.lo.s64 	%rd19050, %rd805, %rd813;
	mul.lo.s64 	%rd19051, %rd806, %rd814;
	shr.u64 	%rd19052, %rd19049, 32;
	and.b64  	%rd19053, %rd19050, 4294967295;
	add.s64 	%rd19054, %rd19052, %rd19053;
	and.b64  	%rd19055, %rd19051, 4294967295;
	add.s64 	%rd19056, %rd19054, %rd19055;
	shr.u64 	%rd19057, %rd19050, 32;
	mad.lo.s64 	%rd19058, %rd805, %rd814, %rd19057;
	shr.u64 	%rd19059, %rd19051, 32;
	add.s64 	%rd19060, %rd19058, %rd19059;
	shr.u64 	%rd19061, %rd19056, 32;
	shl.b64 	%rd19062, %rd19056, 32;
	and.b64  	%rd19063, %rd19049, 4294967295;
	or.b64  	%rd19064, %rd19062, %rd19063;
	add.s64 	%rd19065, %rd19013, %rd19064;
	setp.lt.u64 	%p2511, %rd19065, %rd19013;
	selp.u64 	%rd19066, 1, 0, %p2511;
	add.s64 	%rd19067, %rd19060, %rd19014;
	add.s64 	%rd19068, %rd19067, %rd19061;
	add.s64 	%rd19069, %rd19068, %rd19066;
	mul.lo.s64 	%rd19070, %rd808, %rd813;
	mul.lo.s64 	%rd19071, %rd807, %rd813;
	mul.lo.s64 	%rd19072, %rd808, %rd814;
	shr.u64 	%rd19073, %rd19070, 32;
	and.b64  	%rd19074, %rd19071, 4294967295;
	add.s64 	%rd19075, %rd19073, %rd19074;
	and.b64  	%rd19076, %rd19072, 4294967295;
	add.s64 	%rd19077, %rd19075, %rd19076;
	shr.u64 	%rd19078, %rd19071, 32;
	mad.lo.s64 	%rd19079, %rd807, %rd814, %rd19078;
	shr.u64 	%rd19080, %rd19072, 32;
	add.s64 	%rd19081, %rd19079, %rd19080;
	shr.u64 	%rd19082, %rd19077, 32;
	shl.b64 	%rd19083, %rd19077, 32;
	and.b64  	%rd19084, %rd19070, 4294967295;
	or.b64  	%rd19085, %rd19083, %rd19084;
	add.s64 	%rd19086, %rd19030, %rd19066;
	add.s64 	%rd19087, %rd19086, %rd19085;
	max.u64 	%rd19088, %rd19030, %rd19086;
	setp.gt.u64 	%p2512, %rd19088, %rd19087;
	selp.u64 	%rd19089, 1, 0, %p2512;
	add.s64 	%rd19090, %rd19081, %rd19031;
	add.s64 	%rd19091, %rd19090, %rd19082;
	add.s64 	%rd19092, %rd19091, %rd19089;
	mul.lo.s64 	%rd19093, %rd810, %rd813;
	mul.lo.s64 	%rd19094, %rd809, %rd813;
	mul.lo.s64 	%rd19095, %rd810, %rd814;
	shr.u64 	%rd19096, %rd19093, 32;
	and.b64  	%rd19097, %rd19094, 4294967295;
	add.s64 	%rd19098, %rd19096, %rd19097;
	and.b64  	%rd19099, %rd19095, 4294967295;
	add.s64 	%rd19100, %rd19098, %rd19099;
	shr.u64 	%rd19101, %rd19094, 32;
	mad.lo.s64 	%rd19102, %rd809, %rd814, %rd19101;
	shr.u64 	%rd19103, %rd19095, 32;
	add.s64 	%rd19104, %rd19102, %rd19103;
	shr.u64 	%rd19105, %rd19100, 32;
	shl.b64 	%rd19106, %rd19100, 32;
	and.b64  	%rd19107, %rd19093, 4294967295;
	or.b64  	%rd19108, %rd19106, %rd19107;
	add.s64 	%rd19109, %rd19047, %rd19089;
	add.s64 	%rd19110, %rd19109, %rd19108;
	max.u64 	%rd19111, %rd19047, %rd19109;
	setp.gt.u64 	%p2513, %rd19111, %rd19110;
	selp.u64 	%rd19112, 1, 0, %p2513;
	add.s64 	%rd19113, %rd19104, %rd19048;
	add.s64 	%rd19114, %rd19113, %rd19105;
	add.s64 	%rd19115, %rd19114, %rd19112;
	and.b64  	%rd815, %rd82, 4294967295;
	shr.u64 	%rd816, %rd82, 32;
	mul.lo.s64 	%rd19116, %rd806, %rd815;
	mul.lo.s64 	%rd19117, %rd805, %rd815;
	mul.lo.s64 	%rd19118, %rd806, %rd816;
	shr.u64 	%rd19119, %rd19116, 32;
	and.b64  	%rd19120, %rd19117, 4294967295;
	add.s64 	%rd19121, %rd19119, %rd19120;
	and.b64  	%rd19122, %rd19118, 4294967295;
	add.s64 	%rd19123, %rd19121, %rd19122;
	shr.u64 	%rd19124, %rd19117, 32;
	mad.lo.s64 	%rd19125, %rd805, %rd816, %rd19124;
	shr.u64 	%rd19126, %rd19118, 32;
	add.s64 	%rd19127, %rd19125, %rd19126;
	shr.u64 	%rd19128, %rd19123, 32;
	shl.b64 	%rd19129, %rd19123, 32;
	and.b64  	%rd19130, %rd19116, 4294967295;
	or.b64  	%rd19131, %rd19129, %rd19130;
	add.s64 	%rd19132, %rd19087, %rd19131;
	setp.lt.u64 	%p2514, %rd19132, %rd19087;
	selp.u64 	%rd19133, 1, 0, %p2514;
	add.s64 	%rd19134, %rd19127, %rd19092;
	add.s64 	%rd19135, %rd19134, %rd19128;
	add.s64 	%rd19136, %rd19135, %rd19133;
	mul.lo.s64 	%rd19137, %rd808, %rd815;
	mul.lo.s64 	%rd19138, %rd807, %rd815;
	mul.lo.s64 	%rd19139, %rd808, %rd816;
	shr.u64 	%rd19140, %rd19137, 32;
	and.b64  	%rd19141, %rd19138, 4294967295;
	add.s64 	%rd19142, %rd19140, %rd19141;
	and.b64  	%rd19143, %rd19139, 4294967295;
	add.s64 	%rd19144, %rd19142, %rd19143;
	shr.u64 	%rd19145, %rd19138, 32;
	mad.lo.s64 	%rd19146, %rd807, %rd816, %rd19145;
	shr.u64 	%rd19147, %rd19139, 32;
	add.s64 	%rd19148, %rd19146, %rd19147;
	shr.u64 	%rd19149, %rd19144, 32;
	shl.b64 	%rd19150, %rd19144, 32;
	and.b64  	%rd19151, %rd19137, 4294967295;
	or.b64  	%rd19152, %rd19150, %rd19151;
	add.s64 	%rd19153, %rd19110, %rd19133;
	add.s64 	%rd19154, %rd19153, %rd19152;
	max.u64 	%rd19155, %rd19110, %rd19153;
	setp.gt.u64 	%p2515, %rd19155, %rd19154;
	selp.u64 	%rd19156, 1, 0, %p2515;
	add.s64 	%rd19157, %rd19148, %rd19115;
	add.s64 	%rd19158, %rd19157, %rd19149;
	add.s64 	%rd19159, %rd19158, %rd19156;
	and.b64  	%rd817, %rd81, 4294967295;
	shr.u64 	%rd818, %rd81, 32;
	mul.lo.s64 	%rd19160, %rd806, %rd817;
	mul.lo.s64 	%rd19161, %rd805, %rd817;
	mul.lo.s64 	%rd19162, %rd806, %rd818;
	shr.u64 	%rd19163, %rd19160, 32;
	and.b64  	%rd19164, %rd19161, 4294967295;
	add.s64 	%rd19165, %rd19163, %rd19164;
	and.b64  	%rd19166, %rd19162, 4294967295;
	add.s64 	%rd19167, %rd19165, %rd19166;
	shr.u64 	%rd19168, %rd19161, 32;
	mad.lo.s64 	%rd19169, %rd805, %rd818, %rd19168;
	shr.u64 	%rd19170, %rd19162, 32;
	add.s64 	%rd19171, %rd19169, %rd19170;
	shr.u64 	%rd19172, %rd19167, 32;
	shl.b64 	%rd19173, %rd19167, 32;
	and.b64  	%rd19174, %rd19160, 4294967295;
	or.b64  	%rd19175, %rd19173, %rd19174;
	add.s64 	%rd19176, %rd19154, %rd19175;
	setp.lt.u64 	%p2516, %rd19176, %rd19154;
	selp.u64 	%rd19177, 1, 0, %p2516;
	add.s64 	%rd19178, %rd19171, %rd19159;
	add.s64 	%rd19179, %rd19178, %rd19172;
	add.s64 	%rd19180, %rd19179, %rd19177;
	mul.lo.s64 	%rd19181, %rd11, %rd18996;
	mul.lo.s64 	%rd19182, %rd12, %rd19181;
	mul.hi.u64 	%rd19183, %rd12, %rd19181;
	add.cc.s64 	%rd19184, %rd19182, %rd18996;
	addc.cc.s64 	%rd19185, %rd19183, 0;
	mul.lo.s64 	%rd19186, %rd13, %rd19181;
	mul.hi.u64 	%rd19187, %rd13, %rd19181;
	mov.b64 	%rd19188, 0;
	add.cc.s64 	%rd19189, %rd19185, %rd19065;
	addc.cc.s64 	%rd19190, %rd19188, 0;
	add.cc.s64 	%rd19191, %rd19189, %rd19186;
	addc.cc.s64 	%rd19192, %rd19190, %rd19187;
	mul.lo.s64 	%rd19193, %rd14, %rd19181;
	mul.hi.u64 	%rd19194, %rd14, %rd19181;
	add.cc.s64 	%rd19195, %rd19192, %rd19132;
	addc.cc.s64 	%rd19196, %rd19188, 0;
	add.cc.s64 	%rd19197, %rd19195, %rd19193;
	addc.cc.s64 	%rd19198, %rd19196, %rd19194;
	mul.lo.s64 	%rd19199, %rd15, %rd19181;
	mul.hi.u64 	%rd19200, %rd15, %rd19181;
	add.cc.s64 	%rd19201, %rd19198, %rd19176;
	addc.cc.s64 	%rd19202, %rd19188, 0;
	add.cc.s64 	%rd19203, %rd19201, %rd19199;
	addc.cc.s64 	%rd19204, %rd19202, %rd19200;
	add.s64 	%rd19205, %rd18997, %rd19204;
	setp.lt.u64 	%p2517, %rd19205, %rd18997;
	selp.u64 	%rd19206, 1, 0, %p2517;
	add.s64 	%rd19207, %rd19069, %rd19206;
	setp.lt.u64 	%p2518, %rd19207, %rd19069;
	selp.u64 	%rd19208, 1, 0, %p2518;
	add.s64 	%rd19209, %rd19136, %rd19208;
	setp.lt.u64 	%p2519, %rd19209, %rd19136;
	selp.u64 	%rd19210, 1, 0, %p2519;
	add.s64 	%rd19211, %rd19180, %rd19210;
	mul.lo.s64 	%rd19212, %rd11, %rd19191;
	mul.lo.s64 	%rd19213, %rd12, %rd19212;
	mul.hi.u64 	%rd19214, %rd12, %rd19212;
	add.cc.s64 	%rd19215, %rd19213, %rd19191;
	addc.cc.s64 	%rd19216, %rd19214, 0;
	mul.lo.s64 	%rd19217, %rd13, %rd19212;
	mul.hi.u64 	%rd19218, %rd13, %rd19212;
	add.cc.s64 	%rd19219, %rd19216, %rd19197;
	addc.cc.s64 	%rd19220, %rd19188, 0;
	add.cc.s64 	%rd19221, %rd19219, %rd19217;
	addc.cc.s64 	%rd19222, %rd19220, %rd19218;
	mul.lo.s64 	%rd19223, %rd14, %rd19212;
	mul.hi.u64 	%rd19224, %rd14, %rd19212;
	add.cc.s64 	%rd19225, %rd19222, %rd19203;
	addc.cc.s64 	%rd19226, %rd19188, 0;
	add.cc.s64 	%rd19227, %rd19225, %rd19223;
	addc.cc.s64 	%rd19228, %rd19226, %rd19224;
	mul.lo.s64 	%rd19229, %rd15, %rd19212;
	mul.hi.u64 	%rd19230, %rd15, %rd19212;
	add.cc.s64 	%rd19231, %rd19228, %rd19205;
	addc.cc.s64 	%rd19232, %rd19188, 0;
	add.cc.s64 	%rd19233, %rd19231, %rd19229;
	addc.cc.s64 	%rd19234, %rd19232, %rd19230;
	add.s64 	%rd19235, %rd19207, %rd19234;
	setp.lt.u64 	%p2520, %rd19235, %rd19207;
	selp.u64 	%rd19236, 1, 0, %p2520;
	add.s64 	%rd19237, %rd19209, %rd19236;
	setp.lt.u64 	%p2521, %rd19237, %rd19209;
	selp.u64 	%rd19238, 1, 0, %p2521;
	add.s64 	%rd19239, %rd19211, %rd19238;
	mul.lo.s64 	%rd19240, %rd11, %rd19221;
	mul.lo.s64 	%rd19241, %rd12, %rd19240;
	mul.hi.u64 	%rd19242, %rd12, %rd19240;
	add.cc.s64 	%rd19243, %rd19241, %rd19221;
	addc.cc.s64 	%rd19244, %rd19242, 0;
	mul.lo.s64 	%rd19245, %rd13, %rd19240;
	mul.hi.u64 	%rd19246, %rd13, %rd19240;
	add.cc.s64 	%rd19247, %rd19244, %rd19227;
	addc.cc.s64 	%rd19248, %rd19188, 0;
	add.cc.s64 	%rd19249, %rd19247, %rd19245;
	addc.cc.s64 	%rd19250, %rd19248, %rd19246;
	mul.lo.s64 	%rd19251, %rd14, %rd19240;
	mul.hi.u64 	%rd19252, %rd14, %rd19240;
	add.cc.s64 	%rd19253, %rd19250, %rd19233;
	addc.cc.s64 	%rd19254, %rd19188, 0;
	add.cc.s64 	%rd19255, %rd19253, %rd19251;
	addc.cc.s64 	%rd19256, %rd19254, %rd19252;
	mul.lo.s64 	%rd19257, %rd15, %rd19240;
	mul.hi.u64 	%rd19258, %rd15, %rd19240;
	add.cc.s64 	%rd19259, %rd19256, %rd19235;
	addc.cc.s64 	%rd19260, %rd19188, 0;
	add.cc.s64 	%rd19261, %rd19259, %rd19257;
	addc.cc.s64 	%rd19262, %rd19260, %rd19258;
	add.s64 	%rd19263, %rd19237, %rd19262;
	setp.lt.u64 	%p2522, %rd19263, %rd19237;
	selp.u64 	%rd19264, 1, 0, %p2522;
	add.s64 	%rd19265, %rd19239, %rd19264;
	mul.lo.s64 	%rd19266, %rd11, %rd19249;
	mul.lo.s64 	%rd19267, %rd12, %rd19266;
	mul.hi.u64 	%rd19268, %rd12, %rd19266;
	add.cc.s64 	%rd19269, %rd19267, %rd19249;
	addc.cc.s64 	%rd19270, %rd19268, 0;
	mul.lo.s64 	%rd19271, %rd13, %rd19266;
	mul.hi.u64 	%rd19272, %rd13, %rd19266;
	add.cc.s64 	%rd19273, %rd19270, %rd19255;
	addc.cc.s64 	%rd19274, %rd19188, 0;
	add.cc.s64 	%rd819, %rd19273, %rd19271;
	addc.cc.s64 	%rd19275, %rd19274, %rd19272;
	mul.lo.s64 	%rd19276, %rd14, %rd19266;
	mul.hi.u64 	%rd19277, %rd14, %rd19266;
	add.cc.s64 	%rd19278, %rd19275, %rd19261;
	addc.cc.s64 	%rd19279, %rd19188, 0;
	add.cc.s64 	%rd820, %rd19278, %rd19276;
	addc.cc.s64 	%rd19280, %rd19279, %rd19277;
	mul.lo.s64 	%rd19281, %rd15, %rd19266;
	mul.hi.u64 	%rd19282, %rd15, %rd19266;
	add.cc.s64 	%rd19283, %rd19280, %rd19263;
	addc.cc.s64 	%rd19284, %rd19188, 0;
	add.cc.s64 	%rd821, %rd19283, %rd19281;
	addc.cc.s64 	%rd19285, %rd19284, %rd19282;
	add.s64 	%rd21134, %rd19265, %rd19285;
	setp.gt.u64 	%p2523, %rd21134, %rd15;
	@%p2523 bra 	$L__BB1_342;
	setp.lt.u64 	%p2524, %rd21134, %rd15;
	mov.u64 	%rd21131, %rd819;
	mov.u64 	%rd21132, %rd820;
	mov.u64 	%rd21133, %rd821;
	@%p2524 bra 	$L__BB1_343;
	setp.lt.u64 	%p2525, %rd14, %rd821;
	@%p2525 bra 	$L__BB1_342;
	setp.gt.u64 	%p2526, %rd14, %rd821;
	mov.u64 	%rd21131, %rd819;
	mov.u64 	%rd21132, %rd820;
	mov.u64 	%rd21133, %rd821;
	@%p2526 bra 	$L__BB1_343;
	setp.lt.u64 	%p2527, %rd13, %rd820;
	@%p2527 bra 	$L__BB1_342;
	setp.gt.u64 	%p2528, %rd13, %rd820;
	setp.gt.u64 	%p2529, %rd12, %rd819;
	or.pred  	%p2530, %p2528, %p2529;
	mov.u64 	%rd21131, %rd819;
	mov.u64 	%rd21132, %rd820;
	mov.u64 	%rd21133, %rd821;
	@%p2530 bra 	$L__BB1_343;
$L__BB1_342:
	sub.s64 	%rd21131, %rd819, %rd12;
	setp.lt.u64 	%p2531, %rd819, %rd12;
	selp.u64 	%rd19286, 1, 0, %p2531;
	add.s64 	%rd19287, %rd13, %rd19286;
	sub.s64 	%rd21132, %rd820, %rd19287;
	setp.lt.u64 	%p2532, %rd820, %rd19287;
	selp.u64 	%rd19288, 1, 0, %p2532;
	add.s64 	%rd19289, %rd14, %rd19288;
	sub.s64 	%rd21133, %rd821, %rd19289;
	setp.lt.u64 	%p2533, %rd821, %rd19289;
	selp.u64 	%rd19290, 1, 0, %p2533;
	add.s64 	%rd19291, %rd15, %rd19290;
	sub.s64 	%rd21134, %rd21134, %rd19291;
$L__BB1_343:
	shl.b64 	%rd831, %rd21131, 1;
	setp.gt.s64 	%p2534, %rd21131, -1;
	mov.b64 	{%r842, %r843}, %rd21132;
	mov.b64 	{%r844, %r845}, %rd21131;
	shf.l.wrap.b32 	%r846, %r845, %r842, 1;
	shf.l.wrap.b32 	%r847, %r842, %r843, 1;
	mov.b64 	%rd832, {%r846, %r847};
	setp.lt.u64 	%p2535, %rd832, %rd21132;
	setp.eq.s64 	%p2536, %rd832, %rd21132;
	selp.u32 	%r848, -1, 0, %p2536;
	selp.u32 	%r849, -1, 0, %p2535;
	selp.b32 	%r850, %r849, %r848, %p2534;
	and.b32  	%r852, %r850, 1;
	setp.eq.b32 	%p2537, %r852, 1;
	or.pred  	%p2538, %p2535, %p2537;
	selp.u64 	%rd19292, 1, 0, %p2538;
	shl.b64 	%rd19293, %rd21133, 1;
	or.b64  	%rd833, %rd19293, %rd19292;
	setp.ge.u64 	%p2539, %rd833, %rd21133;
	setp.lt.u64 	%p2540, %rd833, %rd21133;
	setp.eq.s64 	%p2541, %rd833, %rd21133;
	selp.u32 	%r853, -1, 0, %p2540;
	selp.u32 	%r854, -1, 0, %p2541;
	selp.b32 	%r855, %r854, %r853, %p2538;
	selp.b32 	%r856, %r855, %r853, %p2539;
	and.b32  	%r857, %r856, 1;
	setp.eq.b32 	%p13, %r857, 1;
	cvt.u64.u32 	%rd19294, %r856;
	and.b64  	%rd19295, %rd19294, 1;
	shl.b64 	%rd19296, %rd21134, 1;
	or.b64  	%rd21138, %rd19296, %rd19295;
	setp.lt.u64 	%p2542, %rd21138, %rd21134;
	@%p2542 bra 	$L__BB1_350;
	setp.eq.s64 	%p2543, %rd21138, %rd21134;
	and.pred  	%p2544, %p2543, %p13;
	setp.gt.u64 	%p2545, %rd21138, %rd15;
	or.pred  	%p2546, %p2544, %p2545;
	@%p2546 bra 	$L__BB1_350;
	setp.lt.u64 	%p2547, %rd21138, %rd15;
	mov.u64 	%rd21135, %rd831;
	mov.u64 	%rd21136, %rd832;
	mov.u64 	%rd21137, %rd833;
	@%p2547 bra 	$L__BB1_351;
	setp.gt.u64 	%p2548, %rd833, %rd14;
	@%p2548 bra 	$L__BB1_350;
	setp.lt.u64 	%p2549, %rd833, %rd14;
	mov.u64 	%rd21135, %rd831;
	mov.u64 	%rd21136, %rd832;
	mov.u64 	%rd21137, %rd833;
	@%p2549 bra 	$L__BB1_351;
	setp.gt.u64 	%p2550, %rd832, %rd13;
	@%p2550 bra 	$L__BB1_350;
	setp.lt.u64 	%p2551, %rd832, %rd13;
	setp.lt.u64 	%p2552, %rd831, %rd12;
	or.pred  	%p2553, %p2551, %p2552;
	mov.u64 	%rd21135, %rd831;
	mov.u64 	%rd21136, %rd832;
	mov.u64 	%rd21137, %rd833;
	@%p2553 bra 	$L__BB1_351;
$L__BB1_350:
	sub.s64 	%rd21135, %rd831, %rd12;
	setp.lt.u64 	%p2554, %rd831, %rd12;
	selp.u64 	%rd19297, 1, 0, %p2554;
	add.s64 	%rd19298, %rd13, %rd19297;
	sub.s64 	%rd21136, %rd832, %rd19298;
	setp.lt.u64 	%p2555, %rd832, %rd19298;
	selp.u64 	%rd19299, 1, 0, %p2555;
	add.s64 	%rd19300, %rd14, %rd19299;
	sub.s64 	%rd21137, %rd833, %rd19300;
	setp.lt.u64 	%p2556, %rd833, %rd19300;
	selp.u64 	%rd19301, 1, 0, %p2556;
	add.s64 	%rd19302, %rd15, %rd19301;
	sub.s64 	%rd21138, %rd21138, %rd19302;
$L__BB1_351:
	shl.b64 	%rd843, %rd21135, 1;
	setp.gt.s64 	%p2557, %rd21135, -1;
	mov.b64 	{%r858, %r859}, %rd21136;
	mov.b64 	{%r860, %r861}, %rd21135;
	shf.l.wrap.b32 	%r862, %r861, %r858, 1;
	shf.l.wrap.b32 	%r863, %r858, %r859, 1;
	mov.b64 	%rd844, {%r862, %r863};
	setp.lt.u64 	%p2558, %rd844, %rd21136;
	setp.eq.s64 	%p2559, %rd844, %rd21136;
	selp.u32 	%r864, -1, 0, %p2559;
	selp.u32 	%r865, -1, 0, %p2558;
	selp.b32 	%r866, %r865, %r864, %p2557;
	and.b32  	%r868, %r866, 1;
	setp.eq.b32 	%p2560, %r868, 1;
	or.pred  	%p2561, %p2558, %p2560;
	selp.u64 	%rd19303, 1, 0, %p2561;
	shl.b64 	%rd19304, %rd21137, 1;
	or.b64  	%rd845, %rd19304, %rd19303;
	setp.ge.u64 	%p2562, %rd845, %rd21137;
	setp.lt.u64 	%p2563, %rd845, %rd21137;
	setp.eq.s64 	%p2564, %rd845, %rd21137;
	selp.u32 	%r869, -1, 0, %p2563;
	selp.u32 	%r870, -1, 0, %p2564;
	selp.b32 	%r871, %r870, %r869, %p2561;
	selp.b32 	%r872, %r871, %r869, %p2562;
	and.b32  	%r873, %r872, 1;
	setp.eq.b32 	%p14, %r873, 1;
	cvt.u64.u32 	%rd19305, %r872;
	and.b64  	%rd19306, %rd19305, 1;
	shl.b64 	%rd19307, %rd21138, 1;
	or.b64  	%rd21142, %rd19307, %rd19306;
	setp.lt.u64 	%p2565, %rd21142, %rd21138;
	@%p2565 bra 	$L__BB1_358;
	setp.eq.s64 	%p2566, %rd21142, %rd21138;
	and.pred  	%p2567, %p2566, %p14;
	setp.gt.u64 	%p2568, %rd21142, %rd15;
	or.pred  	%p2569, %p2567, %p2568;
	@%p2569 bra 	$L__BB1_358;
	setp.lt.u64 	%p2570, %rd21142, %rd15;
	mov.u64 	%rd21139, %rd843;
	mov.u64 	%rd21140, %rd844;
	mov.u64 	%rd21141, %rd845;
	@%p2570 bra 	$L__BB1_359;
	setp.gt.u64 	%p2571, %rd845, %rd14;
	@%p2571 bra 	$L__BB1_358;
	setp.lt.u64 	%p2572, %rd845, %rd14;
	mov.u64 	%rd21139, %rd843;
	mov.u64 	%rd21140, %rd844;
	mov.u64 	%rd21141, %rd845;
	@%p2572 bra 	$L__BB1_359;
	setp.gt.u64 	%p2573, %rd844, %rd13;
	@%p2573 bra 	$L__BB1_358;
	setp.lt.u64 	%p2574, %rd844, %rd13;
	setp.lt.u64 	%p2575, %rd843, %rd12;
	or.pred  	%p2576, %p2574, %p2575;
	mov.u64 	%rd21139, %rd843;
	mov.u64 	%rd21140, %rd844;
	mov.u64 	%rd21141, %rd845;
	@%p2576 bra 	$L__BB1_359;
$L__BB1_358:
	sub.s64 	%rd21139, %rd843, %rd12;
	setp.lt.u64 	%p2577, %rd843, %rd12;
	selp.u64 	%rd19308, 1, 0, %p2577;
	add.s64 	%rd19309, %rd13, %rd19308;
	sub.s64 	%rd21140, %rd844, %rd19309;
	setp.lt.u64 	%p2578, %rd844, %rd19309;
	selp.u64 	%rd19310, 1, 0, %p2578;
	add.s64 	%rd19311, %rd14, %rd19310;
	sub.s64 	%rd21141, %rd845, %rd19311;
	setp.lt.u64 	%p2579, %rd845, %rd19311;
	selp.u64 	%rd19312, 1, 0, %p2579;
	add.s64 	%rd19313, %rd15, %rd19312;
	sub.s64 	%rd21142, %rd21142, %rd19313;
$L__BB1_359:
	mul.lo.s64 	%rd19314, %rd806, %rd806;
	mul.lo.s64 	%rd19315, %rd805, %rd806;
	shr.u64 	%rd19316, %rd19314, 32;
	shl.b64 	%rd19317, %rd19315, 1;
	and.b64  	%rd19318, %rd19317, 8589934590;
	add.s64 	%rd19319, %rd19316, %rd19318;
	shr.u64 	%rd19320, %rd19315, 31;
	and.b64  	%rd19321, %rd19320, 8589934590;
	mad.lo.s64 	%rd19322, %rd805, %rd805, %rd19321;
	shr.u64 	%rd19323, %rd19319, 32;
	shl.b64 	%rd19324, %rd19319, 32;
	and.b64  	%rd19325, %rd19314, 4294967295;
	or.b64  	%rd19326, %rd19324, %rd19325;
	add.s64 	%rd19327, %rd19322, %rd19323;
	mul.lo.s64 	%rd19328, %rd808, %rd806;
	mul.lo.s64 	%rd19329, %rd807, %rd806;
	mul.lo.s64 	%rd19330, %rd808, %rd805;
	shr.u64 	%rd19331, %rd19328, 32;
	and.b64  	%rd19332, %rd19329, 4294967295;
	add.s64 	%rd19333, %rd19331, %rd19332;
	and.b64  	%rd19334, %rd19330, 4294967295;
	add.s64 	%rd19335, %rd19333, %rd19334;
	shr.u64 	%rd19336, %rd19329, 32;
	mad.lo.s64 	%rd19337, %rd807, %rd805, %rd19336;
	shr.u64 	%rd19338, %rd19330, 32;
	add.s64 	%rd19339, %rd19337, %rd19338;
	shr.u64 	%rd19340, %rd19335, 32;
	shl.b64 	%rd19341, %rd19335, 32;
	and.b64  	%rd19342, %rd19328, 4294967295;
	or.b64  	%rd19343, %rd19341, %rd19342;
	add.s64 	%rd19344, %rd19339, %rd19340;
	mul.lo.s64 	%rd19345, %rd810, %rd806;
	mul.lo.s64 	%rd19346, %rd809, %rd806;
	mul.lo.s64 	%rd19347, %rd810, %rd805;
	shr.u64 	%rd19348, %rd19345, 32;
	and.b64  	%rd19349, %rd19346, 4294967295;
	add.s64 	%rd19350, %rd19348, %rd19349;
	and.b64  	%rd19351, %rd19347, 4294967295;
	add.s64 	%rd19352, %rd19350, %rd19351;
	shr.u64 	%rd19353, %rd19346, 32;
	mad.lo.s64 	%rd19354, %rd809, %rd805, %rd19353;
	shr.u64 	%rd19355, %rd19347, 32;
	add.s64 	%rd19356, %rd19354, %rd19355;
	shr.u64 	%rd19357, %rd19352, 32;
	shl.b64 	%rd19358, %rd19352, 32;
	and.b64  	%rd19359, %rd19345, 4294967295;
	or.b64  	%rd19360, %rd19358, %rd19359;
	add.s64 	%rd19361, %rd19356, %rd19357;
	mul.lo.s64 	%rd19362, %rd812, %rd806;
	mul.lo.s64 	%rd19363, %rd811, %rd806;
	mul.lo.s64 	%rd19364, %rd812, %rd805;
	shr.u64 	%rd19365, %rd19362, 32;
	and.b64  	%rd19366, %rd19363, 4294967295;
	add.s64 	%rd19367, %rd19365, %rd19366;
	and.b64  	%rd19368, %rd19364, 4294967295;
	add.s64 	%rd19369, %rd19367, %rd19368;
	shr.u64 	%rd19370, %rd19363, 32;
	mad.lo.s64 	%rd19371, %rd811, %rd805, %rd19370;
	shr.u64 	%rd19372, %rd19364, 32;
	add.s64 	%rd19373, %rd19371, %rd19372;
	shr.u64 	%rd19374, %rd19369, 32;
	shl.b64 	%rd19375, %rd19369, 32;
	and.b64  	%rd19376, %rd19362, 4294967295;
	or.b64  	%rd19377, %rd19375, %rd19376;
	add.s64 	%rd19378, %rd19373, %rd19374;
	shl.b64 	%rd19379, %rd19343, 1;
	shr.u64 	%rd19380, %rd19341, 63;
	add.s64 	%rd19381, %rd19344, %rd19344;
	add.s64 	%rd19382, %rd19381, %rd19380;
	mul.lo.s64 	%rd19383, %rd808, %rd808;
	mul.lo.s64 	%rd19384, %rd807, %rd808;
	shr.u64 	%rd19385, %rd19383, 32;
	shl.b64 	%rd19386, %rd19384, 1;
	and.b64  	%rd19387, %rd19386, 8589934590;
	add.s64 	%rd19388, %rd19385, %rd19387;
	shr.u64 	%rd19389, %rd19384, 31;
	and.b64  	%rd19390, %rd19389, 8589934590;
	mad.lo.s64 	%rd19391, %rd807, %rd807, %rd19390;
	shr.u64 	%rd19392, %rd19388, 32;
	shl.b64 	%rd19393, %rd19388, 32;
	and.b64  	%rd19394, %rd19383, 4294967295;
	or.b64  	%rd19395, %rd19393, %rd19394;
	add.s64 	%rd19396, %rd19360, %rd19380;
	add.s64 	%rd19397, %rd19396, %rd19395;
	max.u64 	%rd19398, %rd19360, %rd19396;
	setp.gt.u64 	%p2580, %rd19398, %rd19397;
	selp.u64 	%rd19399, 1, 0, %p2580;
	add.s64 	%rd19400, %rd19391, %rd19361;
	add.s64 	%rd19401, %rd19400, %rd19392;
	add.s64 	%rd19402, %rd19401, %rd19399;
	mul.lo.s64 	%rd19403, %rd810, %rd808;
	mul.lo.s64 	%rd19404, %rd809, %rd808;
	mul.lo.s64 	%rd19405, %rd810, %rd807;
	shr.u64 	%rd19406, %rd19403, 32;
	and.b64  	%rd19407, %rd19404, 4294967295;
	add.s64 	%rd19408, %rd19406, %rd19407;
	and.b64  	%rd19409, %rd19405, 4294967295;
	add.s64 	%rd19410, %rd19408, %rd19409;
	shr.u64 	%rd19411, %rd19404, 32;
	mad.lo.s64 	%rd19412, %rd809, %rd807, %rd19411;
	shr.u64 	%rd19413, %rd19405, 32;
	add.s64 	%rd19414, %rd19412, %rd19413;
	shr.u64 	%rd19415, %rd19410, 32;
	shl.b64 	%rd19416, %rd19410, 32;
	and.b64  	%rd19417, %rd19403, 4294967295;
	or.b64  	%rd19418, %rd19416, %rd19417;
	add.s64 	%rd19419, %rd19377, %rd19399;
	add.s64 	%rd19420, %rd19419, %rd19418;
	max.u64 	%rd19421, %rd19377, %rd19419;
	setp.gt.u64 	%p2581, %rd19421, %rd19420;
	selp.u64 	%rd19422, 1, 0, %p2581;
	add.s64 	%rd19423, %rd19414, %rd19378;
	add.s64 	%rd19424, %rd19423, %rd19415;
	add.s64 	%rd19425, %rd19424, %rd19422;
	add.s64 	%rd19426, %rd19397, %rd19360;
	setp.lt.u64 	%p2582, %rd19426, %rd19397;
	selp.u64 	%rd19427, 1, 0, %p2582;
	add.s64 	%rd19428, %rd19361, %rd19402;
	add.s64 	%rd19429, %rd19428, %rd19427;
	add.s64 	%rd19430, %rd19420, %rd19427;
	add.s64 	%rd19431, %rd19430, %rd19418;
	max.u64 	%rd19432, %rd19420, %rd19430;
	setp.gt.u64 	%p2583, %rd19432, %rd19431;
	selp.u64 	%rd19433, 1, 0, %p2583;
	add.s64 	%rd19434, %rd19414, %rd19425;
	add.s64 	%rd19435, %rd19434, %rd19415;
	add.s64 	%rd19436, %rd19435, %rd19433;
	add.s64 	%rd19437, %rd19431, %rd19377;
	setp.lt.u64 	%p2584, %rd19437, %rd19431;
	selp.u64 	%rd19438, 1, 0, %p2584;
	add.s64 	%rd19439, %rd19378, %rd19436;
	add.s64 	%rd19440, %rd19439, %rd19438;
	mul.lo.s64 	%rd19441, %rd11, %rd19326;
	mul.lo.s64 	%rd19442, %rd12, %rd19441;
	mul.hi.u64 	%rd19443, %rd12, %rd19441;
	add.cc.s64 	%rd19444, %rd19442, %rd19326;
	addc.cc.s64 	%rd19445, %rd19443, 0;
	mul.lo.s64 	%rd19446, %rd13, %rd19441;
	mul.hi.u64 	%rd19447, %rd13, %rd19441;
	mov.b64 	%rd19448, 0;
	add.cc.s64 	%rd19449, %rd19445, %rd19379;
	addc.cc.s64 	%rd19450, %rd19448, 0;
	add.cc.s64 	%rd19451, %rd19449, %rd19446;
	addc.cc.s64 	%rd19452, %rd19450, %rd19447;
	mul.lo.s64 	%rd19453, %rd14, %rd19441;
	mul.hi.u64 	%rd19454, %rd14, %rd19441;
	add.cc.s64 	%rd19455, %rd19452, %rd19426;
	addc.cc.s64 	%rd19456, %rd19448, 0;
	add.cc.s64 	%rd19457, %rd19455, %rd19453;
	addc.cc.s64 	%rd19458, %rd19456, %rd19454;
	mul.lo.s64 	%rd19459, %rd15, %rd19441;
	mul.hi.u64 	%rd19460, %rd15, %rd19441;
	add.cc.s64 	%rd19461, %rd19458, %rd19437;
	addc.cc.s64 	%rd19462, %rd19448, 0;
	add.cc.s64 	%rd19463, %rd19461, %rd19459;
	addc.cc.s64 	%rd19464, %rd19462, %rd19460;
	add.s64 	%rd19465, %rd19327, %rd19464;
	setp.lt.u64 	%p2585, %rd19465, %rd19327;
	selp.u64 	%rd19466, 1, 0, %p2585;
	add.s64 	%rd19467, %rd19382, %rd19466;
	setp.lt.u64 	%p2586, %rd19467, %rd19382;
	selp.u64 	%rd19468, 1, 0, %p2586;
	add.s64 	%rd19469, %rd19429, %rd19468;
	setp.lt.u64 	%p2587, %rd19469, %rd19429;
	selp.u64 	%rd19470, 1, 0, %p2587;
	add.s64 	%rd19471, %rd19440, %rd19470;
	mul.lo.s64 	%rd19472, %rd11, %rd19451;
	mul.lo.s64 	%rd19473, %rd12, %rd19472;
	mul.hi.u64 	%rd19474, %rd12, %rd19472;
	add.cc.s64 	%rd19475, %rd19473, %rd19451;
	addc.cc.s64 	%rd19476, %rd19474, 0;
	mul.lo.s64 	%rd19477, %rd13, %rd19472;
	mul.hi.u64 	%rd19478, %rd13, %rd19472;
	add.cc.s64 	%rd19479, %rd19476, %rd19457;
	addc.cc.s64 	%rd19480, %rd19448, 0;
	add.cc.s64 	%rd19481, %rd19479, %rd19477;
	addc.cc.s64 	%rd19482, %rd19480, %rd19478;
	mul.lo.s64 	%rd19483, %rd14, %rd19472;
	mul.hi.u64 	%rd19484, %rd14, %rd19472;
	add.cc.s64 	%rd19485, %rd19482, %rd19463;
	addc.cc.s64 	%rd19486, %rd19448, 0;
	add.cc.s64 	%rd19487, %rd19485, %rd19483;
	addc.cc.s64 	%rd19488, %rd19486, %rd19484;
	mul.lo.s64 	%rd19489, %rd15, %rd19472;
	mul.hi.u64 	%rd19490, %rd15, %rd19472;
	add.cc.s64 	%rd19491, %rd19488, %rd19465;
	addc.cc.s64 	%rd19492, %rd19448, 0;
	add.cc.s64 	%rd19493, %rd19491, %rd19489;
	addc.cc.s64 	%rd19494, %rd19492, %rd19490;
	add.s64 	%rd19495, %rd19467, %rd19494;
	setp.lt.u64 	%p2588, %rd19495, %rd19467;
	selp.u64 	%rd19496, 1, 0, %p2588;
	add.s64 	%rd19497, %rd19469, %rd19496;
	setp.lt.u64 	%p2589, %rd19497, %rd19469;
	selp.u64 	%rd19498, 1, 0, %p2589;
	add.s64 	%rd19499, %rd19471, %rd19498;
	mul.lo.s64 	%rd19500, %rd11, %rd19481;
	mul.lo.s64 	%rd19501, %rd12, %rd19500;
	mul.hi.u64 	%rd19502, %rd12, %rd19500;
	add.cc.s64 	%rd19503, %rd19501, %rd19481;
	addc.cc.s64 	%rd19504, %rd19502, 0;
	mul.lo.s64 	%rd19505, %rd13, %rd19500;
	mul.hi.u64 	%rd19506, %rd13, %rd19500;
	add.cc.s64 	%rd19507, %rd19504, %rd19487;
	addc.cc.s64 	%rd19508, %rd19448, 0;
	add.cc.s64 	%rd19509, %rd19507, %rd19505;
	addc.cc.s64 	%rd19510, %rd19508, %rd19506;
	mul.lo.s64 	%rd19511, %rd14, %rd19500;
	mul.hi.u64 	%rd19512, %rd14, %rd19500;
	add.cc.s64 	%rd19513, %rd19510, %rd19493;
	addc.cc.s64 	%rd19514, %rd19448, 0;
	add.cc.s64 	%rd19515, %rd19513, %rd19511;
	addc.cc.s64 	%rd19516, %rd19514, %rd19512;
	mul.lo.s64 	%rd19517, %rd15, %rd19500;
	mul.hi.u64 	%rd19518, %rd15, %rd19500;
	add.cc.s64 	%rd19519, %rd19516, %rd19495;
	addc.cc.s64 	%rd19520, %rd19448, 0;
	add.cc.s64 	%rd19521, %rd19519, %rd19517;
	addc.cc.s64 	%rd19522, %rd19520, %rd19518;
	add.s64 	%rd19523, %rd19497, %rd19522;
	setp.lt.u64 	%p2590, %rd19523, %rd19497;
	selp.u64 	%rd19524, 1, 0, %p2590;
	add.s64 	%rd19525, %rd19499, %rd19524;
	mul.lo.s64 	%rd19526, %rd11, %rd19509;
	mul.lo.s64 	%rd19527, %rd12, %rd19526;
	mul.hi.u64 	%rd19528, %rd12, %rd19526;
	add.cc.s64 	%rd19529, %rd19527, %rd19509;
	addc.cc.s64 	%rd19530, %rd19528, 0;
	mul.lo.s64 	%rd19531, %rd13, %rd19526;
	mul.hi.u64 	%rd19532, %rd13, %rd19526;
	add.cc.s64 	%rd19533, %rd19530, %rd19515;
	addc.cc.s64 	%rd19534, %rd19448, 0;
	add.cc.s64 	%rd855, %rd19533, %rd19531;
	addc.cc.s64 	%rd19535, %rd19534, %rd19532;
	mul.lo.s64 	%rd19536, %rd14, %rd19526;
	mul.hi.u64 	%rd19537, %rd14, %rd19526;
	add.cc.s64 	%rd19538, %rd19535, %rd19521;
	addc.cc.s64 	%rd19539, %rd19448, 0;
	add.cc.s64 	%rd856, %rd19538, %rd19536;
	addc.cc.s64 	%rd19540, %rd19539, %rd19537;
	mul.lo.s64 	%rd19541, %rd15, %rd19526;
	mul.hi.u64 	%rd19542, %rd15, %rd19526;
	add.cc.s64 	%rd19543, %rd19540, %rd19523;
	addc.cc.s64 	%rd19544, %rd19448, 0;
	add.cc.s64 	%rd857, %rd19543, %rd19541;
	addc.cc.s64 	%rd19545, %rd19544, %rd19542;
	add.s64 	%rd21146, %rd19525, %rd19545;
	setp.gt.u64 	%p2591, %rd21146, %rd15;
	@%p2591 bra 	$L__BB1_365;
	setp.lt.u64 	%p2592, %rd21146, %rd15;
	mov.u64 	%rd21143, %rd855;
	mov.u64 	%rd21144, %rd856;
	mov.u64 	%rd21145, %rd857;
	@%p2592 bra 	$L__BB1_366;
	setp.lt.u64 	%p2593, %rd14, %rd857;
	@%p2593 bra 	$L__BB1_365;
	setp.gt.u64 	%p2594, %rd14, %rd857;
	mov.u64 	%rd21143, %rd855;
	mov.u64 	%rd21144, %rd856;
	mov.u64 	%rd21145, %rd857;
	@%p2594 bra 	$L__BB1_366;
	setp.lt.u64 	%p2595, %rd13, %rd856;
	@%p2595 bra 	$L__BB1_365;
	setp.gt.u64 	%p2596, %rd13, %rd856;
	setp.gt.u64 	%p2597, %rd12, %rd855;
	or.pred  	%p2598, %p2596, %p2597;
	mov.u64 	%rd21143, %rd855;
	mov.u64 	%rd21144, %rd856;
	mov.u64 	%rd21145, %rd857;
	@%p2598 bra 	$L__BB1_366;
$L__BB1_365:
	sub.s64 	%rd21143, %rd855, %rd12;
	setp.lt.u64 	%p2599, %rd855, %rd12;
	selp.u64 	%rd19546, 1, 0, %p2599;
	add.s64 	%rd19547, %rd13, %rd19546;
	sub.s64 	%rd21144, %rd856, %rd19547;
	setp.lt.u64 	%p2600, %rd856, %rd19547;
	selp.u64 	%rd19548, 1, 0, %p2600;
	add.s64 	%rd19549, %rd14, %rd19548;
	sub.s64 	%rd21145, %rd857, %rd19549;
	setp.lt.u64 	%p2601, %rd857, %rd19549;
	selp.u64 	%rd19550, 1, 0, %p2601;
	add.s64 	%rd19551, %rd15, %rd19550;
	sub.s64 	%rd21146, %rd21146, %rd19551;
$L__BB1_366:
	shl.b64 	%rd867, %rd21143, 1;
	setp.gt.s64 	%p2602, %rd21143, -1;
	mov.b64 	{%r874, %r875}, %rd21144;
	mov.b64 	{%r876, %r877}, %rd21143;
	shf.l.wrap.b32 	%r878, %r877, %r874, 1;
	shf.l.wrap.b32 	%r879, %r874, %r875, 1;
	mov.b64 	%rd868, {%r878, %r879};
	setp.lt.u64 	%p2603, %rd868, %rd21144;
	setp.eq.s64 	%p2604, %rd868, %rd21144;
	selp.u32 	%r880, -1, 0, %p2604;
	selp.u32 	%r881, -1, 0, %p2603;
	selp.b32 	%r882, %r881, %r880, %p2602;
	and.b32  	%r884, %r882, 1;
	setp.eq.b32 	%p2605, %r884, 1;
	or.pred  	%p2606, %p2603, %p2605;
	selp.u64 	%rd19552, 1, 0, %p2606;
	shl.b64 	%rd19553, %rd21145, 1;
	or.b64  	%rd869, %rd19553, %rd19552;
	setp.ge.u64 	%p2607, %rd869, %rd21145;
	setp.lt.u64 	%p2608, %rd869, %rd21145;
	setp.eq.s64 	%p2609, %rd869, %rd21145;
	selp.u32 	%r885, -1, 0, %p2608;
	selp.u32 	%r886, -1, 0, %p2609;
	selp.b32 	%r887, %r886, %r885, %p2606;
	selp.b32 	%r888, %r887, %r885, %p2607;
	and.b32  	%r889, %r888, 1;
	setp.eq.b32 	%p15, %r889, 1;
	cvt.u64.u32 	%rd19554, %r888;
	and.b64  	%rd19555, %rd19554, 1;
	shl.b64 	%rd19556, %rd21146, 1;
	or.b64  	%rd21150, %rd19556, %rd19555;
	setp.lt.u64 	%p2610, %rd21150, %rd21146;
	@%p2610 bra 	$L__BB1_373;
	setp.eq.s64 	%p2611, %rd21150, %rd21146;
	and.pred  	%p2612, %p2611, %p15;
	setp.gt.u64 	%p2613, %rd21150, %rd15;
	or.pred  	%p2614, %p2612, %p2613;
	@%p2614 bra 	$L__BB1_373;
	setp.lt.u64 	%p2615, %rd21150, %rd15;
	mov.u64 	%rd21147, %rd867;
	mov.u64 	%rd21148, %rd868;
	mov.u64 	%rd21149, %rd869;
	@%p2615 bra 	$L__BB1_374;
	setp.gt.u64 	%p2616, %rd869, %rd14;
	@%p2616 bra 	$L__BB1_373;
	setp.lt.u64 	%p2617, %rd869, %rd14;
	mov.u64 	%rd21147, %rd867;
	mov.u64 	%rd21148, %rd868;
	mov.u64 	%rd21149, %rd869;
	@%p2617 bra 	$L__BB1_374;
	setp.gt.u64 	%p2618, %rd868, %rd13;
	@%p2618 bra 	$L__BB1_373;
	setp.lt.u64 	%p2619, %rd868, %rd13;
	setp.lt.u64 	%p2620, %rd867, %rd12;
	or.pred  	%p2621, %p2619, %p2620;
	mov.u64 	%rd21147, %rd867;
	mov.u64 	%rd21148, %rd868;
	mov.u64 	%rd21149, %rd869;
	@%p2621 bra 	$L__BB1_374;
$L__BB1_373:
	sub.s64 	%rd21147, %rd867, %rd12;
	setp.lt.u64 	%p2622, %rd867, %rd12;
	selp.u64 	%rd19557, 1, 0, %p2622;
	add.s64 	%rd19558, %rd13, %rd19557;
	sub.s64 	%rd21148, %rd868, %rd19558;
	setp.lt.u64 	%p2623, %rd868, %rd19558;
	selp.u64 	%rd19559, 1, 0, %p2623;
	add.s64 	%rd19560, %rd14, %rd19559;
	sub.s64 	%rd21149, %rd869, %rd19560;
	setp.lt.u64 	%p2624, %rd869, %rd19560;
	selp.u64 	%rd19561, 1, 0, %p2624;
	add.s64 	%rd19562, %rd15, %rd19561;
	sub.s64 	%rd21150, %rd21150, %rd19562;
$L__BB1_374:
	shl.b64 	%rd879, %rd21147, 1;
	setp.gt.s64 	%p2625, %rd21147, -1;
	mov.b64 	{%r890, %r891}, %rd21148;
	mov.b64 	{%r892, %r893}, %rd21147;
	shf.l.wrap.b32 	%r894, %r893, %r890, 1;
	shf.l.wrap.b32 	%r895, %r890, %r891, 1;
	mov.b64 	%rd880, {%r894, %r895};
	setp.lt.u64 	%p2626, %rd880, %rd21148;
	setp.eq.s64 	%p2627, %rd880, %rd21148;
	selp.u32 	%r896, -1, 0, %p2627;
	selp.u32 	%r897, -1, 0, %p2626;
	selp.b32 	%r898, %r897, %r896, %p2625;
	and.b32  	%r900, %r898, 1;
	setp.eq.b32 	%p2628, %r900, 1;
	or.pred  	%p2629, %p2626, %p2628;
	selp.u64 	%rd19563, 1, 0, %p2629;
	shl.b64 	%rd19564, %rd21149, 1;
	or.b64  	%rd881, %rd19564, %rd19563;
	setp.ge.u64 	%p2630, %rd881, %rd21149;
	setp.lt.u64 	%p2631, %rd881, %rd21149;
	setp.eq.s64 	%p2632, %rd881, %rd21149;
	selp.u32 	%r901, -1, 0, %p2631;
	selp.u32 	%r902, -1, 0, %p2632;
	selp.b32 	%r903, %r902, %r901, %p2629;
	selp.b32 	%r904, %r903, %r901, %p2630;
	and.b32  	%r905, %r904, 1;
	setp.eq.b32 	%p16, %r905, 1;
	cvt.u64.u32 	%rd19565, %r904;
	and.b64  	%rd19566, %rd19565, 1;
	shl.b64 	%rd19567, %rd21150, 1;
	or.b64  	%rd21154, %rd19567, %rd19566;
	setp.lt.u64 	%p2633, %rd21154, %rd21150;
	@%p2633 bra 	$L__BB1_381;
	setp.eq.s64 	%p2634, %rd21154, %rd21150;
	and.pred  	%p2635, %p2634, %p16;
	setp.gt.u64 	%p2636, %rd21154, %rd15;
	or.pred  	%p2637, %p2635, %p2636;
	@%p2637 bra 	$L__BB1_381;
	setp.lt.u64 	%p2638, %rd21154, %rd15;
	mov.u64 	%rd21151, %rd879;
	mov.u64 	%rd21152, %rd880;
	mov.u64 	%rd21153, %rd881;
	@%p2638 bra 	$L__BB1_382;
	setp.gt.u64 	%p2639, %rd881, %rd14;
	@%p2639 bra 	$L__BB1_381;
	setp.lt.u64 	%p2640, %rd881, %rd14;
	mov.u64 	%rd21151, %rd879;
	mov.u64 	%rd21152, %rd880;
	mov.u64 	%rd21153, %rd881;
	@%p2640 bra 	$L__BB1_382;
	setp.gt.u64 	%p2641, %rd880, %rd13;
	@%p2641 bra 	$L__BB1_381;
	setp.lt.u64 	%p2642, %rd880, %rd13;
	setp.lt.u64 	%p2643, %rd879, %rd12;
	or.pred  	%p2644, %p2642, %p2643;
	mov.u64 	%rd21151, %rd879;
	mov.u64 	%rd21152, %rd880;
	mov.u64 	%rd21153, %rd881;
	@%p2644 bra 	$L__BB1_382;
$L__BB1_381:
	sub.s64 	%rd21151, %rd879, %rd12;
	setp.lt.u64 	%p2645, %rd879, %rd12;
	selp.u64 	%rd19568, 1, 0, %p2645;
	add.s64 	%rd19569, %rd13, %rd19568;
	sub.s64 	%rd21152, %rd880, %rd19569;
	setp.lt.u64 	%p2646, %rd880, %rd19569;
	selp.u64 	%rd19570, 1, 0, %p2646;
	add.s64 	%rd19571, %rd14, %rd19570;
	sub.s64 	%rd21153, %rd881, %rd19571;
	setp.lt.u64 	%p2647, %rd881, %rd19571;
	selp.u64 	%rd19572, 1, 0, %p2647;
	add.s64 	%rd19573, %rd15, %rd19572;
	sub.s64 	%rd21154, %rd21154, %rd19573;
$L__BB1_382:
	shl.b64 	%rd891, %rd21151, 1;
	setp.gt.s64 	%p2648, %rd21151, -1;
	mov.b64 	{%r906, %r907}, %rd21152;
	mov.b64 	{%r908, %r909}, %rd21151;
	shf.l.wrap.b32 	%r910, %r909, %r906, 1;
	shf.l.wrap.b32 	%r911, %r906, %r907, 1;
	mov.b64 	%rd892, {%r910, %r911};
	setp.lt.u64 	%p2649, %rd892, %rd21152;
	setp.eq.s64 	%p2650, %rd892, %rd21152;
	selp.u32 	%r912, -1, 0, %p2650;
	selp.u32 	%r913, -1, 0, %p2649;
	selp.b32 	%r914, %r913, %r912, %p2648;
	and.b32  	%r916, %r914, 1;
	setp.eq.b32 	%p2651, %r916, 1;
	or.pred  	%p2652, %p2649, %p2651;
	selp.u64 	%rd19574, 1, 0, %p2652;
	shl.b64 	%rd19575, %rd21153, 1;
	or.b64  	%rd893, %rd19575, %rd19574;
	setp.ge.u64 	%p2653, %rd893, %rd21153;
	setp.lt.u64 	%p2654, %rd893, %rd21153;
	setp.eq.s64 	%p2655, %rd893, %rd21153;
	selp.u32 	%r917, -1, 0, %p2654;
	selp.u32 	%r918, -1, 0, %p2655;
	selp.b32 	%r919, %r918, %r917, %p2652;
	selp.b32 	%r920, %r919, %r917, %p2653;
	and.b32  	%r921, %r920, 1;
	setp.eq.b32 	%p17, %r921, 1;
	cvt.u64.u32 	%rd19576, %r920;
	and.b64  	%rd19577, %rd19576, 1;
	shl.b64 	%rd19578, %rd21154, 1;
	or.b64  	%rd21158, %rd19578, %rd19577;
	setp.lt.u64 	%p2656, %rd21158, %rd21154;
	@%p2656 bra 	$L__BB1_389;
	setp.eq.s64 	%p2657, %rd21158, %rd21154;
	and.pred  	%p2658, %p2657, %p17;
	setp.gt.u64 	%p2659, %rd21158, %rd15;
	or.pred  	%p2660, %p2658, %p2659;
	@%p2660 bra 	$L__BB1_389;
	setp.lt.u64 	%p2661, %rd21158, %rd15;
	mov.u64 	%rd21155, %rd891;
	mov.u64 	%rd21156, %rd892;
	mov.u64 	%rd21157, %rd893;
	@%p2661 bra 	$L__BB1_390;
	setp.gt.u64 	%p2662, %rd893, %rd14;
	@%p2662 bra 	$L__BB1_389;
	setp.lt.u64 	%p2663, %rd893, %rd14;
	mov.u64 	%rd21155, %rd891;
	mov.u64 	%rd21156, %rd892;
	mov.u64 	%rd21157, %rd893;
	@%p2663 bra 	$L__BB1_390;
	setp.gt.u64 	%p2664, %rd892, %rd13;
	@%p2664 bra 	$L__BB1_389;
	setp.lt.u64 	%p2665, %rd892, %rd13;
	setp.lt.u64 	%p2666, %rd891, %rd12;
	or.pred  	%p2667, %p2665, %p2666;
	mov.u64 	%rd21155, %rd891;
	mov.u64 	%rd21156, %rd892;
	mov.u64 	%rd21157, %rd893;
	@%p2667 bra 	$L__BB1_390;
$L__BB1_389:
	sub.s64 	%rd21155, %rd891, %rd12;
	setp.lt.u64 	%p2668, %rd891, %rd12;
	selp.u64 	%rd19579, 1, 0, %p2668;
	add.s64 	%rd19580, %rd13, %rd19579;
	sub.s64 	%rd21156, %rd892, %rd19580;
	setp.lt.u64 	%p2669, %rd892, %rd19580;
	selp.u64 	%rd19581, 1, 0, %p2669;
	add.s64 	%rd19582, %rd14, %rd19581;
	sub.s64 	%rd21157, %rd893, %rd19582;
	setp.lt.u64 	%p2670, %rd893, %rd19582;
	selp.u64 	%rd19583, 1, 0, %p2670;
	add.s64 	%rd19584, %rd15, %rd19583;
	sub.s64 	%rd21158, %rd21158, %rd19584;
$L__BB1_390:
	mul.lo.s64 	%rd19585, %rd803, %rd803;
	mul.lo.s64 	%rd19586, %rd804, %rd803;
	shr.u64 	%rd19587, %rd19585, 32;
	shl.b64 	%rd19588, %rd19586, 1;
	and.b64  	%rd19589, %rd19588, 8589934590;
	add.s64 	%rd19590, %rd19587, %rd19589;
	shr.u64 	%rd19591, %rd19586, 31;
	and.b64  	%rd19592, %rd19591, 8589934590;
	mad.lo.s64 	%rd19593, %rd804, %rd804, %rd19592;
	shr.u64 	%rd19594, %rd19590, 32;
	shl.b64 	%rd19595, %rd19590, 32;
	and.b64  	%rd19596, %rd19585, 4294967295;
	or.b64  	%rd19597, %rd19595, %rd19596;
	add.s64 	%rd19598, %rd19593, %rd19594;
	mul.lo.s64 	%rd19599, %rd813, %rd803;
	mul.lo.s64 	%rd19600, %rd814, %rd803;
	mul.lo.s64 	%rd19601, %rd813, %rd804;
	shr.u64 	%rd19602, %rd19599, 32;
	and.b64  	%rd19603, %rd19600, 4294967295;
	add.s64 	%rd19604, %rd19602, %rd19603;
	and.b64  	%rd19605, %rd19601, 4294967295;
	add.s64 	%rd19606, %rd19604, %rd19605;
	shr.u64 	%rd19607, %rd19600, 32;
	mad.lo.s64 	%rd19608, %rd814, %rd804, %rd19607;
	shr.u64 	%rd19609, %rd19601, 32;
	add.s64 	%rd19610, %rd19608, %rd19609;
	shr.u64 	%rd19611, %rd19606, 32;
	shl.b64 	%rd19612, %rd19606, 32;
	and.b64  	%rd19613, %rd19599, 4294967295;
	or.b64  	%rd19614, %rd19612, %rd19613;
	add.s64 	%rd19615, %rd19610, %rd19611;
	mul.lo.s64 	%rd19616, %rd815, %rd803;
	mul.lo.s64 	%rd19617, %rd816, %rd803;
	mul.lo.s64 	%rd19618, %rd815, %rd804;
	shr.u64 	%rd19619, %rd19616, 32;
	and.b64  	%rd19620, %rd19617, 4294967295;
	add.s64 	%rd19621, %rd19619, %rd19620;
	and.b64  	%rd19622, %rd19618, 4294967295;
	add.s64 	%rd19623, %rd19621, %rd19622;
	shr.u64 	%rd19624, %rd19617, 32;
	mad.lo.s64 	%rd19625, %rd816, %rd804, %rd19624;
	shr.u64 	%rd19626, %rd19618, 32;
	add.s64 	%rd19627, %rd19625, %rd19626;
	shr.u64 	%rd19628, %rd19623, 32;
	shl.b64 	%rd19629, %rd19623, 32;
	and.b64  	%rd19630, %rd19616, 4294967295;
	or.b64  	%rd19631, %rd19629, %rd19630;
	add.s64 	%rd19632, %rd19627, %rd19628;
	mul.lo.s64 	%rd19633, %rd817, %rd803;
	mul.lo.s64 	%rd19634, %rd818, %rd803;
	mul.lo.s64 	%rd19635, %rd817, %rd804;
	shr.u64 	%rd19636, %rd19633, 32;
	and.b64  	%rd19637, %rd19634, 4294967295;
	add.s64 	%rd19638, %rd19636, %rd19637;
	and.b64  	%rd19639, %rd19635, 4294967295;
	add.s64 	%rd19640, %rd19638, %rd19639;
	shr.u64 	%rd19641, %rd19634, 32;
	mad.lo.s64 	%rd19642, %rd818, %rd804, %rd19641;
	shr.u64 	%rd19643, %rd19635, 32;
	add.s64 	%rd19644, %rd19642, %rd19643;
	shr.u64 	%rd19645, %rd19640, 32;
	shl.b64 	%rd19646, %rd19640, 32;
	and.b64  	%rd19647, %rd19633, 4294967295;
	or.b64  	%rd19648, %rd19646, %rd19647;
	add.s64 	%rd19649, %rd19644, %rd19645;
	shl.b64 	%rd19650, %rd19614, 1;
	shr.u64 	%rd19651, %rd19612, 63;
	add.s64 	%rd19652, %rd19615, %rd19615;
	add.s64 	%rd19653, %rd19652, %rd19651;
	mul.lo.s64 	%rd19654, %rd813, %rd813;
	mul.lo.s64 	%rd19655, %rd814, %rd813;
	shr.u64 	%rd19656, %rd19654, 32;
	shl.b64 	%rd19657, %rd19655, 1;
	and.b64  	%rd19658, %rd19657, 8589934590;
	add.s64 	%rd19659, %rd19656, %rd19658;
	shr.u64 	%rd19660, %rd19655, 31;
	and.b64  	%rd19661, %rd19660, 8589934590;
	mad.lo.s64 	%rd19662, %rd814, %rd814, %rd19661;
	shr.u64 	%rd19663, %rd19659, 32;
	shl.b64 	%rd19664, %rd19659, 32;
	and.b64  	%rd19665, %rd19654, 4294967295;
	or.b64  	%rd19666, %rd19664, %rd19665;
	add.s64 	%rd19667, %rd19631, %rd19651;
	add.s64 	%rd19668, %rd19667, %rd19666;
	max.u64 	%rd19669, %rd19631, %rd19667;
	setp.gt.u64 	%p2671, %rd19669, %rd19668;
	selp.u64 	%rd19670, 1, 0, %p2671;
	add.s64 	%rd19671, %rd19662, %rd19632;
	add.s64 	%rd19672, %rd19671, %rd19663;
	add.s64 	%rd19673, %rd19672, %rd19670;
	mul.lo.s64 	%rd19674, %rd815, %rd813;
	mul.lo.s64 	%rd19675, %rd816, %rd813;
	mul.lo.s64 	%rd19676, %rd815, %rd814;
	shr.u64 	%rd19677, %rd19674, 32;
	and.b64  	%rd19678, %rd19675, 4294967295;
	add.s64 	%rd19679, %rd19677, %rd19678;
	and.b64  	%rd19680, %rd19676, 4294967295;
	add.s64 	%rd19681, %rd19679, %rd19680;
	shr.u64 	%rd19682, %rd19675, 32;
	mad.lo.s64 	%rd19683, %rd816, %rd814, %rd19682;
	shr.u64 	%rd19684, %rd19676, 32;
	add.s64 	%rd19685, %rd19683, %rd19684;
	shr.u64 	%rd19686, %rd19681, 32;
	shl.b64 	%rd19687, %rd19681, 32;
	and.b64  	%rd19688, %rd19674, 4294967295;
	or.b64  	%rd19689, %rd19687, %rd19688;
	add.s64 	%rd19690, %rd19648, %rd19670;
	add.s64 	%rd19691, %rd19690, %rd19689;
	max.u64 	%rd19692, %rd19648, %rd19690;
	setp.gt.u64 	%p2672, %rd19692, %rd19691;
	selp.u64 	%rd19693, 1, 0, %p2672;
	add.s64 	%rd19694, %rd19685, %rd19649;
	add.s64 	%rd19695, %rd19694, %rd19686;
	add.s64 	%rd19696, %rd19695, %rd19693;
	add.s64 	%rd19697, %rd19668, %rd19631;
	setp.lt.u64 	%p2673, %rd19697, %rd19668;
	selp.u64 	%rd19698, 1, 0, %p2673;
	add.s64 	%rd19699, %rd19632, %rd19673;
	add.s64 	%rd19700, %rd19699, %rd19698;
	add.s64 	%rd19701, %rd19691, %rd19698;
	add.s64 	%rd19702, %rd19701, %rd19689;
	max.u64 	%rd19703, %rd19691, %rd19701;
	setp.gt.u64 	%p2674, %rd19703, %rd19702;
	selp.u64 	%rd19704, 1, 0, %p2674;
	add.s64 	%rd19705, %rd19685, %rd19696;
	add.s64 	%rd19706, %rd19705, %rd19686;
	add.s64 	%rd19707, %rd19706, %rd19704;
	add.s64 	%rd19708, %rd19702, %rd19648;
	setp.lt.u64 	%p2675, %rd19708, %rd19702;
	selp.u64 	%rd19709, 1, 0, %p2675;
	add.s64 	%rd19710, %rd19649, %rd19707;
	add.s64 	%rd19711, %rd19710, %rd19709;
	mul.lo.s64 	%rd19712, %rd11, %rd19597;
	mul.lo.s64 	%rd19713, %rd12, %rd19712;
	mul.hi.u64 	%rd19714, %rd12, %rd19712;
	add.cc.s64 	%rd19715, %rd19713, %rd19597;
	addc.cc.s64 	%rd19716, %rd19714, 0;
	mul.lo.s64 	%rd19717, %rd13, %rd19712;
	mul.hi.u64 	%rd19718, %rd13, %rd19712;
	mov.b64 	%rd19719, 0;
	add.cc.s64 	%rd19720, %rd19716, %rd19650;
	addc.cc.s64 	%rd19721, %rd19719, 0;
	add.cc.s64 	%rd19722, %rd19720, %rd19717;
	addc.cc.s64 	%rd19723, %rd19721, %rd19718;
	mul.lo.s64 	%rd19724, %rd14, %rd19712;
	mul.hi.u64 	%rd19725, %rd14, %rd19712;
	add.cc.s64 	%rd19726, %rd19723, %rd19697;
	addc.cc.s64 	%rd19727, %rd19719, 0;
	add.cc.s64 	%rd19728, %rd19726, %rd19724;
	addc.cc.s64 	%rd19729, %rd19727, %rd19725;
	mul.lo.s64 	%rd19730, %rd15, %rd19712;
	mul.hi.u64 	%rd19731, %rd15, %rd19712;
	add.cc.s64 	%rd19732, %rd19729, %rd19708;
	addc.cc.s64 	%rd19733, %rd19719, 0;
	add.cc.s64 	%rd19734, %rd19732, %rd19730;
	addc.cc.s64 	%rd19735, %rd19733, %rd19731;
	add.s64 	%rd19736, %rd19598, %rd19735;
	setp.lt.u64 	%p2676, %rd19736, %rd19598;
	selp.u64 	%rd19737, 1, 0, %p2676;
	add.s64 	%rd19738, %rd19653, %rd19737;
	setp.lt.u64 	%p2677, %rd19738, %rd19653;
	selp.u64 	%rd19739, 1, 0, %p2677;
	add.s64 	%rd19740, %rd19700, %rd19739;
	setp.lt.u64 	%p2678, %rd19740, %rd19700;
	selp.u64 	%rd19741, 1, 0, %p2678;
	add.s64 	%rd19742, %rd19711, %rd19741;
	mul.lo.s64 	%rd19743, %rd11, %rd19722;
	mul.lo.s64 	%rd19744, %rd12, %rd19743;
	mul.hi.u64 	%rd19745, %rd12, %rd19743;
	add.cc.s64 	%rd19746, %rd19744, %rd19722;
	addc.cc.s64 	%rd19747, %rd19745, 0;
	mul.lo.s64 	%rd19748, %rd13, %rd19743;
	mul.hi.u64 	%rd19749, %rd13, %rd19743;
	add.cc.s64 	%rd19750, %rd19747, %rd19728;
	addc.cc.s64 	%rd19751, %rd19719, 0;
	add.cc.s64 	%rd19752, %rd19750, %rd19748;
	addc.cc.s64 	%rd19753, %rd19751, %rd19749;
	mul.lo.s64 	%rd19754, %rd14, %rd19743;
	mul.hi.u64 	%rd19755, %rd14, %rd19743;
	add.cc.s64 	%rd19756, %rd19753, %rd19734;
	addc.cc.s64 	%rd19757, %rd19719, 0;
	add.cc.s64 	%rd19758, %rd19756, %rd19754;
	addc.cc.s64 	%rd19759, %rd19757, %rd19755;
	mul.lo.s64 	%rd19760, %rd15, %rd19743;
	mul.hi.u64 	%rd19761, %rd15, %rd19743;
	add.cc.s64 	%rd19762, %rd19759, %rd19736;
	addc.cc.s64 	%rd19763, %rd19719, 0;
	add.cc.s64 	%rd19764, %rd19762, %rd19760;
	addc.cc.s64 	%rd19765, %rd19763, %rd19761;
	add.s64 	%rd19766, %rd19738, %rd19765;
	setp.lt.u64 	%p2679, %rd19766, %rd19738;
	selp.u64 	%rd19767, 1, 0, %p2679;
	add.s64 	%rd19768, %rd19740, %rd19767;
	setp.lt.u64 	%p2680, %rd19768, %rd19740;
	selp.u64 	%rd19769, 1, 0, %p2680;
	add.s64 	%rd19770, %rd19742, %rd19769;
	mul.lo.s64 	%rd19771, %rd11, %rd19752;
	mul.lo.s64 	%rd19772, %rd12, %rd19771;
	mul.hi.u64 	%rd19773, %rd12, %rd19771;
	add.cc.s64 	%rd19774, %rd19772, %rd19752;
	addc.cc.s64 	%rd19775, %rd19773, 0;
	mul.lo.s64 	%rd19776, %rd13, %rd19771;
	mul.hi.u64 	%rd19777, %rd13, %rd19771;
	add.cc.s64 	%rd19778, %rd19775, %rd19758;
	addc.cc.s64 	%rd19779, %rd19719, 0;
	add.cc.s64 	%rd19780, %rd19778, %rd19776;
	addc.cc.s64 	%rd19781, %rd19779, %rd19777;
	mul.lo.s64 	%rd19782, %rd14, %rd19771;
	mul.hi.u64 	%rd19783, %rd14, %rd19771;
	add.cc.s64 	%rd19784, %rd19781, %rd19764;
	addc.cc.s64 	%rd19785, %rd19719, 0;
	add.cc.s64 	%rd19786, %rd19784, %rd19782;
	addc.cc.s64 	%rd19787, %rd19785, %rd19783;
	mul.lo.s64 	%rd19788, %rd15, %rd19771;
	mul.hi.u64 	%rd19789, %rd15, %rd19771;
	add.cc.s64 	%rd19790, %rd19787, %rd19766;
	addc.cc.s64 	%rd19791, %rd19719, 0;
	add.cc.s64 	%rd19792, %rd19790, %rd19788;
	addc.cc.s64 	%rd19793, %rd19791, %rd19789;
	add.s64 	%rd19794, %rd19768, %rd19793;
	setp.lt.u64 	%p2681, %rd19794, %rd19768;
	selp.u64 	%rd19795, 1, 0, %p2681;
	add.s64 	%rd19796, %rd19770, %rd19795;
	mul.lo.s64 	%rd19797, %rd11, %rd19780;
	mul.lo.s64 	%rd19798, %rd12, %rd19797;
	mul.hi.u64 	%rd19799, %rd12, %rd19797;
	add.cc.s64 	%rd19800, %rd19798, %rd19780;
	addc.cc.s64 	%rd19801, %rd19799, 0;
	mul.lo.s64 	%rd19802, %rd13, %rd19797;
	mul.hi.u64 	%rd19803, %rd13, %rd19797;
	add.cc.s64 	%rd19804, %rd19801, %rd19786;
	addc.cc.s64 	%rd19805, %rd19719, 0;
	add.cc.s64 	%rd903, %rd19804, %rd19802;
	addc.cc.s64 	%rd19806, %rd19805, %rd19803;
	mul.lo.s64 	%rd19807, %rd14, %rd19797;
	mul.hi.u64 	%rd19808, %rd14, %rd19797;
	add.cc.s64 	%rd19809, %rd19806, %rd19792;
	addc.cc.s64 	%rd19810, %rd19719, 0;
	add.cc.s64 	%rd904, %rd19809, %rd19807;
	addc.cc.s64 	%rd19811, %rd19810, %rd19808;
	mul.lo.s64 	%rd19812, %rd15, %rd19797;
	mul.hi.u64 	%rd19813, %rd15, %rd19797;
	add.cc.s64 	%rd19814, %rd19811, %rd19794;
	addc.cc.s64 	%rd19815, %rd19719, 0;
	add.cc.s64 	%rd905, %rd19814, %rd19812;
	addc.cc.s64 	%rd19816, %rd19815, %rd19813;
	add.s64 	%rd21162, %rd19796, %rd19816;
	setp.gt.u64 	%p2682, %rd21162, %rd15;
	@%p2682 bra 	$L__BB1_396;
	setp.lt.u64 	%p2683, %rd21162, %rd15;
	mov.u64 	%rd21159, %rd903;
	mov.u64 	%rd21160, %rd904;
	mov.u64 	%rd21161, %rd905;
	@%p2683 bra 	$L__BB1_397;
	setp.lt.u64 	%p2684, %rd14, %rd905;
	@%p2684 bra 	$L__BB1_396;
	setp.gt.u64 	%p2685, %rd14, %rd905;
	mov.u64 	%rd21159, %rd903;
	mov.u64 	%rd21160, %rd904;
	mov.u64 	%rd21161, %rd905;
	@%p2685 bra 	$L__BB1_397;
	setp.lt.u64 	%p2686, %rd13, %rd904;
	@%p2686 bra 	$L__BB1_396;
	setp.gt.u64 	%p2687, %rd13, %rd904;
	setp.gt.u64 	%p2688, %rd12, %rd903;
	or.pred  	%p2689, %p2687, %p2688;
	mov.u64 	%rd21159, %rd903;
	mov.u64 	%rd21160, %rd904;
	mov.u64 	%rd21161, %rd905;
	@%p2689 bra 	$L__BB1_397;
$L__BB1_396:
	sub.s64 	%rd21159, %rd903, %rd12;
	setp.lt.u64 	%p2690, %rd903, %rd12;
	selp.u64 	%rd19817, 1, 0, %p2690;
	add.s64 	%rd19818, %rd13, %rd19817;
	sub.s64 	%rd21160, %rd904, %rd19818;
	setp.lt.u64 	%p2691, %rd904, %rd19818;
	selp.u64 	%rd19819, 1, 0, %p2691;
	add.s64 	%rd19820, %rd14, %rd19819;
	sub.s64 	%rd21161, %rd905, %rd19820;
	setp.lt.u64 	%p2692, %rd905, %rd19820;
	selp.u64 	%rd19821, 1, 0, %p2692;
	add.s64 	%rd19822, %rd15, %rd19821;
	sub.s64 	%rd21162, %rd21162, %rd19822;
$L__BB1_397:
	shl.b64 	%rd915, %rd21159, 1;
	setp.gt.s64 	%p2693, %rd21159, -1;
	mov.b64 	{%r922, %r923}, %rd21160;
	mov.b64 	{%r924, %r925}, %rd21159;
	shf.l.wrap.b32 	%r926, %r925, %r922, 1;
	shf.l.wrap.b32 	%r927, %r922, %r923, 1;
	mov.b64 	%rd916, {%r926, %r927};
	setp.lt.u64 	%p2694, %rd916, %rd21160;
	setp.eq.s64 	%p2695, %rd916, %rd21160;
	selp.u32 	%r928, -1, 0, %p2695;
	selp.u32 	%r929, -1, 0, %p2694;
	selp.b32 	%r930, %r929, %r928, %p2693;
	and.b32  	%r932, %r930, 1;
	setp.eq.b32 	%p2696, %r932, 1;
	or.pred  	%p2697, %p2694, %p2696;
	selp.u64 	%rd19823, 1, 0, %p2697;
	shl.b64 	%rd19824, %rd21161, 1;
	or.b64  	%rd917, %rd19824, %rd19823;
	setp.ge.u64 	%p2698, %rd917, %rd21161;
	setp.lt.u64 	%p2699, %rd917, %rd21161;
	setp.eq.s64 	%p2700, %rd917, %rd21161;
	selp.u32 	%r933, -1, 0, %p2699;
	selp.u32 	%r934, -1, 0, %p2700;
	selp.b32 	%r935, %r934, %r933, %p2697;
	selp.b32 	%r936, %r935, %r933, %p2698;
	and.b32  	%r937, %r936, 1;
	setp.eq.b32 	%p18, %r937, 1;
	cvt.u64.u32 	%rd19825, %r936;
	and.b64  	%rd19826, %rd19825, 1;
	shl.b64 	%rd19827, %rd21162, 1;
	or.b64  	%rd21166, %rd19827, %rd19826;
	setp.lt.u64 	%p2701, %rd21166, %rd21162;
	@%p2701 bra 	$L__BB1_404;
	setp.eq.s64 	%p2702, %rd21166, %rd21162;
	and.pred  	%p2703, %p2702, %p18;
	setp.gt.u64 	%p2704, %rd21166, %rd15;
	or.pred  	%p2705, %p2703, %p2704;
	@%p2705 bra 	$L__BB1_404;
	setp.lt.u64 	%p2706, %rd21166, %rd15;
	mov.u64 	%rd21163, %rd915;
	mov.u64 	%rd21164, %rd916;
	mov.u64 	%rd21165, %rd917;
	@%p2706 bra 	$L__BB1_405;
	setp.gt.u64 	%p2707, %rd917, %rd14;
	@%p2707 bra 	$L__BB1_404;
	setp.lt.u64 	%p2708, %rd917, %rd14;
	mov.u64 	%rd21163, %rd915;
	mov.u64 	%rd21164, %rd916;
	mov.u64 	%rd21165, %rd917;
	@%p2708 bra 	$L__BB1_405;
	setp.gt.u64 	%p2709, %rd916, %rd13;
	@%p2709 bra 	$L__BB1_404;
	setp.lt.u64 	%p2710, %rd916, %rd13;
	setp.lt.u64 	%p2711, %rd915, %rd12;
	or.pred  	%p2712, %p2710, %p2711;
	mov.u64 	%rd21163, %rd915;
	mov.u64 	%rd21164, %rd916;
	mov.u64 	%rd21165, %rd917;
	@%p2712 bra 	$L__BB1_405;
$L__BB1_404:
	sub.s64 	%rd21163, %rd915, %rd12;
	setp.lt.u64 	%p2713, %rd915, %rd12;
	selp.u64 	%rd19828, 1, 0, %p2713;
	add.s64 	%rd19829, %rd13, %rd19828;
	sub.s64 	%rd21164, %rd916, %rd19829;
	setp.lt.u64 	%p2714, %rd916, %rd19829;
	selp.u64 	%rd19830, 1, 0, %p2714;
	add.s64 	%rd19831, %rd14, %rd19830;
	sub.s64 	%rd21165, %rd917, %rd19831;
	setp.lt.u64 	%p2715, %rd917, %rd19831;
	selp.u64 	%rd19832, 1, 0, %p2715;
	add.s64 	%rd19833, %rd15, %rd19832;
	sub.s64 	%rd21166, %rd21166, %rd19833;
$L__BB1_405:
	add.s64 	%rd927, %rd21163, %rd21159;
	setp.ge.u64 	%p2716, %rd927, %rd21163;
	setp.lt.u64 	%p2717, %rd927, %rd21163;
	selp.u64 	%rd19834, 1, 0, %p2717;
	add.s64 	%rd19835, %rd21164, %rd19834;
	add.s64 	%rd928, %rd19835, %rd21160;
	setp.lt.u64 	%p2718, %rd928, %rd21164;
	setp.eq.s64 	%p2719, %rd928, %rd21164;
	selp.u32 	%r938, -1, 0, %p2719;
	selp.u32 	%r939, -1, 0, %p2718;
	selp.b32 	%r940, %r939, %r938, %p2716;
	and.b32  	%r942, %r940, 1;
	setp.eq.b32 	%p2720, %r942, 1;
	or.pred  	%p2721, %p2718, %p2720;
	selp.u64 	%rd19836, 1, 0, %p2721;
	add.s64 	%rd19837, %rd21165, %rd19836;
	add.s64 	%rd929, %rd19837, %rd21161;
	setp.ge.u64 	%p2722, %rd929, %rd21165;
	setp.lt.u64 	%p2723, %rd929, %rd21165;
	setp.eq.s64 	%p2724, %rd929, %rd21165;
	selp.u32 	%r943, -1, 0, %p2723;
	selp.u32 	%r944, -1, 0, %p2724;
	selp.b32 	%r945, %r944, %r943, %p2721;
	selp.b32 	%r946, %r945, %r943, %p2722;
	and.b32  	%r947, %r946, 1;
	setp.eq.b32 	%p19, %r947, 1;
	cvt.u64.u32 	%rd19838, %r946;
	and.b64  	%rd19839, %rd19838, 1;
	add.s64 	%rd19840, %rd21166, %rd19839;
	add.s64 	%rd21170, %rd19840, %rd21162;
	setp.lt.u64 	%p2725, %rd21170, %rd21166;
	@%p2725 bra 	$L__BB1_412;
	setp.eq.s64 	%p2726, %rd21170, %rd21166;
	and.pred  	%p2727, %p2726, %p19;
	setp.gt.u64 	%p2728, %rd21170, %rd15;
	or.pred  	%p2729, %p2727, %p2728;
	@%p2729 bra 	$L__BB1_412;
	setp.lt.u64 	%p2730, %rd21170, %rd15;
	mov.u64 	%rd21167, %rd927;
	mov.u64 	%rd21168, %rd928;
	mov.u64 	%rd21169, %rd929;
	@%p2730 bra 	$L__BB1_413;
	setp.gt.u64 	%p2731, %rd929, %rd14;
	@%p2731 bra 	$L__BB1_412;
	setp.lt.u64 	%p2732, %rd929, %rd14;
	mov.u64 	%rd21167, %rd927;
	mov.u64 	%rd21168, %rd928;
	mov.u64 	%rd21169, %rd929;
	@%p2732 bra 	$L__BB1_413;
	setp.gt.u64 	%p2733, %rd928, %rd13;
	@%p2733 bra 	$L__BB1_412;
	setp.lt.u64 	%p2734, %rd928, %rd13;
	setp.lt.u64 	%p2735, %rd927, %rd12;
	or.pred  	%p2736, %p2734, %p2735;
	mov.u64 	%rd21167, %rd927;
	mov.u64 	%rd21168, %rd928;
	mov.u64 	%rd21169, %rd929;
	@%p2736 bra 	$L__BB1_413;
$L__BB1_412:
	sub.s64 	%rd21167, %rd927, %rd12;
	setp.lt.u64 	%p2737, %rd927, %rd12;
	selp.u64 	%rd19841, 1, 0, %p2737;
	add.s64 	%rd19842, %rd13, %rd19841;
	sub.s64 	%rd21168, %rd928, %rd19842;
	setp.lt.u64 	%p2738, %rd928, %rd19842;
	selp.u64 	%rd19843, 1, 0, %p2738;
	add.s64 	%rd19844, %rd14, %rd19843;
	sub.s64 	%rd21169, %rd929, %rd19844;
	setp.lt.u64 	%p2739, %rd929, %rd19844;
	selp.u64 	%rd19845, 1, 0, %p2739;
	add.s64 	%rd19846, %rd15, %rd19845;
	sub.s64 	%rd21170, %rd21170, %rd19846;
$L__BB1_413:
	and.b64  	%rd939, %rd21167, 4294967295;
	shr.u64 	%rd940, %rd21167, 32;
	mul.lo.s64 	%rd19847, %rd939, %rd939;
	mul.lo.s64 	%rd19848, %rd940, %rd939;
	shr.u64 	%rd19849, %rd19847, 32;
	shl.b64 	%rd19850, %rd19848, 1;
	and.b64  	%rd19851, %rd19850, 8589934590;
	add.s64 	%rd19852, %rd19849, %rd19851;
	shr.u64 	%rd19853, %rd19848, 31;
	and.b64  	%rd19854, %rd19853, 8589934590;
	mad.lo.s64 	%rd19855, %rd940, %rd940, %rd19854;
	shr.u64 	%rd19856, %rd19852, 32;
	shl.b64 	%rd19857, %rd19852, 32;
	and.b64  	%rd19858, %rd19847, 4294967293;
	or.b64  	%rd19859, %rd19857, %rd19858;
	add.s64 	%rd19860, %rd19855, %rd19856;
	shr.u64 	%rd941, %rd21168, 32;
	and.b64  	%rd942, %rd21168, 4294967295;
	mul.lo.s64 	%rd19861, %rd942, %rd939;
	mul.lo.s64 	%rd19862, %rd941, %rd939;
	mul.lo.s64 	%rd19863, %rd942, %rd940;
	shr.u64 	%rd19864, %rd19861, 32;
	and.b64  	%rd19865, %rd19862, 4294967295;
	add.s64 	%rd19866, %rd19864, %rd19865;
	and.b64  	%rd19867, %rd19863, 4294967295;
	add.s64 	%rd19868, %rd19866, %rd19867;
	shr.u64 	%rd19869, %rd19862, 32;
	mad.lo.s64 	%rd19870, %rd941, %rd940, %rd19869;
	shr.u64 	%rd19871, %rd19863, 32;
	add.s64 	%rd19872, %rd19870, %rd19871;
	shr.u64 	%rd19873, %rd19868, 32;
	shl.b64 	%rd19874, %rd19868, 32;
	and.b64  	%rd19875, %rd19861, 4294967295;
	or.b64  	%rd19876, %rd19874, %rd19875;
	add.s64 	%rd19877, %rd19872, %rd19873;
	shr.u64 	%rd943, %rd21169, 32;
	and.b64  	%rd944, %rd21169, 4294967295;
	mul.lo.s64 	%rd19878, %rd944, %rd939;
	mul.lo.s64 	%rd19879, %rd943, %rd939;
	mul.lo.s64 	%rd19880, %rd944, %rd940;
	shr.u64 	%rd19881, %rd19878, 32;
	and.b64  	%rd19882, %rd19879, 4294967295;
	add.s64 	%rd19883, %rd19881, %rd19882;
	and.b64  	%rd19884, %rd19880, 4294967295;
	add.s64 	%rd19885, %rd19883, %rd19884;
	shr.u64 	%rd19886, %rd19879, 32;
	mad.lo.s64 	%rd19887, %rd943, %rd940, %rd19886;
	shr.u64 	%rd19888, %rd19880, 32;
	add.s64 	%rd19889, %rd19887, %rd19888;
	shr.u64 	%rd19890, %rd19885, 32;
	shl.b64 	%rd19891, %rd19885, 32;
	and.b64  	%rd19892, %rd19878, 4294967295;
	or.b64  	%rd19893, %rd19891, %rd19892;
	add.s64 	%rd19894, %rd19889, %rd19890;
	shr.u64 	%rd945, %rd21170, 32;
	and.b64  	%rd946, %rd21170, 4294967295;
	mul.lo.s64 	%rd19895, %rd946, %rd939;
	mul.lo.s64 	%rd19896, %rd945, %rd939;
	mul.lo.s64 	%rd19897, %rd946, %rd940;
	shr.u64 	%rd19898, %rd19895, 32;
	and.b64  	%rd19899, %rd19896, 4294967295;
	add.s64 	%rd19900, %rd19898, %rd19899;
	and.b64  	%rd19901, %rd19897, 4294967295;
	add.s64 	%rd19902, %rd19900, %rd19901;
	shr.u64 	%rd19903, %rd19896, 32;
	mad.lo.s64 	%rd19904, %rd945, %rd940, %rd19903;
	shr.u64 	%rd19905, %rd19897, 32;
	add.s64 	%rd19906, %rd19904, %rd19905;
	shr.u64 	%rd19907, %rd19902, 32;
	shl.b64 	%rd19908, %rd19902, 32;
	and.b64  	%rd19909, %rd19895, 4294967295;
	or.b64  	%rd19910, %rd19908, %rd19909;
	add.s64 	%rd19911, %rd19906, %rd19907;
	shl.b64 	%rd19912, %rd19876, 1;
	shr.u64 	%rd19913, %rd19874, 63;
	add.s64 	%rd19914, %rd19877, %rd19877;
	add.s64 	%rd19915, %rd19914, %rd19913;
	mul.lo.s64 	%rd19916, %rd942, %rd942;
	mul.lo.s64 	%rd19917, %rd941, %rd942;
	shr.u64 	%rd19918, %rd19916, 32;
	shl.b64 	%rd19919, %rd19917, 1;
	and.b64  	%rd19920, %rd19919, 8589934590;
	add.s64 	%rd19921, %rd19918, %rd19920;
	shr.u64 	%rd19922, %rd19917, 31;
	and.b64  	%rd19923, %rd19922, 8589934590;
	mad.lo.s64 	%rd19924, %rd941, %rd941, %rd19923;
	shr.u64 	%rd19925, %rd19921, 32;
	shl.b64 	%rd19926, %rd19921, 32;
	and.b64  	%rd19927, %rd19916, 4294967293;
	or.b64  	%rd19928, %rd19926, %rd19927;
	add.s64 	%rd19929, %rd19893, %rd19913;
	add.s64 	%rd19930, %rd19929, %rd19928;
	max.u64 	%rd19931, %rd19893, %rd19929;
	setp.gt.u64 	%p2740, %rd19931, %rd19930;
	selp.u64 	%rd19932, 1, 0, %p2740;
	add.s64 	%rd19933, %rd19924, %rd19894;
	add.s64 	%rd19934, %rd19933, %rd19925;
	add.s64 	%rd19935, %rd19934, %rd19932;
	mul.lo.s64 	%rd19936, %rd944, %rd942;
	mul.lo.s64 	%rd19937, %rd943, %rd942;
	mul.lo.s64 	%rd19938, %rd944, %rd941;
	shr.u64 	%rd19939, %rd19936, 32;
	and.b64  	%rd19940, %rd19937, 4294967295;
	add.s64 	%rd19941, %rd19939, %rd19940;
	and.b64  	%rd19942, %rd19938, 4294967295;
	add.s64 	%rd19943, %rd19941, %rd19942;
	shr.u64 	%rd19944, %rd19937, 32;
	mad.lo.s64 	%rd19945, %rd943, %rd941, %rd19944;
	shr.u64 	%rd19946, %rd19938, 32;
	add.s64 	%rd19947, %rd19945, %rd19946;
	shr.u64 	%rd19948, %rd19943, 32;
	shl.b64 	%rd19949, %rd19943, 32;
	and.b64  	%rd19950, %rd19936, 4294967295;
	or.b64  	%rd19951, %rd19949, %rd19950;
	add.s64 	%rd19952, %rd19910, %rd19932;
	add.s64 	%rd19953, %rd19952, %rd19951;
	max.u64 	%rd19954, %rd19910, %rd19952;
	setp.gt.u64 	%p2741, %rd19954, %rd19953;
	selp.u64 	%rd19955, 1, 0, %p2741;
	add.s64 	%rd19956, %rd19947, %rd19911;
	add.s64 	%rd19957, %rd19956, %rd19948;
	add.s64 	%rd19958, %rd19957, %rd19955;
	add.s64 	%rd19959, %rd19930, %rd19893;
	setp.lt.u64 	%p2742, %rd19959, %rd19930;
	selp.u64 	%rd19960, 1, 0, %p2742;
	add.s64 	%rd19961, %rd19894, %rd19935;
	add.s64 	%rd19962, %rd19961, %rd19960;
	add.s64 	%rd19963, %rd19953, %rd19960;
	add.s64 	%rd19964, %rd19963, %rd19951;
	max.u64 	%rd19965, %rd19953, %rd19963;
	setp.gt.u64 	%p2743, %rd19965, %rd19964;
	selp.u64 	%rd19966, 1, 0, %p2743;
	add.s64 	%rd19967, %rd19947, %rd19958;
	add.s64 	%rd19968, %rd19967, %rd19948;
	add.s64 	%rd19969, %rd19968, %rd19966;
	add.s64 	%rd19970, %rd19964, %rd19910;
	setp.lt.u64 	%p2744, %rd19970, %rd19964;
	selp.u64 	%rd19971, 1, 0, %p2744;
	add.s64 	%rd19972, %rd19911, %rd19969;
	add.s64 	%rd19973, %rd19972, %rd19971;
	mul.lo.s64 	%rd19974, %rd11, %rd19859;
	mul.lo.s64 	%rd19975, %rd12, %rd19974;
	mul.hi.u64 	%rd19976, %rd12, %rd19974;
	add.cc.s64 	%rd19977, %rd19975, %rd19859;
	addc.cc.s64 	%rd19978, %rd19976, 0;
	mul.lo.s64 	%rd19979, %rd13, %rd19974;
	mul.hi.u64 	%rd19980, %rd13, %rd19974;
	mov.b64 	%rd19981, 0;
	add.cc.s64 	%rd19982, %rd19978, %rd19912;
	addc.cc.s64 	%rd19983, %rd19981, 0;
	add.cc.s64 	%rd19984, %rd19982, %rd19979;
	addc.cc.s64 	%rd19985, %rd19983, %rd19980;
	mul.lo.s64 	%rd19986, %rd14, %rd19974;
	mul.hi.u64 	%rd19987, %rd14, %rd19974;
	add.cc.s64 	%rd19988, %rd19985, %rd19959;
	addc.cc.s64 	%rd19989, %rd19981, 0;
	add.cc.s64 	%rd19990, %rd19988, %rd19986;
	addc.cc.s64 	%rd19991, %rd19989, %rd19987;
	mul.lo.s64 	%rd19992, %rd15, %rd19974;
	mul.hi.u64 	%rd19993, %rd15, %rd19974;
	add.cc.s64 	%rd19994, %rd19991, %rd19970;
	addc.cc.s64 	%rd19995, %rd19981, 0;
	add.cc.s64 	%rd19996, %rd19994, %rd19992;
	addc.cc.s64 	%rd19997, %rd19995, %rd19993;
	add.s64 	%rd19998, %rd19860, %rd19997;
	setp.lt.u64 	%p2745, %rd19998, %rd19860;
	selp.u64 	%rd19999, 1, 0, %p2745;
	add.s64 	%rd20000, %rd19915, %rd19999;
	setp.lt.u64 	%p2746, %rd20000, %rd19915;
	selp.u64 	%rd20001, 1, 0, %p2746;
	add.s64 	%rd20002, %rd19962, %rd20001;
	setp.lt.u64 	%p2747, %rd20002, %rd19962;
	selp.u64 	%rd20003, 1, 0, %p2747;
	add.s64 	%rd20004, %rd19973, %rd20003;
	mul.lo.s64 	%rd20005, %rd11, %rd19984;
	mul.lo.s64 	%rd20006, %rd12, %rd20005;
	mul.hi.u64 	%rd20007, %rd12, %rd20005;
	add.cc.s64 	%rd20008, %rd20006, %rd19984;
	addc.cc.s64 	%rd20009, %rd20007, 0;
	mul.lo.s64 	%rd20010, %rd13, %rd20005;
	mul.hi.u64 	%rd20011, %rd13, %rd20005;
	add.cc.s64 	%rd20012, %rd20009, %rd19990;
	addc.cc.s64 	%rd20013, %rd19981, 0;
	add.cc.s64 	%rd20014, %rd20012, %rd20010;
	addc.cc.s64 	%rd20015, %rd20013, %rd20011;
	mul.lo.s64 	%rd20016, %rd14, %rd20005;
	mul.hi.u64 	%rd20017, %rd14, %rd20005;
	add.cc.s64 	%rd20018, %rd20015, %rd19996;
	addc.cc.s64 	%rd20019, %rd19981, 0;
	add.cc.s64 	%rd20020, %rd20018, %rd20016;
	addc.cc.s64 	%rd20021, %rd20019, %rd20017;
	mul.lo.s64 	%rd20022, %rd15, %rd20005;
	mul.hi.u64 	%rd20023, %rd15, %rd20005;
	add.cc.s64 	%rd20024, %rd20021, %rd19998;
	addc.cc.s64 	%rd20025, %rd19981, 0;
	add.cc.s64 	%rd20026, %rd20024, %rd20022;
	addc.cc.s64 	%rd20027, %rd20025, %rd20023;
	add.s64 	%rd20028, %rd20000, %rd20027;
	setp.lt.u64 	%p2748, %rd20028, %rd20000;
	selp.u64 	%rd20029, 1, 0, %p2748;
	add.s64 	%rd20030, %rd20002, %rd20029;
	setp.lt.u64 	%p2749, %rd20030, %rd20002;
	selp.u64 	%rd20031, 1, 0, %p2749;
	add.s64 	%rd20032, %rd20004, %rd20031;
	mul.lo.s64 	%rd20033, %rd11, %rd20014;
	mul.lo.s64 	%rd20034, %rd12, %rd20033;
	mul.hi.u64 	%rd20035, %rd12, %rd20033;
	add.cc.s64 	%rd20036, %rd20034, %rd20014;
	addc.cc.s64 	%rd20037, %rd20035, 0;
	mul.lo.s64 	%rd20038, %rd13, %rd20033;
	mul.hi.u64 	%rd20039, %rd13, %rd20033;
	add.cc.s64 	%rd20040, %rd20037, %rd20020;
	addc.cc.s64 	%rd20041, %rd19981, 0;
	add.cc.s64 	%rd20042, %rd20040, %rd20038;
	addc.cc.s64 	%rd20043, %rd20041, %rd20039;
	mul.lo.s64 	%rd20044, %rd14, %rd20033;
	mul.hi.u64 	%rd20045, %rd14, %rd20033;
	add.cc.s64 	%rd20046, %rd20043, %rd20026;
	addc.cc.s64 	%rd20047, %rd19981, 0;
	add.cc.s64 	%rd20048, %rd20046, %rd20044;
	addc.cc.s64 	%rd20049, %rd20047, %rd20045;
	mul.lo.s64 	%rd20050, %rd15, %rd20033;
	mul.hi.u64 	%rd20051, %rd15, %rd20033;
	add.cc.s64 	%rd20052, %rd20049, %rd20028;
	addc.cc.s64 	%rd20053, %rd19981, 0;
	add.cc.s64 	%rd20054, %rd20052, %rd20050;
	addc.cc.s64 	%rd20055, %rd20053, %rd20051;
	add.s64 	%rd20056, %rd20030, %rd20055;
	setp.lt.u64 	%p2750, %rd20056, %rd20030;
	selp.u64 	%rd20057, 1, 0, %p2750;
	add.s64 	%rd20058, %rd20032, %rd20057;
	mul.lo.s64 	%rd20059, %rd11, %rd20042;
	mul.lo.s64 	%rd20060, %rd12, %rd20059;
	mul.hi.u64 	%rd20061, %rd12, %rd20059;
	add.cc.s64 	%rd20062, %rd20060, %rd20042;
	addc.cc.s64 	%rd20063, %rd20061, 0;
	mul.lo.s64 	%rd20064, %rd13, %rd20059;
	mul.hi.u64 	%rd20065, %rd13, %rd20059;
	add.cc.s64 	%rd20066, %rd20063, %rd20048;
	addc.cc.s64 	%rd20067, %rd19981, 0;
	add.cc.s64 	%rd947, %rd20066, %rd20064;
	addc.cc.s64 	%rd20068, %rd20067, %rd20065;
	mul.lo.s64 	%rd20069, %rd14, %rd20059;
	mul.hi.u64 	%rd20070, %rd14, %rd20059;
	add.cc.s64 	%rd20071, %rd20068, %rd20054;
	addc.cc.s64 	%rd20072, %rd19981, 0;
	add.cc.s64 	%rd948, %rd20071, %rd20069;
	addc.cc.s64 	%rd20073, %rd20072, %rd20070;
	mul.lo.s64 	%rd20074, %rd15, %rd20059;
	mul.hi.u64 	%rd20075, %rd15, %rd20059;
	add.cc.s64 	%rd20076, %rd20073, %rd20056;
	addc.cc.s64 	%rd20077, %rd19981, 0;
	add.cc.s64 	%rd949, %rd20076, %rd20074;
	addc.cc.s64 	%rd20078, %rd20077, %rd20075;
	add.s64 	%rd21171, %rd20058, %rd20078;
	setp.gt.u64 	%p2751, %rd21171, %rd15;
	@%p2751 bra 	$L__BB1_419;
	setp.lt.u64 	%p2752, %rd21171, %rd15;
	mov.u64 	%rd21172, %rd949;
	mov.u64 	%rd21173, %rd948;
	mov.u64 	%rd21174, %rd947;
	@%p2752 bra 	$L__BB1_420;
	setp.lt.u64 	%p2753, %rd14, %rd949;
	@%p2753 bra 	$L__BB1_419;
	setp.gt.u64 	%p2754, %rd14, %rd949;
	mov.u64 	%rd21172, %rd949;
	mov.u64 	%rd21173, %rd948;
	mov.u64 	%rd21174, %rd947;
	@%p2754 bra 	$L__BB1_420;
	setp.lt.u64 	%p2755, %rd13, %rd948;
	@%p2755 bra 	$L__BB1_419;
	setp.gt.u64 	%p2756, %rd13, %rd948;
	setp.gt.u64 	%p2757, %rd12, %rd947;
	or.pred  	%p2758, %p2756, %p2757;
	mov.u64 	%rd21172, %rd949;
	mov.u64 	%rd21173, %rd948;
	mov.u64 	%rd21174, %rd947;
	@%p2758 bra 	$L__BB1_420;
$L__BB1_419:
	sub.s64 	%rd21174, %rd947, %rd12;
	setp.lt.u64 	%p2759, %rd947, %rd12;
	selp.u64 	%rd20079, 1, 0, %p2759;
	add.s64 	%rd20080, %rd13, %rd20079;
	sub.s64 	%rd21173, %rd948, %rd20080;
	setp.lt.u64 	%p2760, %rd948, %rd20080;
	selp.u64 	%rd20081, 1, 0, %p2760;
	add.s64 	%rd20082, %rd14, %rd20081;
	sub.s64 	%rd21172, %rd949, %rd20082;
	setp.lt.u64 	%p2761, %rd949, %rd20082;
	selp.u64 	%rd20083, 1, 0, %p2761;
	add.s64 	%rd20084, %rd15, %rd20083;
	sub.s64 	%rd21171, %rd21171, %rd20084;
$L__BB1_420:
	sub.s64 	%rd21178, %rd21174, %rd21139;
	setp.lt.u64 	%p2762, %rd21174, %rd21139;
	selp.u64 	%rd20085, 1, 0, %p2762;
	add.s64 	%rd20086, %rd21140, %rd20085;
	sub.s64 	%rd21177, %rd21173, %rd20086;
	setp.lt.u64 	%p2763, %rd21173, %rd20086;
	selp.u64 	%rd20087, 1, 0, %p2763;
	add.s64 	%rd20088, %rd21141, %rd20087;
	sub.s64 	%rd21176, %rd21172, %rd20088;
	setp.lt.u64 	%p2764, %rd21172, %rd20088;
	selp.u64 	%rd20089, 1, 0, %p2764;
	add.s64 	%rd20090, %rd21142, %rd20089;
	sub.s64 	%rd21175, %rd21171, %rd20090;
	setp.ge.u64 	%p2765, %rd21171, %rd20090;
	@%p2765 bra 	$L__BB1_422;
	add.s64 	%rd963, %rd21178, %rd12;
	setp.ge.u64 	%p2766, %rd963, %rd21178;
	setp.lt.u64 	%p2767, %rd963, %rd21178;
	selp.u64 	%rd20091, 1, 0, %p2767;
	add.s64 	%rd20092, %rd21177, %rd20091;
	add.s64 	%rd964, %rd20092, %rd13;
	setp.lt.u64 	%p2768, %rd964, %rd21177;
	setp.eq.s64 	%p2769, %rd964, %rd21177;
	selp.u32 	%r948, -1, 0, %p2769;
	selp.u32 	%r949, -1, 0, %p2768;
	selp.b32 	%r950, %r949, %r948, %p2766;
	and.b32  	%r952, %r950, 1;
	setp.eq.b32 	%p2770, %r952, 1;
	or.pred  	%p2771, %p2768, %p2770;
	selp.u64 	%rd20093, 1, 0, %p2771;
	add.s64 	%rd20094, %rd21176, %rd20093;
	add.s64 	%rd965, %rd20094, %rd14;
	setp.ge.u64 	%p2772, %rd965, %rd21176;
	setp.lt.u64 	%p2773, %rd965, %rd21176;
	setp.eq.s64 	%p2774, %rd965, %rd21176;
	selp.u32 	%r953, -1, 0, %p2773;
	selp.u32 	%r954, -1, 0, %p2774;
	selp.b32 	%r955, %r954, %r953, %p2771;
	selp.b32 	%r956, %r955, %r953, %p2772;
	cvt.u64.u32 	%rd20095, %r956;
	and.b64  	%rd20096, %rd20095, 1;
	add.s64 	%rd20097, %rd21175, %rd20096;
	add.s64 	%rd21175, %rd20097, %rd15;
	mov.u64 	%rd21176, %rd965;
	mov.u64 	%rd21177, %rd964;
	mov.u64 	%rd21178, %rd963;
$L__BB1_422:
	sub.s64 	%rd21394, %rd21178, %rd21139;
	setp.lt.u64 	%p2775, %rd21178, %rd21139;
	selp.u64 	%rd20098, 1, 0, %p2775;
	add.s64 	%rd20099, %rd21140, %rd20098;
	sub.s64 	%rd21393, %rd21177, %rd20099;
	setp.lt.u64 	%p2776, %rd21177, %rd20099;
	selp.u64 	%rd20100, 1, 0, %p2776;
	add.s64 	%rd20101, %rd21141, %rd20100;
	sub.s64 	%rd21392, %rd21176, %rd20101;
	setp.lt.u64 	%p2777, %rd21176, %rd20101;
	selp.u64 	%rd20102, 1, 0, %p2777;
	add.s64 	%rd20103, %rd21142, %rd20102;
	sub.s64 	%rd21391, %rd21175, %rd20103;
	setp.ge.u64 	%p2778, %rd21175, %rd20103;
	@%p2778 bra 	$L__BB1_424;
	add.s64 	%rd975, %rd21394, %rd12;
	setp.ge.u64 	%p2779, %rd975, %rd21394;
	setp.lt.u64 	%p2780, %rd975, %rd21394;
	selp.u64 	%rd20104, 1, 0, %p2780;
	add.s64 	%rd20105, %rd21393, %rd20104;
	add.s64 	%rd976, %rd20105, %rd13;
	setp.lt.u64 	%p2781, %rd976, %rd21393;
	setp.eq.s64 	%p2782, %rd976, %rd21393;
	selp.u32 	%r957, -1, 0, %p2782;
	selp.u32 	%r958, -1, 0, %p2781;
	selp.b32 	%r959, %r958, %r957, %p2779;
	and.b32  	%r961, %r959, 1;
	setp.eq.b32 	%p2783, %r961, 1;
	or.pred  	%p2784, %p2781, %p2783;
	selp.u64 	%rd20106, 1, 0, %p2784;
	add.s64 	%rd20107, %rd21392, %rd20106;
	add.s64 	%rd977, %rd20107, %rd14;
	setp.ge.u64 	%p2785, %rd977, %rd21392;
	setp.lt.u64 	%p2786, %rd977, %rd21392;
	setp.eq.s64 	%p2787, %rd977, %rd21392;
	selp.u32 	%r962, -1, 0, %p2786;
	selp.u32 	%r963, -1, 0, %p2787;
	selp.b32 	%r964, %r963, %r962, %p2784;
	selp.b32 	%r965, %r964, %r962, %p2785;
	cvt.u64.u32 	%rd20108, %r965;
	and.b64  	%rd20109, %rd20108, 1;
	add.s64 	%rd20110, %rd21391, %rd20109;
	add.s64 	%rd21391, %rd20110, %rd15;
	mov.u64 	%rd21392, %rd977;
	mov.u64 	%rd21393, %rd976;
	mov.u64 	%rd21394, %rd975;
$L__BB1_424:
	sub.s64 	%rd21183, %rd21139, %rd21394;
	setp.lt.u64 	%p2788, %rd21139, %rd21394;
	selp.u64 	%rd20111, 1, 0, %p2788;
	add.s64 	%rd20112, %rd21393, %rd20111;
	sub.s64 	%rd21184, %rd21140, %rd20112;
	setp.lt.u64 	%p2789, %rd21140, %rd20112;
	selp.u64 	%rd20113, 1, 0, %p2789;
	add.s64 	%rd20114, %rd21392, %rd20113;
	sub.s64 	%rd21185, %rd21141, %rd20114;
	setp.lt.u64 	%p2790, %rd21141, %rd20114;
	selp.u64 	%rd20115, 1, 0, %p2790;
	add.s64 	%rd20116, %rd21391, %rd20115;
	sub.s64 	%rd21186, %rd21142, %rd20116;
	setp.ge.u64 	%p2791, %rd21142, %rd20116;
	@%p2791 bra 	$L__BB1_426;
	add.s64 	%rd987, %rd21183, %rd12;
	setp.ge.u64 	%p2792, %rd987, %rd21183;
	setp.lt.u64 	%p2793, %rd987, %rd21183;
	selp.u64 	%rd20117, 1, 0, %p2793;
	add.s64 	%rd20118, %rd21184, %rd20117;
	add.s64 	%rd988, %rd20118, %rd13;
	setp.lt.u64 	%p2794, %rd988, %rd21184;
	setp.eq.s64 	%p2795, %rd988, %rd21184;
	selp.u32 	%r966, -1, 0, %p2795;
	selp.u32 	%r967, -1, 0, %p2794;
	selp.b32 	%r968, %r967, %r966, %p2792;
	and.b32  	%r970, %r968, 1;
	setp.eq.b32 	%p2796, %r970, 1;
	or.pred  	%p2797, %p2794, %p2796;
	selp.u64 	%rd20119, 1, 0, %p2797;
	add.s64 	%rd20120, %rd21185, %rd20119;
	add.s64 	%rd989, %rd20120, %rd14;
	setp.ge.u64 	%p2798, %rd989, %rd21185;
	setp.lt.u64 	%p2799, %rd989, %rd21185;
	setp.eq.s64 	%p2800, %rd989, %rd21185;
	selp.u32 	%r971, -1, 0, %p2799;
	selp.u32 	%r972, -1, 0, %p2800;
	selp.b32 	%r973, %r972, %r971, %p2797;
	selp.b32 	%r974, %r973, %r971, %p2798;
	cvt.u64.u32 	%rd20121, %r974;
	and.b64  	%rd20122, %rd20121, 1;
	add.s64 	%rd20123, %rd21186, %rd20122;
	add.s64 	%rd21186, %rd20123, %rd15;
	mov.u64 	%rd21183, %rd987;
	mov.u64 	%rd21184, %rd988;
	mov.u64 	%rd21185, %rd989;
$L__BB1_426:
	shr.u64 	%rd20124, %rd21183, 32;
	and.b64  	%rd20125, %rd21183, 4294967295;
	mul.lo.s64 	%rd20126, %rd20125, %rd939;
	mul.lo.s64 	%rd20127, %rd20124, %rd939;
	mul.lo.s64 	%rd20128, %rd20125, %rd940;
	shr.u64 	%rd20129, %rd20126, 32;
	and.b64  	%rd20130, %rd20127, 4294967295;
	add.s64 	%rd20131, %rd20129, %rd20130;
	and.b64  	%rd20132, %rd20128, 4294967295;
	add.s64 	%rd20133, %rd20131, %rd20132;
	shr.u64 	%rd20134, %rd20127, 32;
	mad.lo.s64 	%rd20135, %rd20124, %rd940, %rd20134;
	shr.u64 	%rd20136, %rd20128, 32;
	add.s64 	%rd20137, %rd20135, %rd20136;
	shr.u64 	%rd20138, %rd20133, 32;
	shl.b64 	%rd20139, %rd20133, 32;
	and.b64  	%rd20140, %rd20126, 4294967295;
	or.b64  	%rd20141, %rd20139, %rd20140;
	add.s64 	%rd20142, %rd20137, %rd20138;
	shr.u64 	%rd20143, %rd21184, 32;
	and.b64  	%rd20144, %rd21184, 4294967295;
	mul.lo.s64 	%rd20145, %rd20144, %rd939;
	mul.lo.s64 	%rd20146, %rd20143, %rd939;
	mul.lo.s64 	%rd20147, %rd20144, %rd940;
	shr.u64 	%rd20148, %rd20145, 32;
	and.b64  	%rd20149, %rd20146, 4294967295;
	add.s64 	%rd20150, %rd20148, %rd20149;
	and.b64  	%rd20151, %rd20147, 4294967295;
	add.s64 	%rd20152, %rd20150, %rd20151;
	shr.u64 	%rd20153, %rd20146, 32;
	mad.lo.s64 	%rd20154, %rd20143, %rd940, %rd20153;
	shr.u64 	%rd20155, %rd20147, 32;
	add.s64 	%rd20156, %rd20154, %rd20155;
	shr.u64 	%rd20157, %rd20152, 32;
	shl.b64 	%rd20158, %rd20152, 32;
	and.b64  	%rd20159, %rd20145, 4294967295;
	or.b64  	%rd20160, %rd20158, %rd20159;
	add.s64 	%rd20161, %rd20156, %rd20157;
	shr.u64 	%rd20162, %rd21185, 32;
	and.b64  	%rd20163, %rd21185, 4294967295;
	mul.lo.s64 	%rd20164, %rd20163, %rd939;
	mul.lo.s64 	%rd20165, %rd20162, %rd939;
	mul.lo.s64 	%rd20166, %rd20163, %rd940;
	shr.u64 	%rd20167, %rd20164, 32;
	and.b64  	%rd20168, %rd20165, 4294967295;
	add.s64 	%rd20169, %rd20167, %rd20168;
	and.b64  	%rd20170, %rd20166, 4294967295;
	add.s64 	%rd20171, %rd20169, %rd20170;
	shr.u64 	%rd20172, %rd20165, 32;
	mad.lo.s64 	%rd20173, %rd20162, %rd940, %rd20172;
	shr.u64 	%rd20174, %rd20166, 32;
	add.s64 	%rd20175, %rd20173, %rd20174;
	shr.u64 	%rd20176, %rd20171, 32;
	shl.b64 	%rd20177, %rd20171, 32;
	and.b64  	%rd20178, %rd20164, 4294967295;
	or.b64  	%rd20179, %rd20177, %rd20178;
	add.s64 	%rd20180, %rd20175, %rd20176;
	shr.u64 	%rd20181, %rd21186, 32;
	and.b64  	%rd20182, %rd21186, 4294967295;
	mul.lo.s64 	%rd20183, %rd20182, %rd939;
	mul.lo.s64 	%rd20184, %rd20181, %rd939;
	mul.lo.s64 	%rd20185, %rd20182, %rd940;
	shr.u64 	%rd20186, %rd20183, 32;
	and.b64  	%rd20187, %rd20184, 4294967295;
	add.s64 	%rd20188, %rd20186, %rd20187;
	and.b64  	%rd20189, %rd20185, 4294967295;
	add.s64 	%rd20190, %rd20188, %rd20189;
	shr.u64 	%rd20191, %rd20184, 32;
	mad.lo.s64 	%rd20192, %rd20181, %rd940, %rd20191;
	shr.u64 	%rd20193, %rd20185, 32;
	add.s64 	%rd20194, %rd20192, %rd20193;
	shr.u64 	%rd20195, %rd20190, 32;
	shl.b64 	%rd20196, %rd20190, 32;
	and.b64  	%rd20197, %rd20183, 4294967295;
	or.b64  	%rd20198, %rd20196, %rd20197;
	add.s64 	%rd20199, %rd20194, %rd20195;
	mul.lo.s64 	%rd20200, %rd20125, %rd942;
	mul.lo.s64 	%rd20201, %rd20124, %rd942;
	mul.lo.s64 	%rd20202, %rd20125, %rd941;
	shr.u64 	%rd20203, %rd20200, 32;
	and.b64  	%rd20204, %rd20201, 4294967295;
	add.s64 	%rd20205, %rd20203, %rd20204;
	and.b64  	%rd20206, %rd20202, 4294967295;
	add.s64 	%rd20207, %rd20205, %rd20206;
	shr.u64 	%rd20208, %rd20201, 32;
	mad.lo.s64 	%rd20209, %rd20124, %rd941, %rd20208;
	shr.u64 	%rd20210, %rd20202, 32;
	add.s64 	%rd20211, %rd20209, %rd20210;
	shr.u64 	%rd20212, %rd20207, 32;
	shl.b64 	%rd20213, %rd20207, 32;
	and.b64  	%rd20214, %rd20200, 4294967295;
	or.b64  	%rd20215, %rd20213, %rd20214;
	add.s64 	%rd20216, %rd20160, %rd20215;
	setp.lt.u64 	%p2801, %rd20216, %rd20160;
	selp.u64 	%rd20217, 1, 0, %p2801;
	add.s64 	%rd20218, %rd20211, %rd20161;
	add.s64 	%rd20219, %rd20218, %rd20212;
	add.s64 	%rd20220, %rd20219, %rd20217;
	mul.lo.s64 	%rd20221, %rd20144, %rd942;
	mul.lo.s64 	%rd20222, %rd20143, %rd942;
	mul.lo.s64 	%rd20223, %rd20144, %rd941;
	shr.u64 	%rd20224, %rd20221, 32;
	and.b64  	%rd20225, %rd20222, 4294967295;
	add.s64 	%rd20226, %rd20224, %rd20225;
	and.b64  	%rd20227, %rd20223, 4294967295;
	add.s64 	%rd20228, %rd20226, %rd20227;
	shr.u64 	%rd20229, %rd20222, 32;
	mad.lo.s64 	%rd20230, %rd20143, %rd941, %rd20229;
	shr.u64 	%rd20231, %rd20223, 32;
	add.s64 	%rd20232, %rd20230, %rd20231;
	shr.u64 	%rd20233, %rd20228, 32;
	shl.b64 	%rd20234, %rd20228, 32;
	and.b64  	%rd20235, %rd20221, 4294967295;
	or.b64  	%rd20236, %rd20234, %rd20235;
	add.s64 	%rd20237, %rd20179, %rd20217;
	add.s64 	%rd20238, %rd20237, %rd20236;
	max.u64 	%rd20239, %rd20179, %rd20237;
	setp.gt.u64 	%p2802, %rd20239, %rd20238;
	selp.u64 	%rd20240, 1, 0, %p2802;
	add.s64 	%rd20241, %rd20232, %rd20180;
	add.s64 	%rd20242, %rd20241, %rd20233;
	add.s64 	%rd20243, %rd20242, %rd20240;
	mul.lo.s64 	%rd20244, %rd20163, %rd942;
	mul.lo.s64 	%rd20245, %rd20162, %rd942;
	mul.lo.s64 	%rd20246, %rd20163, %rd941;
	shr.u64 	%rd20247, %rd20244, 32;
	and.b64  	%rd20248, %rd20245, 4294967295;
	add.s64 	%rd20249, %rd20247, %rd20248;
	and.b64  	%rd20250, %rd20246, 4294967295;
	add.s64 	%rd20251, %rd20249, %rd20250;
	shr.u64 	%rd20252, %rd20245, 32;
	mad.lo.s64 	%rd20253, %rd20162, %rd941, %rd20252;
	shr.u64 	%rd20254, %rd20246, 32;
	add.s64 	%rd20255, %rd20253, %rd20254;
	shr.u64 	%rd20256, %rd20251, 32;
	shl.b64 	%rd20257, %rd20251, 32;
	and.b64  	%rd20258, %rd20244, 4294967295;
	or.b64  	%rd20259, %rd20257, %rd20258;
	add.s64 	%rd20260, %rd20198, %rd20240;
	add.s64 	%rd20261, %rd20260, %rd20259;
	max.u64 	%rd20262, %rd20198, %rd20260;
	setp.gt.u64 	%p2803, %rd20262, %rd20261;
	selp.u64 	%rd20263, 1, 0, %p2803;
	add.s64 	%rd20264, %rd20255, %rd20199;
	add.s64 	%rd20265, %rd20264, %rd20256;
	add.s64 	%rd20266, %rd20265, %rd20263;
	mul.lo.s64 	%rd20267, %rd20125, %rd944;
	mul.lo.s64 	%rd20268, %rd20124, %rd944;
	mul.lo.s64 	%rd20269, %rd20125, %rd943;
	shr.u64 	%rd20270, %rd20267, 32;
	and.b64  	%rd20271, %rd20268, 4294967295;
	add.s64 	%rd20272, %rd20270, %rd20271;
	and.b64  	%rd20273, %rd20269, 4294967295;
	add.s64 	%rd20274, %rd20272, %rd20273;
	shr.u64 	%rd20275, %rd20268, 32;
	mad.lo.s64 	%rd20276, %rd20124, %rd943, %rd20275;
	shr.u64 	%rd20277, %rd20269, 32;
	add.s64 	%rd20278, %rd20276, %rd20277;
	shr.u64 	%rd20279, %rd20274, 32;
	shl.b64 	%rd20280, %rd20274, 32;
	and.b64  	%rd20281, %rd20267, 4294967295;
	or.b64  	%rd20282, %rd20280, %rd20281;
	add.s64 	%rd20283, %rd20238, %rd20282;
	setp.lt.u64 	%p2804, %rd20283, %rd20238;
	selp.u64 	%rd20284, 1, 0, %p2804;
	add.s64 	%rd20285, %rd20278, %rd20243;
	add.s64 	%rd20286, %rd20285, %rd20279;
	add.s64 	%rd20287, %rd20286, %rd20284;
	mul.lo.s64 	%rd20288, %rd20144, %rd944;
	mul.lo.s64 	%rd20289, %rd20143, %rd944;
	mul.lo.s64 	%rd20290, %rd20144, %rd943;
	shr.u64 	%rd20291, %rd20288, 32;
	and.b64  	%rd20292, %rd20289, 4294967295;
	add.s64 	%rd20293, %rd20291, %rd20292;
	and.b64  	%rd20294, %rd20290, 4294967295;
	add.s64 	%rd20295, %rd20293, %rd20294;
	shr.u64 	%rd20296, %rd20289, 32;
	mad.lo.s64 	%rd20297, %rd20143, %rd943, %rd20296;
	shr.u64 	%rd20298, %rd20290, 32;
	add.s64 	%rd20299, %rd20297, %rd20298;
	shr.u64 	%rd20300, %rd20295, 32;
	shl.b64 	%rd20301, %rd20295, 32;
	and.b64  	%rd20302, %rd20288, 4294967295;
	or.b64  	%rd20303, %rd20301, %rd20302;
	add.s64 	%rd20304, %rd20261, %rd20284;
	add.s64 	%rd20305, %rd20304, %rd20303;
	max.u64 	%rd20306, %rd20261, %rd20304;
	setp.gt.u64 	%p2805, %rd20306, %rd20305;
	selp.u64 	%rd20307, 1, 0, %p2805;
	add.s64 	%rd20308, %rd20299, %rd20266;
	add.s64 	%rd20309, %rd20308, %rd20300;
	add.s64 	%rd20310, %rd20309, %rd20307;
	mul.lo.s64 	%rd20311, %rd20125, %rd946;
	mul.lo.s64 	%rd20312, %rd20124, %rd946;
	mul.lo.s64 	%rd20313, %rd20125, %rd945;
	shr.u64 	%rd20314, %rd20311, 32;
	and.b64  	%rd20315, %rd20312, 4294967295;
	add.s64 	%rd20316, %rd20314, %rd20315;
	and.b64  	%rd20317, %rd20313, 4294967295;
	add.s64 	%rd20318, %rd20316, %rd20317;
	shr.u64 	%rd20319, %rd20312, 32;
	mad.lo.s64 	%rd20320, %rd20124, %rd945, %rd20319;
	shr.u64 	%rd20321, %rd20313, 32;
	add.s64 	%rd20322, %rd20320, %rd20321;
	shr.u64 	%rd20323, %rd20318, 32;
	shl.b64 	%rd20324, %rd20318, 32;
	and.b64  	%rd20325, %rd20311, 4294967295;
	or.b64  	%rd20326, %rd20324, %rd20325;
	add.s64 	%rd20327, %rd20305, %rd20326;
	setp.lt.u64 	%p2806, %rd20327, %rd20305;
	selp.u64 	%rd20328, 1, 0, %p2806;
	add.s64 	%rd20329, %rd20322, %rd20310;
	add.s64 	%rd20330, %rd20329, %rd20323;
	add.s64 	%rd20331, %rd20330, %rd20328;
	mul.lo.s64 	%rd20332, %rd11, %rd20141;
	mul.lo.s64 	%rd20333, %rd12, %rd20332;
	mul.hi.u64 	%rd20334, %rd12, %rd20332;
	add.cc.s64 	%rd20335, %rd20333, %rd20141;
	addc.cc.s64 	%rd20336, %rd20334, 0;
	mul.lo.s64 	%rd20337, %rd13, %rd20332;
	mul.hi.u64 	%rd20338, %rd13, %rd20332;
	mov.b64 	%rd20339, 0;
	add.cc.s64 	%rd20340, %rd20336, %rd20216;
	addc.cc.s64 	%rd20341, %rd20339, 0;
	add.cc.s64 	%rd20342, %rd20340, %rd20337;
	addc.cc.s64 	%rd20343, %rd20341, %rd20338;
	mul.lo.s64 	%rd20344, %rd14, %rd20332;
	mul.hi.u64 	%rd20345, %rd14, %rd20332;
	add.cc.s64 	%rd20346, %rd20343, %rd20283;
	addc.cc.s64 	%rd20347, %rd20339, 0;
	add.cc.s64 	%rd20348, %rd20346, %rd20344;
	addc.cc.s64 	%rd20349, %rd20347, %rd20345;
	mul.lo.s64 	%rd20350, %rd15, %rd20332;
	mul.hi.u64 	%rd20351, %rd15, %rd20332;
	add.cc.s64 	%rd20352, %rd20349, %rd20327;
	addc.cc.s64 	%rd20353, %rd20339, 0;
	add.cc.s64 	%rd20354, %rd20352, %rd20350;
	addc.cc.s64 	%rd20355, %rd20353, %rd20351;
	add.s64 	%rd20356, %rd20142, %rd20355;
	setp.lt.u64 	%p2807, %rd20356, %rd20142;
	selp.u64 	%rd20357, 1, 0, %p2807;
	add.s64 	%rd20358, %rd20220, %rd20357;
	setp.lt.u64 	%p2808, %rd20358, %rd20220;
	selp.u64 	%rd20359, 1, 0, %p2808;
	add.s64 	%rd20360, %rd20287, %rd20359;
	setp.lt.u64 	%p2809, %rd20360, %rd20287;
	selp.u64 	%rd20361, 1, 0, %p2809;
	add.s64 	%rd20362, %rd20331, %rd20361;
	mul.lo.s64 	%rd20363, %rd11, %rd20342;
	mul.lo.s64 	%rd20364, %rd12, %rd20363;
	mul.hi.u64 	%rd20365, %rd12, %rd20363;
	add.cc.s64 	%rd20366, %rd20364, %rd20342;
	addc.cc.s64 	%rd20367, %rd20365, 0;
	mul.lo.s64 	%rd20368, %rd13, %rd20363;
	mul.hi.u64 	%rd20369, %rd13, %rd20363;
	add.cc.s64 	%rd20370, %rd20367, %rd20348;
	addc.cc.s64 	%rd20371, %rd20339, 0;
	add.cc.s64 	%rd20372, %rd20370, %rd20368;
	addc.cc.s64 	%rd20373, %rd20371, %rd20369;
	mul.lo.s64 	%rd20374, %rd14, %rd20363;
	mul.hi.u64 	%rd20375, %rd14, %rd20363;
	add.cc.s64 	%rd20376, %rd20373, %rd20354;
	addc.cc.s64 	%rd20377, %rd20339, 0;
	add.cc.s64 	%rd20378, %rd20376, %rd20374;
	addc.cc.s64 	%rd20379, %rd20377, %rd20375;
	mul.lo.s64 	%rd20380, %rd15, %rd20363;
	mul.hi.u64 	%rd20381, %rd15, %rd20363;
	add.cc.s64 	%rd20382, %rd20379, %rd20356;
	addc.cc.s64 	%rd20383, %rd20339, 0;
	add.cc.s64 	%rd20384, %rd20382, %rd20380;
	addc.cc.s64 	%rd20385, %rd20383, %rd20381;
	add.s64 	%rd20386, %rd20358, %rd20385;
	setp.lt.u64 	%p2810, %rd20386, %rd20358;
	selp.u64 	%rd20387, 1, 0, %p2810;
	add.s64 	%rd20388, %rd20360, %rd20387;
	setp.lt.u64 	%p2811, %rd20388, %rd20360;
	selp.u64 	%rd20389, 1, 0, %p2811;
	add.s64 	%rd20390, %rd20362, %rd20389;
	mul.lo.s64 	%rd20391, %rd11, %rd20372;
	mul.lo.s64 	%rd20392, %rd12, %rd20391;
	mul.hi.u64 	%rd20393, %rd12, %rd20391;
	add.cc.s64 	%rd20394, %rd20392, %rd20372;
	addc.cc.s64 	%rd20395, %rd20393, 0;
	mul.lo.s64 	%rd20396, %rd13, %rd20391;
	mul.hi.u64 	%rd20397, %rd13, %rd20391;
	add.cc.s64 	%rd20398, %rd20395, %rd20378;
	addc.cc.s64 	%rd20399, %rd20339, 0;
	add.cc.s64 	%rd20400, %rd20398, %rd20396;
	addc.cc.s64 	%rd20401, %rd20399, %rd20397;
	mul.lo.s64 	%rd20402, %rd14, %rd20391;
	mul.hi.u64 	%rd20403, %rd14, %rd20391;
	add.cc.s64 	%rd20404, %rd20401, %rd20384;
	addc.cc.s64 	%rd20405, %rd20339, 0;
	add.cc.s64 	%rd20406, %rd20404, %rd20402;
	addc.cc.s64 	%rd20407, %rd20405, %rd20403;
	mul.lo.s64 	%rd20408, %rd15, %rd20391;
	mul.hi.u64 	%rd20409, %rd15, %rd20391;
	add.cc.s64 	%rd20410, %rd20407, %rd20386;
	addc.cc.s64 	%rd20411, %rd20339, 0;
	add.cc.s64 	%rd20412, %rd20410, %rd20408;
	addc.cc.s64 	%rd20413, %rd20411, %rd20409;
	add.s64 	%rd20414, %rd20388, %rd20413;
	setp.lt.u64 	%p2812, %rd20414, %rd20388;
	selp.u64 	%rd20415, 1, 0, %p2812;
	add.s64 	%rd20416, %rd20390, %rd20415;
	mul.lo.s64 	%rd20417, %rd11, %rd20400;
	mul.lo.s64 	%rd20418, %rd12, %rd20417;
	mul.hi.u64 	%rd20419, %rd12, %rd20417;
	add.cc.s64 	%rd20420, %rd20418, %rd20400;
	addc.cc.s64 	%rd20421, %rd20419, 0;
	mul.lo.s64 	%rd20422, %rd13, %rd20417;
	mul.hi.u64 	%rd20423, %rd13, %rd20417;
	add.cc.s64 	%rd20424, %rd20421, %rd20406;
	addc.cc.s64 	%rd20425, %rd20339, 0;
	add.cc.s64 	%rd995, %rd20424, %rd20422;
	addc.cc.s64 	%rd20426, %rd20425, %rd20423;
	mul.lo.s64 	%rd20427, %rd14, %rd20417;
	mul.hi.u64 	%rd20428, %rd14, %rd20417;
	add.cc.s64 	%rd20429, %rd20426, %rd20412;
	addc.cc.s64 	%rd20430, %rd20339, 0;
	add.cc.s64 	%rd996, %rd20429, %rd20427;
	addc.cc.s64 	%rd20431, %rd20430, %rd20428;
	mul.lo.s64 	%rd20432, %rd15, %rd20417;
	mul.hi.u64 	%rd20433, %rd15, %rd20417;
	add.cc.s64 	%rd20434, %rd20431, %rd20414;
	addc.cc.s64 	%rd20435, %rd20339, 0;
	add.cc.s64 	%rd997, %rd20434, %rd20432;
	addc.cc.s64 	%rd20436, %rd20435, %rd20433;
	add.s64 	%rd21187, %rd20416, %rd20436;
	setp.gt.u64 	%p2813, %rd21187, %rd15;
	@%p2813 bra 	$L__BB1_432;
	setp.lt.u64 	%p2814, %rd21187, %rd15;
	mov.u64 	%rd21188, %rd997;
	mov.u64 	%rd21189, %rd996;
	mov.u64 	%rd21190, %rd995;
	@%p2814 bra 	$L__BB1_433;
	setp.lt.u64 	%p2815, %rd14, %rd997;
	@%p2815 bra 	$L__BB1_432;
	setp.gt.u64 	%p2816, %rd14, %rd997;
	mov.u64 	%rd21188, %rd997;
	mov.u64 	%rd21189, %rd996;
	mov.u64 	%rd21190, %rd995;
	@%p2816 bra 	$L__BB1_433;
	setp.lt.u64 	%p2817, %rd13, %rd996;
	@%p2817 bra 	$L__BB1_432;
	setp.gt.u64 	%p2818, %rd13, %rd996;
	setp.gt.u64 	%p2819, %rd12, %rd995;
	or.pred  	%p2820, %p2818, %p2819;
	mov.u64 	%rd21188, %rd997;
	mov.u64 	%rd21189, %rd996;
	mov.u64 	%rd21190, %rd995;
	@%p2820 bra 	$L__BB1_433;
$L__BB1_432:
	sub.s64 	%rd21190, %rd995, %rd12;
	setp.lt.u64 	%p2821, %rd995, %rd12;
	selp.u64 	%rd20437, 1, 0, %p2821;
	add.s64 	%rd20438, %rd13, %rd20437;
	sub.s64 	%rd21189, %rd996, %rd20438;
	setp.lt.u64 	%p2822, %rd996, %rd20438;
	selp.u64 	%rd20439, 1, 0, %p2822;
	add.s64 	%rd20440, %rd14, %rd20439;
	sub.s64 	%rd21188, %rd997, %rd20440;
	setp.lt.u64 	%p2823, %rd997, %rd20440;
	selp.u64 	%rd20441, 1, 0, %p2823;
	add.s64 	%rd20442, %rd15, %rd20441;
	sub.s64 	%rd21187, %rd21187, %rd20442;
$L__BB1_433:
	sub.s64 	%rd21390, %rd21190, %rd21155;
	setp.lt.u64 	%p2824, %rd21190, %rd21155;
	selp.u64 	%rd20443, 1, 0, %p2824;
	add.s64 	%rd20444, %rd21156, %rd20443;
	sub.s64 	%rd21389, %rd21189, %rd20444;
	setp.lt.u64 	%p2825, %rd21189, %rd20444;
	selp.u64 	%rd20445, 1, 0, %p2825;
	add.s64 	%rd20446, %rd21157, %rd20445;
	sub.s64 	%rd21388, %rd21188, %rd20446;
	setp.lt.u64 	%p2826, %rd21188, %rd20446;
	selp.u64 	%rd20447, 1, 0, %p2826;
	add.s64 	%rd20448, %rd21158, %rd20447;
	sub.s64 	%rd21387, %rd21187, %rd20448;
	setp.ge.u64 	%p2827, %rd21187, %rd20448;
	@%p2827 bra 	$L__BB1_435;
	add.s64 	%rd1011, %rd21390, %rd12;
	setp.ge.u64 	%p2828, %rd1011, %rd21390;
	setp.lt.u64 	%p2829, %rd1011, %rd21390;
	selp.u64 	%rd20449, 1, 0, %p2829;
	add.s64 	%rd20450, %rd21389, %rd20449;
	add.s64 	%rd1012, %rd20450, %rd13;
	setp.lt.u64 	%p2830, %rd1012, %rd21389;
	setp.eq.s64 	%p2831, %rd1012, %rd21389;
	selp.u32 	%r975, -1, 0, %p2831;
	selp.u32 	%r976, -1, 0, %p2830;
	selp.b32 	%r977, %r976, %r975, %p2828;
	and.b32  	%r979, %r977, 1;
	setp.eq.b32 	%p2832, %r979, 1;
	or.pred  	%p2833, %p2830, %p2832;
	selp.u64 	%rd20451, 1, 0, %p2833;
	add.s64 	%rd20452, %rd21388, %rd20451;
	add.s64 	%rd1013, %rd20452, %rd14;
	setp.ge.u64 	%p2834, %rd1013, %rd21388;
	setp.lt.u64 	%p2835, %rd1013, %rd21388;
	setp.eq.s64 	%p2836, %rd1013, %rd21388;
	selp.u32 	%r980, -1, 0, %p2835;
	selp.u32 	%r981, -1, 0, %p2836;
	selp.b32 	%r982, %r981, %r980, %p2833;
	selp.b32 	%r983, %r982, %r980, %p2834;
	cvt.u64.u32 	%rd20453, %r983;
	and.b64  	%rd20454, %rd20453, 1;
	add.s64 	%rd20455, %rd21387, %rd20454;
	add.s64 	%rd21387, %rd20455, %rd15;
	mov.u64 	%rd21388, %rd1013;
	mov.u64 	%rd21389, %rd1012;
	mov.u64 	%rd21390, %rd1011;
$L__BB1_435:
	and.b64  	%rd20456, %rd21390, 4294967295;
	shr.u64 	%rd20457, %rd21390, 32;
	shr.u64 	%rd20458, %rd76, 32;
	and.b64  	%rd20459, %rd76, 4294967295;
	mul.lo.s64 	%rd20460, %rd20459, %rd20456;
	mul.lo.s64 	%rd20461, %rd20458, %rd20456;
	mul.lo.s64 	%rd20462, %rd20459, %rd20457;
	shr.u64 	%rd20463, %rd20460, 32;
	and.b64  	%rd20464, %rd20461, 4294967295;
	add.s64 	%rd20465, %rd20463, %rd20464;
	and.b64  	%rd20466, %rd20462, 4294967295;
	add.s64 	%rd20467, %rd20465, %rd20466;
	shr.u64 	%rd20468, %rd20461, 32;
	mad.lo.s64 	%rd20469, %rd20458, %rd20457, %rd20468;
	shr.u64 	%rd20470, %rd20462, 32;
	add.s64 	%rd20471, %rd20469, %rd20470;
	shr.u64 	%rd20472, %rd20467, 32;
	shl.b64 	%rd20473, %rd20467, 32;
	and.b64  	%rd20474, %rd20460, 4294967295;
	or.b64  	%rd20475, %rd20473, %rd20474;
	add.s64 	%rd20476, %rd20471, %rd20472;
	shr.u64 	%rd20477, %rd75, 32;
	and.b64  	%rd20478, %rd75, 4294967295;
	mul.lo.s64 	%rd20479, %rd20478, %rd20456;
	mul.lo.s64 	%rd20480, %rd20477, %rd20456;
	mul.lo.s64 	%rd20481, %rd20478, %rd20457;
	shr.u64 	%rd20482, %rd20479, 32;
	and.b64  	%rd20483, %rd20480, 4294967295;
	add.s64 	%rd20484, %rd20482, %rd20483;
	and.b64  	%rd20485, %rd20481, 4294967295;
	add.s64 	%rd20486, %rd20484, %rd20485;
	shr.u64 	%rd20487, %rd20480, 32;
	mad.lo.s64 	%rd20488, %rd20477, %rd20457, %rd20487;
	shr.u64 	%rd20489, %rd20481, 32;
	add.s64 	%rd20490, %rd20488, %rd20489;
	shr.u64 	%rd20491, %rd20486, 32;
	shl.b64 	%rd20492, %rd20486, 32;
	and.b64  	%rd20493, %rd20479, 4294967295;
	or.b64  	%rd20494, %rd20492, %rd20493;
	add.s64 	%rd20495, %rd20490, %rd20491;
	shr.u64 	%rd20496, %rd74, 32;
	and.b64  	%rd20497, %rd74, 4294967295;
	mul.lo.s64 	%rd20498, %rd20497, %rd20456;
	mul.lo.s64 	%rd20499, %rd20496, %rd20456;
	mul.lo.s64 	%rd20500, %rd20497, %rd20457;
	shr.u64 	%rd20501, %rd20498, 32;
	and.b64  	%rd20502, %rd20499, 4294967295;
	add.s64 	%rd20503, %rd20501, %rd20502;
	and.b64  	%rd20504, %rd20500, 4294967295;
	add.s64 	%rd20505, %rd20503, %rd20504;
	shr.u64 	%rd20506, %rd20499, 32;
	mad.lo.s64 	%rd20507, %rd20496, %rd20457, %rd20506;
	shr.u64 	%rd20508, %rd20500, 32;
	add.s64 	%rd20509, %rd20507, %rd20508;
	shr.u64 	%rd20510, %rd20505, 32;
	shl.b64 	%rd20511, %rd20505, 32;
	and.b64  	%rd20512, %rd20498, 4294967295;
	or.b64  	%rd20513, %rd20511, %rd20512;
	add.s64 	%rd20514, %rd20509, %rd20510;
	shr.u64 	%rd20515, %rd73, 32;
	and.b64  	%rd20516, %rd73, 4294967295;
	mul.lo.s64 	%rd20517, %rd20516, %rd20456;
	mul.lo.s64 	%rd20518, %rd20515, %rd20456;
	mul.lo.s64 	%rd20519, %rd20516, %rd20457;
	shr.u64 	%rd20520, %rd20517, 32;
	and.b64  	%rd20521, %rd20518, 4294967295;
	add.s64 	%rd20522, %rd20520, %rd20521;
	and.b64  	%rd20523, %rd20519, 4294967295;
	add.s64 	%rd20524, %rd20522, %rd20523;
	shr.u64 	%rd20525, %rd20518, 32;
	mad.lo.s64 	%rd20526, %rd20515, %rd20457, %rd20525;
	shr.u64 	%rd20527, %rd20519, 32;
	add.s64 	%rd20528, %rd20526, %rd20527;
	shr.u64 	%rd20529, %rd20524, 32;
	shl.b64 	%rd20530, %rd20524, 32;
	and.b64  	%rd20531, %rd20517, 4294967295;
	or.b64  	%rd20532, %rd20530, %rd20531;
	add.s64 	%rd20533, %rd20528, %rd20529;
	and.b64  	%rd20534, %rd21389, 4294967295;
	shr.u64 	%rd20535, %rd21389, 32;
	mul.lo.s64 	%rd20536, %rd20459, %rd20534;
	mul.lo.s64 	%rd20537, %rd20458, %rd20534;
	mul.lo.s64 	%rd20538, %rd20459, %rd20535;
	shr.u64 	%rd20539, %rd20536, 32;
	and.b64  	%rd20540, %rd20537, 4294967295;
	add.s64 	%rd20541, %rd20539, %rd20540;
	and.b64  	%rd20542, %rd20538, 4294967295;
	add.s64 	%rd20543, %rd20541, %rd20542;
	shr.u64 	%rd20544, %rd20537, 32;
	mad.lo.s64 	%rd20545, %rd20458, %rd20535, %rd20544;
	shr.u64 	%rd20546, %rd20538, 32;
	add.s64 	%rd20547, %rd20545, %rd20546;
	shr.u64 	%rd20548, %rd20543, 32;
	shl.b64 	%rd20549, %rd20543, 32;
	and.b64  	%rd20550, %rd20536, 4294967295;
	or.b64  	%rd20551, %rd20549, %rd20550;
	add.s64 	%rd20552, %rd20494, %rd20551;
	setp.lt.u64 	%p2837, %rd20552, %rd20494;
	selp.u64 	%rd20553, 1, 0, %p2837;
	add.s64 	%rd20554, %rd20547, %rd20495;
	add.s64 	%rd20555, %rd20554, %rd20548;
	add.s64 	%rd20556, %rd20555, %rd20553;
	mul.lo.s64 	%rd20557, %rd20478, %rd20534;
	mul.lo.s64 	%rd20558, %rd20477, %rd20534;
	mul.lo.s64 	%rd20559, %rd20478, %rd20535;
	shr.u64 	%rd20560, %rd20557, 32;
	and.b64  	%rd20561, %rd20558, 4294967295;
	add.s64 	%rd20562, %rd20560, %rd20561;
	and.b64  	%rd20563, %rd20559, 4294967295;
	add.s64 	%rd20564, %rd20562, %rd20563;
	shr.u64 	%rd20565, %rd20558, 32;
	mad.lo.s64 	%rd20566, %rd20477, %rd20535, %rd20565;
	shr.u64 	%rd20567, %rd20559, 32;
	add.s64 	%rd20568, %rd20566, %rd20567;
	shr.u64 	%rd20569, %rd20564, 32;
	shl.b64 	%rd20570, %rd20564, 32;
	and.b64  	%rd20571, %rd20557, 4294967295;
	or.b64  	%rd20572, %rd20570, %rd20571;
	add.s64 	%rd20573, %rd20513, %rd20553;
	add.s64 	%rd20574, %rd20573, %rd20572;
	max.u64 	%rd20575, %rd20513, %rd20573;
	setp.gt.u64 	%p2838, %rd20575, %rd20574;
	selp.u64 	%rd20576, 1, 0, %p2838;
	add.s64 	%rd20577, %rd20568, %rd20514;
	add.s64 	%rd20578, %rd20577, %rd20569;
	add.s64 	%rd20579, %rd20578, %rd20576;
	mul.lo.s64 	%rd20580, %rd20497, %rd20534;
	mul.lo.s64 	%rd20581, %rd20496, %rd20534;
	mul.lo.s64 	%rd20582, %rd20497, %rd20535;
	shr.u64 	%rd20583, %rd20580, 32;
	and.b64  	%rd20584, %rd20581, 4294967295;
	add.s64 	%rd20585, %rd20583, %rd20584;
	and.b64  	%rd20586, %rd20582, 4294967295;
	add.s64 	%rd20587, %rd20585, %rd20586;
	shr.u64 	%rd20588, %rd20581, 32;
	mad.lo.s64 	%rd20589, %rd20496, %rd20535, %rd20588;
	shr.u64 	%rd20590, %rd20582, 32;
	add.s64 	%rd20591, %rd20589, %rd20590;
	shr.u64 	%rd20592, %rd20587, 32;
	shl.b64 	%rd20593, %rd20587, 32;
	and.b64  	%rd20594, %rd20580, 4294967295;
	or.b64  	%rd20595, %rd20593, %rd20594;
	add.s64 	%rd20596, %rd20532, %rd20576;
	add.s64 	%rd20597, %rd20596, %rd20595;
	max.u64 	%rd20598, %rd20532, %rd20596;
	setp.gt.u64 	%p2839, %rd20598, %rd20597;
	selp.u64 	%rd20599, 1, 0, %p2839;
	add.s64 	%rd20600, %rd20591, %rd20533;
	add.s64 	%rd20601, %rd20600, %rd20592;
	add.s64 	%rd20602, %rd20601, %rd20599;
	and.b64  	%rd20603, %rd21388, 4294967295;
	shr.u64 	%rd20604, %rd21388, 32;
	mul.lo.s64 	%rd20605, %rd20459, %rd20603;
	mul.lo.s64 	%rd20606, %rd20458, %rd20603;
	mul.lo.s64 	%rd20607, %rd20459, %rd20604;
	shr.u64 	%rd20608, %rd20605, 32;
	and.b64  	%rd20609, %rd20606, 4294967295;
	add.s64 	%rd20610, %rd20608, %rd20609;
	and.b64  	%rd20611, %rd20607, 4294967295;
	add.s64 	%rd20612, %rd20610, %rd20611;
	shr.u64 	%rd20613, %rd20606, 32;
	mad.lo.s64 	%rd20614, %rd20458, %rd20604, %rd20613;
	shr.u64 	%rd20615, %rd20607, 32;
	add.s64 	%rd20616, %rd20614, %rd20615;
	shr.u64 	%rd20617, %rd20612, 32;
	shl.b64 	%rd20618, %rd20612, 32;
	and.b64  	%rd20619, %rd20605, 4294967295;
	or.b64  	%rd20620, %rd20618, %rd20619;
	add.s64 	%rd20621, %rd20574, %rd20620;
	setp.lt.u64 	%p2840, %rd20621, %rd20574;
	selp.u64 	%rd20622, 1, 0, %p2840;
	add.s64 	%rd20623, %rd20616, %rd20579;
	add.s64 	%rd20624, %rd20623, %rd20617;
	add.s64 	%rd20625, %rd20624, %rd20622;
	mul.lo.s64 	%rd20626, %rd20478, %rd20603;
	mul.lo.s64 	%rd20627, %rd20477, %rd20603;
	mul.lo.s64 	%rd20628, %rd20478, %rd20604;
	shr.u64 	%rd20629, %rd20626, 32;
	and.b64  	%rd20630, %rd20627, 4294967295;
	add.s64 	%rd20631, %rd20629, %rd20630;
	and.b64  	%rd20632, %rd20628, 4294967295;
	add.s64 	%rd20633, %rd20631, %rd20632;
	shr.u64 	%rd20634, %rd20627, 32;
	mad.lo.s64 	%rd20635, %rd20477, %rd20604, %rd20634;
	shr.u64 	%rd20636, %rd20628, 32;
	add.s64 	%rd20637, %rd20635, %rd20636;
	shr.u64 	%rd20638, %rd20633, 32;
	shl.b64 	%rd20639, %rd20633, 32;
	and.b64  	%rd20640, %rd20626, 4294967295;
	or.b64  	%rd20641, %rd20639, %rd20640;
	add.s64 	%rd20642, %rd20597, %rd20622;
	add.s64 	%rd20643, %rd20642, %rd20641;
	max.u64 	%rd20644, %rd20597, %rd20642;
	setp.gt.u64 	%p2841, %rd20644, %rd20643;
	selp.u64 	%rd20645, 1, 0, %p2841;
	add.s64 	%rd20646, %rd20637, %rd20602;
	add.s64 	%rd20647, %rd20646, %rd20638;
	add.s64 	%rd20648, %rd20647, %rd20645;
	and.b64  	%rd20649, %rd21387, 4294967295;
	shr.u64 	%rd20650, %rd21387, 32;
	mul.lo.s64 	%rd20651, %rd20459, %rd20649;
	mul.lo.s64 	%rd20652, %rd20458, %rd20649;
	mul.lo.s64 	%rd20653, %rd20459, %rd20650;
	shr.u64 	%rd20654, %rd20651, 32;
	and.b64  	%rd20655, %rd20652, 4294967295;
	add.s64 	%rd20656, %rd20654, %rd20655;
	and.b64  	%rd20657, %rd20653, 4294967295;
	add.s64 	%rd20658, %rd20656, %rd20657;
	shr.u64 	%rd20659, %rd20652, 32;
	mad.lo.s64 	%rd20660, %rd20458, %rd20650, %rd20659;
	shr.u64 	%rd20661, %rd20653, 32;
	add.s64 	%rd20662, %rd20660, %rd20661;
	shr.u64 	%rd20663, %rd20658, 32;
	shl.b64 	%rd20664, %rd20658, 32;
	and.b64  	%rd20665, %rd20651, 4294967295;
	or.b64  	%rd20666, %rd20664, %rd20665;
	add.s64 	%rd20667, %rd20643, %rd20666;
	setp.lt.u64 	%p2842, %rd20667, %rd20643;
	selp.u64 	%rd20668, 1, 0, %p2842;
	add.s64 	%rd20669, %rd20662, %rd20648;
	add.s64 	%rd20670, %rd20669, %rd20663;
	add.s64 	%rd20671, %rd20670, %rd20668;
	mul.lo.s64 	%rd20672, %rd11, %rd20475;
	mul.lo.s64 	%rd20673, %rd12, %rd20672;
	mul.hi.u64 	%rd20674, %rd12, %rd20672;
	add.cc.s64 	%rd20675, %rd20673, %rd20475;
	addc.cc.s64 	%rd20676, %rd20674, 0;
	mul.lo.s64 	%rd20677, %rd13, %rd20672;
	mul.hi.u64 	%rd20678, %rd13, %rd20672;
	mov.b64 	%rd20679, 0;
	add.cc.s64 	%rd20680, %rd20676, %rd20552;
	addc.cc.s64 	%rd20681, %rd20679, 0;
	add.cc.s64 	%rd20682, %rd20680, %rd20677;
	addc.cc.s64 	%rd20683, %rd20681, %rd20678;
	mul.lo.s64 	%rd20684, %rd14, %rd20672;
	mul.hi.u64 	%rd20685, %rd14, %rd20672;
	add.cc.s64 	%rd20686, %rd20683, %rd20621;
	addc.cc.s64 	%rd20687, %rd20679, 0;
	add.cc.s64 	%rd20688, %rd20686, %rd20684;
	addc.cc.s64 	%rd20689, %rd20687, %rd20685;
	mul.lo.s64 	%rd20690, %rd15, %rd20672;
	mul.hi.u64 	%rd20691, %rd15, %rd20672;
	add.cc.s64 	%rd20692, %rd20689, %rd20667;
	addc.cc.s64 	%rd20693, %rd20679, 0;
	add.cc.s64 	%rd20694, %rd20692, %rd20690;
	addc.cc.s64 	%rd20695, %rd20693, %rd20691;
	add.s64 	%rd20696, %rd20476, %rd20695;
	setp.lt.u64 	%p2843, %rd20696, %rd20476;
	selp.u64 	%rd20697, 1, 0, %p2843;
	add.s64 	%rd20698, %rd20556, %rd20697;
	setp.lt.u64 	%p2844, %rd20698, %rd20556;
	selp.u64 	%rd20699, 1, 0, %p2844;
	add.s64 	%rd20700, %rd20625, %rd20699;
	setp.lt.u64 	%p2845, %rd20700, %rd20625;
	selp.u64 	%rd20701, 1, 0, %p2845;
	add.s64 	%rd20702, %rd20671, %rd20701;
	mul.lo.s64 	%rd20703, %rd11, %rd20682;
	mul.lo.s64 	%rd20704, %rd12, %rd20703;
	mul.hi.u64 	%rd20705, %rd12, %rd20703;
	add.cc.s64 	%rd20706, %rd20704, %rd20682;
	addc.cc.s64 	%rd20707, %rd20705, 0;
	mul.lo.s64 	%rd20708, %rd13, %rd20703;
	mul.hi.u64 	%rd20709, %rd13, %rd20703;
	add.cc.s64 	%rd20710, %rd20707, %rd20688;
	addc.cc.s64 	%rd20711, %rd20679, 0;
	add.cc.s64 	%rd20712, %rd20710, %rd20708;
	addc.cc.s64 	%rd20713, %rd20711, %rd20709;
	mul.lo.s64 	%rd20714, %rd14, %rd20703;
	mul.hi.u64 	%rd20715, %rd14, %rd20703;
	add.cc.s64 	%rd20716, %rd20713, %rd20694;
	addc.cc.s64 	%rd20717, %rd20679, 0;
	add.cc.s64 	%rd20718, %rd20716, %rd20714;
	addc.cc.s64 	%rd20719, %rd20717, %rd20715;
	mul.lo.s64 	%rd20720, %rd15, %rd20703;
	mul.hi.u64 	%rd20721, %rd15, %rd20703;
	add.cc.s64 	%rd20722, %rd20719, %rd20696;
	addc.cc.s64 	%rd20723, %rd20679, 0;
	add.cc.s64 	%rd20724, %rd20722, %rd20720;
	addc.cc.s64 	%rd20725, %rd20723, %rd20721;
	add.s64 	%rd20726, %rd20698, %rd20725;
	setp.lt.u64 	%p2846, %rd20726, %rd20698;
	selp.u64 	%rd20727, 1, 0, %p2846;
	add.s64 	%rd20728, %rd20700, %rd20727;
	setp.lt.u64 	%p2847, %rd20728, %rd20700;
	selp.u64 	%rd20729, 1, 0, %p2847;
	add.s64 	%rd20730, %rd20702, %rd20729;
	mul.lo.s64 	%rd20731, %rd11, %rd20712;
	mul.lo.s64 	%rd20732, %rd12, %rd20731;
	mul.hi.u64 	%rd20733, %rd12, %rd20731;
	add.cc.s64 	%rd20734, %rd20732, %rd20712;
	addc.cc.s64 	%rd20735, %rd20733, 0;
	mul.lo.s64 	%rd20736, %rd13, %rd20731;
	mul.hi.u64 	%rd20737, %rd13, %rd20731;
	add.cc.s64 	%rd20738, %rd20735, %rd20718;
	addc.cc.s64 	%rd20739, %rd20679, 0;
	add.cc.s64 	%rd20740, %rd20738, %rd20736;
	addc.cc.s64 	%rd20741, %rd20739, %rd20737;
	mul.lo.s64 	%rd20742, %rd14, %rd20731;
	mul.hi.u64 	%rd20743, %rd14, %rd20731;
	add.cc.s64 	%rd20744, %rd20741, %rd20724;
	addc.cc.s64 	%rd20745, %rd20679, 0;
	add.cc.s64 	%rd20746, %rd20744, %rd20742;
	addc.cc.s64 	%rd20747, %rd20745, %rd20743;
	mul.lo.s64 	%rd20748, %rd15, %rd20731;
	mul.hi.u64 	%rd20749, %rd15, %rd20731;
	add.cc.s64 	%rd20750, %rd20747, %rd20726;
	addc.cc.s64 	%rd20751, %rd20679, 0;
	add.cc.s64 	%rd20752, %rd20750, %rd20748;
	addc.cc.s64 	%rd20753, %rd20751, %rd20749;
	add.s64 	%rd20754, %rd20728, %rd20753;
	setp.lt.u64 	%p2848, %rd20754, %rd20728;
	selp.u64 	%rd20755, 1, 0, %p2848;
	add.s64 	%rd20756, %rd20730, %rd20755;
	mul.lo.s64 	%rd20757, %rd11, %rd20740;
	mul.lo.s64 	%rd20758, %rd12, %rd20757;
	mul.hi.u64 	%rd20759, %rd12, %rd20757;
	add.cc.s64 	%rd20760, %rd20758, %rd20740;
	addc.cc.s64 	%rd20761, %rd20759, 0;
	mul.lo.s64 	%rd20762, %rd13, %rd20757;
	mul.hi.u64 	%rd20763, %rd13, %rd20757;
	add.cc.s64 	%rd20764, %rd20761, %rd20746;
	addc.cc.s64 	%rd20765, %rd20679, 0;
	add.cc.s64 	%rd1019, %rd20764, %rd20762;
	addc.cc.s64 	%rd20766, %rd20765, %rd20763;
	mul.lo.s64 	%rd20767, %rd14, %rd20757;
	mul.hi.u64 	%rd20768, %rd14, %rd20757;
	add.cc.s64 	%rd20769, %rd20766, %rd20752;
	addc.cc.s64 	%rd20770, %rd20679, 0;
	add.cc.s64 	%rd1020, %rd20769, %rd20767;
	addc.cc.s64 	%rd20771, %rd20770, %rd20768;
	mul.lo.s64 	%rd20772, %rd15, %rd20757;
	mul.hi.u64 	%rd20773, %rd15, %rd20757;
	add.cc.s64 	%rd20774, %rd20771, %rd20754;
	addc.cc.s64 	%rd20775, %rd20679, 0;
	add.cc.s64 	%rd1021, %rd20774, %rd20772;
	addc.cc.s64 	%rd20776, %rd20775, %rd20773;
	add.s64 	%rd21195, %rd20756, %rd20776;
	setp.gt.u64 	%p2849, %rd21195, %rd15;
	@%p2849 bra 	$L__BB1_441;
	setp.lt.u64 	%p2850, %rd21195, %rd15;
	mov.u64 	%rd21196, %rd1021;
	mov.u64 	%rd21197, %rd1020;
	mov.u64 	%rd21198, %rd1019;
	@%p2850 bra 	$L__BB1_442;
	setp.lt.u64 	%p2851, %rd14, %rd1021;
	@%p2851 bra 	$L__BB1_441;
	setp.gt.u64 	%p2852, %rd14, %rd1021;
	mov.u64 	%rd21196, %rd1021;
	mov.u64 	%rd21197, %rd1020;
	mov.u64 	%rd21198, %rd1019;
	@%p2852 bra 	$L__BB1_442;
	setp.lt.u64 	%p2853, %rd13, %rd1020;
	@%p2853 bra 	$L__BB1_441;
	setp.gt.u64 	%p2854, %rd13, %rd1020;
	setp.gt.u64 	%p2855, %rd12, %rd1019;
	or.pred  	%p2856, %p2854, %p2855;
	mov.u64 	%rd21196, %rd1021;
	mov.u64 	%rd21197, %rd1020;
	mov.u64 	%rd21198, %rd1019;
	@%p2856 bra 	$L__BB1_442;
$L__BB1_441:
	sub.s64 	%rd21198, %rd1019, %rd12;
	setp.lt.u64 	%p2857, %rd1019, %rd12;
	selp.u64 	%rd20777, 1, 0, %p2857;
	add.s64 	%rd20778, %rd13, %rd20777;
	sub.s64 	%rd21197, %rd1020, %rd20778;
	setp.lt.u64 	%p2858, %rd1020, %rd20778;
	selp.u64 	%rd20779, 1, 0, %p2858;
	add.s64 	%rd20780, %rd14, %rd20779;
	sub.s64 	%rd21196, %rd1021, %rd20780;
	setp.lt.u64 	%p2859, %rd1021, %rd20780;
	selp.u64 	%rd20781, 1, 0, %p2859;
	add.s64 	%rd20782, %rd15, %rd20781;
	sub.s64 	%rd21195, %rd21195, %rd20782;
$L__BB1_442:
	shl.b64 	%rd1031, %rd21198, 1;
	setp.gt.s64 	%p2860, %rd21198, -1;
	mov.b64 	{%r984, %r985}, %rd21197;
	mov.b64 	{%r986, %r987}, %rd21198;
	shf.l.wrap.b32 	%r988, %r987, %r984, 1;
	shf.l.wrap.b32 	%r989, %r984, %r985, 1;
	mov.b64 	%rd1032, {%r988, %r989};
	setp.lt.u64 	%p2861, %rd1032, %rd21197;
	setp.eq.s64 	%p2862, %rd1032, %rd21197;
	selp.u32 	%r990, -1, 0, %p2862;
	selp.u32 	%r991, -1, 0, %p2861;
	selp.b32 	%r992, %r991, %r990, %p2860;
	and.b32  	%r994, %r992, 1;
	setp.eq.b32 	%p2863, %r994, 1;
	or.pred  	%p2864, %p2861, %p2863;
	selp.u64 	%rd20783, 1, 0, %p2864;
	shl.b64 	%rd20784, %rd21196, 1;
	or.b64  	%rd1033, %rd20784, %rd20783;
	setp.ge.u64 	%p2865, %rd1033, %rd21196;
	setp.lt.u64 	%p2866, %rd1033, %rd21196;
	setp.eq.s64 	%p2867, %rd1033, %rd21196;
	selp.u32 	%r995, -1, 0, %p2866;
	selp.u32 	%r996, -1, 0, %p2867;
	selp.b32 	%r997, %r996, %r995, %p2864;
	selp.b32 	%r998, %r997, %r995, %p2865;
	and.b32  	%r999, %r998, 1;
	setp.eq.b32 	%p20, %r999, 1;
	cvt.u64.u32 	%rd20785, %r998;
	and.b64  	%rd20786, %rd20785, 1;
	shl.b64 	%rd20787, %rd21195, 1;
	or.b64  	%rd21383, %rd20787, %rd20786;
	setp.lt.u64 	%p2868, %rd21383, %rd21195;
	@%p2868 bra 	$L__BB1_449;
	setp.eq.s64 	%p2869, %rd21383, %rd21195;
	and.pred  	%p2870, %p2869, %p20;
	setp.gt.u64 	%p2871, %rd21383, %rd15;
	or.pred  	%p2872, %p2870, %p2871;
	@%p2872 bra 	$L__BB1_449;
	setp.lt.u64 	%p2873, %rd21383, %rd15;
	mov.b32 	%r1011, 0;
	mov.u64 	%rd21384, %rd1033;
	mov.u64 	%rd21385, %rd1032;
	mov.u64 	%rd21386, %rd1031;
	@%p2873 bra 	$L__BB1_867;
	setp.gt.u64 	%p2874, %rd1033, %rd14;
	@%p2874 bra 	$L__BB1_449;
	setp.lt.u64 	%p2875, %rd1033, %rd14;
	mov.u64 	%rd21384, %rd1033;
	mov.u64 	%rd21385, %rd1032;
	mov.u64 	%rd21386, %rd1031;
	@%p2875 bra 	$L__BB1_867;
	setp.gt.u64 	%p2876, %rd1032, %rd13;
	@%p2876 bra 	$L__BB1_449;
	setp.lt.u64 	%p2877, %rd1032, %rd13;
	setp.lt.u64 	%p2878, %rd1031, %rd12;
	or.pred  	%p2879, %p2877, %p2878;
	mov.u64 	%rd21384, %rd1033;
	mov.u64 	%rd21385, %rd1032;
	mov.u64 	%rd21386, %rd1031;
	@%p2879 bra 	$L__BB1_867;
$L__BB1_449:
	sub.s64 	%rd21386, %rd1031, %rd12;
	setp.lt.u64 	%p2880, %rd1031, %rd12;
	selp.u64 	%rd20788, 1, 0, %p2880;
	add.s64 	%rd20789, %rd13, %rd20788;
	sub.s64 	%rd21385, %rd1032, %rd20789;
	setp.lt.u64 	%p2881, %rd1032, %rd20789;
	selp.u64 	%rd20790, 1, 0, %p2881;
	add.s64 	%rd20791, %rd14, %rd20790;
	sub.s64 	%rd21384, %rd1033, %rd20791;
	setp.lt.u64 	%p2882, %rd1033, %rd20791;
	selp.u64 	%rd20792, 1, 0, %p2882;
	add.s64 	%rd20793, %rd15, %rd20792;
	sub.s64 	%rd21383, %rd21383, %rd20793;
	mov.b32 	%r1011, 0;
	bra.uni 	$L__BB1_867;
$L__BB1_450:
	setp.ne.s32 	%p112, %r1011, 0;
	mov.u32 	%r1011, %r1010;
	mov.u64 	%rd21383, %rd85;
	mov.u64 	%rd21384, %rd86;
	mov.u64 	%rd21385, %rd87;
	mov.u64 	%rd21386, %rd88;
	mov.u64 	%rd21387, %rd89;
	mov.u64 	%rd21388, %rd90;
	mov.u64 	%rd21389, %rd91;
	mov.u64 	%rd21390, %rd92;
	mov.u64 	%rd21391, %rd93;
	mov.u64 	%rd21392, %rd94;
	mov.u64 	%rd21393, %rd95;
	mov.u64 	%rd21394, %rd96;
	@%p112 bra 	$L__BB1_743;
	or.b64  	%rd2786, %rd76, %rd75;
	or.b64  	%rd2787, %rd2786, %rd74;
	or.b64  	%rd2788, %rd2787, %rd73;
	setp.eq.s64 	%p113, %rd2788, 0;
	mov.u32 	%r1011, %r1010;
	mov.u64 	%rd21383, %rd85;
	mov.u64 	%rd21384, %rd86;
	mov.u64 	%rd21385, %rd87;
	mov.u64 	%rd21386, %rd88;
	mov.u64 	%rd21387, %rd89;
	mov.u64 	%rd21388, %rd90;
	mov.u64 	%rd21389, %rd91;
	mov.u64 	%rd21390, %rd92;
	mov.u64 	%rd21391, %rd93;
	mov.u64 	%rd21392, %rd94;
	mov.u64 	%rd21393, %rd95;
	mov.u64 	%rd21394, %rd96;
	@%p113 bra 	$L__BB1_743;
	setp.ne.s32 	%p114, %r1010, 0;
	mov.b32 	%r54, 0;
	mov.u32 	%r1011, %r54;
	mov.u64 	%rd21383, %rd73;
	mov.u64 	%rd21384, %rd74;
	mov.u64 	%rd21385, %rd75;
	mov.u64 	%rd21386, %rd76;
	mov.u64 	%rd21387, %rd77;
	mov.u64 	%rd21388, %rd78;
	mov.u64 	%rd21389, %rd79;
	mov.u64 	%rd21390, %rd80;
	mov.u64 	%rd21391, %rd81;
	mov.u64 	%rd21392, %rd82;
	mov.u64 	%rd21393, %rd83;
	mov.u64 	%rd21394, %rd84;
	@%p114 bra 	$L__BB1_743;
	or.b64  	%rd2789, %rd88, %rd87;
	or.b64  	%rd2790, %rd2789, %rd86;
	or.b64  	%rd2791, %rd2790, %rd85;
	setp.eq.s64 	%p115, %rd2791, 0;
	mov.u64 	%rd21383, %rd73;
	mov.u64 	%rd21384, %rd74;
	mov.u64 	%rd21385, %rd75;
	mov.u64 	%rd21386, %rd76;
	mov.u64 	%rd21387, %rd77;
	mov.u64 	%rd21388, %rd78;
	mov.u64 	%rd21389, %rd79;
	mov.u64 	%rd21390, %rd80;
	mov.u64 	%rd21391, %rd81;
	mov.u64 	%rd21392, %rd82;
	mov.u64 	%rd21393, %rd83;
	mov.u64 	%rd21394, %rd84;
	@%p115 bra 	$L__BB1_743;
	and.b64  	%rd1039, %rd76, 4294967295;
	shr.u64 	%rd1040, %rd76, 32;
	mul.lo.s64 	%rd2792, %rd1039, %rd1039;
	mul.lo.s64 	%rd2793, %rd1040, %rd1039;
	shr.u64 	%rd2794, %rd2792, 32;
	shl.b64 	%rd2795, %rd2793, 1;
	and.b64  	%rd2796, %rd2795, 8589934590;
	add.s64 	%rd2797, %rd2794, %rd2796;
	shr.u64 	%rd2798, %rd2793, 31;
	and.b64  	%rd2799, %rd2798, 8589934590;
	mad.lo.s64 	%rd2800, %rd1040, %rd1040, %rd2799;
	shr.u64 	%rd2801, %rd2797, 32;
	shl.b64 	%rd2802, %rd2797, 32;
	and.b64  	%rd2803, %rd2792, 4294967293;
	or.b64  	%rd2804, %rd2802, %rd2803;
	add.s64 	%rd2805, %rd2800, %rd2801;
	shr.u64 	%rd1041, %rd75, 32;
	and.b64  	%rd1042, %rd75, 4294967295;
	mul.lo.s64 	%rd2806, %rd1042, %rd1039;
	mul.lo.s64 	%rd2807, %rd1041, %rd1039;
	mul.lo.s64 	%rd2808, %rd1042, %rd1040;
	shr.u64 	%rd2809, %rd2806, 32;
	and.b64  	%rd2810, %rd2807, 4294967295;
	add.s64 	%rd2811, %rd2809, %rd2810;
	and.b64  	%rd2812, %rd2808, 4294967295;
	add.s64 	%rd2813, %rd2811, %rd2812;
	shr.u64 	%rd2814, %rd2807, 32;
	mad.lo.s64 	%rd2815, %rd1041, %rd1040, %rd2814;
	shr.u64 	%rd2816, %rd2808, 32;
	add.s64 	%rd2817, %rd2815, %rd2816;
	shr.u64 	%rd2818, %rd2813, 32;
	shl.b64 	%rd2819, %rd2813, 32;
	and.b64  	%rd2820, %rd2806, 4294967295;
	or.b64  	%rd2821, %rd2819, %rd2820;
	add.s64 	%rd2822, %rd2817, %rd2818;
	shr.u64 	%rd1043, %rd74, 32;
	and.b64  	%rd1044, %rd74, 4294967295;
	mul.lo.s64 	%rd2823, %rd1044, %rd1039;
	mul.lo.s64 	%rd2824, %rd1043, %rd1039;
	mul.lo.s64 	%rd2825, %rd1044, %rd1040;
	shr.u64 	%rd2826, %rd2823, 32;
	and.b64  	%rd2827, %rd2824, 4294967295;
	add.s64 	%rd2828, %rd2826, %rd2827;
	and.b64  	%rd2829, %rd2825, 4294967295;
	add.s64 	%rd2830, %rd2828, %rd2829;
	shr.u64 	%rd2831, %rd2824, 32;
	mad.lo.s64 	%rd2832, %rd1043, %rd1040, %rd2831;
	shr.u64 	%rd2833, %rd2825, 32;
	add.s64 	%rd2834, %rd2832, %rd2833;
	shr.u64 	%rd2835, %rd2830, 32;
	shl.b64 	%rd2836, %rd2830, 32;
	and.b64  	%rd2837, %rd2823, 4294967295;
	or.b64  	%rd2838, %rd2836, %rd2837;
	add.s64 	%rd2839, %rd2834, %rd2835;
	shr.u64 	%rd1045, %rd73, 32;
	and.b64  	%rd1046, %rd73, 4294967295;
	mul.lo.s64 	%rd2840, %rd1046, %rd1039;
	mul.lo.s64 	%rd2841, %rd1045, %rd1039;
	mul.lo.s64 	%rd2842, %rd1046, %rd1040;
	shr.u64 	%rd2843, %rd2840, 32;
	and.b64  	%rd2844, %rd2841, 4294967295;
	add.s64 	%rd2845, %rd2843, %rd2844;
	and.b64  	%rd2846, %rd2842, 4294967295;
	add.s64 	%rd2847, %rd2845, %rd2846;
	shr.u64 	%rd2848, %rd2841, 32;
	mad.lo.s64 	%rd2849, %rd1045, %rd1040, %rd2848;
	shr.u64 	%rd2850, %rd2842, 32;
	add.s64 	%rd2851, %rd2849, %rd2850;
	shr.u64 	%rd2852, %rd2847, 32;
	shl.b64 	%rd2853, %rd2847, 32;
	and.b64  	%rd2854, %rd2840, 4294967295;
	or.b64  	%rd2855, %rd2853, %rd2854;
	add.s64 	%rd2856, %rd2851, %rd2852;
	shl.b64 	%rd2857, %rd2821, 1;
	shr.u64 	%rd2858, %rd2819, 63;
	add.s64 	%rd2859, %rd2822, %rd2822;
	add.s64 	%rd2860, %rd2859, %rd2858;
	mul.lo.s64 	%rd2861, %rd1042, %rd1042;
	mul.lo.s64 	%rd2862, %rd1041, %rd1042;
	shr.u64 	%rd2863, %rd2861, 32;
	shl.b64 	%rd2864, %rd2862, 1;
	and.b64  	%rd2865, %rd2864, 8589934590;
	add.s64 	%rd2866, %rd2863, %rd2865;
	shr.u64 	%rd2867, %rd2862, 31;
	and.b64  	%rd2868, %rd2867, 8589934590;
	mad.lo.s64 	%rd2869, %rd1041, %rd1041, %rd2868;
	shr.u64 	%rd2870, %rd2866, 32;
	shl.b64 	%rd2871, %rd2866, 32;
	and.b64  	%rd2872, %rd2861, 4294967293;
	or.b64  	%rd2873, %rd2871, %rd2872;
	add.s64 	%rd2874, %rd2838, %rd2858;
	add.s64 	%rd2875, %rd2874, %rd2873;
	max.u64 	%rd2876, %rd2838, %rd2874;
	setp.gt.u64 	%p116, %rd2876, %rd2875;
	selp.u64 	%rd2877, 1, 0, %p116;
	add.s64 	%rd2878, %rd2869, %rd2839;
	add.s64 	%rd2879, %rd2878, %rd2870;
	add.s64 	%rd2880, %rd2879, %rd2877;
	mul.lo.s64 	%rd2881, %rd1044, %rd1042;
	mul.lo.s64 	%rd2882, %rd1043, %rd1042;
	mul.lo.s64 	%rd2883, %rd1044, %rd1041;
	shr.u64 	%rd2884, %rd2881, 32;
	and.b64  	%rd2885, %rd2882, 4294967295;
	add.s64 	%rd2886, %rd2884, %rd2885;
	and.b64  	%rd2887, %rd2883, 4294967295;
	add.s64 	%rd2888, %rd2886, %rd2887;
	shr.u64 	%rd2889, %rd2882, 32;
	mad.lo.s64 	%rd2890, %rd1043, %rd1041, %rd2889;
	shr.u64 	%rd2891, %rd2883, 32;
	add.s64 	%rd2892, %rd2890, %rd2891;
	shr.u64 	%rd2893, %rd2888, 32;
	shl.b64 	%rd2894, %rd2888, 32;
	and.b64  	%rd2895, %rd2881, 4294967295;
	or.b64  	%rd2896, %rd2894, %rd2895;
	add.s64 	%rd2897, %rd2855, %rd2877;
	add.s64 	%rd2898, %rd2897, %rd2896;
	max.u64 	%rd2899, %rd2855, %rd2897;
	setp.gt.u64 	%p117, %rd2899, %rd2898;
	selp.u64 	%rd2900, 1, 0, %p117;
	add.s64 	%rd2901, %rd2892, %rd2856;
	add.s64 	%rd2902, %rd2901, %rd2893;
	add.s64 	%rd2903, %rd2902, %rd2900;
	add.s64 	%rd2904, %rd2875, %rd2838;
	setp.lt.u64 	%p118, %rd2904, %rd2875;
	selp.u64 	%rd2905, 1, 0, %p118;
	add.s64 	%rd2906, %rd2839, %rd2880;
	add.s64 	%rd2907, %rd2906, %rd2905;
	add.s64 	%rd2908, %rd2898, %rd2905;
	add.s64 	%rd2909, %rd2908, %rd2896;
	max.u64 	%rd2910, %rd2898, %rd2908;
	setp.gt.u64 	%p119, %rd2910, %rd2909;
	selp.u64 	%rd2911, 1, 0, %p119;
	add.s64 	%rd2912, %rd2892, %rd2903;
	add.s64 	%rd2913, %rd2912, %rd2893;
	add.s64 	%rd2914, %rd2913, %rd2911;
	add.s64 	%rd2915, %rd2909, %rd2855;
	setp.lt.u64 	%p120, %rd2915, %rd2909;
	selp.u64 	%rd2916, 1, 0, %p120;
	add.s64 	%rd2917, %rd2856, %rd2914;
	add.s64 	%rd2918, %rd2917, %rd2916;
	mul.lo.s64 	%rd2919, %rd11, %rd2804;
	mul.lo.s64 	%rd2920, %rd12, %rd2919;
	mul.hi.u64 	%rd2921, %rd12, %rd2919;
	add.cc.s64 	%rd2922, %rd2920, %rd2804;
	addc.cc.s64 	%rd2923, %rd2921, 0;
	mul.lo.s64 	%rd2924, %rd13, %rd2919;
	mul.hi.u64 	%rd2925, %rd13, %rd2919;
	mov.b64 	%rd2926, 0;
	add.cc.s64 	%rd2927, %rd2923, %rd2857;
	addc.cc.s64 	%rd2928, %rd2926, 0;
	add.cc.s64 	%rd2929, %rd2927, %rd2924;
	addc.cc.s64 	%rd2930, %rd2928, %rd2925;
	mul.lo.s64 	%rd2931, %rd14, %rd2919;
	mul.hi.u64 	%rd2932, %rd14, %rd2919;
	add.cc.s64 	%rd2933, %rd2930, %rd2904;
	addc.cc.s64 	%rd2934, %rd2926, 0;
	add.cc.s64 	%rd2935, %rd2933, %rd2931;
	addc.cc.s64 	%rd2936, %rd2934, %rd2932;
	mul.lo.s64 	%rd2937, %rd15, %rd2919;
	mul.hi.u64 	%rd2938, %rd15, %rd2919;
	add.cc.s64 	%rd2939, %rd2936, %rd2915;
	addc.cc.s64 	%rd2940, %rd2926, 0;
	add.cc.s64 	%rd2941, %rd2939, %rd2937;
	addc.cc.s64 	%rd2942, %rd2940, %rd2938;
	add.s64 	%rd2943, %rd2805, %rd2942;
	setp.lt.u64 	%p121, %rd2943, %rd2805;
	selp.u64 	%rd2944, 1, 0, %p121;
	add.s64 	%rd2945, %rd2860, %rd2944;
	setp.lt.u64 	%p122, %rd2945, %rd2860;
	selp.u64 	%rd2946, 1, 0, %p122;
	add.s64 	%rd2947, %rd2907, %rd2946;
	setp.lt.u64 	%p123, %rd2947, %rd2907;
	selp.u64 	%rd2948, 1, 0, %p123;
	add.s64 	%rd2949, %rd2918, %rd2948;
	mul.lo.s64 	%rd2950, %rd11, %rd2929;
	mul.lo.s64 	%rd2951, %rd12, %rd2950;
	mul.hi.u64 	%rd2952, %rd12, %rd2950;
	add.cc.s64 	%rd2953, %rd2951, %rd2929;
	addc.cc.s64 	%rd2954, %rd2952, 0;
	mul.lo.s64 	%rd2955, %rd13, %rd2950;
	mul.hi.u64 	%rd2956, %rd13, %rd2950;
	add.cc.s64 	%rd2957, %rd2954, %rd2935;
	addc.cc.s64 	%rd2958, %rd2926, 0;
	add.cc.s64 	%rd2959, %rd2957, %rd2955;
	addc.cc.s64 	%rd2960, %rd2958, %rd2956;
	mul.lo.s64 	%rd2961, %rd14, %rd2950;
	mul.hi.u64 	%rd2962, %rd14, %rd2950;
	add.cc.s64 	%rd2963, %rd2960, %rd2941;
	addc.cc.s64 	%rd2964, %rd2926, 0;
	add.cc.s64 	%rd2965, %rd2963, %rd2961;
	addc.cc.s64 	%rd2966, %rd2964, %rd2962;
	mul.lo.s64 	%rd2967, %rd15, %rd2950;
	mul.hi.u64 	%rd2968, %rd15, %rd2950;
	add.cc.s64 	%rd2969, %rd2966, %rd2943;
	addc.cc.s64 	%rd2970, %rd2926, 0;
	add.cc.s64 	%rd2971, %rd2969, %rd2967;
	addc.cc.s64 	%rd2972, %rd2970, %rd2968;
	add.s64 	%rd2973, %rd2945, %rd2972;
	setp.lt.u64 	%p124, %rd2973, %rd2945;
	selp.u64 	%rd2974, 1, 0, %p124;
	add.s64 	%rd2975, %rd2947, %rd2974;
	setp.lt.u64 	%p125, %rd2975, %rd2947;
	selp.u64 	%rd2976, 1, 0, %p125;
	add.s64 	%rd2977, %rd2949, %rd2976;
	mul.lo.s64 	%rd2978, %rd11, %rd2959;
	mul.lo.s64 	%rd2979, %rd12, %rd2978;
	mul.hi.u64 	%rd2980, %rd12, %rd2978;
	add.cc.s64 	%rd2981, %rd2979, %rd2959;
	addc.cc.s64 	%rd2982, %rd2980, 0;
	mul.lo.s64 	%rd2983, %rd13, %rd2978;
	mul.hi.u64 	%rd2984, %rd13, %rd2978;
	add.cc.s64 	%rd2985, %rd2982, %rd2965;
	addc.cc.s64 	%rd2986, %rd2926, 0;
	add.cc.s64 	%rd2987, %rd2985, %rd2983;
	addc.cc.s64 	%rd2988, %rd2986, %rd2984;
	mul.lo.s64 	%rd2989, %rd14, %rd2978;
	mul.hi.u64 	%rd2990, %rd14, %rd2978;
	add.cc.s64 	%rd2991, %rd2988, %rd2971;
	addc.cc.s64 	%rd2992, %rd2926, 0;
	add.cc.s64 	%rd2993, %rd2991, %rd2989;
	addc.cc.s64 	%rd2994, %rd2992, %rd2990;
	mul.lo.s64 	%rd2995, %rd15, %rd2978;
	mul.hi.u64 	%rd2996, %rd15, %rd2978;
	add.cc.s64 	%rd2997, %rd2994, %rd2973;
	addc.cc.s64 	%rd2998, %rd2926, 0;
	add.cc.s64 	%rd2999, %rd2997, %rd2995;
	addc.cc.s64 	%rd3000, %rd2998, %rd2996;
	add.s64 	%rd3001, %rd2975, %rd3000;
	setp.lt.u64 	%p126, %rd3001, %rd2975;
	selp.u64 	%rd3002, 1, 0, %p126;
	add.s64 	%rd3003, %rd2977, %rd3002;
	mul.lo.s64 	%rd3004, %rd11, %rd2987;
	mul.lo.s64 	%rd3005, %rd12, %rd3004;
	mul.hi.u64 	%rd3006, %rd12, %rd3004;
	add.cc.s64 	%rd3007, %rd3005, %rd2987;
	addc.cc.s64 	%rd3008, %rd3006, 0;
	mul.lo.s64 	%rd3009, %rd13, %rd3004;
	mul.hi.u64 	%rd3010, %rd13, %rd3004;
	add.cc.s64 	%rd3011, %rd3008, %rd2993;
	addc.cc.s64 	%rd3012, %rd2926, 0;
	add.cc.s64 	%rd1047, %rd3011, %rd3009;
	addc.cc.s64 	%rd3013, %rd3012, %rd3010;
	mul.lo.s64 	%rd3014, %rd14, %rd3004;
	mul.hi.u64 	%rd3015, %rd14, %rd3004;
	add.cc.s64 	%rd3016, %rd3013, %rd2999;
	addc.cc.s64 	%rd3017, %rd2926, 0;
	add.cc.s64 	%rd1048, %rd3016, %rd3014;
	addc.cc.s64 	%rd3018, %rd3017, %rd3015;
	mul.lo.s64 	%rd3019, %rd15, %rd3004;
	mul.hi.u64 	%rd3020, %rd15, %rd3004;
	add.cc.s64 	%rd3021, %rd3018, %rd3001;
	addc.cc.s64 	%rd3022, %rd2926, 0;
	add.cc.s64 	%rd1049, %rd3021, %rd3019;
	addc.cc.s64 	%rd3023, %rd3022, %rd3020;
	add.s64 	%rd21202, %rd3003, %rd3023;
	setp.gt.u64 	%p127, %rd21202, %rd15;
	@%p127 bra 	$L__BB1_460;
	setp.lt.u64 	%p128, %rd21202, %rd15;
	mov.u64 	%rd21199, %rd1047;
	mov.u64 	%rd21200, %rd1048;
	mov.u64 	%rd21201, %rd1049;
	@%p128 bra 	$L__BB1_461;
	setp.lt.u64 	%p129, %rd14, %rd1049;
	@%p129 bra 	$L__BB1_460;
	setp.gt.u64 	%p130, %rd14, %rd1049;
	mov.u64 	%rd21199, %rd1047;
	mov.u64 	%rd21200, %rd1048;
	mov.u64 	%rd21201, %rd1049;
	@%p130 bra 	$L__BB1_461;
	setp.lt.u64 	%p131, %rd13, %rd1048;
	@%p131 bra 	$L__BB1_460;
	setp.gt.u64 	%p132, %rd13, %rd1048;
	setp.lt.u64 	%p133, %rd1047, %rd12;
	or.pred  	%p134, %p132, %p133;
	mov.u64 	%rd21199, %rd1047;
	mov.u64 	%rd21200, %rd1048;
	mov.u64 	%rd21201, %rd1049;
	@%p134 bra 	$L__BB1_461;
$L__BB1_460:
	sub.s64 	%rd21199, %rd1047, %rd12;
	setp.lt.u64 	%p135, %rd1047, %rd12;
	selp.u64 	%rd3024, 1, 0, %p135;
	add.s64 	%rd3025, %rd13, %rd3024;
	sub.s64 	%rd21200, %rd1048, %rd3025;
	setp.lt.u64 	%p136, %rd1048, %rd3025;
	selp.u64 	%rd3026, 1, 0, %p136;
	add.s64 	%rd3027, %rd14, %rd3026;
	sub.s64 	%rd21201, %rd1049, %rd3027;
	setp.lt.u64 	%p137, %rd1049, %rd3027;
	selp.u64 	%rd3028, 1, 0, %p137;
	add.s64 	%rd3029, %rd15, %rd3028;
	sub.s64 	%rd21202, %rd21202, %rd3029;
$L__BB1_461:
	and.b64  	%rd3030, %rd88, 4294967295;
	shr.u64 	%rd3031, %rd88, 32;
	mul.lo.s64 	%rd3032, %rd3030, %rd3030;
	mul.lo.s64 	%rd3033, %rd3031, %rd3030;
	shr.u64 	%rd3034, %rd3032, 32;
	shl.b64 	%rd3035, %rd3033, 1;
	and.b64  	%rd3036, %rd3035, 8589934590;
	add.s64 	%rd3037, %rd3034, %rd3036;
	shr.u64 	%rd3038, %rd3033, 31;
	and.b64  	%rd3039, %rd3038, 8589934590;
	mad.lo.s64 	%rd3040, %rd3031, %rd3031, %rd3039;
	shr.u64 	%rd3041, %rd3037, 32;
	shl.b64 	%rd3042, %rd3037, 32;
	and.b64  	%rd3043, %rd3032, 4294967293;
	or.b64  	%rd3044, %rd3042, %rd3043;
	add.s64 	%rd3045, %rd3040, %rd3041;
	shr.u64 	%rd3046, %rd87, 32;
	and.b64  	%rd3047, %rd87, 4294967295;
	mul.lo.s64 	%rd3048, %rd3047, %rd3030;
	mul.lo.s64 	%rd3049, %rd3046, %rd3030;
	mul.lo.s64 	%rd3050, %rd3047, %rd3031;
	shr.u64 	%rd3051, %rd3048, 32;
	and.b64  	%rd3052, %rd3049, 4294967295;
	add.s64 	%rd3053, %rd3051, %rd3052;
	and.b64  	%rd3054, %rd3050, 4294967295;
	add.s64 	%rd3055, %rd3053, %rd3054;
	shr.u64 	%rd3056, %rd3049, 32;
	mad.lo.s64 	%rd3057, %rd3046, %rd3031, %rd3056;
	shr.u64 	%rd3058, %rd3050, 32;
	add.s64 	%rd3059, %rd3057, %rd3058;
	shr.u64 	%rd3060, %rd3055, 32;
	shl.b64 	%rd3061, %rd3055, 32;
	and.b64  	%rd3062, %rd3048, 4294967295;
	or.b64  	%rd3063, %rd3061, %rd3062;
	add.s64 	%rd3064, %rd3059, %rd3060;
	shr.u64 	%rd3065, %rd86, 32;
	and.b64  	%rd3066, %rd86, 4294967295;
	mul.lo.s64 	%rd3067, %rd3066, %rd3030;
	mul.lo.s64 	%rd3068, %rd3065, %rd3030;
	mul.lo.s64 	%rd3069, %rd3066, %rd3031;
	shr.u64 	%rd3070, %rd3067, 32;
	and.b64  	%rd3071, %rd3068, 4294967295;
	add.s64 	%rd3072, %rd3070, %rd3071;
	and.b64  	%rd3073, %rd3069, 4294967295;
	add.s64 	%rd3074, %rd3072, %rd3073;
	shr.u64 	%rd3075, %rd3068, 32;
	mad.lo.s64 	%rd3076, %rd3065, %rd3031, %rd3075;
	shr.u64 	%rd3077, %rd3069, 32;
	add.s64 	%rd3078, %rd3076, %rd3077;
	shr.u64 	%rd3079, %rd3074, 32;
	shl.b64 	%rd3080, %rd3074, 32;
	and.b64  	%rd3081, %rd3067, 4294967295;
	or.b64  	%rd3082, %rd3080, %rd3081;
	add.s64 	%rd3083, %rd3078, %rd3079;
	shr.u64 	%rd3084, %rd85, 32;
	and.b64  	%rd3085, %rd85, 4294967295;
	mul.lo.s64 	%rd3086, %rd3085, %rd3030;
	mul.lo.s64 	%rd3087, %rd3084, %rd3030;
	mul.lo.s64 	%rd3088, %rd3085, %rd3031;
	shr.u64 	%rd3089, %rd3086, 32;
	and.b64  	%rd3090, %rd3087, 4294967295;
	add.s64 	%rd3091, %rd3089, %rd3090;
	and.b64  	%rd3092, %rd3088, 4294967295;
	add.s64 	%rd3093, %rd3091, %rd3092;
	shr.u64 	%rd3094, %rd3087, 32;
	mad.lo.s64 	%rd3095, %rd3084, %rd3031, %rd3094;
	shr.u64 	%rd3096, %rd3088, 32;
	add.s64 	%rd3097, %rd3095, %rd3096;
	shr.u64 	%rd3098, %rd3093, 32;
	shl.b64 	%rd3099, %rd3093, 32;
	and.b64  	%rd3100, %rd3086, 4294967295;
	or.b64  	%rd3101, %rd3099, %rd3100;
	add.s64 	%rd3102, %rd3097, %rd3098;
	shl.b64 	%rd3103, %rd3063, 1;
	shr.u64 	%rd3104, %rd3061, 63;
	add.s64 	%rd3105, %rd3064, %rd3064;
	add.s64 	%rd3106, %rd3105, %rd3104;
	mul.lo.s64 	%rd3107, %rd3047, %rd3047;
	mul.lo.s64 	%rd3108, %rd3046, %rd3047;
	shr.u64 	%rd3109, %rd3107, 32;
	shl.b64 	%rd3110, %rd3108, 1;
	and.b64  	%rd3111, %rd3110, 8589934590;
	add.s64 	%rd3112, %rd3109, %rd3111;
	shr.u64 	%rd3113, %rd3108, 31;
	and.b64  	%rd3114, %rd3113, 8589934590;
	mad.lo.s64 	%rd3115, %rd3046, %rd3046, %rd3114;
	shr.u64 	%rd3116, %rd3112, 32;
	shl.b64 	%rd3117, %rd3112, 32;
	and.b64  	%rd3118, %rd3107, 4294967293;
	or.b64  	%rd3119, %rd3117, %rd3118;
	add.s64 	%rd3120, %rd3082, %rd3104;
	add.s64 	%rd3121, %rd3120, %rd3119;
	max.u64 	%rd3122, %rd3082, %rd3120;
	setp.gt.u64 	%p138, %rd3122, %rd3121;
	selp.u64 	%rd3123, 1, 0, %p138;
	add.s64 	%rd3124, %rd3115, %rd3083;
	add.s64 	%rd3125, %rd3124, %rd3116;
	add.s64 	%rd3126, %rd3125, %rd3123;
	mul.lo.s64 	%rd3127, %rd3066, %rd3047;
	mul.lo.s64 	%rd3128, %rd3065, %rd3047;
	mul.lo.s64 	%rd3129, %rd3066, %rd3046;
	shr.u64 	%rd3130, %rd3127, 32;
	and.b64  	%rd3131, %rd3128, 4294967295;
	add.s64 	%rd3132, %rd3130, %rd3131;
	and.b64  	%rd3133, %rd3129, 4294967295;
	add.s64 	%rd3134, %rd3132, %rd3133;
	shr.u64 	%rd3135, %rd3128, 32;
	mad.lo.s64 	%rd3136, %rd3065, %rd3046, %rd3135;
	shr.u64 	%rd3137, %rd3129, 32;
	add.s64 	%rd3138, %rd3136, %rd3137;
	shr.u64 	%rd3139, %rd3134, 32;
	shl.b64 	%rd3140, %rd3134, 32;
	and.b64  	%rd3141, %rd3127, 4294967295;
	or.b64  	%rd3142, %rd3140, %rd3141;
	add.s64 	%rd3143, %rd3101, %rd3123;
	add.s64 	%rd3144, %rd3143, %rd3142;
	max.u64 	%rd3145, %rd3101, %rd3143;
	setp.gt.u64 	%p139, %rd3145, %rd3144;
	selp.u64 	%rd3146, 1, 0, %p139;
	add.s64 	%rd3147, %rd3138, %rd3102;
	add.s64 	%rd3148, %rd3147, %rd3139;
	add.s64 	%rd3149, %rd3148, %rd3146;
	add.s64 	%rd3150, %rd3121, %rd3082;
	setp.lt.u64 	%p140, %rd3150, %rd3121;
	selp.u64 	%rd3151, 1, 0, %p140;
	add.s64 	%rd3152, %rd3083, %rd3126;
	add.s64 	%rd3153, %rd3152, %rd3151;
	add.s64 	%rd3154, %rd3144, %rd3151;
	add.s64 	%rd3155, %rd3154, %rd3142;
	max.u64 	%rd3156, %rd3144, %rd3154;
	setp.gt.u64 	%p141, %rd3156, %rd3155;
	selp.u64 	%rd3157, 1, 0, %p141;
	add.s64 	%rd3158, %rd3138, %rd3149;
	add.s64 	%rd3159, %rd3158, %rd3139;
	add.s64 	%rd3160, %rd3159, %rd3157;
	add.s64 	%rd3161, %rd3155, %rd3101;
	setp.lt.u64 	%p142, %rd3161, %rd3155;
	selp.u64 	%rd3162, 1, 0, %p142;
	add.s64 	%rd3163, %rd3102, %rd3160;
	add.s64 	%rd3164, %rd3163, %rd3162;
	mul.lo.s64 	%rd3165, %rd11, %rd3044;
	mul.lo.s64 	%rd3166, %rd12, %rd3165;
	mul.hi.u64 	%rd3167, %rd12, %rd3165;
	add.cc.s64 	%rd3168, %rd3166, %rd3044;
	addc.cc.s64 	%rd3169, %rd3167, 0;
	mul.lo.s64 	%rd3170, %rd13, %rd3165;
	mul.hi.u64 	%rd3171, %rd13, %rd3165;
	mov.b64 	%rd3172, 0;
	add.cc.s64 	%rd3173, %rd3169, %rd3103;
	addc.cc.s64 	%rd3174, %rd3172, 0;
	add.cc.s64 	%rd3175, %rd3173, %rd3170;
	addc.cc.s64 	%rd3176, %rd3174, %rd3171;
	mul.lo.s64 	%rd3177, %rd14, %rd3165;
	mul.hi.u64 	%rd3178, %rd14, %rd3165;
	add.cc.s64 	%rd3179, %rd3176, %rd3150;
	addc.cc.s64 	%rd3180, %rd3172, 0;
	add.cc.s64 	%rd3181, %rd3179, %rd3177;
	addc.cc.s64 	%rd3182, %rd3180, %rd3178;
	mul.lo.s64 	%rd3183, %rd15, %rd3165;
	mul.hi.u64 	%rd3184, %rd15, %rd3165;
	add.cc.s64 	%rd3185, %rd3182, %rd3161;
	addc.cc.s64 	%rd3186, %rd3172, 0;
	add.cc.s64 	%rd3187, %rd3185, %rd3183;
	addc.cc.s64 	%rd3188, %rd3186, %rd3184;
	add.s64 	%rd3189, %rd3045, %rd3188;
	setp.lt.u64 	%p143, %rd3189, %rd3045;
	selp.u64 	%rd3190, 1, 0, %p143;
	add.s64 	%rd3191, %rd3106, %rd3190;
	setp.lt.u64 	%p144, %rd3191, %rd3106;
	selp.u64 	%rd3192, 1, 0, %p144;
	add.s64 	%rd3193, %rd3153, %rd3192;
	setp.lt.u64 	%p145, %rd3193, %rd3153;
	selp.u64 	%rd3194, 1, 0, %p145;
	add.s64 	%rd3195, %rd3164, %rd3194;
	mul.lo.s64 	%rd3196, %rd11, %rd3175;
	mul.lo.s64 	%rd3197, %rd12, %rd3196;
	mul.hi.u64 	%rd3198, %rd12, %rd3196;
	add.cc.s64 	%rd3199, %rd3197, %rd3175;
	addc.cc.s64 	%rd3200, %rd3198, 0;
	mul.lo.s64 	%rd3201, %rd13, %rd3196;
	mul.hi.u64 	%rd3202, %rd13, %rd3196;
	add.cc.s64 	%rd3203, %rd3200, %rd3181;
	addc.cc.s64 	%rd3204, %rd3172, 0;
	add.cc.s64 	%rd3205, %rd3203, %rd3201;
	addc.cc.s64 	%rd3206, %rd3204, %rd3202;
	mul.lo.s64 	%rd3207, %rd14, %rd3196;
	mul.hi.u64 	%rd3208, %rd14, %rd3196;
	add.cc.s64 	%rd3209, %rd3206, %rd3187;
	addc.cc.s64 	%rd3210, %rd3172, 0;
	add.cc.s64 	%rd3211, %rd3209, %rd3207;
	addc.cc.s64 	%rd3212, %rd3210, %rd3208;
	mul.lo.s64 	%rd3213, %rd15, %rd3196;
	mul.hi.u64 	%rd3214, %rd15, %rd3196;
	add.cc.s64 	%rd3215, %rd3212, %rd3189;
	addc.cc.s64 	%rd3216, %rd3172, 0;
	add.cc.s64 	%rd3217, %rd3215, %rd3213;
	addc.cc.s64 	%rd3218, %rd3216, %rd3214;
	add.s64 	%rd3219, %rd3191, %rd3218;
	setp.lt.u64 	%p146, %rd3219, %rd3191;
	selp.u64 	%rd3220, 1, 0, %p146;
	add.s64 	%rd3221, %rd3193, %rd3220;
	setp.lt.u64 	%p147, %rd3221, %rd3193;
	selp.u64 	%rd3222, 1, 0, %p147;
	add.s64 	%rd3223, %rd3195, %rd3222;
	mul.lo.s64 	%rd3224, %rd11, %rd3205;
	mul.lo.s64 	%rd3225, %rd12, %rd3224;
	mul.hi.u64 	%rd3226, %rd12, %rd3224;
	add.cc.s64 	%rd3227, %rd3225, %rd3205;
	addc.cc.s64 	%rd3228, %rd3226, 0;
	mul.lo.s64 	%rd3229, %rd13, %rd3224;
	mul.hi.u64 	%rd3230, %rd13, %rd3224;
	add.cc.s64 	%rd3231, %rd3228, %rd3211;
	addc.cc.s64 	%rd3232, %rd3172, 0;
	add.cc.s64 	%rd3233, %rd3231, %rd3229;
	addc.cc.s64 	%rd3234, %rd3232, %rd3230;
	mul.lo.s64 	%rd3235, %rd14, %rd3224;
	mul.hi.u64 	%rd3236, %rd14, %rd3224;
	add.cc.s64 	%rd3237, %rd3234, %rd3217;
	addc.cc.s64 	%rd3238, %rd3172, 0;
	add.cc.s64 	%rd3239, %rd3237, %rd3235;
	addc.cc.s64 	%rd3240, %rd3238, %rd3236;
	mul.lo.s64 	%rd3241, %rd15, %rd3224;
	mul.hi.u64 	%rd3242, %rd15, %rd3224;
	add.cc.s64 	%rd3243, %rd3240, %rd3219;
	addc.cc.s64 	%rd3244, %rd3172, 0;
	add.cc.s64 	%rd3245, %rd3243, %rd3241;
	addc.cc.s64 	%rd3246, %rd3244, %rd3242;
	add.s64 	%rd3247, %rd3221, %rd3246;
	setp.lt.u64 	%p148, %rd3247, %rd3221;
	selp.u64 	%rd3248, 1, 0, %p148;
	add.s64 	%rd3249, %rd3223, %rd3248;
	mul.lo.s64 	%rd3250, %rd11, %rd3233;
	mul.lo.s64 	%rd3251, %rd12, %rd3250;
	mul.hi.u64 	%rd3252, %rd12, %rd3250;
	add.cc.s64 	%rd3253, %rd3251, %rd3233;
	addc.cc.s64 	%rd3254, %rd3252, 0;
	mul.lo.s64 	%rd3255, %rd13, %rd3250;
	mul.hi.u64 	%rd3256, %rd13, %rd3250;
	add.cc.s64 	%rd3257, %rd3254, %rd3239;
	addc.cc.s64 	%rd3258, %rd3172, 0;
	add.cc.s64 	%rd1059, %rd3257, %rd3255;
	addc.cc.s64 	%rd3259, %rd3258, %rd3256;
	mul.lo.s64 	%rd3260, %rd14, %rd3250;
	mul.hi.u64 	%rd3261, %rd14, %rd3250;
	add.cc.s64 	%rd3262, %rd3259, %rd3245;
	addc.cc.s64 	%rd3263, %rd3172, 0;
	add.cc.s64 	%rd1060, %rd3262, %rd3260;
	addc.cc.s64 	%rd3264, %rd3263, %rd3261;
	mul.lo.s64 	%rd3265, %rd15, %rd3250;
	mul.hi.u64 	%rd3266, %rd15, %rd3250;
	add.cc.s64 	%rd3267, %rd3264, %rd3247;
	addc.cc.s64 	%rd3268, %rd3172, 0;
	add.cc.s64 	%rd1061, %rd3267, %rd3265;
	addc.cc.s64 	%rd3269, %rd3268, %rd3266;
	add.s64 	%rd21206, %rd3249, %rd3269;
	setp.gt.u64 	%p149, %rd21206, %rd15;
	@%p149 bra 	$L__BB1_467;
	setp.lt.u64 	%p150, %rd21206, %rd15;
	mov.u64 	%rd21203, %rd1059;
	mov.u64 	%rd21204, %rd1060;
	mov.u64 	%rd21205, %rd1061;
	@%p150 bra 	$L__BB1_468;
	setp.lt.u64 	%p151, %rd14, %rd1061;
	@%p151 bra 	$L__BB1_467;
	setp.gt.u64 	%p152, %rd14, %rd1061;
	mov.u64 	%rd21203, %rd1059;
	mov.u64 	%rd21204, %rd1060;
	mov.u64 	%rd21205, %rd1061;
	@%p152 bra 	$L__BB1_468;
	setp.lt.u64 	%p153, %rd13, %rd1060;
	@%p153 bra 	$L__BB1_467;
	setp.gt.u64 	%p154, %rd13, %rd1060;
	setp.lt.u64 	%p155, %rd1059, %rd12;
	or.pred  	%p156, %p154, %p155;
	mov.u64 	%rd21203, %rd1059;
	mov.u64 	%rd21204, %rd1060;
	mov.u64 	%rd21205, %rd1061;
	@%p156 bra 	$L__BB1_468;
$L__BB1_467:
	sub.s64 	%rd21203, %rd1059, %rd12;
	setp.lt.u64 	%p157, %rd1059, %rd12;
	selp.u64 	%rd3270, 1, 0, %p157;
	add.s64 	%rd3271, %rd13, %rd3270;
	sub.s64 	%rd21204, %rd1060, %rd3271;
	setp.lt.u64 	%p158, %rd1060, %rd3271;
	selp.u64 	%rd3272, 1, 0, %p158;
	add.s64 	%rd3273, %rd14, %rd3272;
	sub.s64 	%rd21205, %rd1061, %rd3273;
	setp.lt.u64 	%p159, %rd1061, %rd3273;
	selp.u64 	%rd3274, 1, 0, %p159;
	add.s64 	%rd3275, %rd15, %rd3274;
	sub.s64 	%rd21206, %rd21206, %rd3275;
$L__BB1_468:
	and.b64  	%rd1071, %rd84, 4294967295;
	shr.u64 	%rd1072, %rd84, 32;
	shr.u64 	%rd3276, %rd21203, 32;
	and.b64  	%rd3277, %rd21203, 4294967295;
	mul.lo.s64 	%rd3278, %rd3277, %rd1071;
	mul.lo.s64 	%rd3279, %rd3276, %rd1071;
	mul.lo.s64 	%rd3280, %rd3277, %rd1072;
	shr.u64 	%rd3281, %rd3278, 32;
	and.b64  	%rd3282, %rd3279, 4294967295;
	add.s64 	%rd3283, %rd3281, %rd3282;
	and.b64  	%rd3284, %rd3280, 4294967295;
	add.s64 	%rd3285, %rd3283, %rd3284;
	shr.u64 	%rd3286, %rd3279, 32;
	mad.lo.s64 	%rd3287, %rd3276, %rd1072, %rd3286;
	shr.u64 	%rd3288, %rd3280, 32;
	add.s64 	%rd3289, %rd3287, %rd3288;
	shr.u64 	%rd3290, %rd3285, 32;
	shl.b64 	%rd3291, %rd3285, 32;
	and.b64  	%rd3292, %rd3278, 4294967295;
	or.b64  	%rd3293, %rd3291, %rd3292;
	add.s64 	%rd3294, %rd3289, %rd3290;
	shr.u64 	%rd3295, %rd21204, 32;
	and.b64  	%rd3296, %rd21204, 4294967295;
	mul.lo.s64 	%rd3297, %rd3296, %rd1071;
	mul.lo.s64 	%rd3298, %rd3295, %rd1071;
	mul.lo.s64 	%rd3299, %rd3296, %rd1072;
	shr.u64 	%rd3300, %rd3297, 32;
	and.b64  	%rd3301, %rd3298, 4294967295;
	add.s64 	%rd3302, %rd3300, %rd3301;
	and.b64  	%rd3303, %rd3299, 4294967295;
	add.s64 	%rd3304, %rd3302, %rd3303;
	shr.u64 	%rd3305, %rd3298, 32;
	mad.lo.s64 	%rd3306, %rd3295, %rd1072, %rd3305;
	shr.u64 	%rd3307, %rd3299, 32;
	add.s64 	%rd3308, %rd3306, %rd3307;
	shr.u64 	%rd3309, %rd3304, 32;
	shl.b64 	%rd3310, %rd3304, 32;
	and.b64  	%rd3311, %rd3297, 4294967295;
	or.b64  	%rd3312, %rd3310, %rd3311;
	add.s64 	%rd3313, %rd3308, %rd3309;
	shr.u64 	%rd3314, %rd21205, 32;
	and.b64  	%rd3315, %rd21205, 4294967295;
	mul.lo.s64 	%rd3316, %rd3315, %rd1071;
	mul.lo.s64 	%rd3317, %rd3314, %rd1071;
	mul.lo.s64 	%rd3318, %rd3315, %rd1072;
	shr.u64 	%rd3319, %rd3316, 32;
	and.b64  	%rd3320, %rd3317, 4294967295;
	add.s64 	%rd3321, %rd3319, %rd3320;
	and.b64  	%rd3322, %rd3318, 4294967295;
	add.s64 	%rd3323, %rd3321, %rd3322;
	shr.u64 	%rd3324, %rd3317, 32;
	mad.lo.s64 	%rd3325, %rd3314, %rd1072, %rd3324;
	shr.u64 	%rd3326, %rd3318, 32;
	add.s64 	%rd3327, %rd3325, %rd3326;
	shr.u64 	%rd3328, %rd3323, 32;
	shl.b64 	%rd3329, %rd3323, 32;
	and.b64  	%rd3330, %rd3316, 4294967295;
	or.b64  	%rd3331, %rd3329, %rd3330;
	add.s64 	%rd3332, %rd3327, %rd3328;
	shr.u64 	%rd3333, %rd21206, 32;
	and.b64  	%rd3334, %rd21206, 4294967295;
	mul.lo.s64 	%rd3335, %rd3334, %rd1071;
	mul.lo.s64 	%rd3336, %rd3333, %rd1071;
	mul.lo.s64 	%rd3337, %rd3334, %rd1072;
	shr.u64 	%rd3338, %rd3335, 32;
	and.b64  	%rd3339, %rd3336, 4294967295;
	add.s64 	%rd3340, %rd3338, %rd3339;
	and.b64  	%rd3341, %rd3337, 4294967295;
	add.s64 	%rd3342, %rd3340, %rd3341;
	shr.u64 	%rd3343, %rd3336, 32;
	mad.lo.s64 	%rd3344, %rd3333, %rd1072, %rd3343;
	shr.u64 	%rd3345, %rd3337, 32;
	add.s64 	%rd3346, %rd3344, %rd3345;
	shr.u64 	%rd3347, %rd3342, 32;
	shl.b64 	%rd3348, %rd3342, 32;
	and.b64  	%rd3349, %rd3335, 4294967295;
	or.b64  	%rd3350, %rd3348, %rd3349;
	add.s64 	%rd3351, %rd3346, %rd3347;
	and.b64  	%rd1073, %rd83, 4294967295;
	shr.u64 	%rd1074, %rd83, 32;
	mul.lo.s64 	%rd3352, %rd3277, %rd1073;
	mul.lo.s64 	%rd3353, %rd3276, %rd1073;
	mul.lo.s64 	%rd3354, %rd3277, %rd1074;
	shr.u64 	%rd3355, %rd3352, 32;
	and.b64  	%rd3356, %rd3353, 4294967295;
	add.s64 	%rd3357, %rd3355, %rd3356;
	and.b64  	%rd3358, %rd3354, 4294967295;
	add.s64 	%rd3359, %rd3357, %rd3358;
	shr.u64 	%rd3360, %rd3353, 32;
	mad.lo.s64 	%rd3361, %rd3276, %rd1074, %rd3360;
	shr.u64 	%rd3362, %rd3354, 32;
	add.s64 	%rd3363, %rd3361, %rd3362;
	shr.u64 	%rd3364, %rd3359, 32;
	shl.b64 	%rd3365, %rd3359, 32;
	and.b64  	%rd3366, %rd3352, 4294967295;
	or.b64  	%rd3367, %rd3365, %rd3366;
	add.s64 	%rd3368, %rd3312, %rd3367;
	setp.lt.u64 	%p160, %rd3368, %rd3312;
	selp.u64 	%rd3369, 1, 0, %p160;
	add.s64 	%rd3370, %rd3363, %rd3313;
	add.s64 	%rd3371, %rd3370, %rd3364;
	add.s64 	%rd3372, %rd3371, %rd3369;
	mul.lo.s64 	%rd3373, %rd3296, %rd1073;
	mul.lo.s64 	%rd3374, %rd3295, %rd1073;
	mul.lo.s64 	%rd3375, %rd3296, %rd1074;
	shr.u64 	%rd3376, %rd3373, 32;
	and.b64  	%rd3377, %rd3374, 4294967295;
	add.s64 	%rd3378, %rd3376, %rd3377;
	and.b64  	%rd3379, %rd3375, 4294967295;
	add.s64 	%rd3380, %rd3378, %rd3379;
	shr.u64 	%rd3381, %rd3374, 32;
	mad.lo.s64 	%rd3382, %rd3295, %rd1074, %rd3381;
	shr.u64 	%rd3383, %rd3375, 32;
	add.s64 	%rd3384, %rd3382, %rd3383;
	shr.u64 	%rd3385, %rd3380, 32;
	shl.b64 	%rd3386, %rd3380, 32;
	and.b64  	%rd3387, %rd3373, 4294967295;
	or.b64  	%rd3388, %rd3386, %rd3387;
	add.s64 	%rd3389, %rd3331, %rd3369;
	add.s64 	%rd3390, %rd3389, %rd3388;
	max.u64 	%rd3391, %rd3331, %rd3389;
	setp.gt.u64 	%p161, %rd3391, %rd3390;
	selp.u64 	%rd3392, 1, 0, %p161;
	add.s64 	%rd3393, %rd3384, %rd3332;
	add.s64 	%rd3394, %rd3393, %rd3385;
	add.s64 	%rd3395, %rd3394, %rd3392;
	mul.lo.s64 	%rd3396, %rd3315, %rd1073;
	mul.lo.s64 	%rd3397, %rd3314, %rd1073;
	mul.lo.s64 	%rd3398, %rd3315, %rd1074;
	shr.u64 	%rd3399, %rd3396, 32;
	and.b64  	%rd3400, %rd3397, 4294967295;
	add.s64 	%rd3401, %rd3399, %rd3400;
	and.b64  	%rd3402, %rd3398, 4294967295;
	add.s64 	%rd3403, %rd3401, %rd3402;
	shr.u64 	%rd3404, %rd3397, 32;
	mad.lo.s64 	%rd3405, %rd3314, %rd1074, %rd3404;
	shr.u64 	%rd3406, %rd3398, 32;
	add.s64 	%rd3407, %rd3405, %rd3406;
	shr.u64 	%rd3408, %rd3403, 32;
	shl.b64 	%rd3409, %rd3403, 32;
	and.b64  	%rd3410, %rd3396, 4294967295;
	or.b64  	%rd3411, %rd3409, %rd3410;
	add.s64 	%rd3412, %rd3350, %rd3392;
	add.s64 	%rd3413, %rd3412, %rd3411;
	max.u64 	%rd3414, %rd3350, %rd3412;
	setp.gt.u64 	%p162, %rd3414, %rd3413;
	selp.u64 	%rd3415, 1, 0, %p162;
	add.s64 	%rd3416, %rd3407, %rd3351;
	add.s64 	%rd3417, %rd3416, %rd3408;
	add.s64 	%rd3418, %rd3417, %rd3415;
	and.b64  	%rd1075, %rd82, 4294967295;
	shr.u64 	%rd1076, %rd82, 32;
	mul.lo.s64 	%rd3419, %rd3277, %rd1075;
	mul.lo.s64 	%rd3420, %rd3276, %rd1075;
	mul.lo.s64 	%rd3421, %rd3277, %rd1076;
	shr.u64 	%rd3422, %rd3419, 32;
	and.b64  	%rd3423, %rd3420, 4294967295;
	add.s64 	%rd3424, %rd3422, %rd3423;
	and.b64  	%rd3425, %rd3421, 4294967295;
	add.s64 	%rd3426, %rd3424, %rd3425;
	shr.u64 	%rd3427, %rd3420, 32;
	mad.lo.s64 	%rd3428, %rd3276, %rd1076, %rd3427;
	shr.u64 	%rd3429, %rd3421, 32;
	add.s64 	%rd3430, %rd3428, %rd3429;
	shr.u64 	%rd3431, %rd3426, 32;
	shl.b64 	%rd3432, %rd3426, 32;
	and.b64  	%rd3433, %rd3419, 4294967295;
	or.b64  	%rd3434, %rd3432, %rd3433;
	add.s64 	%rd3435, %rd3390, %rd3434;
	setp.lt.u64 	%p163, %rd3435, %rd3390;
	selp.u64 	%rd3436, 1, 0, %p163;
	add.s64 	%rd3437, %rd3430, %rd3395;
	add.s64 	%rd3438, %rd3437, %rd3431;
	add.s64 	%rd3439, %rd3438, %rd3436;
	mul.lo.s64 	%rd3440, %rd3296, %rd1075;
	mul.lo.s64 	%rd3441, %rd3295, %rd1075;
	mul.lo.s64 	%rd3442, %rd3296, %rd1076;
	shr.u64 	%rd3443, %rd3440, 32;
	and.b64  	%rd3444, %rd3441, 4294967295;
	add.s64 	%rd3445, %rd3443, %rd3444;
	and.b64  	%rd3446, %rd3442, 4294967295;
	add.s64 	%rd3447, %rd3445, %rd3446;
	shr.u64 	%rd3448, %rd3441, 32;
	mad.lo.s64 	%rd3449, %rd3295, %rd1076, %rd3448;
	shr.u64 	%rd3450, %rd3442, 32;
	add.s64 	%rd3451, %rd3449, %rd3450;
	shr.u64 	%rd3452, %rd3447, 32;
	shl.b64 	%rd3453, %rd3447, 32;
	and.b64  	%rd3454, %rd3440, 4294967295;
	or.b64  	%rd3455, %rd3453, %rd3454;
	add.s64 	%rd3456, %rd3413, %rd3436;
	add.s64 	%rd3457, %rd3456, %rd3455;
	max.u64 	%rd3458, %rd3413, %rd3456;
	setp.gt.u64 	%p164, %rd3458, %rd3457;
	selp.u64 	%rd3459, 1, 0, %p164;
	add.s64 	%rd3460, %rd3451, %rd3418;
	add.s64 	%rd3461, %rd3460, %rd3452;
	add.s64 	%rd3462, %rd3461, %rd3459;
	and.b64  	%rd1077, %rd81, 4294967295;
	shr.u64 	%rd1078, %rd81, 32;
	mul.lo.s64 	%rd3463, %rd3277, %rd1077;
	mul.lo.s64 	%rd3464, %rd3276, %rd1077;
	mul.lo.s64 	%rd3465, %rd3277, %rd1078;
	shr.u64 	%rd3466, %rd3463, 32;
	and.b64  	%rd3467, %rd3464, 4294967295;
	add.s64 	%rd3468, %rd3466, %rd3467;
	and.b64  	%rd3469, %rd3465, 4294967295;
	add.s64 	%rd3470, %rd3468, %rd3469;
	shr.u64 	%rd3471, %rd3464, 32;
	mad.lo.s64 	%rd3472, %rd3276, %rd1078, %rd3471;
	shr.u64 	%rd3473, %rd3465, 32;
	add.s64 	%rd3474, %rd3472, %rd3473;
	shr.u64 	%rd3475, %rd3470, 32;
	shl.b64 	%rd3476, %rd3470, 32;
	and.b64  	%rd3477, %rd3463, 4294967295;
	or.b64  	%rd3478, %rd3476, %rd3477;
	add.s64 	%rd3479, %rd3457, %rd3478;
	setp.lt.u64 	%p165, %rd3479, %rd3457;
	selp.u64 	%rd3480, 1, 0, %p165;
	add.s64 	%rd3481, %rd3474, %rd3462;
	add.s64 	%rd3482, %rd3481, %rd3475;
	add.s64 	%rd3483, %rd3482, %rd3480;
	mul.lo.s64 	%rd3484, %rd11, %rd3293;
	mul.lo.s64 	%rd3485, %rd12, %rd3484;
	mul.hi.u64 	%rd3486, %rd12, %rd3484;
	add.cc.s64 	%rd3487, %rd3485, %rd3293;
	addc.cc.s64 	%rd3488, %rd3486, 0;
	mul.lo.s64 	%rd3489, %rd13, %rd3484;
	mul.hi.u64 	%rd3490, %rd13, %rd3484;
	mov.b64 	%rd3491, 0;
	add.cc.s64 	%rd3492, %rd3488, %rd3368;
	addc.cc.s64 	%rd3493, %rd3491, 0;
	add.cc.s64 	%rd3494, %rd3492, %rd3489;
	addc.cc.s64 	%rd3495, %rd3493, %rd3490;
	mul.lo.s64 	%rd3496, %rd14, %rd3484;
	mul.hi.u64 	%rd3497, %rd14, %rd3484;
	add.cc.s64 	%rd3498, %rd3495, %rd3435;
	addc.cc.s64 	%rd3499, %rd3491, 0;
	add.cc.s64 	%rd3500, %rd3498, %rd3496;
	addc.cc.s64 	%rd3501, %rd3499, %rd3497;
	mul.lo.s64 	%rd3502, %rd15, %rd3484;
	mul.hi.u64 	%rd3503, %rd15, %rd3484;
	add.cc.s64 	%rd3504, %rd3501, %rd3479;
	addc.cc.s64 	%rd3505, %rd3491, 0;
	add.cc.s64 	%rd3506, %rd3504, %rd3502;
	addc.cc.s64 	%rd3507, %rd3505, %rd3503;
	add.s64 	%rd3508, %rd3294, %rd3507;
	setp.lt.u64 	%p166, %rd3508, %rd3294;
	selp.u64 	%rd3509, 1, 0, %p166;
	add.s64 	%rd3510, %rd3372, %rd3509;
	setp.lt.u64 	%p167, %rd3510, %rd3372;
	selp.u64 	%rd3511, 1, 0, %p167;
	add.s64 	%rd3512, %rd3439, %rd3511;
	setp.lt.u64 	%p168, %rd3512, %rd3439;
	selp.u64 	%rd3513, 1, 0, %p168;
	add.s64 	%rd3514, %rd3483, %rd3513;
	mul.lo.s64 	%rd3515, %rd11, %rd3494;
	mul.lo.s64 	%rd3516, %rd12, %rd3515;
	mul.hi.u64 	%rd3517, %rd12, %rd3515;
	add.cc.s64 	%rd3518, %rd3516, %rd3494;
	addc.cc.s64 	%rd3519, %rd3517, 0;
	mul.lo.s64 	%rd3520, %rd13, %rd3515;
	mul.hi.u64 	%rd3521, %rd13, %rd3515;
	add.cc.s64 	%rd3522, %rd3519, %rd3500;
	addc.cc.s64 	%rd3523, %rd3491, 0;
	add.cc.s64 	%rd3524, %rd3522, %rd3520;
	addc.cc.s64 	%rd3525, %rd3523, %rd3521;
	mul.lo.s64 	%rd3526, %rd14, %rd3515;
	mul.hi.u64 	%rd3527, %rd14, %rd3515;
	add.cc.s64 	%rd3528, %rd3525, %rd3506;
	addc.cc.s64 	%rd3529, %rd3491, 0;
	add.cc.s64 	%rd3530, %rd3528, %rd3526;
	addc.cc.s64 	%rd3531, %rd3529, %rd3527;
	mul.lo.s64 	%rd3532, %rd15, %rd3515;
	mul.hi.u64 	%rd3533, %rd15, %rd3515;
	add.cc.s64 	%rd3534, %rd3531, %rd3508;
	addc.cc.s64 	%rd3535, %rd3491, 0;
	add.cc.s64 	%rd3536, %rd3534, %rd3532;
	addc.cc.s64 	%rd3537, %rd3535, %rd3533;
	add.s64 	%rd3538, %rd3510, %rd3537;
	setp.lt.u64 	%p169, %rd3538, %rd3510;
	selp.u64 	%rd3539, 1, 0, %p169;
	add.s64 	%rd3540, %rd3512, %rd3539;
	setp.lt.u64 	%p170, %rd3540, %rd3512;
	selp.u64 	%rd3541, 1, 0, %p170;
	add.s64 	%rd3542, %rd3514, %rd3541;
	mul.lo.s64 	%rd3543, %rd11, %rd3524;
	mul.lo.s64 	%rd3544, %rd12, %rd3543;
	mul.hi.u64 	%rd3545, %rd12, %rd3543;
	add.cc.s64 	%rd3546, %rd3544, %rd3524;
	addc.cc.s64 	%rd3547, %rd3545, 0;
	mul.lo.s64 	%rd3548, %rd13, %rd3543;
	mul.hi.u64 	%rd3549, %rd13, %rd3543;
	add.cc.s64 	%rd3550, %rd3547, %rd3530;
	addc.cc.s64 	%rd3551, %rd3491, 0;
	add.cc.s64 	%rd3552, %rd3550, %rd3548;
	addc.cc.s64 	%rd3553, %rd3551, %rd3549;
	mul.lo.s64 	%rd3554, %rd14, %rd3543;
	mul.hi.u64 	%rd3555, %rd14, %rd3543;
	add.cc.s64 	%rd3556, %rd3553, %rd3536;
	addc.cc.s64 	%rd3557, %rd3491, 0;
	add.cc.s64 	%rd3558, %rd3556, %rd3554;
	addc.cc.s64 	%rd3559, %rd3557, %rd3555;
	mul.lo.s64 	%rd3560, %rd15, %rd3543;
	mul.hi.u64 	%rd3561, %rd15, %rd3543;
	add.cc.s64 	%rd3562, %rd3559, %rd3538;
	addc.cc.s64 	%rd3563, %rd3491, 0;
	add.cc.s64 	%rd3564, %rd3562, %rd3560;
	addc.cc.s64 	%rd3565, %rd3563, %rd3561;
	add.s64 	%rd3566, %rd3540, %rd3565;
	setp.lt.u64 	%p171, %rd3566, %rd3540;
	selp.u64 	%rd3567, 1, 0, %p171;
	add.s64 	%rd3568, %rd3542, %rd3567;
	mul.lo.s64 	%rd3569, %rd11, %rd3552;
	mul.lo.s64 	%rd3570, %rd12, %rd3569;
	mul.hi.u64 	%rd3571, %rd12, %rd3569;
	add.cc.s64 	%rd3572, %rd3570, %rd3552;
	addc.cc.s64 	%rd3573, %rd3571, 0;
	mul.lo.s64 	%rd3574, %rd13, %rd3569;
	mul.hi.u64 	%rd3575, %rd13, %rd3569;
	add.cc.s64 	%rd3576, %rd3573, %rd3558;
	addc.cc.s64 	%rd3577, %rd3491, 0;
	add.cc.s64 	%rd1079, %rd3576, %rd3574;
	addc.cc.s64 	%rd3578, %rd3577, %rd3575;
	mul.lo.s64 	%rd3579, %rd14, %rd3569;
	mul.hi.u64 	%rd3580, %rd14, %rd3569;
	add.cc.s64 	%rd3581, %rd3578, %rd3564;
	addc.cc.s64 	%rd3582, %rd3491, 0;
	add.cc.s64 	%rd1080, %rd3581, %rd3579;
	addc.cc.s64 	%rd3583, %rd3582, %rd3580;
	mul.lo.s64 	%rd3584, %rd15, %rd3569;
	mul.hi.u64 	%rd3585, %rd15, %rd3569;
	add.cc.s64 	%rd3586, %rd3583, %rd3566;
	addc.cc.s64 	%rd3587, %rd3491, 0;
	add.cc.s64 	%rd1081, %rd3586, %rd3584;
	addc.cc.s64 	%rd3588, %rd3587, %rd3585;
	add.s64 	%rd21210, %rd3568, %rd3588;
	setp.gt.u64 	%p172, %rd21210, %rd15;
	@%p172 bra 	$L__BB1_474;
	setp.lt.u64 	%p173, %rd21210, %rd15;
	mov.u64 	%rd21207, %rd1079;
	mov.u64 	%rd21208, %rd1080;
	mov.u64 	%rd21209, %rd1081;
	@%p173 bra 	$L__BB1_475;
	setp.lt.u64 	%p174, %rd14, %rd1081;
	@%p174 bra 	$L__BB1_474;
	setp.gt.u64 	%p175, %rd14, %rd1081;
	mov.u64 	%rd21207, %rd1079;
	mov.u64 	%rd21208, %rd1080;
	mov.u64 	%rd21209, %rd1081;
	@%p175 bra 	$L__BB1_475;
	setp.lt.u64 	%p176, %rd13, %rd1080;
	@%p176 bra 	$L__BB1_474;
	setp.gt.u64 	%p177, %rd13, %rd1080;
	setp.lt.u64 	%p178, %rd1079, %rd12;
	or.pred  	%p179, %p177, %p178;
	mov.u64 	%rd21207, %rd1079;
	mov.u64 	%rd21208, %rd1080;
	mov.u64 	%rd21209, %rd1081;
	@%p179 bra 	$L__BB1_475;
$L__BB1_474:
	sub.s64 	%rd21207, %rd1079, %rd12;
	setp.lt.u64 	%p180, %rd1079, %rd12;
	selp.u64 	%rd3589, 1, 0, %p180;
	add.s64 	%rd3590, %rd13, %rd3589;
	sub.s64 	%rd21208, %rd1080, %rd3590;
	setp.lt.u64 	%p181, %rd1080, %rd3590;
	selp.u64 	%rd3591, 1, 0, %p181;
	add.s64 	%rd3592, %rd14, %rd3591;
	sub.s64 	%rd21209, %rd1081, %rd3592;
	setp.lt.u64 	%p182, %rd1081, %rd3592;
	selp.u64 	%rd3593, 1, 0, %p182;
	add.s64 	%rd3594, %rd15, %rd3593;
	sub.s64 	%rd21210, %rd21210, %rd3594;
$L__BB1_475:
	and.b64  	%rd3595, %rd96, 4294967295;
	shr.u64 	%rd3596, %rd96, 32;
	shr.u64 	%rd3597, %rd21199, 32;
	and.b64  	%rd3598, %rd21199, 4294967295;
	mul.lo.s64 	%rd3599, %rd3598, %rd3595;
	mul.lo.s64 	%rd3600, %rd3597, %rd3595;
	mul.lo.s64 	%rd3601, %rd3598, %rd3596;
	shr.u64 	%rd3602, %rd3599, 32;
	and.b64  	%rd3603, %rd3600, 4294967295;
	add.s64 	%rd3604, %rd3602, %rd3603;
	and.b64  	%rd3605, %rd3601, 4294967295;
	add.s64 	%rd3606, %rd3604, %rd3605;
	shr.u64 	%rd3607, %rd3600, 32;
	mad.lo.s64 	%rd3608, %rd3597, %rd3596, %rd3607;
	shr.u64 	%rd3609, %rd3601, 32;
	add.s64 	%rd3610, %rd3608, %rd3609;
	shr.u64 	%rd3611, %rd3606, 32;
	shl.b64 	%rd3612, %rd3606, 32;
	and.b64  	%rd3613, %rd3599, 4294967295;
	or.b64  	%rd3614, %rd3612, %rd3613;
	add.s64 	%rd3615, %rd3610, %rd3611;
	shr.u64 	%rd3616, %rd21200, 32;
	and.b64  	%rd3617, %rd21200, 4294967295;
	mul.lo.s64 	%rd3618, %rd3617, %rd3595;
	mul.lo.s64 	%rd3619, %rd3616, %rd3595;
	mul.lo.s64 	%rd3620, %rd3617, %rd3596;
	shr.u64 	%rd3621, %rd3618, 32;
	and.b64  	%rd3622, %rd3619, 4294967295;
	add.s64 	%rd3623, %rd3621, %rd3622;
	and.b64  	%rd3624, %rd3620, 4294967295;
	add.s64 	%rd3625, %rd3623, %rd3624;
	shr.u64 	%rd3626, %rd3619, 32;
	mad.lo.s64 	%rd3627, %rd3616, %rd3596, %rd3626;
	shr.u64 	%rd3628, %rd3620, 32;
	add.s64 	%rd3629, %rd3627, %rd3628;
	shr.u64 	%rd3630, %rd3625, 32;
	shl.b64 	%rd3631, %rd3625, 32;
	and.b64  	%rd3632, %rd3618, 4294967295;
	or.b64  	%rd3633, %rd3631, %rd3632;
	add.s64 	%rd3634, %rd3629, %rd3630;
	shr.u64 	%rd3635, %rd21201, 32;
	and.b64  	%rd3636, %rd21201, 4294967295;
	mul.lo.s64 	%rd3637, %rd3636, %rd3595;
	mul.lo.s64 	%rd3638, %rd3635, %rd3595;
	mul.lo.s64 	%rd3639, %rd3636, %rd3596;
	shr.u64 	%rd3640, %rd3637, 32;
	and.b64  	%rd3641, %rd3638, 4294967295;
	add.s64 	%rd3642, %rd3640, %rd3641;
	and.b64  	%rd3643, %rd3639, 4294967295;
	add.s64 	%rd3644, %rd3642, %rd3643;
	shr.u64 	%rd3645, %rd3638, 32;
	mad.lo.s64 	%rd3646, %rd3635, %rd3596, %rd3645;
	shr.u64 	%rd3647, %rd3639, 32;
	add.s64 	%rd3648, %rd3646, %rd3647;
	shr.u64 	%rd3649, %rd3644, 32;
	shl.b64 	%rd3650, %rd3644, 32;
	and.b64  	%rd3651, %rd3637, 4294967295;
	or.b64  	%rd3652, %rd3650, %rd3651;
	add.s64 	%rd3653, %rd3648, %rd3649;
	shr.u64 	%rd3654, %rd21202, 32;
	and.b64  	%rd3655, %rd21202, 4294967295;
	mul.lo.s64 	%rd3656, %rd3655, %rd3595;
	mul.lo.s64 	%rd3657, %rd3654, %rd3595;
	mul.lo.s64 	%rd3658, %rd3655, %rd3596;
	shr.u64 	%rd3659, %rd3656, 32;
	and.b64  	%rd3660, %rd3657, 4294967295;
	add.s64 	%rd3661, %rd3659, %rd3660;
	and.b64  	%rd3662, %rd3658, 4294967295;
	add.s64 	%rd3663, %rd3661, %rd3662;
	shr.u64 	%rd3664, %rd3657, 32;
	mad.lo.s64 	%rd3665, %rd3654, %rd3596, %rd3664;
	shr.u64 	%rd3666, %rd3658, 32;
	add.s64 	%rd3667, %rd3665, %rd3666;
	shr.u64 	%rd3668, %rd3663, 32;
	shl.b64 	%rd3669, %rd3663, 32;
	and.b64  	%rd3670, %rd3656, 4294967295;
	or.b64  	%rd3671, %rd3669, %rd3670;
	add.s64 	%rd3672, %rd3667, %rd3668;
	and.b64  	%rd3673, %rd95, 4294967295;
	shr.u64 	%rd3674, %rd95, 32;
	mul.lo.s64 	%rd3675, %rd3598, %rd3673;
	mul.lo.s64 	%rd3676, %rd3597, %rd3673;
	mul.lo.s64 	%rd3677, %rd3598, %rd3674;
	shr.u64 	%rd3678, %rd3675, 32;
	and.b64  	%rd3679, %rd3676, 4294967295;
	add.s64 	%rd3680, %rd3678, %rd3679;
	and.b64  	%rd3681, %rd3677, 4294967295;
	add.s64 	%rd3682, %rd3680, %rd3681;
	shr.u64 	%rd3683, %rd3676, 32;
	mad.lo.s64 	%rd3684, %rd3597, %rd3674, %rd3683;
	shr.u64 	%rd3685, %rd3677, 32;
	add.s64 	%rd3686, %rd3684, %rd3685;
	shr.u64 	%rd3687, %rd3682, 32;
	shl.b64 	%rd3688, %rd3682, 32;
	and.b64  	%rd3689, %rd3675, 4294967295;
	or.b64  	%rd3690, %rd3688, %rd3689;
	add.s64 	%rd3691, %rd3633, %rd3690;
	setp.lt.u64 	%p183, %rd3691, %rd3633;
	selp.u64 	%rd3692, 1, 0, %p183;
	add.s64 	%rd3693, %rd3686, %rd3634;
	add.s64 	%rd3694, %rd3693, %rd3687;
	add.s64 	%rd3695, %rd3694, %rd3692;
	mul.lo.s64 	%rd3696, %rd3617, %rd3673;
	mul.lo.s64 	%rd3697, %rd3616, %rd3673;
	mul.lo.s64 	%rd3698, %rd3617, %rd3674;
	shr.u64 	%rd3699, %rd3696, 32;
	and.b64  	%rd3700, %rd3697, 4294967295;
	add.s64 	%rd3701, %rd3699, %rd3700;
	and.b64  	%rd3702, %rd3698, 4294967295;
	add.s64 	%rd3703, %rd3701, %rd3702;
	shr.u64 	%rd3704, %rd3697, 32;
	mad.lo.s64 	%rd3705, %rd3616, %rd3674, %rd3704;
	shr.u64 	%rd3706, %rd3698, 32;
	add.s64 	%rd3707, %rd3705, %rd3706;
	shr.u64 	%rd3708, %rd3703, 32;
	shl.b64 	%rd3709, %rd3703, 32;
	and.b64  	%rd3710, %rd3696, 4294967295;
	or.b64  	%rd3711, %rd3709, %rd3710;
	add.s64 	%rd3712, %rd3652, %rd3692;
	add.s64 	%rd3713, %rd3712, %rd3711;
	max.u64 	%rd3714, %rd3652, %rd3712;
	setp.gt.u64 	%p184, %rd3714, %rd3713;
	selp.u64 	%rd3715, 1, 0, %p184;
	add.s64 	%rd3716, %rd3707, %rd3653;
	add.s64 	%rd3717, %rd3716, %rd3708;
	add.s64 	%rd3718, %rd3717, %rd3715;
	mul.lo.s64 	%rd3719, %rd3636, %rd3673;
	mul.lo.s64 	%rd3720, %rd3635, %rd3673;
	mul.lo.s64 	%rd3721, %rd3636, %rd3674;
	shr.u64 	%rd3722, %rd3719, 32;
	and.b64  	%rd3723, %rd3720, 4294967295;
	add.s64 	%rd3724, %rd3722, %rd3723;
	and.b64  	%rd3725, %rd3721, 4294967295;
	add.s64 	%rd3726, %rd3724, %rd3725;
	shr.u64 	%rd3727, %rd3720, 32;
	mad.lo.s64 	%rd3728, %rd3635, %rd3674, %rd3727;
	shr.u64 	%rd3729, %rd3721, 32;
	add.s64 	%rd3730, %rd3728, %rd3729;
	shr.u64 	%rd3731, %rd3726, 32;
	shl.b64 	%rd3732, %rd3726, 32;
	and.b64  	%rd3733, %rd3719, 4294967295;
	or.b64  	%rd3734, %rd3732, %rd3733;
	add.s64 	%rd3735, %rd3671, %rd3715;
	add.s64 	%rd3736, %rd3735, %rd3734;
	max.u64 	%rd3737, %rd3671, %rd3735;
	setp.gt.u64 	%p185, %rd3737, %rd3736;
	selp.u64 	%rd3738, 1, 0, %p185;
	add.s64 	%rd3739, %rd3730, %rd3672;
	add.s64 	%rd3740, %rd3739, %rd3731;
	add.s64 	%rd3741, %rd3740, %rd3738;
	and.b64  	%rd3742, %rd94, 4294967295;
	shr.u64 	%rd3743, %rd94, 32;
	mul.lo.s64 	%rd3744, %rd3598, %rd3742;
	mul.lo.s64 	%rd3745, %rd3597, %rd3742;
	mul.lo.s64 	%rd3746, %rd3598, %rd3743;
	shr.u64 	%rd3747, %rd3744, 32;
	and.b64  	%rd3748, %rd3745, 4294967295;
	add.s64 	%rd3749, %rd3747, %rd3748;
	and.b64  	%rd3750, %rd3746, 4294967295;
	add.s64 	%rd3751, %rd3749, %rd3750;
	shr.u64 	%rd3752, %rd3745, 32;
	mad.lo.s64 	%rd3753, %rd3597, %rd3743, %rd3752;
	shr.u64 	%rd3754, %rd3746, 32;
	add.s64 	%rd3755, %rd3753, %rd3754;
	shr.u64 	%rd3756, %rd3751, 32;
	shl.b64 	%rd3757, %rd3751, 32;
	and.b64  	%rd3758, %rd3744, 4294967295;
	or.b64  	%rd3759, %rd3757, %rd3758;
	add.s64 	%rd3760, %rd3713, %rd3759;
	setp.lt.u64 	%p186, %rd3760, %rd3713;
	selp.u64 	%rd3761, 1, 0, %p186;
	add.s64 	%rd3762, %rd3755, %rd3718;
	add.s64 	%rd3763, %rd3762, %rd3756;
	add.s64 	%rd3764, %rd3763, %rd3761;
	mul.lo.s64 	%rd3765, %rd3617, %rd3742;
	mul.lo.s64 	%rd3766, %rd3616, %rd3742;
	mul.lo.s64 	%rd3767, %rd3617, %rd3743;
	shr.u64 	%rd3768, %rd3765, 32;
	and.b64  	%rd3769, %rd3766, 4294967295;
	add.s64 	%rd3770, %rd3768, %rd3769;
	and.b64  	%rd3771, %rd3767, 4294967295;
	add.s64 	%rd3772, %rd3770, %rd3771;
	shr.u64 	%rd3773, %rd3766, 32;
	mad.lo.s64 	%rd3774, %rd3616, %rd3743, %rd3773;
	shr.u64 	%rd3775, %rd3767, 32;
	add.s64 	%rd3776, %rd3774, %rd3775;
	shr.u64 	%rd3777, %rd3772, 32;
	shl.b64 	%rd3778, %rd3772, 32;
	and.b64  	%rd3779, %rd3765, 4294967295;
	or.b64  	%rd3780, %rd3778, %rd3779;
	add.s64 	%rd3781, %rd3736, %rd3761;
	add.s64 	%rd3782, %rd3781, %rd3780;
	max.u64 	%rd3783, %rd3736, %rd3781;
	setp.gt.u64 	%p187, %rd3783, %rd3782;
	selp.u64 	%rd3784, 1, 0, %p187;
	add.s64 	%rd3785, %rd3776, %rd3741;
	add.s64 	%rd3786, %rd3785, %rd3777;
	add.s64 	%rd3787, %rd3786, %rd3784;
	and.b64  	%rd3788, %rd93, 4294967295;
	shr.u64 	%rd3789, %rd93, 32;
	mul.lo.s64 	%rd3790, %rd3598, %rd3788;
	mul.lo.s64 	%rd3791, %rd3597, %rd3788;
	mul.lo.s64 	%rd3792, %rd3598, %rd3789;
	shr.u64 	%rd3793, %rd3790, 32;
	and.b64  	%rd3794, %rd3791, 4294967295;
	add.s64 	%rd3795, %rd3793, %rd3794;
	and.b64  	%rd3796, %rd3792, 4294967295;
	add.s64 	%rd3797, %rd3795, %rd3796;
	shr.u64 	%rd3798, %rd3791, 32;
	mad.lo.s64 	%rd3799, %rd3597, %rd3789, %rd3798;
	shr.u64 	%rd3800, %rd3792, 32;
	add.s64 	%rd3801, %rd3799, %rd3800;
	shr.u64 	%rd3802, %rd3797, 32;
	shl.b64 	%rd3803, %rd3797, 32;
	and.b64  	%rd3804, %rd3790, 4294967295;
	or.b64  	%rd3805, %rd3803, %rd3804;
	add.s64 	%rd3806, %rd3782, %rd3805;
	setp.lt.u64 	%p188, %rd3806, %rd3782;
	selp.u64 	%rd3807, 1, 0, %p188;
	add.s64 	%rd3808, %rd3801, %rd3787;
	add.s64 	%rd3809, %rd3808, %rd3802;
	add.s64 	%rd3810, %rd3809, %rd3807;
	mul.lo.s64 	%rd3811, %rd11, %rd3614;
	mul.lo.s64 	%rd3812, %rd12, %rd3811;
	mul.hi.u64 	%rd3813, %rd12, %rd3811;
	add.cc.s64 	%rd3814, %rd3812, %rd3614;
	addc.cc.s64 	%rd3815, %rd3813, 0;
	mul.lo.s64 	%rd3816, %rd13, %rd3811;
	mul.hi.u64 	%rd3817, %rd13, %rd3811;
	mov.b64 	%rd3818, 0;
	add.cc.s64 	%rd3819, %rd3815, %rd3691;
	addc.cc.s64 	%rd3820, %rd3818, 0;
	add.cc.s64 	%rd3821, %rd3819, %rd3816;
	addc.cc.s64 	%rd3822, %rd3820, %rd3817;
	mul.lo.s64 	%rd3823, %rd14, %rd3811;
	mul.hi.u64 	%rd3824, %rd14, %rd3811;
	add.cc.s64 	%rd3825, %rd3822, %rd3760;
	addc.cc.s64 	%rd3826, %rd3818, 0;
	add.cc.s64 	%rd3827, %rd3825, %rd3823;
	addc.cc.s64 	%rd3828, %rd3826, %rd3824;
	mul.lo.s64 	%rd3829, %rd15, %rd3811;
	mul.hi.u64 	%rd3830, %rd15, %rd3811;
	add.cc.s64 	%rd3831, %rd3828, %rd3806;
	addc.cc.s64 	%rd3832, %rd3818, 0;
	add.cc.s64 	%rd3833, %rd3831, %rd3829;
	addc.cc.s64 	%rd3834, %rd3832, %rd3830;
	add.s64 	%rd3835, %rd3615, %rd3834;
	setp.lt.u64 	%p189, %rd3835, %rd3615;
	selp.u64 	%rd3836, 1, 0, %p189;
	add.s64 	%rd3837, %rd3695, %rd3836;
	setp.lt.u64 	%p190, %rd3837, %rd3695;
	selp.u64 	%rd3838, 1, 0, %p190;
	add.s64 	%rd3839, %rd3764, %rd3838;
	setp.lt.u64 	%p191, %rd3839, %rd3764;
	selp.u64 	%rd3840, 1, 0, %p191;
	add.s64 	%rd3841, %rd3810, %rd3840;
	mul.lo.s64 	%rd3842, %rd11, %rd3821;
	mul.lo.s64 	%rd3843, %rd12, %rd3842;
	mul.hi.u64 	%rd3844, %rd12, %rd3842;
	add.cc.s64 	%rd3845, %rd3843, %rd3821;
	addc.cc.s64 	%rd3846, %rd3844, 0;
	mul.lo.s64 	%rd3847, %rd13, %rd3842;
	mul.hi.u64 	%rd3848, %rd13, %rd3842;
	add.cc.s64 	%rd3849, %rd3846, %rd3827;
	addc.cc.s64 	%rd3850, %rd3818, 0;
	add.cc.s64 	%rd3851, %rd3849, %rd3847;
	addc.cc.s64 	%rd3852, %rd3850, %rd3848;
	mul.lo.s64 	%rd3853, %rd14, %rd3842;
	mul.hi.u64 	%rd3854, %rd14, %rd3842;
	add.cc.s64 	%rd3855, %rd3852, %rd3833;
	addc.cc.s64 	%rd3856, %rd3818, 0;
	add.cc.s64 	%rd3857, %rd3855, %rd3853;
	addc.cc.s64 	%rd3858, %rd3856, %rd3854;
	mul.lo.s64 	%rd3859, %rd15, %rd3842;
	mul.hi.u64 	%rd3860, %rd15, %rd3842;
	add.cc.s64 	%rd3861, %rd3858, %rd3835;
	addc.cc.s64 	%rd3862, %rd3818, 0;
	add.cc.s64 	%rd3863, %rd3861, %rd3859;
	addc.cc.s64 	%rd3864, %rd3862, %rd3860;
	add.s64 	%rd3865, %rd3837, %rd3864;
	setp.lt.u64 	%p192, %rd3865, %rd3837;
	selp.u64 	%rd3866, 1, 0, %p192;
	add.s64 	%rd3867, %rd3839, %rd3866;
	setp.lt.u64 	%p193, %rd3867, %rd3839;
	selp.u64 	%rd3868, 1, 0, %p193;
	add.s64 	%rd3869, %rd3841, %rd3868;
	mul.lo.s64 	%rd3870, %rd11, %rd3851;
	mul.lo.s64 	%rd3871, %rd12, %rd3870;
	mul.hi.u64 	%rd3872, %rd12, %rd3870;
	add.cc.s64 	%rd3873, %rd3871, %rd3851;
	addc.cc.s64 	%rd3874, %rd3872, 0;
	mul.lo.s64 	%rd3875, %rd13, %rd3870;
	mul.hi.u64 	%rd3876, %rd13, %rd3870;
	add.cc.s64 	%rd3877, %rd3874, %rd3857;
	addc.cc.s64 	%rd3878, %rd3818, 0;
	add.cc.s64 	%rd3879, %rd3877, %rd3875;
	addc.cc.s64 	%rd3880, %rd3878, %rd3876;
	mul.lo.s64 	%rd3881, %rd14, %rd3870;
	mul.hi.u64 	%rd3882, %rd14, %rd3870;
	add.cc.s64 	%rd3883, %rd3880, %rd3863;
	addc.cc.s64 	%rd3884, %rd3818, 0;
	add.cc.s64 	%rd3885, %rd3883, %rd3881;
	addc.cc.s64 	%rd3886, %rd3884, %rd3882;
	mul.lo.s64 	%rd3887, %rd15, %rd3870;
	mul.hi.u64 	%rd3888, %rd15, %rd3870;
	add.cc.s64 	%rd3889, %rd3886, %rd3865;
	addc.cc.s64 	%rd3890, %rd3818, 0;
	add.cc.s64 	%rd3891, %rd3889, %rd3887;
	addc.cc.s64 	%rd3892, %rd3890, %rd3888;
	add.s64 	%rd3893, %rd3867, %rd3892;
	setp.lt.u64 	%p194, %rd3893, %rd3867;
	selp.u64 	%rd3894, 1, 0, %p194;
	add.s64 	%rd3895, %rd3869, %rd3894;
	mul.lo.s64 	%rd3896, %rd11, %rd3879;
	mul.lo.s64 	%rd3897, %rd12, %rd3896;
	mul.hi.u64 	%rd3898, %rd12, %rd3896;
	add.cc.s64 	%rd3899, %rd3897, %rd3879;
	addc.cc.s64 	%rd3900, %rd3898, 0;
	mul.lo.s64 	%rd3901, %rd13, %rd3896;
	mul.hi.u64 	%rd3902, %rd13, %rd3896;
	add.cc.s64 	%rd3903, %rd3900, %rd3885;
	addc.cc.s64 	%rd3904, %rd3818, 0;
	add.cc.s64 	%rd1091, %rd3903, %rd3901;
	addc.cc.s64 	%rd3905, %rd3904, %rd3902;
	mul.lo.s64 	%rd3906, %rd14, %rd3896;
	mul.hi.u64 	%rd3907, %rd14, %rd3896;
	add.cc.s64 	%rd3908, %rd3905, %rd3891;
	addc.cc.s64 	%rd3909, %rd3818, 0;
	add.cc.s64 	%rd1092, %rd3908, %rd3906;
	addc.cc.s64 	%rd3910, %rd3909, %rd3907;
	mul.lo.s64 	%rd3911, %rd15, %rd3896;
	mul.hi.u64 	%rd3912, %rd15, %rd3896;
	add.cc.s64 	%rd3913, %rd3910, %rd3893;
	addc.cc.s64 	%rd3914, %rd3818, 0;
	add.cc.s64 	%rd1093, %rd3913, %rd3911;
	addc.cc.s64 	%rd3915, %rd3914, %rd3912;
	add.s64 	%rd21214, %rd3895, %rd3915;
	setp.gt.u64 	%p195, %rd21214, %rd15;
	@%p195 bra 	$L__BB1_481;
	setp.lt.u64 	%p196, %rd21214, %rd15;
	mov.u64 	%rd21211, %rd1091;
	mov.u64 	%rd21212, %rd1092;
	mov.u64 	%rd21213, %rd1093;
	@%p196 bra 	$L__BB1_482;
	setp.lt.u64 	%p197, %rd14, %rd1093;
	@%p197 bra 	$L__BB1_481;
	setp.gt.u64 	%p198, %rd14, %rd1093;
	mov.u64 	%rd21211, %rd1091;
	mov.u64 	%rd21212, %rd1092;
	mov.u64 	%rd21213, %rd1093;
	@%p198 bra 	$L__BB1_482;
	setp.lt.u64 	%p199, %rd13, %rd1092;
	@%p199 bra 	$L__BB1_481;
	setp.gt.u64 	%p200, %rd13, %rd1092;
	setp.lt.u64 	%p201, %rd1091, %rd12;
	or.pred  	%p202, %p200, %p201;
	mov.u64 	%rd21211, %rd1091;
	mov.u64 	%rd21212, %rd1092;
	mov.u64 	%rd21213, %rd1093;
	@%p202 bra 	$L__BB1_482;
$L__BB1_481:
	sub.s64 	%rd21211, %rd1091, %rd12;
	setp.lt.u64 	%p203, %rd1091, %rd12;
	selp.u64 	%rd3916, 1, 0, %p203;
	add.s64 	%rd3917, %rd13, %rd3916;
	sub.s64 	%rd21212, %rd1092, %rd3917;
	setp.lt.u64 	%p204, %rd1092, %rd3917;
	selp.u64 	%rd3918, 1, 0, %p204;
	add.s64 	%rd3919, %rd14, %rd3918;
	sub.s64 	%rd21213, %rd1093, %rd3919;
	setp.lt.u64 	%p205, %rd1093, %rd3919;
	selp.u64 	%rd3920, 1, 0, %p205;
	add.s64 	%rd3921, %rd15, %rd3920;
	sub.s64 	%rd21214, %rd21214, %rd3921;
$L__BB1_482:
	and.b64  	%rd3922, %rd21203, 4294967295;
	and.b64  	%rd3923, %rd88, 4294967295;
	mul.lo.s64 	%rd3924, %rd3922, %rd3923;
	shr.u64 	%rd3925, %rd21203, 32;
	mul.lo.s64 	%rd3926, %rd3925, %rd3923;
	shr.u64 	%rd3927, %rd88, 32;
	mul.lo.s64 	%rd3928, %rd3922, %rd3927;
	shr.u64 	%rd3929, %rd3924, 32;
	and.b64  	%rd3930, %rd3926, 4294967295;
	add.s64 	%rd3931, %rd3929, %rd3930;
	and.b64  	%rd3932, %rd3928, 4294967295;
	add.s64 	%rd3933, %rd3931, %rd3932;
	shr.u64 	%rd3934, %rd3926, 32;
	mad.lo.s64 	%rd3935, %rd3925, %rd3927, %rd3934;
	shr.u64 	%rd3936, %rd3928, 32;
	add.s64 	%rd3937, %rd3935, %rd3936;
	shr.u64 	%rd3938, %rd3933, 32;
	shl.b64 	%rd3939, %rd3933, 32;
	and.b64  	%rd3940, %rd3924, 4294967295;
	or.b64  	%rd3941, %rd3939, %rd3940;
	add.s64 	%rd3942, %rd3937, %rd3938;
	and.b64  	%rd3943, %rd21204, 4294967295;
	mul.lo.s64 	%rd3944, %rd3943, %rd3923;
	shr.u64 	%rd3945, %rd21204, 32;
	mul.lo.s64 	%rd3946, %rd3945, %rd3923;
	mul.lo.s64 	%rd3947, %rd3943, %rd3927;
	shr.u64 	%rd3948, %rd3944, 32;
	and.b64  	%rd3949, %rd3946, 4294967295;
	add.s64 	%rd3950, %rd3948, %rd3949;
	and.b64  	%rd3951, %rd3947, 4294967295;
	add.s64 	%rd3952, %rd3950, %rd3951;
	shr.u64 	%rd3953, %rd3946, 32;
	mad.lo.s64 	%rd3954, %rd3945, %rd3927, %rd3953;
	shr.u64 	%rd3955, %rd3947, 32;
	add.s64 	%rd3956, %rd3954, %rd3955;
	shr.u64 	%rd3957, %rd3952, 32;
	shl.b64 	%rd3958, %rd3952, 32;
	and.b64  	%rd3959, %rd3944, 4294967295;
	or.b64  	%rd3960, %rd3958, %rd3959;
	add.s64 	%rd3961, %rd3956, %rd3957;
	and.b64  	%rd3962, %rd21205, 4294967295;
	mul.lo.s64 	%rd3963, %rd3962, %rd3923;
	shr.u64 	%rd3964, %rd21205, 32;
	mul.lo.s64 	%rd3965, %rd3964, %rd3923;
	mul.lo.s64 	%rd3966, %rd3962, %rd3927;
	shr.u64 	%rd3967, %rd3963, 32;
	and.b64  	%rd3968, %rd3965, 4294967295;
	add.s64 	%rd3969, %rd3967, %rd3968;
	and.b64  	%rd3970, %rd3966, 4294967295;
	add.s64 	%rd3971, %rd3969, %rd3970;
	shr.u64 	%rd3972, %rd3965, 32;
	mad.lo.s64 	%rd3973, %rd3964, %rd3927, %rd3972;
	shr.u64 	%rd3974, %rd3966, 32;
	add.s64 	%rd3975, %rd3973, %rd3974;
	shr.u64 	%rd3976, %rd3971, 32;
	shl.b64 	%rd3977, %rd3971, 32;
	and.b64  	%rd3978, %rd3963, 4294967295;
	or.b64  	%rd3979, %rd3977, %rd3978;
	add.s64 	%rd3980, %rd3975, %rd3976;
	and.b64  	%rd3981, %rd21206, 4294967295;
	mul.lo.s64 	%rd3982, %rd3981, %rd3923;
	shr.u64 	%rd3983, %rd21206, 32;
	mul.lo.s64 	%rd3984, %rd3983, %rd3923;
	mul.lo.s64 	%rd3985, %rd3981, %rd3927;
	shr.u64 	%rd3986, %rd3982, 32;
	and.b64  	%rd3987, %rd3984, 4294967295;
	add.s64 	%rd3988, %rd3986, %rd3987;
	and.b64  	%rd3989, %rd3985, 4294967295;
	add.s64 	%rd3990, %rd3988, %rd3989;
	shr.u64 	%rd3991, %rd3984, 32;
	mad.lo.s64 	%rd3992, %rd3983, %rd3927, %rd3991;
	shr.u64 	%rd3993, %rd3985, 32;
	add.s64 	%rd3994, %rd3992, %rd3993;
	shr.u64 	%rd3995, %rd3990, 32;
	shl.b64 	%rd3996, %rd3990, 32;
	and.b64  	%rd3997, %rd3982, 4294967295;
	or.b64  	%rd3998, %rd3996, %rd3997;
	add.s64 	%rd3999, %rd3994, %rd3995;
	and.b64  	%rd4000, %rd87, 4294967295;
	mul.lo.s64 	%rd4001, %rd3922, %rd4000;
	mul.lo.s64 	%rd4002, %rd3925, %rd4000;
	shr.u64 	%rd4003, %rd87, 32;
	mul.lo.s64 	%rd4004, %rd3922, %rd4003;
	shr.u64 	%rd4005, %rd4001, 32;
	and.b64  	%rd4006, %rd4002, 4294967295;
	add.s64 	%rd4007, %rd4005, %rd4006;
	and.b64  	%rd4008, %rd4004, 4294967295;
	add.s64 	%rd4009, %rd4007, %rd4008;
	shr.u64 	%rd4010, %rd4002, 32;
	mad.lo.s64 	%rd4011, %rd3925, %rd4003, %rd4010;
	shr.u64 	%rd4012, %rd4004, 32;
	add.s64 	%rd4013, %rd4011, %rd4012;
	shr.u64 	%rd4014, %rd4009, 32;
	shl.b64 	%rd4015, %rd4009, 32;
	and.b64  	%rd4016, %rd4001, 4294967295;
	or.b64  	%rd4017, %rd4015, %rd4016;
	add.s64 	%rd4018, %rd3960, %rd4017;
	setp.lt.u64 	%p206, %rd4018, %rd3960;
	selp.u64 	%rd4019, 1, 0, %p206;
	add.s64 	%rd4020, %rd4013, %rd3961;
	add.s64 	%rd4021, %rd4020, %rd4014;
	add.s64 	%rd4022, %rd4021, %rd4019;
	mul.lo.s64 	%rd4023, %rd3943, %rd4000;
	mul.lo.s64 	%rd4024, %rd3945, %rd4000;
	mul.lo.s64 	%rd4025, %rd3943, %rd4003;
	shr.u64 	%rd4026, %rd4023, 32;
	and.b64  	%rd4027, %rd4024, 4294967295;
	add.s64 	%rd4028, %rd4026, %rd4027;
	and.b64  	%rd4029, %rd4025, 4294967295;
	add.s64 	%rd4030, %rd4028, %rd4029;
	shr.u64 	%rd4031, %rd4024, 32;
	mad.lo.s64 	%rd4032, %rd3945, %rd4003, %rd4031;
	shr.u64 	%rd4033, %rd4025, 32;
	add.s64 	%rd4034, %rd4032, %rd4033;
	shr.u64 	%rd4035, %rd4030, 32;
	shl.b64 	%rd4036, %rd4030, 32;
	and.b64  	%rd4037, %rd4023, 4294967295;
	or.b64  	%rd4038, %rd4036, %rd4037;
	add.s64 	%rd4039, %rd3979, %rd4019;
	add.s64 	%rd4040, %rd4039, %rd4038;
	max.u64 	%rd4041, %rd3979, %rd4039;
	setp.gt.u64 	%p207, %rd4041, %rd4040;
	selp.u64 	%rd4042, 1, 0, %p207;
	add.s64 	%rd4043, %rd4034, %rd3980;
	add.s64 	%rd4044, %rd4043, %rd4035;
	add.s64 	%rd4045, %rd4044, %rd4042;
	mul.lo.s64 	%rd4046, %rd3962, %rd4000;
	mul.lo.s64 	%rd4047, %rd3964, %rd4000;
	mul.lo.s64 	%rd4048, %rd3962, %rd4003;
	shr.u64 	%rd4049, %rd4046, 32;
	and.b64  	%rd4050, %rd4047, 4294967295;
	add.s64 	%rd4051, %rd4049, %rd4050;
	and.b64  	%rd4052, %rd4048, 4294967295;
	add.s64 	%rd4053, %rd4051, %rd4052;
	shr.u64 	%rd4054, %rd4047, 32;
	mad.lo.s64 	%rd4055, %rd3964, %rd4003, %rd4054;
	shr.u64 	%rd4056, %rd4048, 32;
	add.s64 	%rd4057, %rd4055, %rd4056;
	shr.u64 	%rd4058, %rd4053, 32;
	shl.b64 	%rd4059, %rd4053, 32;
	and.b64  	%rd4060, %rd4046, 4294967295;
	or.b64  	%rd4061, %rd4059, %rd4060;
	add.s64 	%rd4062, %rd3998, %rd4042;
	add.s64 	%rd4063, %rd4062, %rd4061;
	max.u64 	%rd4064, %rd3998, %rd4062;
	setp.gt.u64 	%p208, %rd4064, %rd4063;
	selp.u64 	%rd4065, 1, 0, %p208;
	add.s64 	%rd4066, %rd4057, %rd3999;
	add.s64 	%rd4067, %rd4066, %rd4058;
	add.s64 	%rd4068, %rd4067, %rd4065;
	and.b64  	%rd4069, %rd86, 4294967295;
	mul.lo.s64 	%rd4070, %rd3922, %rd4069;
	mul.lo.s64 	%rd4071, %rd3925, %rd4069;
	shr.u64 	%rd4072, %rd86, 32;
	mul.lo.s64 	%rd4073, %rd3922, %rd4072;
	shr.u64 	%rd4074, %rd4070, 32;
	and.b64  	%rd4075, %rd4071, 4294967295;
	add.s64 	%rd4076, %rd4074, %rd4075;
	and.b64  	%rd4077, %rd4073, 4294967295;
	add.s64 	%rd4078, %rd4076, %rd4077;
	shr.u64 	%rd4079, %rd4071, 32;
	mad.lo.s64 	%rd4080, %rd3925, %rd4072, %rd4079;
	shr.u64 	%rd4081, %rd4073, 32;
	add.s64 	%rd4082, %rd4080, %rd4081;
	shr.u64 	%rd4083, %rd4078, 32;
	shl.b64 	%rd4084, %rd4078, 32;
	and.b64  	%rd4085, %rd4070, 4294967295;
	or.b64  	%rd4086, %rd4084, %rd4085;
	add.s64 	%rd4087, %rd4040, %rd4086;
	setp.lt.u64 	%p209, %rd4087, %rd4040;
	selp.u64 	%rd4088, 1, 0, %p209;
	add.s64 	%rd4089, %rd4082, %rd4045;
	add.s64 	%rd4090, %rd4089, %rd4083;
	add.s64 	%rd4091, %rd4090, %rd4088;
	mul.lo.s64 	%rd4092, %rd3943, %rd4069;
	mul.lo.s64 	%rd4093, %rd3945, %rd4069;
	mul.lo.s64 	%rd4094, %rd3943, %rd4072;
	shr.u64 	%rd4095, %rd4092, 32;
	and.b64  	%rd4096, %rd4093, 4294967295;
	add.s64 	%rd4097, %rd4095, %rd4096;
	and.b64  	%rd4098, %rd4094, 4294967295;
	add.s64 	%rd4099, %rd4097, %rd4098;
	shr.u64 	%rd4100, %rd4093, 32;
	mad.lo.s64 	%rd4101, %rd3945, %rd4072, %rd4100;
	shr.u64 	%rd4102, %rd4094, 32;
	add.s64 	%rd4103, %rd4101, %rd4102;
	shr.u64 	%rd4104, %rd4099, 32;
	shl.b64 	%rd4105, %rd4099, 32;
	and.b64  	%rd4106, %rd4092, 4294967295;
	or.b64  	%rd4107, %rd4105, %rd4106;
	add.s64 	%rd4108, %rd4063, %rd4088;
	add.s64 	%rd4109, %rd4108, %rd4107;
	max.u64 	%rd4110, %rd4063, %rd4108;
	setp.gt.u64 	%p210, %rd4110, %rd4109;
	selp.u64 	%rd4111, 1, 0, %p210;
	add.s64 	%rd4112, %rd4103, %rd4068;
	add.s64 	%rd4113, %rd4112, %rd4104;
	add.s64 	%rd4114, %rd4113, %rd4111;
	and.b64  	%rd4115, %rd85, 4294967295;
	mul.lo.s64 	%rd4116, %rd3922, %rd4115;
	mul.lo.s64 	%rd4117, %rd3925, %rd4115;
	shr.u64 	%rd4118, %rd85, 32;
	mul.lo.s64 	%rd4119, %rd3922, %rd4118;
	shr.u64 	%rd4120, %rd4116, 32;
	and.b64  	%rd4121, %rd4117, 4294967295;
	add.s64 	%rd4122, %rd4120, %rd4121;
	and.b64  	%rd4123, %rd4119, 4294967295;
	add.s64 	%rd4124, %rd4122, %rd4123;
	shr.u64 	%rd4125, %rd4117, 32;
	mad.lo.s64 	%rd4126, %rd3925, %rd4118, %rd4125;
	shr.u64 	%rd4127, %rd4119, 32;
	add.s64 	%rd4128, %rd4126, %rd4127;
	shr.u64 	%rd4129, %rd4124, 32;
	shl.b64 	%rd4130, %rd4124, 32;
	and.b64  	%rd4131, %rd4116, 4294967295;
	or.b64  	%rd4132, %rd4130, %rd4131;
	add.s64 	%rd4133, %rd4109, %rd4132;
	setp.lt.u64 	%p211, %rd4133, %rd4109;
	selp.u64 	%rd4134, 1, 0, %p211;
	add.s64 	%rd4135, %rd4128, %rd4114;
	add.s64 	%rd4136, %rd4135, %rd4129;
	add.s64 	%rd4137, %rd4136, %rd4134;
	mul.lo.s64 	%rd4138, %rd11, %rd3941;
	mul.lo.s64 	%rd4139, %rd12, %rd4138;
	mul.hi.u64 	%rd4140, %rd12, %rd4138;
	add.cc.s64 	%rd4141, %rd4139, %rd3941;
	addc.cc.s64 	%rd4142, %rd4140, 0;
	mul.lo.s64 	%rd4143, %rd13, %rd4138;
	mul.hi.u64 	%rd4144, %rd13, %rd4138;
	mov.b64 	%rd4145, 0;
	add.cc.s64 	%rd4146, %rd4142, %rd4018;
	addc.cc.s64 	%rd4147, %rd4145, 0;
	add.cc.s64 	%rd4148, %rd4146, %rd4143;
	addc.cc.s64 	%rd4149, %rd4147, %rd4144;
	mul.lo.s64 	%rd4150, %rd14, %rd4138;
	mul.hi.u64 	%rd4151, %rd14, %rd4138;
	add.cc.s64 	%rd4152, %rd4149, %rd4087;
	addc.cc.s64 	%rd4153, %rd4145, 0;
	add.cc.s64 	%rd4154, %rd4152, %rd4150;
	addc.cc.s64 	%rd4155, %rd4153, %rd4151;
	mul.lo.s64 	%rd4156, %rd15, %rd4138;
	mul.hi.u64 	%rd4157, %rd15, %rd4138;
	add.cc.s64 	%rd4158, %rd4155, %rd4133;
	addc.cc.s64 	%rd4159, %rd4145, 0;
	add.cc.s64 	%rd4160, %rd4158, %rd4156;
	addc.cc.s64 	%rd4161, %rd4159, %rd4157;
	add.s64 	%rd4162, %rd3942, %rd4161;
	setp.lt.u64 	%p212, %rd4162, %rd3942;
	selp.u64 	%rd4163, 1, 0, %p212;
	add.s64 	%rd4164, %rd4022, %rd4163;
	setp.lt.u64 	%p213, %rd4164, %rd4022;
	selp.u64 	%rd4165, 1, 0, %p213;
	add.s64 	%rd4166, %rd4091, %rd4165;
	setp.lt.u64 	%p214, %rd4166, %rd4091;
	selp.u64 	%rd4167, 1, 0, %p214;
	add.s64 	%rd4168, %rd4137, %rd4167;
	mul.lo.s64 	%rd4169, %rd11, %rd4148;
	mul.lo.s64 	%rd4170, %rd12, %rd4169;
	mul.hi.u64 	%rd4171, %rd12, %rd4169;
	add.cc.s64 	%rd4172, %rd4170, %rd4148;
	addc.cc.s64 	%rd4173, %rd4171, 0;
	mul.lo.s64 	%rd4174, %rd13, %rd4169;
	mul.hi.u64 	%rd4175, %rd13, %rd4169;
	add.cc.s64 	%rd4176, %rd4173, %rd4154;
	addc.cc.s64 	%rd4177, %rd4145, 0;
	add.cc.s64 	%rd4178, %rd4176, %rd4174;
	addc.cc.s64 	%rd4179, %rd4177, %rd4175;
	mul.lo.s64 	%rd4180, %rd14, %rd4169;
	mul.hi.u64 	%rd4181, %rd14, %rd4169;
	add.cc.s64 	%rd4182, %rd4179, %rd4160;
	addc.cc.s64 	%rd4183, %rd4145, 0;
	add.cc.s64 	%rd4184, %rd4182, %rd4180;
	addc.cc.s64 	%rd4185, %rd4183, %rd4181;
	mul.lo.s64 	%rd4186, %rd15, %rd4169;
	mul.hi.u64 	%rd4187, %rd15, %rd4169;
	add.cc.s64 	%rd4188, %rd4185, %rd4162;
	addc.cc.s64 	%rd4189, %rd4145, 0;
	add.cc.s64 	%rd4190, %rd4188, %rd4186;
	addc.cc.s64 	%rd4191, %rd4189, %rd4187;
	add.s64 	%rd4192, %rd4164, %rd4191;
	setp.lt.u64 	%p215, %rd4192, %rd4164;
	selp.u64 	%rd4193, 1, 0, %p215;
	add.s64 	%rd4194, %rd4166, %rd4193;
	setp.lt.u64 	%p216, %rd4194, %rd4166;
	selp.u64 	%rd4195, 1, 0, %p216;
	add.s64 	%rd4196, %rd4168, %rd4195;
	mul.lo.s64 	%rd4197, %rd11, %rd4178;
	mul.lo.s64 	%rd4198, %rd12, %rd4197;
	mul.hi.u64 	%rd4199, %rd12, %rd4197;
	add.cc.s64 	%rd4200, %rd4198, %rd4178;
	addc.cc.s64 	%rd4201, %rd4199, 0;
	mul.lo.s64 	%rd4202, %rd13, %rd4197;
	mul.hi.u64 	%rd4203, %rd13, %rd4197;
	add.cc.s64 	%rd4204, %rd4201, %rd4184;
	addc.cc.s64 	%rd4205, %rd4145, 0;
	add.cc.s64 	%rd4206, %rd4204, %rd4202;
	addc.cc.s64 	%rd4207, %rd4205, %rd4203;
	mul.lo.s64 	%rd4208, %rd14, %rd4197;
	mul.hi.u64 	%rd4209, %rd14, %rd4197;
	add.cc.s64 	%rd4210, %rd4207, %rd4190;
	addc.cc.s64 	%rd4211, %rd4145, 0;
	add.cc.s64 	%rd4212, %rd4210, %rd4208;
	addc.cc.s64 	%rd4213, %rd4211, %rd4209;
	mul.lo.s64 	%rd4214, %rd15, %rd4197;
	mul.hi.u64 	%rd4215, %rd15, %rd4197;
	add.cc.s64 	%rd4216, %rd4213, %rd4192;
	addc.cc.s64 	%rd4217, %rd4145, 0;
	add.cc.s64 	%rd4218, %rd4216, %rd4214;
	addc.cc.s64 	%rd4219, %rd4217, %rd4215;
	add.s64 	%rd4220, %rd4194, %rd4219;
	setp.lt.u64 	%p217, %rd4220, %rd4194;
	selp.u64 	%rd4221, 1, 0, %p217;
	add.s64 	%rd4222, %rd4196, %rd4221;
	mul.lo.s64 	%rd4223, %rd11, %rd4206;
	mul.lo.s64 	%rd4224, %rd12, %rd4223;
	mul.hi.u64 	%rd4225, %rd12, %rd4223;
	add.cc.s64 	%rd4226, %rd4224, %rd4206;
	addc.cc.s64 	%rd4227, %rd4225, 0;
	mul.lo.s64 	%rd4228, %rd13, %rd4223;
	mul.hi.u64 	%rd4229, %rd13, %rd4223;
	add.cc.s64 	%rd4230, %rd4227, %rd4212;
	addc.cc.s64 	%rd4231, %rd4145, 0;
	add.cc.s64 	%rd1103, %rd4230, %rd4228;
	addc.cc.s64 	%rd4232, %rd4231, %rd4229;
	mul.lo.s64 	%rd4233, %rd14, %rd4223;
	mul.hi.u64 	%rd4234, %rd14, %rd4223;
	add.cc.s64 	%rd4235, %rd4232, %rd4218;
	addc.cc.s64 	%rd4236, %rd4145, 0;
	add.cc.s64 	%rd1104, %rd4235, %rd4233;
	addc.cc.s64 	%rd4237, %rd4236, %rd4234;
	mul.lo.s64 	%rd4238, %rd15, %rd4223;
	mul.hi.u64 	%rd4239, %rd15, %rd4223;
	add.cc.s64 	%rd4240, %rd4237, %rd4220;
	addc.cc.s64 	%rd4241, %rd4145, 0;
	add.cc.s64 	%rd1105, %rd4240, %rd4238;
	addc.cc.s64 	%rd4242, %rd4241, %rd4239;
	add.s64 	%rd21218, %rd4222, %rd4242;
	setp.gt.u64 	%p218, %rd21218, %rd15;
	@%p218 bra 	$L__BB1_488;
	setp.lt.u64 	%p219, %rd21218, %rd15;
	mov.u64 	%rd21215, %rd1103;
	mov.u64 	%rd21216, %rd1104;
	mov.u64 	%rd21217, %rd1105;
	@%p219 bra 	$L__BB1_489;
	setp.lt.u64 	%p220, %rd14, %rd1105;
	@%p220 bra 	$L__BB1_488;
	setp.gt.u64 	%p221, %rd14, %rd1105;
	mov.u64 	%rd21215, %rd1103;
	mov.u64 	%rd21216, %rd1104;
	mov.u64 	%rd21217, %rd1105;
	@%p221 bra 	$L__BB1_489;
	setp.lt.u64 	%p222, %rd13, %rd1104;
	@%p222 bra 	$L__BB1_488;
	setp.gt.u64 	%p223, %rd13, %rd1104;
	setp.lt.u64 	%p224, %rd1103, %rd12;
	or.pred  	%p225, %p223, %p224;
	mov.u64 	%rd21215, %rd1103;
	mov.u64 	%rd21216, %rd1104;
	mov.u64 	%rd21217, %rd1105;
	@%p225 bra 	$L__BB1_489;
$L__BB1_488:
	sub.s64 	%rd21215, %rd1103, %rd12;
	setp.lt.u64 	%p226, %rd1103, %rd12;
	selp.u64 	%rd4243, 1, 0, %p226;
	add.s64 	%rd4244, %rd13, %rd4243;
	sub.s64 	%rd21216, %rd1104, %rd4244;
	setp.lt.u64 	%p227, %rd1104, %rd4244;
	selp.u64 	%rd4245, 1, 0, %p227;
	add.s64 	%rd4246, %rd14, %rd4245;
	sub.s64 	%rd21217, %rd1105, %rd4246;
	setp.lt.u64 	%p228, %rd1105, %rd4246;
	selp.u64 	%rd4247, 1, 0, %p228;
	add.s64 	%rd4248, %rd15, %rd4247;
	sub.s64 	%rd21218, %rd21218, %rd4248;
$L__BB1_489:
	and.b64  	%rd1115, %rd80, 4294967295;
	shr.u64 	%rd1116, %rd80, 32;
	shr.u64 	%rd4249, %rd21215, 32;
	and.b64  	%rd4250, %rd21215, 4294967295;
	mul.lo.s64 	%rd4251, %rd4250, %rd1115;
	mul.lo.s64 	%rd4252, %rd4249, %rd1115;
	mul.lo.s64 	%rd4253, %rd4250, %rd1116;
	shr.u64 	%rd4254, %rd4251, 32;
	and.b64  	%rd4255, %rd4252, 4294967295;
	add.s64 	%rd4256, %rd4254, %rd4255;
	and.b64  	%rd4257, %rd4253, 4294967295;
	add.s64 	%rd4258, %rd4256, %rd4257;
	shr.u64 	%rd4259, %rd4252, 32;
	mad.lo.s64 	%rd4260, %rd4249, %rd1116, %rd4259;
	shr.u64 	%rd4261, %rd4253, 32;
	add.s64 	%rd4262, %rd4260, %rd4261;
	shr.u64 	%rd4263, %rd4258, 32;
	shl.b64 	%rd4264, %rd4258, 32;
	and.b64  	%rd4265, %rd4251, 4294967295;
	or.b64  	%rd4266, %rd4264, %rd4265;
	add.s64 	%rd4267, %rd4262, %rd4263;
	shr.u64 	%rd4268, %rd21216, 32;
	and.b64  	%rd4269, %rd21216, 4294967295;
	mul.lo.s64 	%rd4270, %rd4269, %rd1115;
	mul.lo.s64 	%rd4271, %rd4268, %rd1115;
	mul.lo.s64 	%rd4272, %rd4269, %rd1116;
	shr.u64 	%rd4273, %rd4270, 32;
	and.b64  	%rd4274, %rd4271, 4294967295;
	add.s64 	%rd4275, %rd4273, %rd4274;
	and.b64  	%rd4276, %rd4272, 4294967295;
	add.s64 	%rd4277, %rd4275, %rd4276;
	shr.u64 	%rd4278, %rd4271, 32;
	mad.lo.s64 	%rd4279, %rd4268, %rd1116, %rd4278;
	shr.u64 	%rd4280, %rd4272, 32;
	add.s64 	%rd4281, %rd4279, %rd4280;
	shr.u64 	%rd4282, %rd4277, 32;
	shl.b64 	%rd4283, %rd4277, 32;
	and.b64  	%rd4284, %rd4270, 4294967295;
	or.b64  	%rd4285, %rd4283, %rd4284;
	add.s64 	%rd4286, %rd4281, %rd4282;
	shr.u64 	%rd4287, %rd21217, 32;
	and.b64  	%rd4288, %rd21217, 4294967295;
	mul.lo.s64 	%rd4289, %rd4288, %rd1115;
	mul.lo.s64 	%rd4290, %rd4287, %rd1115;
	mul.lo.s64 	%rd4291, %rd4288, %rd1116;
	shr.u64 	%rd4292, %rd4289, 32;
	and.b64  	%rd4293, %rd4290, 4294967295;
	add.s64 	%rd4294, %rd4292, %rd4293;
	and.b64  	%rd4295, %rd4291, 4294967295;
	add.s64 	%rd4296, %rd4294, %rd4295;
	shr.u64 	%rd4297, %rd4290, 32;
	mad.lo.s64 	%rd4298, %rd4287, %rd1116, %rd4297;
	shr.u64 	%rd4299, %rd4291, 32;
	add.s64 	%rd4300, %rd4298, %rd4299;
	shr.u64 	%rd4301, %rd4296, 32;
	shl.b64 	%rd4302, %rd4296, 32;
	and.b64  	%rd4303, %rd4289, 4294967295;
	or.b64  	%rd4304, %rd4302, %rd4303;
	add.s64 	%rd4305, %rd4300, %rd4301;
	shr.u64 	%rd4306, %rd21218, 32;
	and.b64  	%rd4307, %rd21218, 4294967295;
	mul.lo.s64 	%rd4308, %rd4307, %rd1115;
	mul.lo.s64 	%rd4309, %rd4306, %rd1115;
	mul.lo.s64 	%rd4310, %rd4307, %rd1116;
	shr.u64 	%rd4311, %rd4308, 32;
	and.b64  	%rd4312, %rd4309, 4294967295;
	add.s64 	%rd4313, %rd4311, %rd4312;
	and.b64  	%rd4314, %rd4310, 4294967295;
	add.s64 	%rd4315, %rd4313, %rd4314;
	shr.u64 	%rd4316, %rd4309, 32;
	mad.lo.s64 	%rd4317, %rd4306, %rd1116, %rd4316;
	shr.u64 	%rd4318, %rd4310, 32;
	add.s64 	%rd4319, %rd4317, %rd4318;
	shr.u64 	%rd4320, %rd4315, 32;
	shl.b64 	%rd4321, %rd4315, 32;
	and.b64  	%rd4322, %rd4308, 4294967295;
	or.b64  	%rd4323, %rd4321, %rd4322;
	add.s64 	%rd4324, %rd4319, %rd4320;
	and.b64  	%rd1117, %rd79, 4294967295;
	shr.u64 	%rd1118, %rd79, 32;
	mul.lo.s64 	%rd4325, %rd4250, %rd1117;
	mul.lo.s64 	%rd4326, %rd4249, %rd1117;
	mul.lo.s64 	%rd4327, %rd4250, %rd1118;
	shr.u64 	%rd4328, %rd4325, 32;
	and.b64  	%rd4329, %rd4326, 4294967295;
	add.s64 	%rd4330, %rd4328, %rd4329;
	and.b64  	%rd4331, %rd4327, 4294967295;
	add.s64 	%rd4332, %rd4330, %rd4331;
	shr.u64 	%rd4333, %rd4326, 32;
	mad.lo.s64 	%rd4334, %rd4249, %rd1118, %rd4333;
	shr.u64 	%rd4335, %rd4327, 32;
	add.s64 	%rd4336, %rd4334, %rd4335;
	shr.u64 	%rd4337, %rd4332, 32;
	shl.b64 	%rd4338, %rd4332, 32;
	and.b64  	%rd4339, %rd4325, 4294967295;
	or.b64  	%rd4340, %rd4338, %rd4339;
	add.s64 	%rd4341, %rd4285, %rd4340;
	setp.lt.u64 	%p229, %rd4341, %rd4285;
	selp.u64 	%rd4342, 1, 0, %p229;
	add.s64 	%rd4343, %rd4336, %rd4286;
	add.s64 	%rd4344, %rd4343, %rd4337;
	add.s64 	%rd4345, %rd4344, %rd4342;
	mul.lo.s64 	%rd4346, %rd4269, %rd1117;
	mul.lo.s64 	%rd4347, %rd4268, %rd1117;
	mul.lo.s64 	%rd4348, %rd4269, %rd1118;
	shr.u64 	%rd4349, %rd4346, 32;
	and.b64  	%rd4350, %rd4347, 4294967295;
	add.s64 	%rd4351, %rd4349, %rd4350;
	and.b64  	%rd4352, %rd4348, 4294967295;
	add.s64 	%rd4353, %rd4351, %rd4352;
	shr.u64 	%rd4354, %rd4347, 32;
	mad.lo.s64 	%rd4355, %rd4268, %rd1118, %rd4354;
	shr.u64 	%rd4356, %rd4348, 32;
	add.s64 	%rd4357, %rd4355, %rd4356;
	shr.u64 	%rd4358, %rd4353, 32;
	shl.b64 	%rd4359, %rd4353, 32;
	and.b64  	%rd4360, %rd4346, 4294967295;
	or.b64  	%rd4361, %rd4359, %rd4360;
	add.s64 	%rd4362, %rd4304, %rd4342;
	add.s64 	%rd4363, %rd4362, %rd4361;
	max.u64 	%rd4364, %rd4304, %rd4362;
	setp.gt.u64 	%p230, %rd4364, %rd4363;
	selp.u64 	%rd4365, 1, 0, %p230;
	add.s64 	%rd4366, %rd4357, %rd4305;
	add.s64 	%rd4367, %rd4366, %rd4358;
	add.s64 	%rd4368, %rd4367, %rd4365;
	mul.lo.s64 	%rd4369, %rd4288, %rd1117;
	mul.lo.s64 	%rd4370, %rd4287, %rd1117;
	mul.lo.s64 	%rd4371, %rd4288, %rd1118;
	shr.u64 	%rd4372, %rd4369, 32;
	and.b64  	%rd4373, %rd4370, 4294967295;
	add.s64 	%rd4374, %rd4372, %rd4373;
	and.b64  	%rd4375, %rd4371, 4294967295;
	add.s64 	%rd4376, %rd4374, %rd4375;
	shr.u64 	%rd4377, %rd4370, 32;
	mad.lo.s64 	%rd4378, %rd4287, %rd1118, %rd4377;
	shr.u64 	%rd4379, %rd4371, 32;
	add.s64 	%rd4380, %rd4378, %rd4379;
	shr.u64 	%rd4381, %rd4376, 32;
	shl.b64 	%rd4382, %rd4376, 32;
	and.b64  	%rd4383, %rd4369, 4294967295;
	or.b64  	%rd4384, %rd4382, %rd4383;
	add.s64 	%rd4385, %rd4323, %rd4365;
	add.s64 	%rd4386, %rd4385, %rd4384;
	max.u64 	%rd4387, %rd4323, %rd4385;
	setp.gt.u64 	%p231, %rd4387, %rd4386;
	selp.u64 	%rd4388, 1, 0, %p231;
	add.s64 	%rd4389, %rd4380, %rd4324;
	add.s64 	%rd4390, %rd4389, %rd4381;
	add.s64 	%rd4391, %rd4390, %rd4388;
	and.b64  	%rd1119, %rd78, 4294967295;
	shr.u64 	%rd1120, %rd78, 32;
	mul.lo.s64 	%rd4392, %rd4250, %rd1119;
	mul.lo.s64 	%rd4393, %rd4249, %rd1119;
	mul.lo.s64 	%rd4394, %rd4250, %rd1120;
	shr.u64 	%rd4395, %rd4392, 32;
	and.b64  	%rd4396, %rd4393, 4294967295;
	add.s64 	%rd4397, %rd4395, %rd4396;
	and.b64  	%rd4398, %rd4394, 4294967295;
	add.s64 	%rd4399, %rd4397, %rd4398;
	shr.u64 	%rd4400, %rd4393, 32;
	mad.lo.s64 	%rd4401, %rd4249, %rd1120, %rd4400;
	shr.u64 	%rd4402, %rd4394, 32;
	add.s64 	%rd4403, %rd4401, %rd4402;
	shr.u64 	%rd4404, %rd4399, 32;
	shl.b64 	%rd4405, %rd4399, 32;
	and.b64  	%rd4406, %rd4392, 4294967295;
	or.b64  	%rd4407, %rd4405, %rd4406;
	add.s64 	%rd4408, %rd4363, %rd4407;
	setp.lt.u64 	%p232, %rd4408, %rd4363;
	selp.u64 	%rd4409, 1, 0, %p232;
	add.s64 	%rd4410, %rd4403, %rd4368;
	add.s64 	%rd4411, %rd4410, %rd4404;
	add.s64 	%rd4412, %rd4411, %rd4409;
	mul.lo.s64 	%rd4413, %rd4269, %rd1119;
	mul.lo.s64 	%rd4414, %rd4268, %rd1119;
	mul.lo.s64 	%rd4415, %rd4269, %rd1120;
	shr.u64 	%rd4416, %rd4413, 32;
	and.b64  	%rd4417, %rd4414, 4294967295;
	add.s64 	%rd4418, %rd4416, %rd4417;
	and.b64  	%rd4419, %rd4415, 4294967295;
	add.s64 	%rd4420, %rd4418, %rd4419;
	shr.u64 	%rd4421, %rd4414, 32;
	mad.lo.s64 	%rd4422, %rd4268, %rd1120, %rd4421;
	shr.u64 	%rd4423, %rd4415, 32;
	add.s64 	%rd4424, %rd4422, %rd4423;
	shr.u64 	%rd4425, %rd4420, 32;
	shl.b64 	%rd4426, %rd4420, 32;
	and.b64  	%rd4427, %rd4413, 4294967295;
	or.b64  	%rd4428, %rd4426, %rd4427;
	add.s64 	%rd4429, %rd4386, %rd4409;
	add.s64 	%rd4430, %rd4429, %rd4428;
	max.u64 	%rd4431, %rd4386, %rd4429;
	setp.gt.u64 	%p233, %rd4431, %rd4430;
	selp.u64 	%rd4432, 1, 0, %p233;
	add.s64 	%rd4433, %rd4424, %rd4391;
	add.s64 	%rd4434, %rd4433, %rd4425;
	add.s64 	%rd4435, %rd4434, %rd4432;
	and.b64  	%rd1121, %rd77, 4294967295;
	shr.u64 	%rd1122, %rd77, 32;
	mul.lo.s64 	%rd4436, %rd4250, %rd1121;
	mul.lo.s64 	%rd4437, %rd4249, %rd1121;
	mul.lo.s64 	%rd4438, %rd4250, %rd1122;
	shr.u64 	%rd4439, %rd4436, 32;
	and.b64  	%rd4440, %rd4437, 4294967295;
	add.s64 	%rd4441, %rd4439, %rd4440;
	and.b64  	%rd4442, %rd4438, 4294967295;
	add.s64 	%rd4443, %rd4441, %rd4442;
	shr.u64 	%rd4444, %rd4437, 32;
	mad.lo.s64 	%rd4445, %rd4249, %rd1122, %rd4444;
	shr.u64 	%rd4446, %rd4438, 32;
	add.s64 	%rd4447, %rd4445, %rd4446;
	shr.u64 	%rd4448, %rd4443, 32;
	shl.b64 	%rd4449, %rd4443, 32;
	and.b64  	%rd4450, %rd4436, 4294967295;
	or.b64  	%rd4451, %rd4449, %rd4450;
	add.s64 	%rd4452, %rd4430, %rd4451;
	setp.lt.u64 	%p234, %rd4452, %rd4430;
	selp.u64 	%rd4453, 1, 0, %p234;
	add.s64 	%rd4454, %rd4447, %rd4435;
	add.s64 	%rd4455, %rd4454, %rd4448;
	add.s64 	%rd4456, %rd4455, %rd4453;
	mul.lo.s64 	%rd4457, %rd11, %rd4266;
	mul.lo.s64 	%rd4458, %rd12, %rd4457;
	mul.hi.u64 	%rd4459, %rd12, %rd4457;
	add.cc.s64 	%rd4460, %rd4458, %rd4266;
	addc.cc.s64 	%rd4461, %rd4459, 0;
	mul.lo.s64 	%rd4462, %rd13, %rd4457;
	mul.hi.u64 	%rd4463, %rd13, %rd4457;
	mov.b64 	%rd4464, 0;
	add.cc.s64 	%rd4465, %rd4461, %rd4341;
	addc.cc.s64 	%rd4466, %rd4464, 0;
	add.cc.s64 	%rd4467, %rd4465, %rd4462;
	addc.cc.s64 	%rd4468, %rd4466, %rd4463;
	mul.lo.s64 	%rd4469, %rd14, %rd4457;
	mul.hi.u64 	%rd4470, %rd14, %rd4457;
	add.cc.s64 	%rd4471, %rd4468, %rd4408;
	addc.cc.s64 	%rd4472, %rd4464, 0;
	add.cc.s64 	%rd4473, %rd4471, %rd4469;
	addc.cc.s64 	%rd4474, %rd4472, %rd4470;
	mul.lo.s64 	%rd4475, %rd15, %rd4457;
	mul.hi.u64 	%rd4476, %rd15, %rd4457;
	add.cc.s64 	%rd4477, %rd4474, %rd4452;
	addc.cc.s64 	%rd4478, %rd4464, 0;
	add.cc.s64 	%rd4479, %rd4477, %rd4475;
	addc.cc.s64 	%rd4480, %rd4478, %rd4476;
	add.s64 	%rd4481, %rd4267, %rd4480;
	setp.lt.u64 	%p235, %rd4481, %rd4267;
	selp.u64 	%rd4482, 1, 0, %p235;
	add.s64 	%rd4483, %rd4345, %rd4482;
	setp.lt.u64 	%p236, %rd4483, %rd4345;
	selp.u64 	%rd4484, 1, 0, %p236;
	add.s64 	%rd4485, %rd4412, %rd4484;
	setp.lt.u64 	%p237, %rd4485, %rd4412;
	selp.u64 	%rd4486, 1, 0, %p237;
	add.s64 	%rd4487, %rd4456, %rd4486;
	mul.lo.s64 	%rd4488, %rd11, %rd4467;
	mul.lo.s64 	%rd4489, %rd12, %rd4488;
	mul.hi.u64 	%rd4490, %rd12, %rd4488;
	add.cc.s64 	%rd4491, %rd4489, %rd4467;
	addc.cc.s64 	%rd4492, %rd4490, 0;
	mul.lo.s64 	%rd4493, %rd13, %rd4488;
	mul.hi.u64 	%rd4494, %rd13, %rd4488;
	add.cc.s64 	%rd4495, %rd4492, %rd4473;
	addc.cc.s64 	%rd4496, %rd4464, 0;
	add.cc.s64 	%rd4497, %rd4495, %rd4493;
	addc.cc.s64 	%rd4498, %rd4496, %rd4494;
	mul.lo.s64 	%rd4499, %rd14, %rd4488;
	mul.hi.u64 	%rd4500, %rd14, %rd4488;
	add.cc.s64 	%rd4501, %rd4498, %rd4479;
	addc.cc.s64 	%rd4502, %rd4464, 0;
	add.cc.s64 	%rd4503, %rd4501, %rd4499;
	addc.cc.s64 	%rd4504, %rd4502, %rd4500;
	mul.lo.s64 	%rd4505, %rd15, %rd4488;
	mul.hi.u64 	%rd4506, %rd15, %rd4488;
	add.cc.s64 	%rd4507, %rd4504, %rd4481;
	addc.cc.s64 	%rd4508, %rd4464, 0;
	add.cc.s64 	%rd4509, %rd4507, %rd4505;
	addc.cc.s64 	%rd4510, %rd4508, %rd4506;
	add.s64 	%rd4511, %rd4483, %rd4510;
	setp.lt.u64 	%p238, %rd4511, %rd4483;
	selp.u64 	%rd4512, 1, 0, %p238;
	add.s64 	%rd4513, %rd4485, %rd4512;
	setp.lt.u64 	%p239, %rd4513, %rd4485;
	selp.u64 	%rd4514, 1, 0, %p239;
	add.s64 	%rd4515, %rd4487, %rd4514;
	mul.lo.s64 	%rd4516, %rd11, %rd4497;
	mul.lo.s64 	%rd4517, %rd12, %rd4516;
	mul.hi.u64 	%rd4518, %rd12, %rd4516;
	add.cc.s64 	%rd4519, %rd4517, %rd4497;
	addc.cc.s64 	%rd4520, %rd4518, 0;
	mul.lo.s64 	%rd4521, %rd13, %rd4516;
	mul.hi.u64 	%rd4522, %rd13, %rd4516;
	add.cc.s64 	%rd4523, %rd4520, %rd4503;
	addc.cc.s64 	%rd4524, %rd4464, 0;
	add.cc.s64 	%rd4525, %rd4523, %rd4521;
	addc.cc.s64 	%rd4526, %rd4524, %rd4522;
	mul.lo.s64 	%rd4527, %rd14, %rd4516;
	mul.hi.u64 	%rd4528, %rd14, %rd4516;
	add.cc.s64 	%rd4529, %rd4526, %rd4509;
	addc.cc.s64 	%rd4530, %rd4464, 0;
	add.cc.s64 	%rd4531, %rd4529, %rd4527;
	addc.cc.s64 	%rd4532, %rd4530, %rd4528;
	mul.lo.s64 	%rd4533, %rd15, %rd4516;
	mul.hi.u64 	%rd4534, %rd15, %rd4516;
	add.cc.s64 	%rd4535, %rd4532, %rd4511;
	addc.cc.s64 	%rd4536, %rd4464, 0;
	add.cc.s64 	%rd4537, %rd4535, %rd4533;
	addc.cc.s64 	%rd4538, %rd4536, %rd4534;
	add.s64 	%rd4539, %rd4513, %rd4538;
	setp.lt.u64 	%p240, %rd4539, %rd4513;
	selp.u64 	%rd4540, 1, 0, %p240;
	add.s64 	%rd4541, %rd4515, %rd4540;
	mul.lo.s64 	%rd4542, %rd11, %rd4525;
	mul.lo.s64 	%rd4543, %rd12, %rd4542;
	mul.hi.u64 	%rd4544, %rd12, %rd4542;
	add.cc.s64 	%rd4545, %rd4543, %rd4525;
	addc.cc.s64 	%rd4546, %rd4544, 0;
	mul.lo.s64 	%rd4547, %rd13, %rd4542;
	mul.hi.u64 	%rd4548, %rd13, %rd4542;
	add.cc.s64 	%rd4549, %rd4546, %rd4531;
	addc.cc.s64 	%rd4550, %rd4464, 0;
	add.cc.s64 	%rd1123, %rd4549, %rd4547;
	addc.cc.s64 	%rd4551, %rd4550, %rd4548;
	mul.lo.s64 	%rd4552, %rd14, %rd4542;
	mul.hi.u64 	%rd4553, %rd14, %rd4542;
	add.cc.s64 	%rd4554, %rd4551, %rd4537;
	addc.cc.s64 	%rd4555, %rd4464, 0;
	add.cc.s64 	%rd1124, %rd4554, %rd4552;
	addc.cc.s64 	%rd4556, %rd4555, %rd4553;
	mul.lo.s64 	%rd4557, %rd15, %rd4542;
	mul.hi.u64 	%rd4558, %rd15, %rd4542;
	add.cc.s64 	%rd4559, %rd4556, %rd4539;
	addc.cc.s64 	%rd4560, %rd4464, 0;
	add.cc.s64 	%rd1125, %rd4559, %rd4557;
	addc.cc.s64 	%rd4561, %rd4560, %rd4558;
	add.s64 	%rd21222, %rd4541, %rd4561;
	setp.gt.u64 	%p241, %rd21222, %rd15;
	@%p241 bra 	$L__BB1_495;
	setp.lt.u64 	%p242, %rd21222, %rd15;
	mov.u64 	%rd21219, %rd1123;
	mov.u64 	%rd21220, %rd1124;
	mov.u64 	%rd21221, %rd1125;
	@%p242 bra 	$L__BB1_496;
	setp.lt.u64 	%p243, %rd14, %rd1125;
	@%p243 bra 	$L__BB1_495;
	setp.gt.u64 	%p244, %rd14, %rd1125;
	mov.u64 	%rd21219, %rd1123;
	mov.u64 	%rd21220, %rd1124;
	mov.u64 	%rd21221, %rd1125;
	@%p244 bra 	$L__BB1_496;
	setp.lt.u64 	%p245, %rd13, %rd1124;
	@%p245 bra 	$L__BB1_495;
	setp.gt.u64 	%p246, %rd13, %rd1124;
	setp.lt.u64 	%p247, %rd1123, %rd12;
	or.pred  	%p248, %p246, %p247;
	mov.u64 	%rd21219, %rd1123;
	mov.u64 	%rd21220, %rd1124;
	mov.u64 	%rd21221, %rd1125;
	@%p248 bra 	$L__BB1_496;
$L__BB1_495:
	sub.s64 	%rd21219, %rd1123, %rd12;
	setp.lt.u64 	%p249, %rd1123, %rd12;
	selp.u64 	%rd4562, 1, 0, %p249;
	add.s64 	%rd4563, %rd13, %rd4562;
	sub.s64 	%rd21220, %rd1124, %rd4563;
	setp.lt.u64 	%p250, %rd1124, %rd4563;
	selp.u64 	%rd4564, 1, 0, %p250;
	add.s64 	%rd4565, %rd14, %rd4564;
	sub.s64 	%rd21221, %rd1125, %rd4565;
	setp.lt.u64 	%p251, %rd1125, %rd4565;
	selp.u64 	%rd4566, 1, 0, %p251;
	add.s64 	%rd4567, %rd15, %rd4566;
	sub.s64 	%rd21222, %rd21222, %rd4567;
$L__BB1_496:
	and.b64  	%rd4568, %rd21199, 4294967295;
	mul.lo.s64 	%rd4569, %rd4568, %rd1039;
	shr.u64 	%rd4570, %rd21199, 32;
	mul.lo.s64 	%rd4571, %rd4570, %rd1039;
	mul.lo.s64 	%rd4572, %rd4568, %rd1040;
	shr.u64 	%rd4573, %rd4569, 32;
	and.b64  	%rd4574, %rd4571, 4294967295;
	add.s64 	%rd4575, %rd4573, %rd4574;
	and.b64  	%rd4576, %rd4572, 4294967295;
	add.s64 	%rd4577, %rd4575, %rd4576;
	shr.u64 	%rd4578, %rd4571, 32;
	mad.lo.s64 	%rd4579, %rd4570, %rd1040, %rd4578;
	shr.u64 	%rd4580, %rd4572, 32;
	add.s64 	%rd4581, %rd4579, %rd4580;
	shr.u64 	%rd4582, %rd4577, 32;
	shl.b64 	%rd4583, %rd4577, 32;
	and.b64  	%rd4584, %rd4569, 4294967295;
	or.b64  	%rd4585, %rd4583, %rd4584;
	add.s64 	%rd4586, %rd4581, %rd4582;
	and.b64  	%rd4587, %rd21200, 4294967295;
	mul.lo.s64 	%rd4588, %rd4587, %rd1039;
	shr.u64 	%rd4589, %rd21200, 32;
	mul.lo.s64 	%rd4590, %rd4589, %rd1039;
	mul.lo.s64 	%rd4591, %rd4587, %rd1040;
	shr.u64 	%rd4592, %rd4588, 32;
	and.b64  	%rd4593, %rd4590, 4294967295;
	add.s64 	%rd4594, %rd4592, %rd4593;
	and.b64  	%rd4595, %rd4591, 4294967295;
	add.s64 	%rd4596, %rd4594, %rd4595;
	shr.u64 	%rd4597, %rd4590, 32;
	mad.lo.s64 	%rd4598, %rd4589, %rd1040, %rd4597;
	shr.u64 	%rd4599, %rd4591, 32;
	add.s64 	%rd4600, %rd4598, %rd4599;
	shr.u64 	%rd4601, %rd4596, 32;
	shl.b64 	%rd4602, %rd4596, 32;
	and.b64  	%rd4603, %rd4588, 4294967295;
	or.b64  	%rd4604, %rd4602, %rd4603;
	add.s64 	%rd4605, %rd4600, %rd4601;
	and.b64  	%rd4606, %rd21201, 4294967295;
	mul.lo.s64 	%rd4607, %rd4606, %rd1039;
	shr.u64 	%rd4608, %rd21201, 32;
	mul.lo.s64 	%rd4609, %rd4608, %rd1039;
	mul.lo.s64 	%rd4610, %rd4606, %rd1040;
	shr.u64 	%rd4611, %rd4607, 32;
	and.b64  	%rd4612, %rd4609, 4294967295;
	add.s64 	%rd4613, %rd4611, %rd4612;
	and.b64  	%rd4614, %rd4610, 4294967295;
	add.s64 	%rd4615, %rd4613, %rd4614;
	shr.u64 	%rd4616, %rd4609, 32;
	mad.lo.s64 	%rd4617, %rd4608, %rd1040, %rd4616;
	shr.u64 	%rd4618, %rd4610, 32;
	add.s64 	%rd4619, %rd4617, %rd4618;
	shr.u64 	%rd4620, %rd4615, 32;
	shl.b64 	%rd4621, %rd4615, 32;
	and.b64  	%rd4622, %rd4607, 4294967295;
	or.b64  	%rd4623, %rd4621, %rd4622;
	add.s64 	%rd4624, %rd4619, %rd4620;
	and.b64  	%rd4625, %rd21202, 4294967295;
	mul.lo.s64 	%rd4626, %rd4625, %rd1039;
	shr.u64 	%rd4627, %rd21202, 32;
	mul.lo.s64 	%rd4628, %rd4627, %rd1039;
	mul.lo.s64 	%rd4629, %rd4625, %rd1040;
	shr.u64 	%rd4630, %rd4626, 32;
	and.b64  	%rd4631, %rd4628, 4294967295;
	add.s64 	%rd4632, %rd4630, %rd4631;
	and.b64  	%rd4633, %rd4629, 4294967295;
	add.s64 	%rd4634, %rd4632, %rd4633;
	shr.u64 	%rd4635, %rd4628, 32;
	mad.lo.s64 	%rd4636, %rd4627, %rd1040, %rd4635;
	shr.u64 	%rd4637, %rd4629, 32;
	add.s64 	%rd4638, %rd4636, %rd4637;
	shr.u64 	%rd4639, %rd4634, 32;
	shl.b64 	%rd4640, %rd4634, 32;
	and.b64  	%rd4641, %rd4626, 4294967295;
	or.b64  	%rd4642, %rd4640, %rd4641;
	add.s64 	%rd4643, %rd4638, %rd4639;
	mul.lo.s64 	%rd4644, %rd4568, %rd1042;
	mul.lo.s64 	%rd4645, %rd4570, %rd1042;
	mul.lo.s64 	%rd4646, %rd4568, %rd1041;
	shr.u64 	%rd4647, %rd4644, 32;
	and.b64  	%rd4648, %rd4645, 4294967295;
	add.s64 	%rd4649, %rd4647, %rd4648;
	and.b64  	%rd4650, %rd4646, 4294967295;
	add.s64 	%rd4651, %rd4649, %rd4650;
	shr.u64 	%rd4652, %rd4645, 32;
	mad.lo.s64 	%rd4653, %rd4570, %rd1041, %rd4652;
	shr.u64 	%rd4654, %rd4646, 32;
	add.s64 	%rd4655, %rd4653, %rd4654;
	shr.u64 	%rd4656, %rd4651, 32;
	shl.b64 	%rd4657, %rd4651, 32;
	and.b64  	%rd4658, %rd4644, 4294967295;
	or.b64  	%rd4659, %rd4657, %rd4658;
	add.s64 	%rd4660, %rd4604, %rd4659;
	setp.lt.u64 	%p252, %rd4660, %rd4604;
	selp.u64 	%rd4661, 1, 0, %p252;
	add.s64 	%rd4662, %rd4655, %rd4605;
	add.s64 	%rd4663, %rd4662, %rd4656;
	add.s64 	%rd4664, %rd4663, %rd4661;
	mul.lo.s64 	%rd4665, %rd4587, %rd1042;
	mul.lo.s64 	%rd4666, %rd4589, %rd1042;
	mul.lo.s64 	%rd4667, %rd4587, %rd1041;
	shr.u64 	%rd4668, %rd4665, 32;
	and.b64  	%rd4669, %rd4666, 4294967295;
	add.s64 	%rd4670, %rd4668, %rd4669;
	and.b64  	%rd4671, %rd4667, 4294967295;
	add.s64 	%rd4672, %rd4670, %rd4671;
	shr.u64 	%rd4673, %rd4666, 32;
	mad.lo.s64 	%rd4674, %rd4589, %rd1041, %rd4673;
	shr.u64 	%rd4675, %rd4667, 32;
	add.s64 	%rd4676, %rd4674, %rd4675;
	shr.u64 	%rd4677, %rd4672, 32;
	shl.b64 	%rd4678, %rd4672, 32;
	and.b64  	%rd4679, %rd4665, 4294967295;
	or.b64  	%rd4680, %rd4678, %rd4679;
	add.s64 	%rd4681, %rd4623, %rd4661;
	add.s64 	%rd4682, %rd4681, %rd4680;
	max.u64 	%rd4683, %rd4623, %rd4681;
	setp.gt.u64 	%p253, %rd4683, %rd4682;
	selp.u64 	%rd4684, 1, 0, %p253;
	add.s64 	%rd4685, %rd4676, %rd4624;
	add.s64 	%rd4686, %rd4685, %rd4677;
	add.s64 	%rd4687, %rd4686, %rd4684;
	mul.lo.s64 	%rd4688, %rd4606, %rd1042;
	mul.lo.s64 	%rd4689, %rd4608, %rd1042;
	mul.lo.s64 	%rd4690, %rd4606, %rd1041;
	shr.u64 	%rd4691, %rd4688, 32;
	and.b64  	%rd4692, %rd4689, 4294967295;
	add.s64 	%rd4693, %rd4691, %rd4692;
	and.b64  	%rd4694, %rd4690, 4294967295;
	add.s64 	%rd4695, %rd4693, %rd4694;
	shr.u64 	%rd4696, %rd4689, 32;
	mad.lo.s64 	%rd4697, %rd4608, %rd1041, %rd4696;
	shr.u64 	%rd4698, %rd4690, 32;
	add.s64 	%rd4699, %rd4697, %rd4698;
	shr.u64 	%rd4700, %rd4695, 32;
	shl.b64 	%rd4701, %rd4695, 32;
	and.b64  	%rd4702, %rd4688, 4294967295;
	or.b64  	%rd4703, %rd4701, %rd4702;
	add.s64 	%rd4704, %rd4642, %rd4684;
	add.s64 	%rd4705, %rd4704, %rd4703;
	max.u64 	%rd4706, %rd4642, %rd4704;
	setp.gt.u64 	%p254, %rd4706, %rd4705;
	selp.u64 	%rd4707, 1, 0, %p254;
	add.s64 	%rd4708, %rd4699, %rd4643;
	add.s64 	%rd4709, %rd4708, %rd4700;
	add.s64 	%rd4710, %rd4709, %rd4707;
	mul.lo.s64 	%rd4711, %rd4568, %rd1044;
	mul.lo.s64 	%rd4712, %rd4570, %rd1044;
	mul.lo.s64 	%rd4713, %rd4568, %rd1043;
	shr.u64 	%rd4714, %rd4711, 32;
	and.b64  	%rd4715, %rd4712, 4294967295;
	add.s64 	%rd4716, %rd4714, %rd4715;
	and.b64  	%rd4717, %rd4713, 4294967295;
	add.s64 	%rd4718, %rd4716, %rd4717;
	shr.u64 	%rd4719, %rd4712, 32;
	mad.lo.s64 	%rd4720, %rd4570, %rd1043, %rd4719;
	shr.u64 	%rd4721, %rd4713, 32;
	add.s64 	%rd4722, %rd4720, %rd4721;
	shr.u64 	%rd4723, %rd4718, 32;
	shl.b64 	%rd4724, %rd4718, 32;
	and.b64  	%rd4725, %rd4711, 4294967295;
	or.b64  	%rd4726, %rd4724, %rd4725;
	add.s64 	%rd4727, %rd4682, %rd4726;
	setp.lt.u64 	%p255, %rd4727, %rd4682;
	selp.u64 	%rd4728, 1, 0, %p255;
	add.s64 	%rd4729, %rd4722, %rd4687;
	add.s64 	%rd4730, %rd4729, %rd4723;
	add.s64 	%rd4731, %rd4730, %rd4728;
	mul.lo.s64 	%rd4732, %rd4587, %rd1044;
	mul.lo.s64 	%rd4733, %rd4589, %rd1044;
	mul.lo.s64 	%rd4734, %rd4587, %rd1043;
	shr.u64 	%rd4735, %rd4732, 32;
	and.b64  	%rd4736, %rd4733, 4294967295;
	add.s64 	%rd4737, %rd4735, %rd4736;
	and.b64  	%rd4738, %rd4734, 4294967295;
	add.s64 	%rd4739, %rd4737, %rd4738;
	shr.u64 	%rd4740, %rd4733, 32;
	mad.lo.s64 	%rd4741, %rd4589, %rd1043, %rd4740;
	shr.u64 	%rd4742, %rd4734, 32;
	add.s64 	%rd4743, %rd4741, %rd4742;
	shr.u64 	%rd4744, %rd4739, 32;
	shl.b64 	%rd4745, %rd4739, 32;
	and.b64  	%rd4746, %rd4732, 4294967295;
	or.b64  	%rd4747, %rd4745, %rd4746;
	add.s64 	%rd4748, %rd4705, %rd4728;
	add.s64 	%rd4749, %rd4748, %rd4747;
	max.u64 	%rd4750, %rd4705, %rd4748;
	setp.gt.u64 	%p256, %rd4750, %rd4749;
	selp.u64 	%rd4751, 1, 0, %p256;
	add.s64 	%rd4752, %rd4743, %rd4710;
	add.s64 	%rd4753, %rd4752, %rd4744;
	add.s64 	%rd4754, %rd4753, %rd4751;
	mul.lo.s64 	%rd4755, %rd4568, %rd1046;
	mul.lo.s64 	%rd4756, %rd4570, %rd1046;
	mul.lo.s64 	%rd4757, %rd4568, %rd1045;
	shr.u64 	%rd4758, %rd4755, 32;
	and.b64  	%rd4759, %rd4756, 4294967295;
	add.s64 	%rd4760, %rd4758, %rd4759;
	and.b64  	%rd4761, %rd4757, 4294967295;
	add.s64 	%rd4762, %rd4760, %rd4761;
	shr.u64 	%rd4763, %rd4756, 32;
	mad.lo.s64 	%rd4764, %rd4570, %rd1045, %rd4763;
	shr.u64 	%rd4765, %rd4757, 32;
	add.s64 	%rd4766, %rd4764, %rd4765;
	shr.u64 	%rd4767, %rd4762, 32;
	shl.b64 	%rd4768, %rd4762, 32;
	and.b64  	%rd4769, %rd4755, 4294967295;
	or.b64  	%rd4770, %rd4768, %rd4769;
	add.s64 	%rd4771, %rd4749, %rd4770;
	setp.lt.u64 	%p257, %rd4771, %rd4749;
	selp.u64 	%rd4772, 1, 0, %p257;
	add.s64 	%rd4773, %rd4766, %rd4754;
	add.s64 	%rd4774, %rd4773, %rd4767;
	add.s64 	%rd4775, %rd4774, %rd4772;
	mul.lo.s64 	%rd4776, %rd11, %rd4585;
	mul.lo.s64 	%rd4777, %rd12, %rd4776;
	mul.hi.u64 	%rd4778, %rd12, %rd4776;
	add.cc.s64 	%rd4779, %rd4777, %rd4585;
	addc.cc.s64 	%rd4780, %rd4778, 0;
	mul.lo.s64 	%rd4781, %rd13, %rd4776;
	mul.hi.u64 	%rd4782, %rd13, %rd4776;
	mov.b64 	%rd4783, 0;
	add.cc.s64 	%rd4784, %rd4780, %rd4660;
	addc.cc.s64 	%rd4785, %rd4783, 0;
	add.cc.s64 	%rd4786, %rd4784, %rd4781;
	addc.cc.s64 	%rd4787, %rd4785, %rd4782;
	mul.lo.s64 	%rd4788, %rd14, %rd4776;
	mul.hi.u64 	%rd4789, %rd14, %rd4776;
	add.cc.s64 	%rd4790, %rd4787, %rd4727;
	addc.cc.s64 	%rd4791, %rd4783, 0;
	add.cc.s64 	%rd4792, %rd4790, %rd4788;
	addc.cc.s64 	%rd4793, %rd4791, %rd4789;
	mul.lo.s64 	%rd4794, %rd15, %rd4776;
	mul.hi.u64 	%rd4795, %rd15, %rd4776;
	add.cc.s64 	%rd4796, %rd4793, %rd4771;
	addc.cc.s64 	%rd4797, %rd4783, 0;
	add.cc.s64 	%rd4798, %rd4796, %rd4794;
	addc.cc.s64 	%rd4799, %rd4797, %rd4795;
	add.s64 	%rd4800, %rd4586, %rd4799;
	setp.lt.u64 	%p258, %rd4800, %rd4586;
	selp.u64 	%rd4801, 1, 0, %p258;
	add.s64 	%rd4802, %rd4664, %rd4801;
	setp.lt.u64 	%p259, %rd4802, %rd4664;
	selp.u64 	%rd4803, 1, 0, %p259;
	add.s64 	%rd4804, %rd4731, %rd4803;
	setp.lt.u64 	%p260, %rd4804, %rd4731;
	selp.u64 	%rd4805, 1, 0, %p260;
	add.s64 	%rd4806, %rd4775, %rd4805;
	mul.lo.s64 	%rd4807, %rd11, %rd4786;
	mul.lo.s64 	%rd4808, %rd12, %rd4807;
	mul.hi.u64 	%rd4809, %rd12, %rd4807;
	add.cc.s64 	%rd4810, %rd4808, %rd4786;
	addc.cc.s64 	%rd4811, %rd4809, 0;
	mul.lo.s64 	%rd4812, %rd13, %rd4807;
	mul.hi.u64 	%rd4813, %rd13, %rd4807;
	add.cc.s64 	%rd4814, %rd4811, %rd4792;
	addc.cc.s64 	%rd4815, %rd4783, 0;
	add.cc.s64 	%rd4816, %rd4814, %rd4812;
	addc.cc.s64 	%rd4817, %rd4815, %rd4813;
	mul.lo.s64 	%rd4818, %rd14, %rd4807;
	mul.hi.u64 	%rd4819, %rd14, %rd4807;
	add.cc.s64 	%rd4820, %rd4817, %rd4798;
	addc.cc.s64 	%rd4821, %rd4783, 0;
	add.cc.s64 	%rd4822, %rd4820, %rd4818;
	addc.cc.s64 	%rd4823, %rd4821, %rd4819;
	mul.lo.s64 	%rd4824, %rd15, %rd4807;
	mul.hi.u64 	%rd4825, %rd15, %rd4807;
	add.cc.s64 	%rd4826, %rd4823, %rd4800;
	addc.cc.s64 	%rd4827, %rd4783, 0;
	add.cc.s64 	%rd4828, %rd4826, %rd4824;
	addc.cc.s64 	%rd4829, %rd4827, %rd4825;
	add.s64 	%rd4830, %rd4802, %rd4829;
	setp.lt.u64 	%p261, %rd4830, %rd4802;
	selp.u64 	%rd4831, 1, 0, %p261;
	add.s64 	%rd4832, %rd4804, %rd4831;
	setp.lt.u64 	%p262, %rd4832, %rd4804;
	selp.u64 	%rd4833, 1, 0, %p262;
	add.s64 	%rd4834, %rd4806, %rd4833;
	mul.lo.s64 	%rd4835, %rd11, %rd4816;
	mul.lo.s64 	%rd4836, %rd12, %rd4835;
	mul.hi.u64 	%rd4837, %rd12, %rd4835;
	add.cc.s64 	%rd4838, %rd4836, %rd4816;
	addc.cc.s64 	%rd4839, %rd4837, 0;
	mul.lo.s64 	%rd4840, %rd13, %rd4835;
	mul.hi.u64 	%rd4841, %rd13, %rd4835;
	add.cc.s64 	%rd4842, %rd4839, %rd4822;
	addc.cc.s64 	%rd4843, %rd4783, 0;
	add.cc.s64 	%rd4844, %rd4842, %rd4840;
	addc.cc.s64 	%rd4845, %rd4843, %rd4841;
	mul.lo.s64 	%rd4846, %rd14, %rd4835;
	mul.hi.u64 	%rd4847, %rd14, %rd4835;
	add.cc.s64 	%rd4848, %rd4845, %rd4828;
	addc.cc.s64 	%rd4849, %rd4783, 0;
	add.cc.s64 	%rd4850, %rd4848, %rd4846;
	addc.cc.s64 	%rd4851, %rd4849, %rd4847;
	mul.lo.s64 	%rd4852, %rd15, %rd4835;
	mul.hi.u64 	%rd4853, %rd15, %rd4835;
	add.cc.s64 	%rd4854, %rd4851, %rd4830;
	addc.cc.s64 	%rd4855, %rd4783, 0;
	add.cc.s64 	%rd4856, %rd4854, %rd4852;
	addc.cc.s64 	%rd4857, %rd4855, %rd4853;
	add.s64 	%rd4858, %rd4832, %rd4857;
	setp.lt.u64 	%p263, %rd4858, %rd4832;
	selp.u64 	%rd4859, 1, 0, %p263;
	add.s64 	%rd4860, %rd4834, %rd4859;
	mul.lo.s64 	%rd4861, %rd11, %rd4844;
	mul.lo.s64 	%rd4862, %rd12, %rd4861;
	mul.hi.u64 	%rd4863, %rd12, %rd4861;
	add.cc.s64 	%rd4864, %rd4862, %rd4844;
	addc.cc.s64 	%rd4865, %rd4863, 0;
	mul.lo.s64 	%rd4866, %rd13, %rd4861;
	mul.hi.u64 	%rd4867, %rd13, %rd4861;
	add.cc.s64 	%rd4868, %rd4865, %rd4850;
	addc.cc.s64 	%rd4869, %rd4783, 0;
	add.cc.s64 	%rd1135, %rd4868, %rd4866;
	addc.cc.s64 	%rd4870, %rd4869, %rd4867;
	mul.lo.s64 	%rd4871, %rd14, %rd4861;
	mul.hi.u64 	%rd4872, %rd14, %rd4861;
	add.cc.s64 	%rd4873, %rd4870, %rd4856;
	addc.cc.s64 	%rd4874, %rd4783, 0;
	add.cc.s64 	%rd1136, %rd4873, %rd4871;
	addc.cc.s64 	%rd4875, %rd4874, %rd4872;
	mul.lo.s64 	%rd4876, %rd15, %rd4861;
	mul.hi.u64 	%rd4877, %rd15, %rd4861;
	add.cc.s64 	%rd4878, %rd4875, %rd4858;
	addc.cc.s64 	%rd4879, %rd4783, 0;
	add.cc.s64 	%rd1137, %rd4878, %rd4876;
	addc.cc.s64 	%rd4880, %rd4879, %rd4877;
	add.s64 	%rd21226, %rd4860, %rd4880;
	setp.gt.u64 	%p264, %rd21226, %rd15;
	@%p264 bra 	$L__BB1_502;
	setp.lt.u64 	%p265, %rd21226, %rd15;
	mov.u64 	%rd21223, %rd1135;
	mov.u64 	%rd21224, %rd1136;
	mov.u64 	%rd21225, %rd1137;
	@%p265 bra 	$L__BB1_503;
	setp.lt.u64 	%p266, %rd14, %rd1137;
	@%p266 bra 	$L__BB1_502;
	setp.gt.u64 	%p267, %rd14, %rd1137;
	mov.u64 	%rd21223, %rd1135;
	mov.u64 	%rd21224, %rd1136;
	mov.u64 	%rd21225, %rd1137;
	@%p267 bra 	$L__BB1_503;
	setp.lt.u64 	%p268, %rd13, %rd1136;
	@%p268 bra 	$L__BB1_502;
	setp.gt.u64 	%p269, %rd13, %rd1136;
	setp.lt.u64 	%p270, %rd1135, %rd12;
	or.pred  	%p271, %p269, %p270;
	mov.u64 	%rd21223, %rd1135;
	mov.u64 	%rd21224, %rd1136;
	mov.u64 	%rd21225, %rd1137;
	@%p271 bra 	$L__BB1_503;
$L__BB1_502:
	sub.s64 	%rd21223, %rd1135, %rd12;
	setp.lt.u64 	%p272, %rd1135, %rd12;
	selp.u64 	%rd4881, 1, 0, %p272;
	add.s64 	%rd4882, %rd13, %rd4881;
	sub.s64 	%rd21224, %rd1136, %rd4882;
	setp.lt.u64 	%p273, %rd1136, %rd4882;
	selp.u64 	%rd4883, 1, 0, %p273;
	add.s64 	%rd4884, %rd14, %rd4883;
	sub.s64 	%rd21225, %rd1137, %rd4884;
	setp.lt.u64 	%p274, %rd1137, %rd4884;
	selp.u64 	%rd4885, 1, 0, %p274;
	add.s64 	%rd4886, %rd15, %rd4885;
	sub.s64 	%rd21226, %rd21226, %rd4886;
$L__BB1_503:
	and.b64  	%rd4887, %rd92, 4294967295;
	shr.u64 	%rd4888, %rd92, 32;
	shr.u64 	%rd4889, %rd21223, 32;
	and.b64  	%rd4890, %rd21223, 4294967295;
	mul.lo.s64 	%rd4891, %rd4890, %rd4887;
	mul.lo.s64 	%rd4892, %rd4889, %rd4887;
	mul.lo.s64 	%rd4893, %rd4890, %rd4888;
	shr.u64 	%rd4894, %rd4891, 32;
	and.b64  	%rd4895, %rd4892, 4294967295;
	add.s64 	%rd4896, %rd4894, %rd4895;
	and.b64  	%rd4897, %rd4893, 4294967295;
	add.s64 	%rd4898, %rd4896, %rd4897;
	shr.u64 	%rd4899, %rd4892, 32;
	mad.lo.s64 	%rd4900, %rd4889, %rd4888, %rd4899;
	shr.u64 	%rd4901, %rd4893, 32;
	add.s64 	%rd4902, %rd4900, %rd4901;
	shr.u64 	%rd4903, %rd4898, 32;
	shl.b64 	%rd4904, %rd4898, 32;
	and.b64  	%rd4905, %rd4891, 4294967295;
	or.b64  	%rd4906, %rd4904, %rd4905;
	add.s64 	%rd4907, %rd4902, %rd4903;
	shr.u64 	%rd4908, %rd21224, 32;
	and.b64  	%rd4909, %rd21224, 4294967295;
	mul.lo.s64 	%rd4910, %rd4909, %rd4887;
	mul.lo.s64 	%rd4911, %rd4908, %rd4887;
	mul.lo.s64 	%rd4912, %rd4909, %rd4888;
	shr.u64 	%rd4913, %rd4910, 32;
	and.b64  	%rd4914, %rd4911, 4294967295;
	add.s64 	%rd4915, %rd4913, %rd4914;
	and.b64  	%rd4916, %rd4912, 4294967295;
	add.s64 	%rd4917, %rd4915, %rd4916;
	shr.u64 	%rd4918, %rd4911, 32;
	mad.lo.s64 	%rd4919, %rd4908, %rd4888, %rd4918;
	shr.u64 	%rd4920, %rd4912, 32;
	add.s64 	%rd4921, %rd4919, %rd4920;
	shr.u64 	%rd4922, %rd4917, 32;
	shl.b64 	%rd4923, %rd4917, 32;
	and.b64  	%rd4924, %rd4910, 4294967295;
	or.b64  	%rd4925, %rd4923, %rd4924;
	add.s64 	%rd4926, %rd4921, %rd4922;
	shr.u64 	%rd4927, %rd21225, 32;
	and.b64  	%rd4928, %rd21225, 4294967295;
	mul.lo.s64 	%rd4929, %rd4928, %rd4887;
	mul.lo.s64 	%rd4930, %rd4927, %rd4887;
	mul.lo.s64 	%rd4931, %rd4928, %rd4888;
	shr.u64 	%rd4932, %rd4929, 32;
	and.b64  	%rd4933, %rd4930, 4294967295;
	add.s64 	%rd4934, %rd4932, %rd4933;
	and.b64  	%rd4935, %rd4931, 4294967295;
	add.s64 	%rd4936, %rd4934, %rd4935;
	shr.u64 	%rd4937, %rd4930, 32;
	mad.lo.s64 	%rd4938, %rd4927, %rd4888, %rd4937;
	shr.u64 	%rd4939, %rd4931, 32;
	add.s64 	%rd4940, %rd4938, %rd4939;
	shr.u64 	%rd4941, %rd4936, 32;
	shl.b64 	%rd4942, %rd4936, 32;
	and.b64  	%rd4943, %rd4929, 4294967295;
	or.b64  	%rd4944, %rd4942, %rd4943;
	add.s64 	%rd4945, %rd4940, %rd4941;
	shr.u64 	%rd4946, %rd21226, 32;
	and.b64  	%rd4947, %rd21226, 4294967295;
	mul.lo.s64 	%rd4948, %rd4947, %rd4887;
	mul.lo.s64 	%rd4949, %rd4946, %rd4887;
	mul.lo.s64 	%rd4950, %rd4947, %rd4888;
	shr.u64 	%rd4951, %rd4948, 32;
	and.b64  	%rd4952, %rd4949, 4294967295;
	add.s64 	%rd4953, %rd4951, %rd4952;
	and.b64  	%rd4954, %rd4950, 4294967295;
	add.s64 	%rd4955, %rd4953, %rd4954;
	shr.u64 	%rd4956, %rd4949, 32;
	mad.lo.s64 	%rd4957, %rd4946, %rd4888, %rd4956;
	shr.u64 	%rd4958, %rd4950, 32;
	add.s64 	%rd4959, %rd4957, %rd4958;
	shr.u64 	%rd4960, %rd4955, 32;
	shl.b64 	%rd4961, %rd4955, 32;
	and.b64  	%rd4962, %rd4948, 4294967295;
	or.b64  	%rd4963, %rd4961, %rd4962;
	add.s64 	%rd4964, %rd4959, %rd4960;
	and.b64  	%rd4965, %rd91, 4294967295;
	shr.u64 	%rd4966, %rd91, 32;
	mul.lo.s64 	%rd4967, %rd4890, %rd4965;
	mul.lo.s64 	%rd4968, %rd4889, %rd4965;
	mul.lo.s64 	%rd4969, %rd4890, %rd4966;
	shr.u64 	%rd4970, %rd4967, 32;
	and.b64  	%rd4971, %rd4968, 4294967295;
	add.s64 	%rd4972, %rd4970, %rd4971;
	and.b64  	%rd4973, %rd4969, 4294967295;
	add.s64 	%rd4974, %rd4972, %rd4973;
	shr.u64 	%rd4975, %rd4968, 32;
	mad.lo.s64 	%rd4976, %rd4889, %rd4966, %rd4975;
	shr.u64 	%rd4977, %rd4969, 32;
	add.s64 	%rd4978, %rd4976, %rd4977;
	shr.u64 	%rd4979, %rd4974, 32;
	shl.b64 	%rd4980, %rd4974, 32;
	and.b64  	%rd4981, %rd4967, 4294967295;
	or.b64  	%rd4982, %rd4980, %rd4981;
	add.s64 	%rd4983, %rd4925, %rd4982;
	setp.lt.u64 	%p275, %rd4983, %rd4925;
	selp.u64 	%rd4984, 1, 0, %p275;
	add.s64 	%rd4985, %rd4978, %rd4926;
	add.s64 	%rd4986, %rd4985, %rd4979;
	add.s64 	%rd4987, %rd4986, %rd4984;
	mul.lo.s64 	%rd4988, %rd4909, %rd4965;
	mul.lo.s64 	%rd4989, %rd4908, %rd4965;
	mul.lo.s64 	%rd4990, %rd4909, %rd4966;
	shr.u64 	%rd4991, %rd4988, 32;
	and.b64  	%rd4992, %rd4989, 4294967295;
	add.s64 	%rd4993, %rd4991, %rd4992;
	and.b64  	%rd4994, %rd4990, 4294967295;
	add.s64 	%rd4995, %rd4993, %rd4994;
	shr.u64 	%rd4996, %rd4989, 32;
	mad.lo.s64 	%rd4997, %rd4908, %rd4966, %rd4996;
	shr.u64 	%rd4998, %rd4990, 32;
	add.s64 	%rd4999, %rd4997, %rd4998;
	shr.u64 	%rd5000, %rd4995, 32;
	shl.b64 	%rd5001, %rd4995, 32;
	and.b64  	%rd5002, %rd4988, 4294967295;
	or.b64  	%rd5003, %rd5001, %rd5002;
	add.s64 	%rd5004, %rd4944, %rd4984;
	add.s64 	%rd5005, %rd5004, %rd5003;
	max.u64 	%rd5006, %rd4944, %rd5004;
	setp.gt.u64 	%p276, %rd5006, %rd5005;
	selp.u64 	%rd5007, 1, 0, %p276;
	add.s64 	%rd5008, %rd4999, %rd4945;
	add.s64 	%rd5009, %rd5008, %rd5000;
	add.s64 	%rd5010, %rd5009, %rd5007;
	mul.lo.s64 	%rd5011, %rd4928, %rd4965;
	mul.lo.s64 	%rd5012, %rd4927, %rd4965;
	mul.lo.s64 	%rd5013, %rd4928, %rd4966;
	shr.u64 	%rd5014, %rd5011, 32;
	and.b64  	%rd5015, %rd5012, 4294967295;
	add.s64 	%rd5016, %rd5014, %rd5015;
	and.b64  	%rd5017, %rd5013, 4294967295;
	add.s64 	%rd5018, %rd5016, %rd5017;
	shr.u64 	%rd5019, %rd5012, 32;
	mad.lo.s64 	%rd5020, %rd4927, %rd4966, %rd5019;
	shr.u64 	%rd5021, %rd5013, 32;
	add.s64 	%rd5022, %rd5020, %rd5021;
	shr.u64 	%rd5023, %rd5018, 32;
	shl.b64 	%rd5024, %rd5018, 32;
	and.b64  	%rd5025, %rd5011, 4294967295;
	or.b64  	%rd5026, %rd5024, %rd5025;
	add.s64 	%rd5027, %rd4963, %rd5007;
	add.s64 	%rd5028, %rd5027, %rd5026;
	max.u64 	%rd5029, %rd4963, %rd5027;
	setp.gt.u64 	%p277, %rd5029, %rd5028;
	selp.u64 	%rd5030, 1, 0, %p277;
	add.s64 	%rd5031, %rd5022, %rd4964;
	add.s64 	%rd5032, %rd5031, %rd5023;
	add.s64 	%rd5033, %rd5032, %rd5030;
	and.b64  	%rd5034, %rd90, 4294967295;
	shr.u64 	%rd5035, %rd90, 32;
	mul.lo.s64 	%rd5036, %rd4890, %rd5034;
	mul.lo.s64 	%rd5037, %rd4889, %rd5034;
	mul.lo.s64 	%rd5038, %rd4890, %rd5035;
	shr.u64 	%rd5039, %rd5036, 32;
	and.b64  	%rd5040, %rd5037, 4294967295;
	add.s64 	%rd5041, %rd5039, %rd5040;
	and.b64  	%rd5042, %rd5038, 4294967295;
	add.s64 	%rd5043, %rd5041, %rd5042;
	shr.u64 	%rd5044, %rd5037, 32;
	mad.lo.s64 	%rd5045, %rd4889, %rd5035, %rd5044;
	shr.u64 	%rd5046, %rd5038, 32;
	add.s64 	%rd5047, %rd5045, %rd5046;
	shr.u64 	%rd5048, %rd5043, 32;
	shl.b64 	%rd5049, %rd5043, 32;
	and.b64  	%rd5050, %rd5036, 4294967295;
	or.b64  	%rd5051, %rd5049, %rd5050;
	add.s64 	%rd5052, %rd5005, %rd5051;
	setp.lt.u64 	%p278, %rd5052, %rd5005;
	selp.u64 	%rd5053, 1, 0, %p278;
	add.s64 	%rd5054, %rd5047, %rd5010;
	add.s64 	%rd5055, %rd5054, %rd5048;
	add.s64 	%rd5056, %rd5055, %rd5053;
	mul.lo.s64 	%rd5057, %rd4909, %rd5034;
	mul.lo.s64 	%rd5058, %rd4908, %rd5034;
	mul.lo.s64 	%rd5059, %rd4909, %rd5035;
	shr.u64 	%rd5060, %rd5057, 32;
	and.b64  	%rd5061, %rd5058, 4294967295;
	add.s64 	%rd5062, %rd5060, %rd5061;
	and.b64  	%rd5063, %rd5059, 4294967295;
	add.s64 	%rd5064, %rd5062, %rd5063;
	shr.u64 	%rd5065, %rd5058, 32;
	mad.lo.s64 	%rd5066, %rd4908, %rd5035, %rd5065;
	shr.u64 	%rd5067, %rd5059, 32;
	add.s64 	%rd5068, %rd5066, %rd5067;
	shr.u64 	%rd5069, %rd5064, 32;
	shl.b64 	%rd5070, %rd5064, 32;
	and.b64  	%rd5071, %rd5057, 4294967295;
	or.b64  	%rd5072, %rd5070, %rd5071;
	add.s64 	%rd5073, %rd5028, %rd5053;
	add.s64 	%rd5074, %rd5073, %rd5072;
	max.u64 	%rd5075, %rd5028, %rd5073;
	setp.gt.u64 	%p279, %rd5075, %rd5074;
	selp.u64 	%rd5076, 1, 0, %p279;
	add.s64 	%rd5077, %rd5068, %rd5033;
	add.s64 	%rd5078, %rd5077, %rd5069;
	add.s64 	%rd5079, %rd5078, %rd5076;
	and.b64  	%rd5080, %rd89, 4294967295;
	shr.u64 	%rd5081, %rd89, 32;
	mul.lo.s64 	%rd5082, %rd4890, %rd5080;
	mul.lo.s64 	%rd5083, %rd4889, %rd5080;
	mul.lo.s64 	%rd5084, %rd4890, %rd5081;
	shr.u64 	%rd5085, %rd5082, 32;
	and.b64  	%rd5086, %rd5083, 4294967295;
	add.s64 	%rd5087, %rd5085, %rd5086;
	and.b64  	%rd5088, %rd5084, 4294967295;
	add.s64 	%rd5089, %rd5087, %rd5088;
	shr.u64 	%rd5090, %rd5083, 32;
	mad.lo.s64 	%rd5091, %rd4889, %rd5081, %rd5090;
	shr.u64 	%rd5092, %rd5084, 32;
	add.s64 	%rd5093, %rd5091, %rd5092;
	shr.u64 	%rd5094, %rd5089, 32;
	shl.b64 	%rd5095, %rd5089, 32;
	and.b64  	%rd5096, %rd5082, 4294967295;
	or.b64  	%rd5097, %rd5095, %rd5096;
	add.s64 	%rd5098, %rd5074, %rd5097;
	setp.lt.u64 	%p280, %rd5098, %rd5074;
	selp.u64 	%rd5099, 1, 0, %p280;
	add.s64 	%rd5100, %rd5093, %rd5079;
	add.s64 	%rd5101, %rd5100, %rd5094;
	add.s64 	%rd5102, %rd5101, %rd5099;
	mul.lo.s64 	%rd5103, %rd11, %rd4906;
	mul.lo.s64 	%rd5104, %rd12, %rd5103;
	mul.hi.u64 	%rd5105, %rd12, %rd5103;
	add.cc.s64 	%rd5106, %rd5104, %rd4906;
	addc.cc.s64 	%rd5107, %rd5105, 0;
	mul.lo.s64 	%rd5108, %rd13, %rd5103;
	mul.hi.u64 	%rd5109, %rd13, %rd5103;
	mov.b64 	%rd5110, 0;
	add.cc.s64 	%rd5111, %rd5107, %rd4983;
	addc.cc.s64 	%rd5112, %rd5110, 0;
	add.cc.s64 	%rd5113, %rd5111, %rd5108;
	addc.cc.s64 	%rd5114, %rd5112, %rd5109;
	mul.lo.s64 	%rd5115, %rd14, %rd5103;
	mul.hi.u64 	%rd5116, %rd14, %rd5103;
	add.cc.s64 	%rd5117, %rd5114, %rd5052;
	addc.cc.s64 	%rd5118, %rd5110, 0;
	add.cc.s64 	%rd5119, %rd5117, %rd5115;
	addc.cc.s64 	%rd5120, %rd5118, %rd5116;
	mul.lo.s64 	%rd5121, %rd15, %rd5103;
	mul.hi.u64 	%rd5122, %rd15, %rd5103;
	add.cc.s64 	%rd5123, %rd5120, %rd5098;
	addc.cc.s64 	%rd5124, %rd5110, 0;
	add.cc.s64 	%rd5125, %rd5123, %rd5121;
	addc.cc.s64 	%rd5126, %rd5124, %rd5122;
	add.s64 	%rd5127, %rd4907, %rd5126;
	setp.lt.u64 	%p281, %rd5127, %rd4907;
	selp.u64 	%rd5128, 1, 0, %p281;
	add.s64 	%rd5129, %rd4987, %rd5128;
	setp.lt.u64 	%p282, %rd5129, %rd4987;
	selp.u64 	%rd5130, 1, 0, %p282;
	add.s64 	%rd5131, %rd5056, %rd5130;
	setp.lt.u64 	%p283, %rd5131, %rd5056;
	selp.u64 	%rd5132, 1, 0, %p283;
	add.s64 	%rd5133, %rd5102, %rd5132;
	mul.lo.s64 	%rd5134, %rd11, %rd5113;
	mul.lo.s64 	%rd5135, %rd12, %rd5134;
	mul.hi.u64 	%rd5136, %rd12, %rd5134;
	add.cc.s64 	%rd5137, %rd5135, %rd5113;
	addc.cc.s64 	%rd5138, %rd5136, 0;
	mul.lo.s64 	%rd5139, %rd13, %rd5134;
	mul.hi.u64 	%rd5140, %rd13, %rd5134;
	add.cc.s64 	%rd5141, %rd5138, %rd5119;
	addc.cc.s64 	%rd5142, %rd5110, 0;
	add.cc.s64 	%rd5143, %rd5141, %rd5139;
	addc.cc.s64 	%rd5144, %rd5142, %rd5140;
	mul.lo.s64 	%rd5145, %rd14, %rd5134;
	mul.hi.u64 	%rd5146, %rd14, %rd5134;
	add.cc.s64 	%rd5147, %rd5144, %rd5125;
	addc.cc.s64 	%rd5148, %rd5110, 0;
	add.cc.s64 	%rd5149, %rd5147, %rd5145;
	addc.cc.s64 	%rd5150, %rd5148, %rd5146;
	mul.lo.s64 	%rd5151, %rd15, %rd5134;
	mul.hi.u64 	%rd5152, %rd15, %rd5134;
	add.cc.s64 	%rd5153, %rd5150, %rd5127;
	addc.cc.s64 	%rd5154, %rd5110, 0;
	add.cc.s64 	%rd5155, %rd5153, %rd5151;
	addc.cc.s64 	%rd5156, %rd5154, %rd5152;
	add.s64 	%rd5157, %rd5129, %rd5156;
	setp.lt.u64 	%p284, %rd5157, %rd5129;
	selp.u64 	%rd5158, 1, 0, %p284;
	add.s64 	%rd5159, %rd5131, %rd5158;
	setp.lt.u64 	%p285, %rd5159, %rd5131;
	selp.u64 	%rd5160, 1, 0, %p285;
	add.s64 	%rd5161, %rd5133, %rd5160;
	mul.lo.s64 	%rd5162, %rd11, %rd5143;
	mul.lo.s64 	%rd5163, %rd12, %rd5162;
	mul.hi.u64 	%rd5164, %rd12, %rd5162;
	add.cc.s64 	%rd5165, %rd5163, %rd5143;
	addc.cc.s64 	%rd5166, %rd5164, 0;
	mul.lo.s64 	%rd5167, %rd13, %rd5162;
	mul.hi.u64 	%rd5168, %rd13, %rd5162;
	add.cc.s64 	%rd5169, %rd5166, %rd5149;
	addc.cc.s64 	%rd5170, %rd5110, 0;
	add.cc.s64 	%rd5171, %rd5169, %rd5167;
	addc.cc.s64 	%rd5172, %rd5170, %rd5168;
	mul.lo.s64 	%rd5173, %rd14, %rd5162;
	mul.hi.u64 	%rd5174, %rd14, %rd5162;
	add.cc.s64 	%rd5175, %rd5172, %rd5155;
	addc.cc.s64 	%rd5176, %rd5110, 0;
	add.cc.s64 	%rd5177, %rd5175, %rd5173;
	addc.cc.s64 	%rd5178, %rd5176, %rd5174;
	mul.lo.s64 	%rd5179, %rd15, %rd5162;
	mul.hi.u64 	%rd5180, %rd15, %rd5162;
	add.cc.s64 	%rd5181, %rd5178, %rd5157;
	addc.cc.s64 	%rd5182, %rd5110, 0;
	add.cc.s64 	%rd5183, %rd5181, %rd5179;
	addc.cc.s64 	%rd5184, %rd5182, %rd5180;
	add.s64 	%rd5185, %rd5159, %rd5184;
	setp.lt.u64 	%p286, %rd5185, %rd5159;
	selp.u64 	%rd5186, 1, 0, %p286;
	add.s64 	%rd5187, %rd5161, %rd5186;
	mul.lo.s64 	%rd5188, %rd11, %rd5171;
	mul.lo.s64 	%rd5189, %rd12, %rd5188;
	mul.hi.u64 	%rd5190, %rd12, %rd5188;
	add.cc.s64 	%rd5191, %rd5189, %rd5171;
	addc.cc.s64 	%rd5192, %rd5190, 0;
	mul.lo.s64 	%rd5193, %rd13, %rd5188;
	mul.hi.u64 	%rd5194, %rd13, %rd5188;
	add.cc.s64 	%rd5195, %rd5192, %rd5177;
	addc.cc.s64 	%rd5196, %rd5110, 0;
	add.cc.s64 	%rd1147, %rd5195, %rd5193;
	addc.cc.s64 	%rd5197, %rd5196, %rd5194;
	mul.lo.s64 	%rd5198, %rd14, %rd5188;
	mul.hi.u64 	%rd5199, %rd14, %rd5188;
	add.cc.s64 	%rd5200, %rd5197, %rd5183;
	addc.cc.s64 	%rd5201, %rd5110, 0;
	add.cc.s64 	%rd1148, %rd5200, %rd5198;
	addc.cc.s64 	%rd5202, %rd5201, %rd5199;
	mul.lo.s64 	%rd5203, %rd15, %rd5188;
	mul.hi.u64 	%rd5204, %rd15, %rd5188;
	add.cc.s64 	%rd5205, %rd5202, %rd5185;
	addc.cc.s64 	%rd5206, %rd5110, 0;
	add.cc.s64 	%rd1149, %rd5205, %rd5203;
	addc.cc.s64 	%rd5207, %rd5206, %rd5204;
	add.s64 	%rd21230, %rd5187, %rd5207;
	setp.gt.u64 	%p287, %rd21230, %rd15;
	@%p287 bra 	$L__BB1_510;
	setp.lt.u64 	%p288, %rd21230, %rd15;
	mov.u64 	%rd21227, %rd1147;
	mov.u64 	%rd21228, %rd1148;
	mov.u64 	%rd21229, %rd1149;
	@%p288 bra 	$L__BB1_511;
	setp.lt.u64 	%p289, %rd14, %rd1149;
	@%p289 bra 	$L__BB1_510;
	setp.gt.u64 	%p290, %rd14, %rd1149;
	mov.u64 	%rd21227, %rd1147;
	mov.u64 	%rd21228, %rd1148;
	mov.u64 	%rd21229, %rd1149;
	@%p290 bra 	$L__BB1_511;
	setp.lt.u64 	%p291, %rd13, %rd1148;
	@%p291 bra 	$L__BB1_510;
	setp.gt.u64 	%p292, %rd13, %rd1148;
	mov.u64 	%rd21227, %rd1147;
	mov.u64 	%rd21228, %rd1148;
	mov.u64 	%rd21229, %rd1149;
	@%p292 bra 	$L__BB1_511;
	setp.ge.u64 	%p293, %rd12, %rd1147;
	setp.gt.u64 	%p294, %rd12, %rd1147;
	and.pred  	%p295, %p293, %p294;
	mov.u64 	%rd21227, %rd1147;
	mov.u64 	%rd21228, %rd1148;
	mov.u64 	%rd21229, %rd1149;
	@%p295 bra 	$L__BB1_511;
$L__BB1_510:
	sub.s64 	%rd21227, %rd1147, %rd12;
	setp.lt.u64 	%p296, %rd1147, %rd12;
	selp.u64 	%rd5208, 1, 0, %p296;
	add.s64 	%rd5209, %rd13, %rd5208;
	sub.s64 	%rd21228, %rd1148, %rd5209;
	setp.lt.u64 	%p297, %rd1148, %rd5209;
	selp.u64 	%rd5210, 1, 0, %p297;
	add.s64 	%rd5211, %rd14, %rd5210;
	sub.s64 	%rd21229, %rd1149, %rd5211;
	setp.lt.u64 	%p298, %rd1149, %rd5211;
	selp.u64 	%rd5212, 1, 0, %p298;
	add.s64 	%rd5213, %rd15, %rd5212;
	sub.s64 	%rd21230, %rd21230, %rd5213;
$L__BB1_511:
	sub.s64 	%rd21231, %rd21211, %rd21207;
	setp.lt.u64 	%p299, %rd21211, %rd21207;
	selp.u64 	%rd5214, 1, 0, %p299;
	add.s64 	%rd5215, %rd21208, %rd5214;
	sub.s64 	%rd21232, %rd21212, %rd5215;
	setp.lt.u64 	%p300, %rd21212, %rd5215;
	selp.u64 	%rd5216, 1, 0, %p300;
	add.s64 	%rd5217, %rd21209, %rd5216;
	sub.s64 	%rd21233, %rd21213, %rd5217;
	setp.lt.u64 	%p301, %rd21213, %rd5217;
	selp.u64 	%rd5218, 1, 0, %p301;
	add.s64 	%rd5219, %rd21210, %rd5218;
	sub.s64 	%rd21234, %rd21214, %rd5219;
	setp.ge.u64 	%p302, %rd21214, %rd5219;
	@%p302 bra 	$L__BB1_513;
	add.s64 	%rd1170, %rd21231, %rd12;
	setp.ge.u64 	%p303, %rd1170, %rd21231;
	setp.lt.u64 	%p304, %rd1170, %rd21231;
	selp.u64 	%rd5220, 1, 0, %p304;
	add.s64 	%rd5221, %rd21232, %rd5220;
	add.s64 	%rd1171, %rd5221, %rd13;
	setp.lt.u64 	%p305, %rd1171, %rd21232;
	setp.eq.s64 	%p306, %rd1171, %rd21232;
	selp.u32 	%r56, -1, 0, %p306;
	selp.u32 	%r57, -1, 0, %p305;
	selp.b32 	%r58, %r57, %r56, %p303;
	and.b32  	%r60, %r58, 1;
	setp.eq.b32 	%p307, %r60, 1;
	or.pred  	%p308, %p305, %p307;
	selp.u64 	%rd5222, 1, 0, %p308;
	add.s64 	%rd5223, %rd21233, %rd5222;
	add.s64 	%rd1172, %rd5223, %rd14;
	setp.ge.u64 	%p309, %rd1172, %rd21233;
	setp.lt.u64 	%p310, %rd1172, %rd21233;
	setp.eq.s64 	%p311, %rd1172, %rd21233;
	selp.u32 	%r61, -1, 0, %p310;
	selp.u32 	%r62, -1, 0, %p311;
	selp.b32 	%r63, %r62, %r61, %p308;
	selp.b32 	%r64, %r63, %r61, %p309;
	cvt.u64.u32 	%rd5224, %r64;
	and.b64  	%rd5225, %rd5224, 1;
	add.s64 	%rd5226, %rd21234, %rd5225;
	add.s64 	%rd21234, %rd5226, %rd15;
	mov.u64 	%rd21231, %rd1170;
	mov.u64 	%rd21232, %rd1171;
	mov.u64 	%rd21233, %rd1172;
$L__BB1_513:
	sub.s64 	%rd21235, %rd21227, %rd21219;
	setp.lt.u64 	%p312, %rd21227, %rd21219;
	selp.u64 	%rd5227, 1, 0, %p312;
	add.s64 	%rd5228, %rd21220, %rd5227;
	sub.s64 	%rd21236, %rd21228, %rd5228;
	setp.lt.u64 	%p313, %rd21228, %rd5228;
	selp.u64 	%rd5229, 1, 0, %p313;
	add.s64 	%rd5230, %rd21221, %rd5229;
	sub.s64 	%rd21237, %rd21229, %rd5230;
	setp.lt.u64 	%p314, %rd21229, %rd5230;
	selp.u64 	%rd5231, 1, 0, %p314;
	add.s64 	%rd5232, %rd21222, %rd5231;
	sub.s64 	%rd21238, %rd21230, %rd5232;
	setp.ge.u64 	%p315, %rd21230, %rd5232;
	@%p315 bra 	$L__BB1_515;
	add.s64 	%rd1193, %rd21235, %rd12;
	setp.ge.u64 	%p316, %rd1193, %rd21235;
	setp.lt.u64 	%p317, %rd1193, %rd21235;
	selp.u64 	%rd5233, 1, 0, %p317;
	add.s64 	%rd5234, %rd21236, %rd5233;
	add.s64 	%rd1194, %rd5234, %rd13;
	setp.lt.u64 	%p318, %rd1194, %rd21236;
	setp.eq.s64 	%p319, %rd1194, %rd21236;
	selp.u32 	%r65, -1, 0, %p319;
	selp.u32 	%r66, -1, 0, %p318;
	selp.b32 	%r67, %r66, %r65, %p316;
	and.b32  	%r69, %r67, 1;
	setp.eq.b32 	%p320, %r69, 1;
	or.pred  	%p321, %p318, %p320;
	selp.u64 	%rd5235, 1, 0, %p321;
	add.s64 	%rd5236, %rd21237, %rd5235;
	add.s64 	%rd1195, %rd5236, %rd14;
	setp.ge.u64 	%p322, %rd1195, %rd21237;
	setp.lt.u64 	%p323, %rd1195, %rd21237;
	setp.eq.s64 	%p324, %rd1195, %rd21237;
	selp.u32 	%r70, -1, 0, %p323;
	selp.u32 	%r71, -1, 0, %p324;
	selp.b32 	%r72, %r71, %r70, %p321;
	selp.b32 	%r73, %r72, %r70, %p322;
	cvt.u64.u32 	%rd5237, %r73;
	and.b64  	%rd5238, %rd5237, 1;
	add.s64 	%rd5239, %rd21238, %rd5238;
	add.s64 	%rd21238, %rd5239, %rd15;
	mov.u64 	%rd21235, %rd1193;
	mov.u64 	%rd21236, %rd1194;
	mov.u64 	%rd21237, %rd1195;
$L__BB1_515:
	setp.gt.u64 	%p325, %rd21234, %rd49;
	@%p325 bra 	$L__BB1_641;
	setp.lt.u64 	%p326, %rd21234, %rd49;
	ld.const.u64 	%rd5240, [ZERO+16];
	setp.ne.s64 	%p327, %rd21233, %rd5240;
	ld.const.u64 	%rd5241, [ZERO+8];
	setp.ne.s64 	%p328, %rd21232, %rd5241;
	or.pred  	%p329, %p327, %p328;
	or.pred  	%p330, %p329, %p326;
	ld.const.u64 	%rd5242, [ZERO];
	setp.ne.s64 	%p331, %rd21231, %rd5242;
	or.pred  	%p332, %p330, %p331;
	@%p332 bra 	$L__BB1_641;
	setp.gt.u64 	%p333, %rd21238, %rd49;
	mov.b64 	%rd21383, 0;
	mov.b32 	%r1011, 1;
	mov.u64 	%rd21384, %rd21383;
	mov.u64 	%rd21385, %rd21383;
	mov.u64 	%rd21386, %rd21383;
	mov.u64 	%rd21387, %rd43;
	mov.u64 	%rd21388, %rd42;
	mov.u64 	%rd21389, %rd41;
	mov.u64 	%rd21390, %rd40;
	mov.u64 	%rd21391, %rd43;
	mov.u64 	%rd21392, %rd42;
	mov.u64 	%rd21393, %rd41;
	mov.u64 	%rd21394, %rd40;
	@%p333 bra 	$L__BB1_743;
	setp.lt.u64 	%p334, %rd21238, %rd49;
	setp.ne.s64 	%p335, %rd21237, %rd5240;
	setp.ne.s64 	%p336, %rd21236, %rd5241;
	or.pred  	%p337, %p335, %p336;
	or.pred  	%p338, %p337, %p334;
	setp.ne.s64 	%p339, %rd21235, %rd5242;
	or.pred  	%p340, %p338, %p339;
	mov.u64 	%rd21387, %rd43;
	mov.u64 	%rd21388, %rd42;
	mov.u64 	%rd21389, %rd41;
	mov.u64 	%rd21390, %rd40;
	mov.u64 	%rd21391, %rd43;
	mov.u64 	%rd21392, %rd42;
	mov.u64 	%rd21393, %rd41;
	mov.u64 	%rd21394, %rd40;
	@%p340 bra 	$L__BB1_743;
	or.b64  	%rd5246, %rd80, %rd79;
	or.b64  	%rd5247, %rd5246, %rd78;
	or.b64  	%rd5248, %rd5247, %rd77;
	setp.eq.s64 	%p341, %rd5248, 0;
	mov.u64 	%rd21384, %rd21383;
	mov.u64 	%rd21385, %rd21383;
	mov.u64 	%rd21386, %rd21383;
	mov.u64 	%rd21387, %rd43;
	mov.u64 	%rd21388, %rd42;
	mov.u64 	%rd21389, %rd41;
	mov.u64 	%rd21390, %rd40;
	mov.u64 	%rd21391, %rd43;
	mov.u64 	%rd21392, %rd42;
	mov.u64 	%rd21393, %rd41;
	mov.u64 	%rd21394, %rd40;
	@%p341 bra 	$L__BB1_743;
	mul.lo.s64 	%rd5249, %rd1115, %rd1115;
	mul.lo.s64 	%rd5250, %rd1116, %rd1115;
	shr.u64 	%rd5251, %rd5249, 32;
	shl.b64 	%rd5252, %rd5250, 1;
	and.b64  	%rd5253, %rd5252, 8589934590;
	add.s64 	%rd5254, %rd5251, %rd5253;
	shr.u64 	%rd5255, %rd5250, 31;
	and.b64  	%rd5256, %rd5255, 8589934590;
	mad.lo.s64 	%rd5257, %rd1116, %rd1116, %rd5256;
	shr.u64 	%rd5258, %rd5254, 32;
	shl.b64 	%rd5259, %rd5254, 32;
	and.b64  	%rd5260, %rd5249, 4294967295;
	or.b64  	%rd5261, %rd5259, %rd5260;
	add.s64 	%rd5262, %rd5257, %rd5258;
	mul.lo.s64 	%rd5263, %rd1117, %rd1115;
	mul.lo.s64 	%rd5264, %rd1118, %rd1115;
	mul.lo.s64 	%rd5265, %rd1117, %rd1116;
	shr.u64 	%rd5266, %rd5263, 32;
	and.b64  	%rd5267, %rd5264, 4294967295;
	add.s64 	%rd5268, %rd5266, %rd5267;
	and.b64  	%rd5269, %rd5265, 4294967295;
	add.s64 	%rd5270, %rd5268, %rd5269;
	shr.u64 	%rd5271, %rd5264, 32;
	mad.lo.s64 	%rd5272, %rd1118, %rd1116, %rd5271;
	shr.u64 	%rd5273, %rd5265, 32;
	add.s64 	%rd5274, %rd5272, %rd5273;
	shr.u64 	%rd5275, %rd5270, 32;
	shl.b64 	%rd5276, %rd5270, 32;
	and.b64  	%rd5277, %rd5263, 4294967295;
	or.b64  	%rd5278, %rd5276, %rd5277;
	add.s64 	%rd5279, %rd5274, %rd5275;
	mul.lo.s64 	%rd5280, %rd1119, %rd1115;
	mul.lo.s64 	%rd5281, %rd1120, %rd1115;
	mul.lo.s64 	%rd5282, %rd1119, %rd1116;
	shr.u64 	%rd5283, %rd5280, 32;
	and.b64  	%rd5284, %rd5281, 4294967295;
	add.s64 	%rd5285, %rd5283, %rd5284;
	and.b64  	%rd5286, %rd5282, 4294967295;
	add.s64 	%rd5287, %rd5285, %rd5286;
	shr.u64 	%rd5288, %rd5281, 32;
	mad.lo.s64 	%rd5289, %rd1120, %rd1116, %rd5288;
	shr.u64 	%rd5290, %rd5282, 32;
	add.s64 	%rd5291, %rd5289, %rd5290;
	shr.u64 	%rd5292, %rd5287, 32;
	shl.b64 	%rd5293, %rd5287, 32;
	and.b64  	%rd5294, %rd5280, 4294967295;
	or.b64  	%rd5295, %rd5293, %rd5294;
	add.s64 	%rd5296, %rd5291, %rd5292;
	mul.lo.s64 	%rd5297, %rd1121, %rd1115;
	mul.lo.s64 	%rd5298, %rd1122, %rd1115;
	mul.lo.s64 	%rd5299, %rd1121, %rd1116;
	shr.u64 	%rd5300, %rd5297, 32;
	and.b64  	%rd5301, %rd5298, 4294967295;
	add.s64 	%rd5302, %rd5300, %rd5301;
	and.b64  	%rd5303, %rd5299, 4294967295;
	add.s64 	%rd5304, %rd5302, %rd5303;
	shr.u64 	%rd5305, %rd5298, 32;
	mad.lo.s64 	%rd5306, %rd1122, %rd1116, %rd5305;
	shr.u64 	%rd5307, %rd5299, 32;
	add.s64 	%rd5308, %rd5306, %rd5307;
	shr.u64 	%rd5309, %rd5304, 32;
	shl.b64 	%rd5310, %rd5304, 32;
	and.b64  	%rd5311, %rd5297, 4294967295;
	or.b64  	%rd5312, %rd5310, %rd5311;
	add.s64 	%rd5313, %rd5308, %rd5309;
	shl.b64 	%rd5314, %rd5278, 1;
	shr.u64 	%rd5315, %rd5276, 63;
	add.s64 	%rd5316, %rd5279, %rd5279;
	add.s64 	%rd5317, %rd5316, %rd5315;
	mul.lo.s64 	%rd5318, %rd1117, %rd1117;
	mul.lo.s64 	%rd5319, %rd1118, %rd1117;
	shr.u64 	%rd5320, %rd5318, 32;
	shl.b64 	%rd5321, %rd5319, 1;
	and.b64  	%rd5322, %rd5321, 8589934590;
	add.s64 	%rd5323, %rd5320, %rd5322;
	shr.u64 	%rd5324, %rd5319, 31;
	and.b64  	%rd5325, %rd5324, 8589934590;
	mad.lo.s64 	%rd5326, %rd1118, %rd1118, %rd5325;
	shr.u64 	%rd5327, %rd5323, 32;
	shl.b64 	%rd5328, %rd5323, 32;
	and.b64  	%rd5329, %rd5318, 4294967295;
	or.b64  	%rd5330, %rd5328, %rd5329;
	add.s64 	%rd5331, %rd5295, %rd5315;
	add.s64 	%rd5332, %rd5331, %rd5330;
	max.u64 	%rd5333, %rd5295, %rd5331;
	setp.gt.u64 	%p342, %rd5333, %rd5332;
	selp.u64 	%rd5334, 1, 0, %p342;
	add.s64 	%rd5335, %rd5326, %rd5296;
	add.s64 	%rd5336, %rd5335, %rd5327;
	add.s64 	%rd5337, %rd5336, %rd5334;
	mul.lo.s64 	%rd5338, %rd1119, %rd1117;
	mul.lo.s64 	%rd5339, %rd1120, %rd1117;
	mul.lo.s64 	%rd5340, %rd1119, %rd1118;
	shr.u64 	%rd5341, %rd5338, 32;
	and.b64  	%rd5342, %rd5339, 4294967295;
	add.s64 	%rd5343, %rd5341, %rd5342;
	and.b64  	%rd5344, %rd5340, 4294967295;
	add.s64 	%rd5345, %rd5343, %rd5344;
	shr.u64 	%rd5346, %rd5339, 32;
	mad.lo.s64 	%rd5347, %rd1120, %rd1118, %rd5346;
	shr.u64 	%rd5348, %rd5340, 32;
	add.s64 	%rd5349, %rd5347, %rd5348;
	shr.u64 	%rd5350, %rd5345, 32;
	shl.b64 	%rd5351, %rd5345, 32;
	and.b64  	%rd5352, %rd5338, 4294967295;
	or.b64  	%rd5353, %rd5351, %rd5352;
	add.s64 	%rd5354, %rd5312, %rd5334;
	add.s64 	%rd5355, %rd5354, %rd5353;
	max.u64 	%rd5356, %rd5312, %rd5354;
	setp.gt.u64 	%p343, %rd5356, %rd5355;
	selp.u64 	%rd5357, 1, 0, %p343;
	add.s64 	%rd5358, %rd5349, %rd5313;
	add.s64 	%rd5359, %rd5358, %rd5350;
	add.s64 	%rd5360, %rd5359, %rd5357;
	add.s64 	%rd5361, %rd5332, %rd5295;
	setp.lt.u64 	%p344, %rd5361, %rd5332;
	selp.u64 	%rd5362, 1, 0, %p344;
	add.s64 	%rd5363, %rd5296, %rd5337;
	add.s64 	%rd5364, %rd5363, %rd5362;
	add.s64 	%rd5365, %rd5355, %rd5362;
	add.s64 	%rd5366, %rd5365, %rd5353;
	max.u64 	%rd5367, %rd5355, %rd5365;
	setp.gt.u64 	%p345, %rd5367, %rd5366;
	selp.u64 	%rd5368, 1, 0, %p345;
	add.s64 	%rd5369, %rd5349, %rd5360;
	add.s64 	%rd5370, %rd5369, %rd5350;
	add.s64 	%rd5371, %rd5370, %rd5368;
	add.s64 	%rd5372, %rd5366, %rd5312;
	setp.lt.u64 	%p346, %rd5372, %rd5366;
	selp.u64 	%rd5373, 1, 0, %p346;
	add.s64 	%rd5374, %rd5313, %rd5371;
	add.s64 	%rd5375, %rd5374, %rd5373;
	mul.lo.s64 	%rd5376, %rd11, %rd5261;
	mul.lo.s64 	%rd5377, %rd12, %rd5376;
	mul.hi.u64 	%rd5378, %rd12, %rd5376;
	add.cc.s64 	%rd5379, %rd5377, %rd5261;
	addc.cc.s64 	%rd5380, %rd5378, 0;
	mul.lo.s64 	%rd5381, %rd13, %rd5376;
	mul.hi.u64 	%rd5382, %rd13, %rd5376;
	mov.b64 	%rd5383, 0;
	add.cc.s64 	%rd5384, %rd5380, %rd5314;
	addc.cc.s64 	%rd5385, %rd5383, 0;
	add.cc.s64 	%rd5386, %rd5384, %rd5381;
	addc.cc.s64 	%rd5387, %rd5385, %rd5382;
	mul.lo.s64 	%rd5388, %rd14, %rd5376;
	mul.hi.u64 	%rd5389, %rd14, %rd5376;
	add.cc.s64 	%rd5390, %rd5387, %rd5361;
	addc.cc.s64 	%rd5391, %rd5383, 0;
	add.cc.s64 	%rd5392, %rd5390, %rd5388;
	addc.cc.s64 	%rd5393, %rd5391, %rd5389;
	mul.lo.s64 	%rd5394, %rd15, %rd5376;
	mul.hi.u64 	%rd5395, %rd15, %rd5376;
	add.cc.s64 	%rd5396, %rd5393, %rd5372;
	addc.cc.s64 	%rd5397, %rd5383, 0;
	add.cc.s64 	%rd5398, %rd5396, %rd5394;
	addc.cc.s64 	%rd5399, %rd5397, %rd5395;
	add.s64 	%rd5400, %rd5262, %rd5399;
	setp.lt.u64 	%p347, %rd5400, %rd5262;
	selp.u64 	%rd5401, 1, 0, %p347;
	add.s64 	%rd5402, %rd5317, %rd5401;
	setp.lt.u64 	%p348, %rd5402, %rd5317;
	selp.u64 	%rd5403, 1, 0, %p348;
	add.s64 	%rd5404, %rd5364, %rd5403;
	setp.lt.u64 	%p349, %rd5404, %rd5364;
	selp.u64 	%rd5405, 1, 0, %p349;
	add.s64 	%rd5406, %rd5375, %rd5405;
	mul.lo.s64 	%rd5407, %rd11, %rd5386;
	mul.lo.s64 	%rd5408, %rd12, %rd5407;
	mul.hi.u64 	%rd5409, %rd12, %rd5407;
	add.cc.s64 	%rd5410, %rd5408, %rd5386;
	addc.cc.s64 	%rd5411, %rd5409, 0;
	mul.lo.s64 	%rd5412, %rd13, %rd5407;
	mul.hi.u64 	%rd5413, %rd13, %rd5407;
	add.cc.s64 	%rd5414, %rd5411, %rd5392;
	addc.cc.s64 	%rd5415, %rd5383, 0;
	add.cc.s64 	%rd5416, %rd5414, %rd5412;
	addc.cc.s64 	%rd5417, %rd5415, %rd5413;
	mul.lo.s64 	%rd5418, %rd14, %rd5407;
	mul.hi.u64 	%rd5419, %rd14, %rd5407;
	add.cc.s64 	%rd5420, %rd5417, %rd5398;
	addc.cc.s64 	%rd5421, %rd5383, 0;
	add.cc.s64 	%rd5422, %rd5420, %rd5418;
	addc.cc.s64 	%rd5423, %rd5421, %rd5419;
	mul.lo.s64 	%rd5424, %rd15, %rd5407;
	mul.hi.u64 	%rd5425, %rd15, %rd5407;
	add.cc.s64 	%rd5426, %rd5423, %rd5400;
	addc.cc.s64 	%rd5427, %rd5383, 0;
	add.cc.s64 	%rd5428, %rd5426, %rd5424;
	addc.cc.s64 	%rd5429, %rd5427, %rd5425;
	add.s64 	%rd5430, %rd5402, %rd5429;
	setp.lt.u64 	%p350, %rd5430, %rd5402;
	selp.u64 	%rd5431, 1, 0, %p350;
	add.s64 	%rd5432, %rd5404, %rd5431;
	setp.lt.u64 	%p351, %rd5432, %rd5404;
	selp.u64 	%rd5433, 1, 0, %p351;
	add.s64 	%rd5434, %rd5406, %rd5433;
	mul.lo.s64 	%rd5435, %rd11, %rd5416;
	mul.lo.s64 	%rd5436, %rd12, %rd5435;
	mul.hi.u64 	%rd5437, %rd12, %rd5435;
	add.cc.s64 	%rd5438, %rd5436, %rd5416;
	addc.cc.s64 	%rd5439, %rd5437, 0;
	mul.lo.s64 	%rd5440, %rd13, %rd5435;
	mul.hi.u64 	%rd5441, %rd13, %rd5435;
	add.cc.s64 	%rd5442, %rd5439, %rd5422;
	addc.cc.s64 	%rd5443, %rd5383, 0;
	add.cc.s64 	%rd5444, %rd5442, %rd5440;
	addc.cc.s64 	%rd5445, %rd5443, %rd5441;
	mul.lo.s64 	%rd5446, %rd14, %rd5435;
	mul.hi.u64 	%rd5447, %rd14, %rd5435;
	add.cc.s64 	%rd5448, %rd5445, %rd5428;
	addc.cc.s64 	%rd5449, %rd5383, 0;
	add.cc.s64 	%rd5450, %rd5448, %rd5446;
	addc.cc.s64 	%rd5451, %rd5449, %rd5447;
	mul.lo.s64 	%rd5452, %rd15, %rd5435;
	mul.hi.u64 	%rd5453, %rd15, %rd5435;
	add.cc.s64 	%rd5454, %rd5451, %rd5430;
	addc.cc.s64 	%rd5455, %rd5383, 0;
	add.cc.s64 	%rd5456, %rd5454, %rd5452;
	addc.cc.s64 	%rd5457, %rd5455, %rd5453;
	add.s64 	%rd5458, %rd5432, %rd5457;
	setp.lt.u64 	%p352, %rd5458, %rd5432;
	selp.u64 	%rd5459, 1, 0, %p352;
	add.s64 	%rd5460, %rd5434, %rd5459;
	mul.lo.s64 	%rd5461, %rd11, %rd5444;
	mul.lo.s64 	%rd5462, %rd12, %rd5461;
	mul.hi.u64 	%rd5463, %rd12, %rd5461;
	add.cc.s64 	%rd5464, %rd5462, %rd5444;
	addc.cc.s64 	%rd5465, %rd5463, 0;
	mul.lo.s64 	%rd5466, %rd13, %rd5461;
	mul.hi.u64 	%rd5467, %rd13, %rd5461;
	add.cc.s64 	%rd5468, %rd5465, %rd5450;
	addc.cc.s64 	%rd5469, %rd5383, 0;
	add.cc.s64 	%rd1219, %rd5468, %rd5466;
	addc.cc.s64 	%rd5470, %rd5469, %rd5467;
	mul.lo.s64 	%rd5471, %rd14, %rd5461;
	mul.hi.u64 	%rd5472, %rd14, %rd5461;
	add.cc.s64 	%rd5473, %rd5470, %rd5456;
	addc.cc.s64 	%rd5474, %rd5383, 0;
	add.cc.s64 	%rd1220, %rd5473, %rd5471;
	addc.cc.s64 	%rd5475, %rd5474, %rd5472;
	mul.lo.s64 	%rd5476, %rd15, %rd5461;
	mul.hi.u64 	%rd5477, %rd15, %rd5461;
	add.cc.s64 	%rd5478, %rd5475, %rd5458;
	addc.cc.s64 	%rd5479, %rd5383, 0;
	add.cc.s64 	%rd1221, %rd5478, %rd5476;
	addc.cc.s64 	%rd5480, %rd5479, %rd5477;
	add.s64 	%rd21242, %rd5460, %rd5480;
	setp.gt.u64 	%p353, %rd21242, %rd15;
	@%p353 bra 	$L__BB1_526;
	setp.lt.u64 	%p354, %rd21242, %rd15;
	mov.u64 	%rd21239, %rd1219;
	mov.u64 	%rd21240, %rd1220;
	mov.u64 	%rd21241, %rd1221;
	@%p354 bra 	$L__BB1_527;
	setp.lt.u64 	%p355, %rd14, %rd1221;
	@%p355 bra 	$L__BB1_526;
	setp.gt.u64 	%p356, %rd14, %rd1221;
	mov.u64 	%rd21239, %rd1219;
	mov.u64 	%rd21240, %rd1220;
	mov.u64 	%rd21241, %rd1221;
	@%p356 bra 	$L__BB1_527;
	setp.lt.u64 	%p357, %rd13, %rd1220;
	@%p357 bra 	$L__BB1_526;
	setp.gt.u64 	%p358, %rd13, %rd1220;
	setp.lt.u64 	%p359, %rd1219, %rd12;
	or.pred  	%p360, %p358, %p359;
	mov.u64 	%rd21239, %rd1219;
	mov.u64 	%rd21240, %rd1220;
	mov.u64 	%rd21241, %rd1221;
	@%p360 bra 	$L__BB1_527;
$L__BB1_526:
	sub.s64 	%rd21239, %rd1219, %rd12;
	setp.lt.u64 	%p361, %rd1219, %rd12;
	selp.u64 	%rd5481, 1, 0, %p361;
	add.s64 	%rd5482, %rd13, %rd5481;
	sub.s64 	%rd21240, %rd1220, %rd5482;
	setp.lt.u64 	%p362, %rd1220, %rd5482;
	selp.u64 	%rd5483, 1, 0, %p362;
	add.s64 	%rd5484, %rd14, %rd5483;
	sub.s64 	%rd21241, %rd1221, %rd5484;
	setp.lt.u64 	%p363, %rd1221, %rd5484;
	selp.u64 	%rd5485, 1, 0, %p363;
	add.s64 	%rd5486, %rd15, %rd5485;
	sub.s64 	%rd21242, %rd21242, %rd5486;
$L__BB1_527:
	shr.u64 	%rd1231, %rd21239, 32;
	and.b64  	%rd1232, %rd21239, 4294967295;
	mul.lo.s64 	%rd5487, %rd1232, %rd1071;
	mul.lo.s64 	%rd5488, %rd1231, %rd1071;
	mul.lo.s64 	%rd5489, %rd1232, %rd1072;
	shr.u64 	%rd5490, %rd5487, 32;
	and.b64  	%rd5491, %rd5488, 4294967295;
	add.s64 	%rd5492, %rd5490, %rd5491;
	and.b64  	%rd5493, %rd5489, 4294967295;
	add.s64 	%rd5494, %rd5492, %rd5493;
	shr.u64 	%rd5495, %rd5488, 32;
	mad.lo.s64 	%rd5496, %rd1231, %rd1072, %rd5495;
	shr.u64 	%rd5497, %rd5489, 32;
	add.s64 	%rd5498, %rd5496, %rd5497;
	shr.u64 	%rd5499, %rd5494, 32;
	shl.b64 	%rd5500, %rd5494, 32;
	and.b64  	%rd5501, %rd5487, 4294967295;
	or.b64  	%rd5502, %rd5500, %rd5501;
	add.s64 	%rd5503, %rd5498, %rd5499;
	shr.u64 	%rd1233, %rd21240, 32;
	and.b64  	%rd1234, %rd21240, 4294967295;
	mul.lo.s64 	%rd5504, %rd1234, %rd1071;
	mul.lo.s64 	%rd5505, %rd1233, %rd1071;
	mul.lo.s64 	%rd5506, %rd1234, %rd1072;
	shr.u64 	%rd5507, %rd5504, 32;
	and.b64  	%rd5508, %rd5505, 4294967295;
	add.s64 	%rd5509, %rd5507, %rd5508;
	and.b64  	%rd5510, %rd5506, 4294967295;
	add.s64 	%rd5511, %rd5509, %rd5510;
	shr.u64 	%rd5512, %rd5505, 32;
	mad.lo.s64 	%rd5513, %rd1233, %rd1072, %rd5512;
	shr.u64 	%rd5514, %rd5506, 32;
	add.s64 	%rd5515, %rd5513, %rd5514;
	shr.u64 	%rd5516, %rd5511, 32;
	shl.b64 	%rd5517, %rd5511, 32;
	and.b64  	%rd5518, %rd5504, 4294967295;
	or.b64  	%rd5519, %rd5517, %rd5518;
	add.s64 	%rd5520, %rd5515, %rd5516;
	shr.u64 	%rd1235, %rd21241, 32;
	and.b64  	%rd1236, %rd21241, 4294967295;
	mul.lo.s64 	%rd5521, %rd1236, %rd1071;
	mul.lo.s64 	%rd5522, %rd1235, %rd1071;
	mul.lo.s64 	%rd5523, %rd1236, %rd1072;
	shr.u64 	%rd5524, %rd5521, 32;
	and.b64  	%rd5525, %rd5522, 4294967295;
	add.s64 	%rd5526, %rd5524, %rd5525;
	and.b64  	%rd5527, %rd5523, 4294967295;
	add.s64 	%rd5528, %rd5526, %rd5527;
	shr.u64 	%rd5529, %rd5522, 32;
	mad.lo.s64 	%rd5530, %rd1235, %rd1072, %rd5529;
	shr.u64 	%rd5531, %rd5523, 32;
	add.s64 	%rd5532, %rd5530, %rd5531;
	shr.u64 	%rd5533, %rd5528, 32;
	shl.b64 	%rd5534, %rd5528, 32;
	and.b64  	%rd5535, %rd5521, 4294967295;
	or.b64  	%rd5536, %rd5534, %rd5535;
	add.s64 	%rd5537, %rd5532, %rd5533;
	shr.u64 	%rd1237, %rd21242, 32;
	and.b64  	%rd1238, %rd21242, 4294967295;
	mul.lo.s64 	%rd5538, %rd1238, %rd1071;
	mul.lo.s64 	%rd5539, %rd1237, %rd1071;
	mul.lo.s64 	%rd5540, %rd1238, %rd1072;
	shr.u64 	%rd5541, %rd5538, 32;
	and.b64  	%rd5542, %rd5539, 4294967295;
	add.s64 	%rd5543, %rd5541, %rd5542;
	and.b64  	%rd5544, %rd5540, 4294967295;
	add.s64 	%rd5545, %rd5543, %rd5544;
	shr.u64 	%rd5546, %rd5539, 32;
	mad.lo.s64 	%rd5547, %rd1237, %rd1072, %rd5546;
	shr.u64 	%rd5548, %rd5540, 32;
	add.s64 	%rd5549, %rd5547, %rd5548;
	shr.u64 	%rd5550, %rd5545, 32;
	shl.b64 	%rd5551, %rd5545, 32;
	and.b64  	%rd5552, %rd5538, 4294967295;
	or.b64  	%rd5553, %rd5551, %rd5552;
	add.s64 	%rd5554, %rd5549, %rd5550;
	mul.lo.s64 	%rd5555, %rd1232, %rd1073;
	mul.lo.s64 	%rd5556, %rd1231, %rd1073;
	mul.lo.s64 	%rd5557, %rd1232, %rd1074;
	shr.u64 	%rd5558, %rd5555, 32;
	and.b64  	%rd5559, %rd5556, 4294967295;
	add.s64 	%rd5560, %rd5558, %rd5559;
	and.b64  	%rd5561, %rd5557, 4294967295;
	add.s64 	%rd5562, %rd5560, %rd5561;
	shr.u64 	%rd5563, %rd5556, 32;
	mad.lo.s64 	%rd5564, %rd1231, %rd1074, %rd5563;
	shr.u64 	%rd5565, %rd5557, 32;
	add.s64 	%rd5566, %rd5564, %rd5565;
	shr.u64 	%rd5567, %rd5562, 32;
	shl.b64 	%rd5568, %rd5562, 32;
	and.b64  	%rd5569, %rd5555, 4294967295;
	or.b64  	%rd5570, %rd5568, %rd5569;
	add.s64 	%rd5571, %rd5519, %rd5570;
	setp.lt.u64 	%p364, %rd5571, %rd5519;
	selp.u64 	%rd5572, 1, 0, %p364;
	add.s64 	%rd5573, %rd5566, %rd5520;
	add.s64 	%rd5574, %rd5573, %rd5567;
	add.s64 	%rd5575, %rd5574, %rd5572;
	mul.lo.s64 	%rd5576, %rd1234, %rd1073;
	mul.lo.s64 	%rd5577, %rd1233, %rd1073;
	mul.lo.s64 	%rd5578, %rd1234, %rd1074;
	shr.u64 	%rd5579, %rd5576, 32;
	and.b64  	%rd5580, %rd5577, 4294967295;
	add.s64 	%rd5581, %rd5579, %rd5580;
	and.b64  	%rd5582, %rd5578, 4294967295;
	add.s64 	%rd5583, %rd5581, %rd5582;
	shr.u64 	%rd5584, %rd5577, 32;
	mad.lo.s64 	%rd5585, %rd1233, %rd1074, %rd5584;
	shr.u64 	%rd5586, %rd5578, 32;
	add.s64 	%rd5587, %rd5585, %rd5586;
	shr.u64 	%rd5588, %rd5583, 32;
	shl.b64 	%rd5589, %rd5583, 32;
	and.b64  	%rd5590, %rd5576, 4294967295;
	or.b64  	%rd5591, %rd5589, %rd5590;
	add.s64 	%rd5592, %rd5536, %rd5572;
	add.s64 	%rd5593, %rd5592, %rd5591;
	max.u64 	%rd5594, %rd5536, %rd5592;
	setp.gt.u64 	%p365, %rd5594, %rd5593;
	selp.u64 	%rd5595, 1, 0, %p365;
	add.s64 	%rd5596, %rd5587, %rd5537;
	add.s64 	%rd5597, %rd5596, %rd5588;
	add.s64 	%rd5598, %rd5597, %rd5595;
	mul.lo.s64 	%rd5599, %rd1236, %rd1073;
	mul.lo.s64 	%rd5600, %rd1235, %rd1073;
	mul.lo.s64 	%rd5601, %rd1236, %rd1074;
	shr.u64 	%rd5602, %rd5599, 32;
	and.b64  	%rd5603, %rd5600, 4294967295;
	add.s64 	%rd5604, %rd5602, %rd5603;
	and.b64  	%rd5605, %rd5601, 4294967295;
	add.s64 	%rd5606, %rd5604, %rd5605;
	shr.u64 	%rd5607, %rd5600, 32;
	mad.lo.s64 	%rd5608, %rd1235, %rd1074, %rd5607;
	shr.u64 	%rd5609, %rd5601, 32;
	add.s64 	%rd5610, %rd5608, %rd5609;
	shr.u64 	%rd5611, %rd5606, 32;
	shl.b64 	%rd5612, %rd5606, 32;
	and.b64  	%rd5613, %rd5599, 4294967295;
	or.b64  	%rd5614, %rd5612, %rd5613;
	add.s64 	%rd5615, %rd5553, %rd5595;
	add.s64 	%rd5616, %rd5615, %rd5614;
	max.u64 	%rd5617, %rd5553, %rd5615;
	setp.gt.u64 	%p366, %rd5617, %rd5616;
	selp.u64 	%rd5618, 1, 0, %p366;
	add.s64 	%rd5619, %rd5610, %rd5554;
	add.s64 	%rd5620, %rd5619, %rd5611;
	add.s64 	%rd5621, %rd5620, %rd5618;
	mul.lo.s64 	%rd5622, %rd1232, %rd1075;
	mul.lo.s64 	%rd5623, %rd1231, %rd1075;
	mul.lo.s64 	%rd5624, %rd1232, %rd1076;
	shr.u64 	%rd5625, %rd5622, 32;
	and.b64  	%rd5626, %rd5623, 4294967295;
	add.s64 	%rd5627, %rd5625, %rd5626;
	and.b64  	%rd5628, %rd5624, 4294967295;
	add.s64 	%rd5629, %rd5627, %rd5628;
	shr.u64 	%rd5630, %rd5623, 32;
	mad.lo.s64 	%rd5631, %rd1231, %rd1076, %rd5630;
	shr.u64 	%rd5632, %rd5624, 32;
	add.s64 	%rd5633, %rd5631, %rd5632;
	shr.u64 	%rd5634, %rd5629, 32;
	shl.b64 	%rd5635, %rd5629, 32;
	and.b64  	%rd5636, %rd5622, 4294967295;
	or.b64  	%rd5637, %rd5635, %rd5636;
	add.s64 	%rd5638, %rd5593, %rd5637;
	setp.lt.u64 	%p367, %rd5638, %rd5593;
	selp.u64 	%rd5639, 1, 0, %p367;
	add.s64 	%rd5640, %rd5633, %rd5598;
	add.s64 	%rd5641, %rd5640, %rd5634;
	add.s64 	%rd5642, %rd5641, %rd5639;
	mul.lo.s64 	%rd5643, %rd1234, %rd1075;
	mul.lo.s64 	%rd5644, %rd1233, %rd1075;
	mul.lo.s64 	%rd5645, %rd1234, %rd1076;
	shr.u64 	%rd5646, %rd5643, 32;
	and.b64  	%rd5647, %rd5644, 4294967295;
	add.s64 	%rd5648, %rd5646, %rd5647;
	and.b64  	%rd5649, %rd5645, 4294967295;
	add.s64 	%rd5650, %rd5648, %rd5649;
	shr.u64 	%rd5651, %rd5644, 32;
	mad.lo.s64 	%rd5652, %rd1233, %rd1076, %rd5651;
	shr.u64 	%rd5653, %rd5645, 32;
	add.s64 	%rd5654, %rd5652, %rd5653;
	shr.u64 	%rd5655, %rd5650, 32;
	shl.b64 	%rd5656, %rd5650, 32;
	and.b64  	%rd5657, %rd5643, 4294967295;
	or.b64  	%rd5658, %rd5656, %rd5657;
	add.s64 	%rd5659, %rd5616, %rd5639;
	add.s64 	%rd5660, %rd5659, %rd5658;
	max.u64 	%rd5661, %rd5616, %rd5659;
	setp.gt.u64 	%p368, %rd5661, %rd5660;
	selp.u64 	%rd5662, 1, 0, %p368;
	add.s64 	%rd5663, %rd5654, %rd5621;
	add.s64 	%rd5664, %rd5663, %rd5655;
	add.s64 	%rd5665, %rd5664, %rd5662;
	mul.lo.s64 	%rd5666, %rd1232, %rd1077;
	mul.lo.s64 	%rd5667, %rd1231, %rd1077;
	mul.lo.s64 	%rd5668, %rd1232, %rd1078;
	shr.u64 	%rd5669, %rd5666, 32;
	and.b64  	%rd5670, %rd5667, 4294967295;
	add.s64 	%rd5671, %rd5669, %rd5670;
	and.b64  	%rd5672, %rd5668, 4294967295;
	add.s64 	%rd5673, %rd5671, %rd5672;
	shr.u64 	%rd5674, %rd5667, 32;
	mad.lo.s64 	%rd5675, %rd1231, %rd1078, %rd5674;
	shr.u64 	%rd5676, %rd5668, 32;
	add.s64 	%rd5677, %rd5675, %rd5676;
	shr.u64 	%rd5678, %rd5673, 32;
	shl.b64 	%rd5679, %rd5673, 32;
	and.b64  	%rd5680, %rd5666, 4294967295;
	or.b64  	%rd5681, %rd5679, %rd5680;
	add.s64 	%rd5682, %rd5660, %rd5681;
	setp.lt.u64 	%p369, %rd5682, %rd5660;
	selp.u64 	%rd5683, 1, 0, %p369;
	add.s64 	%rd5684, %rd5677, %rd5665;
	add.s64 	%rd5685, %rd5684, %rd5678;
	add.s64 	%rd5686, %rd5685, %rd5683;
	mul.lo.s64 	%rd5687, %rd11, %rd5502;
	mul.lo.s64 	%rd5688, %rd12, %rd5687;
	mul.hi.u64 	%rd5689, %rd12, %rd5687;
	add.cc.s64 	%rd5690, %rd5688, %rd5502;
	addc.cc.s64 	%rd5691, %rd5689, 0;
	mul.lo.s64 	%rd5692, %rd13, %rd5687;
	mul.hi.u64 	%rd5693, %rd13, %rd5687;
	mov.b64 	%rd5694, 0;
	add.cc.s64 	%rd5695, %rd5691, %rd5571;
	addc.cc.s64 	%rd5696, %rd5694, 0;
	add.cc.s64 	%rd5697, %rd5695, %rd5692;
	addc.cc.s64 	%rd5698, %rd5696, %rd5693;
	mul.lo.s64 	%rd5699, %rd14, %rd5687;
	mul.hi.u64 	%rd5700, %rd14, %rd5687;
	add.cc.s64 	%rd5701, %rd5698, %rd5638;
	addc.cc.s64 	%rd5702, %rd5694, 0;
	add.cc.s64 	%rd5703, %rd5701, %rd5699;
	addc.cc.s64 	%rd5704, %rd5702, %rd5700;
	mul.lo.s64 	%rd5705, %rd15, %rd5687;
	mul.hi.u64 	%rd5706, %rd15, %rd5687;
	add.cc.s64 	%rd5707, %rd5704, %rd5682;
	addc.cc.s64 	%rd5708, %rd5694, 0;
	add.cc.s64 	%rd5709, %rd5707, %rd5705;
	addc.cc.s64 	%rd5710, %rd5708, %rd5706;
	add.s64 	%rd5711, %rd5503, %rd5710;
	setp.lt.u64 	%p370, %rd5711, %rd5503;
	selp.u64 	%rd5712, 1, 0, %p370;
	add.s64 	%rd5713, %rd5575, %rd5712;
	setp.lt.u64 	%p371, %rd5713, %rd5575;
	selp.u64 	%rd5714, 1, 0, %p371;
	add.s64 	%rd5715, %rd5642, %rd5714;
	setp.lt.u64 	%p372, %rd5715, %rd5642;
	selp.u64 	%rd5716, 1, 0, %p372;
	add.s64 	%rd5717, %rd5686, %rd5716;
	mul.lo.s64 	%rd5718, %rd11, %rd5697;
	mul.lo.s64 	%rd5719, %rd12, %rd5718;
	mul.hi.u64 	%rd5720, %rd12, %rd5718;
	add.cc.s64 	%rd5721, %rd5719, %rd5697;
	addc.cc.s64 	%rd5722, %rd5720, 0;
	mul.lo.s64 	%rd5723, %rd13, %rd5718;
	mul.hi.u64 	%rd5724, %rd13, %rd5718;
	add.cc.s64 	%rd5725, %rd5722, %rd5703;
	addc.cc.s64 	%rd5726, %rd5694, 0;
	add.cc.s64 	%rd5727, %rd5725, %rd5723;
	addc.cc.s64 	%rd5728, %rd5726, %rd5724;
	mul.lo.s64 	%rd5729, %rd14, %rd5718;
	mul.hi.u64 	%rd5730, %rd14, %rd5718;
	add.cc.s64 	%rd5731, %rd5728, %rd5709;
	addc.cc.s64 	%rd5732, %rd5694, 0;
	add.cc.s64 	%rd5733, %rd5731, %rd5729;
	addc.cc.s64 	%rd5734, %rd5732, %rd5730;
	mul.lo.s64 	%rd5735, %rd15, %rd5718;
	mul.hi.u64 	%rd5736, %rd15, %rd5718;
	add.cc.s64 	%rd5737, %rd5734, %rd5711;
	addc.cc.s64 	%rd5738, %rd5694, 0;
	add.cc.s64 	%rd5739, %rd5737, %rd5735;
	addc.cc.s64 	%rd5740, %rd5738, %rd5736;
	add.s64 	%rd5741, %rd5713, %rd5740;
	setp.lt.u64 	%p373, %rd5741, %rd5713;
	selp.u64 	%rd5742, 1, 0, %p373;
	add.s64 	%rd5743, %rd5715, %rd5742;
	setp.lt.u64 	%p374, %rd5743, %rd5715;
	selp.u64 	%rd5744, 1, 0, %p374;
	add.s64 	%rd5745, %rd5717, %rd5744;
	mul.lo.s64 	%rd5746, %rd11, %rd5727;
	mul.lo.s64 	%rd5747, %rd12, %rd5746;
	mul.hi.u64 	%rd5748, %rd12, %rd5746;
	add.cc.s64 	%rd5749, %rd5747, %rd5727;
	addc.cc.s64 	%rd5750, %rd5748, 0;
	mul.lo.s64 	%rd5751, %rd13, %rd5746;
	mul.hi.u64 	%rd5752, %rd13, %rd5746;
	add.cc.s64 	%rd5753, %rd5750, %rd5733;
	addc.cc.s64 	%rd5754, %rd5694, 0;
	add.cc.s64 	%rd5755, %rd5753, %rd5751;
	addc.cc.s64 	%rd5756, %rd5754, %rd5752;
	mul.lo.s64 	%rd5757, %rd14, %rd5746;
	mul.hi.u64 	%rd5758, %rd14, %rd5746;
	add.cc.s64 	%rd5759, %rd5756, %rd5739;
	addc.cc.s64 	%rd5760, %rd5694, 0;
	add.cc.s64 	%rd5761, %rd5759, %rd5757;
	addc.cc.s64 	%rd5762, %rd5760, %rd5758;
	mul.lo.s64 	%rd5763, %rd15, %rd5746;
	mul.hi.u64 	%rd5764, %rd15, %rd5746;
	add.cc.s64 	%rd5765, %rd5762, %rd5741;
	addc.cc.s64 	%rd5766, %rd5694, 0;
	add.cc.s64 	%rd5767, %rd5765, %rd5763;
	addc.cc.s64 	%rd5768, %rd5766, %rd5764;
	add.s64 	%rd5769, %rd5743, %rd5768;
	setp.lt.u64 	%p375, %rd5769, %rd5743;
	selp.u64 	%rd5770, 1, 0, %p375;
	add.s64 	%rd5771, %rd5745, %rd5770;
	mul.lo.s64 	%rd5772, %rd11, %rd5755;
	mul.lo.s64 	%rd5773, %rd12, %rd5772;
	mul.hi.u64 	%rd5774, %rd12, %rd5772;
	add.cc.s64 	%rd5775, %rd5773, %rd5755;
	addc.cc.s64 	%rd5776, %rd5774, 0;
	mul.lo.s64 	%rd5777, %rd13, %rd5772;
	mul.hi.u64 	%rd5778, %rd13, %rd5772;
	add.cc.s64 	%rd5779, %rd5776, %rd5761;
	addc.cc.s64 	%rd5780, %rd5694, 0;
	add.cc.s64 	%rd1239, %rd5779, %rd5777;
	addc.cc.s64 	%rd5781, %rd5780, %rd5778;
	mul.lo.s64 	%rd5782, %rd14, %rd5772;
	mul.hi.u64 	%rd5783, %rd14, %rd5772;
	add.cc.s64 	%rd5784, %rd5781, %rd5767;
	addc.cc.s64 	%rd5785, %rd5694, 0;
	add.cc.s64 	%rd1240, %rd5784, %rd5782;
	addc.cc.s64 	%rd5786, %rd5785, %rd5783;
	mul.lo.s64 	%rd5787, %rd15, %rd5772;
	mul.hi.u64 	%rd5788, %rd15, %rd5772;
	add.cc.s64 	%rd5789, %rd5786, %rd5769;
	addc.cc.s64 	%rd5790, %rd5694, 0;
	add.cc.s64 	%rd1241, %rd5789, %rd5787;
	addc.cc.s64 	%rd5791, %rd5790, %rd5788;
	add.s64 	%rd21246, %rd5771, %rd5791;
	setp.gt.u64 	%p376, %rd21246, %rd15;
	@%p376 bra 	$L__BB1_533;
	setp.lt.u64 	%p377, %rd21246, %rd15;
	mov.u64 	%rd21243, %rd1239;
	mov.u64 	%rd21244, %rd1240;
	mov.u64 	%rd21245, %rd1241;
	@%p377 bra 	$L__BB1_534;
	setp.lt.u64 	%p378, %rd14, %rd1241;
	@%p378 bra 	$L__BB1_533;
	setp.gt.u64 	%p379, %rd14, %rd1241;
	mov.u64 	%rd21243, %rd1239;
	mov.u64 	%rd21244, %rd1240;
	mov.u64 	%rd21245, %rd1241;
	@%p379 bra 	$L__BB1_534;
	setp.lt.u64 	%p380, %rd13, %rd1240;
	@%p380 bra 	$L__BB1_533;
	setp.gt.u64 	%p381, %rd13, %rd1240;
	setp.lt.u64 	%p382, %rd1239, %rd12;
	or.pred  	%p383, %p381, %p382;
	mov.u64 	%rd21243, %rd1239;
	mov.u64 	%rd21244, %rd1240;
	mov.u64 	%rd21245, %rd1241;
	@%p383 bra 	$L__BB1_534;
$L__BB1_533:
	sub.s64 	%rd21243, %rd1239, %rd12;
	setp.lt.u64 	%p384, %rd1239, %rd12;
	selp.u64 	%rd5792, 1, 0, %p384;
	add.s64 	%rd5793, %rd13, %rd5792;
	sub.s64 	%rd21244, %rd1240, %rd5793;
	setp.lt.u64 	%p385, %rd1240, %rd5793;
	selp.u64 	%rd5794, 1, 0, %p385;
	add.s64 	%rd5795, %rd14, %rd5794;
	sub.s64 	%rd21245, %rd1241, %rd5795;
	setp.lt.u64 	%p386, %rd1241, %rd5795;
	selp.u64 	%rd5796, 1, 0, %p386;
	add.s64 	%rd5797, %rd15, %rd5796;
	sub.s64 	%rd21246, %rd21246, %rd5797;
$L__BB1_534:
	shl.b64 	%rd1251, %rd21243, 1;
	setp.gt.s64 	%p387, %rd21243, -1;
	mov.b64 	{%r77, %r78}, %rd21244;
	mov.b64 	{%r79, %r80}, %rd21243;
	shf.l.wrap.b32 	%r81, %r80, %r77, 1;
	shf.l.wrap.b32 	%r82, %r77, %r78, 1;
	mov.b64 	%rd1252, {%r81, %r82};
	setp.lt.u64 	%p388, %rd1252, %rd21244;
	setp.eq.s64 	%p389, %rd1252, %rd21244;
	selp.u32 	%r83, -1, 0, %p389;
	selp.u32 	%r84, -1, 0, %p388;
	selp.b32 	%r85, %r84, %r83, %p387;
	and.b32  	%r87, %r85, 1;
	setp.eq.b32 	%p390, %r87, 1;
	or.pred  	%p391, %p388, %p390;
	selp.u64 	%rd5798, 1, 0, %p391;
	shl.b64 	%rd5799, %rd21245, 1;
	or.b64  	%rd1253, %rd5799, %rd5798;
	setp.ge.u64 	%p392, %rd1253, %rd21245;
	setp.lt.u64 	%p393, %rd1253, %rd21245;
	setp.eq.s64 	%p394, %rd1253, %rd21245;
	selp.u32 	%r88, -1, 0, %p393;
	selp.u32 	%r89, -1, 0, %p394;
	selp.b32 	%r90, %r89, %r88, %p391;
	selp.b32 	%r91, %r90, %r88, %p392;
	and.b32  	%r92, %r91, 1;
	setp.eq.b32 	%p21, %r92, 1;
	cvt.u64.u32 	%rd5800, %r91;
	and.b64  	%rd5801, %rd5800, 1;
	shl.b64 	%rd5802, %rd21246, 1;
	or.b64  	%rd21250, %rd5802, %rd5801;
	setp.lt.u64 	%p395, %rd21250, %rd21246;
	@%p395 bra 	$L__BB1_541;
	setp.eq.s64 	%p396, %rd21250, %rd21246;
	and.pred  	%p397, %p396, %p21;
	setp.gt.u64 	%p398, %rd21250, %rd15;
	or.pred  	%p399, %p397, %p398;
	@%p399 bra 	$L__BB1_541;
	setp.lt.u64 	%p400, %rd21250, %rd15;
	mov.u64 	%rd21247, %rd1251;
	mov.u64 	%rd21248, %rd1252;
	mov.u64 	%rd21249, %rd1253;
	@%p400 bra 	$L__BB1_542;
	setp.gt.u64 	%p401, %rd1253, %rd14;
	@%p401 bra 	$L__BB1_541;
	setp.lt.u64 	%p402, %rd1253, %rd14;
	mov.u64 	%rd21247, %rd1251;
	mov.u64 	%rd21248, %rd1252;
	mov.u64 	%rd21249, %rd1253;
	@%p402 bra 	$L__BB1_542;
	setp.gt.u64 	%p403, %rd1252, %rd13;
	@%p403 bra 	$L__BB1_541;
	setp.lt.u64 	%p404, %rd1252, %rd13;
	setp.lt.u64 	%p405, %rd1251, %rd12;
	or.pred  	%p406, %p404, %p405;
	mov.u64 	%rd21247, %rd1251;
	mov.u64 	%rd21248, %rd1252;
	mov.u64 	%rd21249, %rd1253;
	@%p406 bra 	$L__BB1_542;
$L__BB1_541:
	sub.s64 	%rd21247, %rd1251, %rd12;
	setp.lt.u64 	%p407, %rd1251, %rd12;
	selp.u64 	%rd5803, 1, 0, %p407;
	add.s64 	%rd5804, %rd13, %rd5803;
	sub.s64 	%rd21248, %rd1252, %rd5804;
	setp.lt.u64 	%p408, %rd1252, %rd5804;
	selp.u64 	%rd5805, 1, 0, %p408;
	add.s64 	%rd5806, %rd14, %rd5805;
	sub.s64 	%rd21249, %rd1253, %rd5806;
	setp.lt.u64 	%p409, %rd1253, %rd5806;
	selp.u64 	%rd5807, 1, 0, %p409;
	add.s64 	%rd5808, %rd15, %rd5807;
	sub.s64 	%rd21250, %rd21250, %rd5808;
$L__BB1_542:
	shl.b64 	%rd1263, %rd21247, 1;
	setp.gt.s64 	%p410, %rd21247, -1;
	mov.b64 	{%r93, %r94}, %rd21248;
	mov.b64 	{%r95, %r96}, %rd21247;
	shf.l.wrap.b32 	%r97, %r96, %r93, 1;
	shf.l.wrap.b32 	%r98, %r93, %r94, 1;
	mov.b64 	%rd1264, {%r97, %r98};
	setp.lt.u64 	%p411, %rd1264, %rd21248;
	setp.eq.s64 	%p412, %rd1264, %rd21248;
	selp.u32 	%r99, -1, 0, %p412;
	selp.u32 	%r100, -1, 0, %p411;
	selp.b32 	%r101, %r100, %r99, %p410;
	and.b32  	%r103, %r101, 1;
	setp.eq.b32 	%p413, %r103, 1;
	or.pred  	%p414, %p411, %p413;
	selp.u64 	%rd5809, 1, 0, %p414;
	shl.b64 	%rd5810, %rd21249, 1;
	or.b64  	%rd1265, %rd5810, %rd5809;
	setp.ge.u64 	%p415, %rd1265, %rd21249;
	setp.lt.u64 	%p416, %rd1265, %rd21249;
	setp.eq.s64 	%p417, %rd1265, %rd21249;
	selp.u32 	%r104, -1, 0, %p416;
	selp.u32 	%r105, -1, 0, %p417;
	selp.b32 	%r106, %r105, %r104, %p414;
	selp.b32 	%r107, %r106, %r104, %p415;
	and.b32  	%r108, %r107, 1;
	setp.eq.b32 	%p22, %r108, 1;
	cvt.u64.u32 	%rd5811, %r107;
	and.b64  	%rd5812, %rd5811, 1;
	shl.b64 	%rd5813, %rd21250, 1;
	or.b64  	%rd21254, %rd5813, %rd5812;
	setp.lt.u64 	%p418, %rd21254, %rd21250;
	@%p418 bra 	$L__BB1_549;
	setp.eq.s64 	%p419, %rd21254, %rd21250;
	and.pred  	%p420, %p419, %p22;
	setp.gt.u64 	%p421, %rd21254, %rd15;
	or.pred  	%p422, %p420, %p421;
	@%p422 bra 	$L__BB1_549;
	setp.lt.u64 	%p423, %rd21254, %rd15;
	mov.u64 	%rd21251, %rd1263;
	mov.u64 	%rd21252, %rd1264;
	mov.u64 	%rd21253, %rd1265;
	@%p423 bra 	$L__BB1_550;
	setp.gt.u64 	%p424, %rd1265, %rd14;
	@%p424 bra 	$L__BB1_549;
	setp.lt.u64 	%p425, %rd1265, %rd14;
	mov.u64 	%rd21251, %rd1263;
	mov.u64 	%rd21252, %rd1264;
	mov.u64 	%rd21253, %rd1265;
	@%p425 bra 	$L__BB1_550;
	setp.gt.u64 	%p426, %rd1264, %rd13;
	@%p426 bra 	$L__BB1_549;
	setp.lt.u64 	%p427, %rd1264, %rd13;
	setp.lt.u64 	%p428, %rd1263, %rd12;
	or.pred  	%p429, %p427, %p428;
	mov.u64 	%rd21251, %rd1263;
	mov.u64 	%rd21252, %rd1264;
	mov.u64 	%rd21253, %rd1265;
	@%p429 bra 	$L__BB1_550;
$L__BB1_549:
	sub.s64 	%rd21251, %rd1263, %rd12;
	setp.lt.u64 	%p430, %rd1263, %rd12;
	selp.u64 	%rd5814, 1, 0, %p430;
	add.s64 	%rd5815, %rd13, %rd5814;
	sub.s64 	%rd21252, %rd1264, %rd5815;
	setp.lt.u64 	%p431, %rd1264, %rd5815;
	selp.u64 	%rd5816, 1, 0, %p431;
	add.s64 	%rd5817, %rd14, %rd5816;
	sub.s64 	%rd21253, %rd1265, %rd5817;
	setp.lt.u64 	%p432, %rd1265, %rd5817;
	selp.u64 	%rd5818, 1, 0, %p432;
	add.s64 	%rd5819, %rd15, %rd5818;
	sub.s64 	%rd21254, %rd21254, %rd5819;
$L__BB1_550:
	mul.lo.s64 	%rd5820, %rd1232, %rd1232;
	mul.lo.s64 	%rd5821, %rd1231, %rd1232;
	shr.u64 	%rd5822, %rd5820, 32;
	shl.b64 	%rd5823, %rd5821, 1;
	and.b64  	%rd5824, %rd5823, 8589934590;
	add.s64 	%rd5825, %rd5822, %rd5824;
	shr.u64 	%rd5826, %rd5821, 31;
	and.b64  	%rd5827, %rd5826, 8589934590;
	mad.lo.s64 	%rd5828, %rd1231, %rd1231, %rd5827;
	shr.u64 	%rd5829, %rd5825, 32;
	shl.b64 	%rd5830, %rd5825, 32;
	and.b64  	%rd5831, %rd5820, 4294967295;
	or.b64  	%rd5832, %rd5830, %rd5831;
	add.s64 	%rd5833, %rd5828, %rd5829;
	mul.lo.s64 	%rd5834, %rd1234, %rd1232;
	mul.lo.s64 	%rd5835, %rd1233, %rd1232;
	mul.lo.s64 	%rd5836, %rd1234, %rd1231;
	shr.u64 	%rd5837, %rd5834, 32;
	and.b64  	%rd5838, %rd5835, 4294967295;
	add.s64 	%rd5839, %rd5837, %rd5838;
	and.b64  	%rd5840, %rd5836, 4294967295;
	add.s64 	%rd5841, %rd5839, %rd5840;
	shr.u64 	%rd5842, %rd5835, 32;
	mad.lo.s64 	%rd5843, %rd1233, %rd1231, %rd5842;
	shr.u64 	%rd5844, %rd5836, 32;
	add.s64 	%rd5845, %rd5843, %rd5844;
	shr.u64 	%rd5846, %rd5841, 32;
	shl.b64 	%rd5847, %rd5841, 32;
	and.b64  	%rd5848, %rd5834, 4294967295;
	or.b64  	%rd5849, %rd5847, %rd5848;
	add.s64 	%rd5850, %rd5845, %rd5846;
	mul.lo.s64 	%rd5851, %rd1236, %rd1232;
	mul.lo.s64 	%rd5852, %rd1235, %rd1232;
	mul.lo.s64 	%rd5853, %rd1236, %rd1231;
	shr.u64 	%rd5854, %rd5851, 32;
	and.b64  	%rd5855, %rd5852, 4294967295;
	add.s64 	%rd5856, %rd5854, %rd5855;
	and.b64  	%rd5857, %rd5853, 4294967295;
	add.s64 	%rd5858, %rd5856, %rd5857;
	shr.u64 	%rd5859, %rd5852, 32;
	mad.lo.s64 	%rd5860, %rd1235, %rd1231, %rd5859;
	shr.u64 	%rd5861, %rd5853, 32;
	add.s64 	%rd5862, %rd5860, %rd5861;
	shr.u64 	%rd5863, %rd5858, 32;
	shl.b64 	%rd5864, %rd5858, 32;
	and.b64  	%rd5865, %rd5851, 4294967295;
	or.b64  	%rd5866, %rd5864, %rd5865;
	add.s64 	%rd5867, %rd5862, %rd5863;
	mul.lo.s64 	%rd5868, %rd1238, %rd1232;
	mul.lo.s64 	%rd5869, %rd1237, %rd1232;
	mul.lo.s64 	%rd5870, %rd1238, %rd1231;
	shr.u64 	%rd5871, %rd5868, 32;
	and.b64  	%rd5872, %rd5869, 4294967295;
	add.s64 	%rd5873, %rd5871, %rd5872;
	and.b64  	%rd5874, %rd5870, 4294967295;
	add.s64 	%rd5875, %rd5873, %rd5874;
	shr.u64 	%rd5876, %rd5869, 32;
	mad.lo.s64 	%rd5877, %rd1237, %rd1231, %rd5876;
	shr.u64 	%rd5878, %rd5870, 32;
	add.s64 	%rd5879, %rd5877, %rd5878;
	shr.u64 	%rd5880, %rd5875, 32;
	shl.b64 	%rd5881, %rd5875, 32;
	and.b64  	%rd5882, %rd5868, 4294967295;
	or.b64  	%rd5883, %rd5881, %rd5882;
	add.s64 	%rd5884, %rd5879, %rd5880;
	shl.b64 	%rd5885, %rd5849, 1;
	shr.u64 	%rd5886, %rd5847, 63;
	add.s64 	%rd5887, %rd5850, %rd5850;
	add.s64 	%rd5888, %rd5887, %rd5886;
	mul.lo.s64 	%rd5889, %rd1234, %rd1234;
	mul.lo.s64 	%rd5890, %rd1233, %rd1234;
	shr.u64 	%rd5891, %rd5889, 32;
	shl.b64 	%rd5892, %rd5890, 1;
	and.b64  	%rd5893, %rd5892, 8589934590;
	add.s64 	%rd5894, %rd5891, %rd5893;
	shr.u64 	%rd5895, %rd5890, 31;
	and.b64  	%rd5896, %rd5895, 8589934590;
	mad.lo.s64 	%rd5897, %rd1233, %rd1233, %rd5896;
	shr.u64 	%rd5898, %rd5894, 32;
	shl.b64 	%rd5899, %rd5894, 32;
	and.b64  	%rd5900, %rd5889, 4294967295;
	or.b64  	%rd5901, %rd5899, %rd5900;
	add.s64 	%rd5902, %rd5866, %rd5886;
	add.s64 	%rd5903, %rd5902, %rd5901;
	max.u64 	%rd5904, %rd5866, %rd5902;
	setp.gt.u64 	%p433, %rd5904, %rd5903;
	selp.u64 	%rd5905, 1, 0, %p433;
	add.s64 	%rd5906, %rd5897, %rd5867;
	add.s64 	%rd5907, %rd5906, %rd5898;
	add.s64 	%rd5908, %rd5907, %rd5905;
	mul.lo.s64 	%rd5909, %rd1236, %rd1234;
	mul.lo.s64 	%rd5910, %rd1235, %rd1234;
	mul.lo.s64 	%rd5911, %rd1236, %rd1233;
	shr.u64 	%rd5912, %rd5909, 32;
	and.b64  	%rd5913, %rd5910, 4294967295;
	add.s64 	%rd5914, %rd5912, %rd5913;
	and.b64  	%rd5915, %rd5911, 4294967295;
	add.s64 	%rd5916, %rd5914, %rd5915;
	shr.u64 	%rd5917, %rd5910, 32;
	mad.lo.s64 	%rd5918, %rd1235, %rd1233, %rd5917;
	shr.u64 	%rd5919, %rd5911, 32;
	add.s64 	%rd5920, %rd5918, %rd5919;
	shr.u64 	%rd5921, %rd5916, 32;
	shl.b64 	%rd5922, %rd5916, 32;
	and.b64  	%rd5923, %rd5909, 4294967295;
	or.b64  	%rd5924, %rd5922, %rd5923;
	add.s64 	%rd5925, %rd5883, %rd5905;
	add.s64 	%rd5926, %rd5925, %rd5924;
	max.u64 	%rd5927, %rd5883, %rd5925;
	setp.gt.u64 	%p434, %rd5927, %rd5926;
	selp.u64 	%rd5928, 1, 0, %p434;
	add.s64 	%rd5929, %rd5920, %rd5884;
	add.s64 	%rd5930, %rd5929, %rd5921;
	add.s64 	%rd5931, %rd5930, %rd5928;
	add.s64 	%rd5932, %rd5903, %rd5866;
	setp.lt.u64 	%p435, %rd5932, %rd5903;
	selp.u64 	%rd5933, 1, 0, %p435;
	add.s64 	%rd5934, %rd5867, %rd5908;
	add.s64 	%rd5935, %rd5934, %rd5933;
	add.s64 	%rd5936, %rd5926, %rd5933;
	add.s64 	%rd5937, %rd5936, %rd5924;
	max.u64 	%rd5938, %rd5926, %rd5936;
	setp.gt.u64 	%p436, %rd5938, %rd5937;
	selp.u64 	%rd5939, 1, 0, %p436;
	add.s64 	%rd5940, %rd5920, %rd5931;
	add.s64 	%rd5941, %rd5940, %rd5921;
	add.s64 	%rd5942, %rd5941, %rd5939;
	add.s64 	%rd5943, %rd5937, %rd5883;
	setp.lt.u64 	%p437, %rd5943, %rd5937;
	selp.u64 	%rd5944, 1, 0, %p437;
	add.s64 	%rd5945, %rd5884, %rd5942;
	add.s64 	%rd5946, %rd5945, %rd5944;
	mul.lo.s64 	%rd5947, %rd11, %rd5832;
	mul.lo.s64 	%rd5948, %rd12, %rd5947;
	mul.hi.u64 	%rd5949, %rd12, %rd5947;
	add.cc.s64 	%rd5950, %rd5948, %rd5832;
	addc.cc.s64 	%rd5951, %rd5949, 0;
	mul.lo.s64 	%rd5952, %rd13, %rd5947;
	mul.hi.u64 	%rd5953, %rd13, %rd5947;
	mov.b64 	%rd5954, 0;
	add.cc.s64 	%rd5955, %rd5951, %rd5885;
	addc.cc.s64 	%rd5956, %rd5954, 0;
	add.cc.s64 	%rd5957, %rd5955, %rd5952;
	addc.cc.s64 	%rd5958, %rd5956, %rd5953;
	mul.lo.s64 	%rd5959, %rd14, %rd5947;
	mul.hi.u64 	%rd5960, %rd14, %rd5947;
	add.cc.s64 	%rd5961, %rd5958, %rd5932;
	addc.cc.s64 	%rd5962, %rd5954, 0;
	add.cc.s64 	%rd5963, %rd5961, %rd5959;
	addc.cc.s64 	%rd5964, %rd5962, %rd5960;
	mul.lo.s64 	%rd5965, %rd15, %rd5947;
	mul.hi.u64 	%rd5966, %rd15, %rd5947;
	add.cc.s64 	%rd5967, %rd5964, %rd5943;
	addc.cc.s64 	%rd5968, %rd5954, 0;
	add.cc.s64 	%rd5969, %rd5967, %rd5965;
	addc.cc.s64 	%rd5970, %rd5968, %rd5966;
	add.s64 	%rd5971, %rd5833, %rd5970;
	setp.lt.u64 	%p438, %rd5971, %rd5833;
	selp.u64 	%rd5972, 1, 0, %p438;
	add.s64 	%rd5973, %rd5888, %rd5972;
	setp.lt.u64 	%p439, %rd5973, %rd5888;
	selp.u64 	%rd5974, 1, 0, %p439;
	add.s64 	%rd5975, %rd5935, %rd5974;
	setp.lt.u64 	%p440, %rd5975, %rd5935;
	selp.u64 	%rd5976, 1, 0, %p440;
	add.s64 	%rd5977, %rd5946, %rd5976;
	mul.lo.s64 	%rd5978, %rd11, %rd5957;
	mul.lo.s64 	%rd5979, %rd12, %rd5978;
	mul.hi.u64 	%rd5980, %rd12, %rd5978;
	add.cc.s64 	%rd5981, %rd5979, %rd5957;
	addc.cc.s64 	%rd5982, %rd5980, 0;
	mul.lo.s64 	%rd5983, %rd13, %rd5978;
	mul.hi.u64 	%rd5984, %rd13, %rd5978;
	add.cc.s64 	%rd5985, %rd5982, %rd5963;
	addc.cc.s64 	%rd5986, %rd5954, 0;
	add.cc.s64 	%rd5987, %rd5985, %rd5983;
	addc.cc.s64 	%rd5988, %rd5986, %rd5984;
	mul.lo.s64 	%rd5989, %rd14, %rd5978;
	mul.hi.u64 	%rd5990, %rd14, %rd5978;
	add.cc.s64 	%rd5991, %rd5988, %rd5969;
	addc.cc.s64 	%rd5992, %rd5954, 0;
	add.cc.s64 	%rd5993, %rd5991, %rd5989;
	addc.cc.s64 	%rd5994, %rd5992, %rd5990;
	mul.lo.s64 	%rd5995, %rd15, %rd5978;
	mul.hi.u64 	%rd5996, %rd15, %rd5978;
	add.cc.s64 	%rd5997, %rd5994, %rd5971;
	addc.cc.s64 	%rd5998, %rd5954, 0;
	add.cc.s64 	%rd5999, %rd5997, %rd5995;
	addc.cc.s64 	%rd6000, %rd5998, %rd5996;
	add.s64 	%rd6001, %rd5973, %rd6000;
	setp.lt.u64 	%p441, %rd6001, %rd5973;
	selp.u64 	%rd6002, 1, 0, %p441;
	add.s64 	%rd6003, %rd5975, %rd6002;
	setp.lt.u64 	%p442, %rd6003, %rd5975;
	selp.u64 	%rd6004, 1, 0, %p442;
	add.s64 	%rd6005, %rd5977, %rd6004;
	mul.lo.s64 	%rd6006, %rd11, %rd5987;
	mul.lo.s64 	%rd6007, %rd12, %rd6006;
	mul.hi.u64 	%rd6008, %rd12, %rd6006;
	add.cc.s64 	%rd6009, %rd6007, %rd5987;
	addc.cc.s64 	%rd6010, %rd6008, 0;
	mul.lo.s64 	%rd6011, %rd13, %rd6006;
	mul.hi.u64 	%rd6012, %rd13, %rd6006;
	add.cc.s64 	%rd6013, %rd6010, %rd5993;
	addc.cc.s64 	%rd6014, %rd5954, 0;
	add.cc.s64 	%rd6015, %rd6013, %rd6011;
	addc.cc.s64 	%rd6016, %rd6014, %rd6012;
	mul.lo.s64 	%rd6017, %rd14, %rd6006;
	mul.hi.u64 	%rd6018, %rd14, %rd6006;
	add.cc.s64 	%rd6019, %rd6016, %rd5999;
	addc.cc.s64 	%rd6020, %rd5954, 0;
	add.cc.s64 	%rd6021, %rd6019, %rd6017;
	addc.cc.s64 	%rd6022, %rd6020, %rd6018;
	mul.lo.s64 	%rd6023, %rd15, %rd6006;
	mul.hi.u64 	%rd6024, %rd15, %rd6006;
	add.cc.s64 	%rd6025, %rd6022, %rd6001;
	addc.cc.s64 	%rd6026, %rd5954, 0;
	add.cc.s64 	%rd6027, %rd6025, %rd6023;
	addc.cc.s64 	%rd6028, %rd6026, %rd6024;
	add.s64 	%rd6029, %rd6003, %rd6028;
	setp.lt.u64 	%p443, %rd6029, %rd6003;
	selp.u64 	%rd6030, 1, 0, %p443;
	add.s64 	%rd6031, %rd6005, %rd6030;
	mul.lo.s64 	%rd6032, %rd11, %rd6015;
	mul.lo.s64 	%rd6033, %rd12, %rd6032;
	mul.hi.u64 	%rd6034, %rd12, %rd6032;
	add.cc.s64 	%rd6035, %rd6033, %rd6015;
	addc.cc.s64 	%rd6036, %rd6034, 0;
	mul.lo.s64 	%rd6037, %rd13, %rd6032;
	mul.hi.u64 	%rd6038, %rd13, %rd6032;
	add.cc.s64 	%rd6039, %rd6036, %rd6021;
	addc.cc.s64 	%rd6040, %rd5954, 0;
	add.cc.s64 	%rd1275, %rd6039, %rd6037;
	addc.cc.s64 	%rd6041, %rd6040, %rd6038;
	mul.lo.s64 	%rd6042, %rd14, %rd6032;
	mul.hi.u64 	%rd6043, %rd14, %rd6032;
	add.cc.s64 	%rd6044, %rd6041, %rd6027;
	addc.cc.s64 	%rd6045, %rd5954, 0;
	add.cc.s64 	%rd1276, %rd6044, %rd6042;
	addc.cc.s64 	%rd6046, %rd6045, %rd6043;
	mul.lo.s64 	%rd6047, %rd15, %rd6032;
	mul.hi.u64 	%rd6048, %rd15, %rd6032;
	add.cc.s64 	%rd6049, %rd6046, %rd6029;
	addc.cc.s64 	%rd6050, %rd5954, 0;
	add.cc.s64 	%rd1277, %rd6049, %rd6047;
	addc.cc.s64 	%rd6051, %rd6050, %rd6048;
	add.s64 	%rd21258, %rd6031, %rd6051;
	setp.gt.u64 	%p444, %rd21258, %rd15;
	@%p444 bra 	$L__BB1_556;
	setp.lt.u64 	%p445, %rd21258, %rd15;
	mov.u64 	%rd21255, %rd1275;
	mov.u64 	%rd21256, %rd1276;
	mov.u64 	%rd21257, %rd1277;
	@%p445 bra 	$L__BB1_557;
	setp.lt.u64 	%p446, %rd14, %rd1277;
	@%p446 bra 	$L__BB1_556;
	setp.gt.u64 	%p447, %rd14, %rd1277;
	mov.u64 	%rd21255, %rd1275;
	mov.u64 	%rd21256, %rd1276;
	mov.u64 	%rd21257, %rd1277;
	@%p447 bra 	$L__BB1_557;
	setp.lt.u64 	%p448, %rd13, %rd1276;
	@%p448 bra 	$L__BB1_556;
	setp.gt.u64 	%p449, %rd13, %rd1276;
	setp.lt.u64 	%p450, %rd1275, %rd12;
	or.pred  	%p451, %p449, %p450;
	mov.u64 	%rd21255, %rd1275;
	mov.u64 	%rd21256, %rd1276;
	mov.u64 	%rd21257, %rd1277;
	@%p451 bra 	$L__BB1_557;
$L__BB1_556:
	sub.s64 	%rd21255, %rd1275, %rd12;
	setp.lt.u64 	%p452, %rd1275, %rd12;
	selp.u64 	%rd6052, 1, 0, %p452;
	add.s64 	%rd6053, %rd13, %rd6052;
	sub.s64 	%rd21256, %rd1276, %rd6053;
	setp.lt.u64 	%p453, %rd1276, %rd6053;
	selp.u64 	%rd6054, 1, 0, %p453;
	add.s64 	%rd6055, %rd14, %rd6054;
	sub.s64 	%rd21257, %rd1277, %rd6055;
	setp.lt.u64 	%p454, %rd1277, %rd6055;
	selp.u64 	%rd6056, 1, 0, %p454;
	add.s64 	%rd6057, %rd15, %rd6056;
	sub.s64 	%rd21258, %rd21258, %rd6057;
$L__BB1_557:
	shl.b64 	%rd1287, %rd21255, 1;
	setp.gt.s64 	%p455, %rd21255, -1;
	mov.b64 	{%r109, %r110}, %rd21256;
	mov.b64 	{%r111, %r112}, %rd21255;
	shf.l.wrap.b32 	%r113, %r112, %r109, 1;
	shf.l.wrap.b32 	%r114, %r109, %r110, 1;
	mov.b64 	%rd1288, {%r113, %r114};
	setp.lt.u64 	%p456, %rd1288, %rd21256;
	setp.eq.s64 	%p457, %rd1288, %rd21256;
	selp.u32 	%r115, -1, 0, %p457;
	selp.u32 	%r116, -1, 0, %p456;
	selp.b32 	%r117, %r116, %r115, %p455;
	and.b32  	%r119, %r117, 1;
	setp.eq.b32 	%p458, %r119, 1;
	or.pred  	%p459, %p456, %p458;
	selp.u64 	%rd6058, 1, 0, %p459;
	shl.b64 	%rd6059, %rd21257, 1;
	or.b64  	%rd1289, %rd6059, %rd6058;
	setp.ge.u64 	%p460, %rd1289, %rd21257;
	setp.lt.u64 	%p461, %rd1289, %rd21257;
	setp.eq.s64 	%p462, %rd1289, %rd21257;
	selp.u32 	%r120, -1, 0, %p461;
	selp.u32 	%r121, -1, 0, %p462;
	selp.b32 	%r122, %r121, %r120, %p459;
	selp.b32 	%r123, %r122, %r120, %p460;
	and.b32  	%r124, %r123, 1;
	setp.eq.b32 	%p23, %r124, 1;
	cvt.u64.u32 	%rd6060, %r123;
	and.b64  	%rd6061, %rd6060, 1;
	shl.b64 	%rd6062, %rd21258, 1;
	or.b64  	%rd21262, %rd6062, %rd6061;
	setp.lt.u64 	%p463, %rd21262, %rd21258;
	@%p463 bra 	$L__BB1_564;
	setp.eq.s64 	%p464, %rd21262, %rd21258;
	and.pred  	%p465, %p464, %p23;
	setp.gt.u64 	%p466, %rd21262, %rd15;
	or.pred  	%p467, %p465, %p466;
	@%p467 bra 	$L__BB1_564;
	setp.lt.u64 	%p468, %rd21262, %rd15;
	mov.u64 	%rd21259, %rd1287;
	mov.u64 	%rd21260, %rd1288;
	mov.u64 	%rd21261, %rd1289;
	@%p468 bra 	$L__BB1_565;
	setp.gt.u64 	%p469, %rd1289, %rd14;
	@%p469 bra 	$L__BB1_564;
	setp.lt.u64 	%p470, %rd1289, %rd14;
	mov.u64 	%rd21259, %rd1287;
	mov.u64 	%rd21260, %rd1288;
	mov.u64 	%rd21261, %rd1289;
	@%p470 bra 	$L__BB1_565;
	setp.gt.u64 	%p471, %rd1288, %rd13;
	@%p471 bra 	$L__BB1_564;
	setp.lt.u64 	%p472, %rd1288, %rd13;
	setp.lt.u64 	%p473, %rd1287, %rd12;
	or.pred  	%p474, %p472, %p473;
	mov.u64 	%rd21259, %rd1287;
	mov.u64 	%rd21260, %rd1288;
	mov.u64 	%rd21261, %rd1289;
	@%p474 bra 	$L__BB1_565;
$L__BB1_564:
	sub.s64 	%rd21259, %rd1287, %rd12;
	setp.lt.u64 	%p475, %rd1287, %rd12;
	selp.u64 	%rd6063, 1, 0, %p475;
	add.s64 	%rd6064, %rd13, %rd6063;
	sub.s64 	%rd21260, %rd1288, %rd6064;
	setp.lt.u64 	%p476, %rd1288, %rd6064;
	selp.u64 	%rd6065, 1, 0, %p476;
	add.s64 	%rd6066, %rd14, %rd6065;
	sub.s64 	%rd21261, %rd1289, %rd6066;
	setp.lt.u64 	%p477, %rd1289, %rd6066;
	selp.u64 	%rd6067, 1, 0, %p477;
	add.s64 	%rd6068, %rd15, %rd6067;
	sub.s64 	%rd21262, %rd21262, %rd6068;
$L__BB1_565:
	shl.b64 	%rd1299, %rd21259, 1;
	setp.gt.s64 	%p478, %rd21259, -1;
	mov.b64 	{%r125, %r126}, %rd21260;
	mov.b64 	{%r127, %r128}, %rd21259;
	shf.l.wrap.b32 	%r129, %r128, %r125, 1;
	shf.l.wrap.b32 	%r130, %r125, %r126, 1;
	mov.b64 	%rd1300, {%r129, %r130};
	setp.lt.u64 	%p479, %rd1300, %rd21260;
	setp.eq.s64 	%p480, %rd1300, %rd21260;
	selp.u32 	%r131, -1, 0, %p480;
	selp.u32 	%r132, -1, 0, %p479;
	selp.b32 	%r133, %r132, %r131, %p478;
	and.b32  	%r135, %r133, 1;
	setp.eq.b32 	%p481, %r135, 1;
	or.pred  	%p482, %p479, %p481;
	selp.u64 	%rd6069, 1, 0, %p482;
	shl.b64 	%rd6070, %rd21261, 1;
	or.b64  	%rd1301, %rd6070, %rd6069;
	setp.ge.u64 	%p483, %rd1301, %rd21261;
	setp.lt.u64 	%p484, %rd1301, %rd21261;
	setp.eq.s64 	%p485, %rd1301, %rd21261;
	selp.u32 	%r136, -1, 0, %p484;
	selp.u32 	%r137, -1, 0, %p485;
	selp.b32 	%r138, %r137, %r136, %p482;
	selp.b32 	%r139, %r138, %r136, %p483;
	and.b32  	%r140, %r139, 1;
	setp.eq.b32 	%p24, %r140, 1;
	cvt.u64.u32 	%rd6071, %r139;
	and.b64  	%rd6072, %rd6071, 1;
	shl.b64 	%rd6073, %rd21262, 1;
	or.b64  	%rd21266, %rd6073, %rd6072;
	setp.lt.u64 	%p486, %rd21266, %rd21262;
	@%p486 bra 	$L__BB1_572;
	setp.eq.s64 	%p487, %rd21266, %rd21262;
	and.pred  	%p488, %p487, %p24;
	setp.gt.u64 	%p489, %rd21266, %rd15;
	or.pred  	%p490, %p488, %p489;
	@%p490 bra 	$L__BB1_572;
	setp.lt.u64 	%p491, %rd21266, %rd15;
	mov.u64 	%rd21263, %rd1299;
	mov.u64 	%rd21264, %rd1300;
	mov.u64 	%rd21265, %rd1301;
	@%p491 bra 	$L__BB1_573;
	setp.gt.u64 	%p492, %rd1301, %rd14;
	@%p492 bra 	$L__BB1_572;
	setp.lt.u64 	%p493, %rd1301, %rd14;
	mov.u64 	%rd21263, %rd1299;
	mov.u64 	%rd21264, %rd1300;
	mov.u64 	%rd21265, %rd1301;
	@%p493 bra 	$L__BB1_573;
	setp.gt.u64 	%p494, %rd1300, %rd13;
	@%p494 bra 	$L__BB1_572;
	setp.lt.u64 	%p495, %rd1300, %rd13;
	setp.lt.u64 	%p496, %rd1299, %rd12;
	or.pred  	%p497, %p495, %p496;
	mov.u64 	%rd21263, %rd1299;
	mov.u64 	%rd21264, %rd1300;
	mov.u64 	%rd21265, %rd1301;
	@%p497 bra 	$L__BB1_573;
$L__BB1_572:
	sub.s64 	%rd21263, %rd1299, %rd12;
	setp.lt.u64 	%p498, %rd1299, %rd12;
	selp.u64 	%rd6074, 1, 0, %p498;
	add.s64 	%rd6075, %rd13, %rd6074;
	sub.s64 	%rd21264, %rd1300, %rd6075;
	setp.lt.u64 	%p499, %rd1300, %rd6075;
	selp.u64 	%rd6076, 1, 0, %p499;
	add.s64 	%rd6077, %rd14, %rd6076;
	sub.s64 	%rd21265, %rd1301, %rd6077;
	setp.lt.u64 	%p500, %rd1301, %rd6077;
	selp.u64 	%rd6078, 1, 0, %p500;
	add.s64 	%rd6079, %rd15, %rd6078;
	sub.s64 	%rd21266, %rd21266, %rd6079;
$L__BB1_573:
	shl.b64 	%rd1311, %rd21263, 1;
	setp.gt.s64 	%p501, %rd21263, -1;
	mov.b64 	{%r141, %r142}, %rd21264;
	mov.b64 	{%r143, %r144}, %rd21263;
	shf.l.wrap.b32 	%r145, %r144, %r141, 1;
	shf.l.wrap.b32 	%r146, %r141, %r142, 1;
	mov.b64 	%rd1312, {%r145, %r146};
	setp.lt.u64 	%p502, %rd1312, %rd21264;
	setp.eq.s64 	%p503, %rd1312, %rd21264;
	selp.u32 	%r147, -1, 0, %p503;
	selp.u32 	%r148, -1, 0, %p502;
	selp.b32 	%r149, %r148, %r147, %p501;
	and.b32  	%r151, %r149, 1;
	setp.eq.b32 	%p504, %r151, 1;
	or.pred  	%p505, %p502, %p504;
	selp.u64 	%rd6080, 1, 0, %p505;
	shl.b64 	%rd6081, %rd21265, 1;
	or.b64  	%rd1313, %rd6081, %rd6080;
	setp.ge.u64 	%p506, %rd1313, %rd21265;
	setp.lt.u64 	%p507, %rd1313, %rd21265;
	setp.eq.s64 	%p508, %rd1313, %rd21265;
	selp.u32 	%r152, -1, 0, %p507;
	selp.u32 	%r153, -1, 0, %p508;
	selp.b32 	%r154, %r153, %r152, %p505;
	selp.b32 	%r155, %r154, %r152, %p506;
	and.b32  	%r156, %r155, 1;
	setp.eq.b32 	%p25, %r156, 1;
	cvt.u64.u32 	%rd6082, %r155;
	and.b64  	%rd6083, %rd6082, 1;
	shl.b64 	%rd6084, %rd21266, 1;
	or.b64  	%rd21270, %rd6084, %rd6083;
	setp.lt.u64 	%p509, %rd21270, %rd21266;
	@%p509 bra 	$L__BB1_580;
	setp.eq.s64 	%p510, %rd21270, %rd21266;
	and.pred  	%p511, %p510, %p25;
	setp.gt.u64 	%p512, %rd21270, %rd15;
	or.pred  	%p513, %p511, %p512;
	@%p513 bra 	$L__BB1_580;
	setp.lt.u64 	%p514, %rd21270, %rd15;
	mov.u64 	%rd21267, %rd1311;
	mov.u64 	%rd21268, %rd1312;
	mov.u64 	%rd21269, %rd1313;
	@%p514 bra 	$L__BB1_581;
	setp.gt.u64 	%p515, %rd1313, %rd14;
	@%p515 bra 	$L__BB1_580;
	setp.lt.u64 	%p516, %rd1313, %rd14;
	mov.u64 	%rd21267, %rd1311;
	mov.u64 	%rd21268, %rd1312;
	mov.u64 	%rd21269, %rd1313;
	@%p516 bra 	$L__BB1_581;
	setp.gt.u64 	%p517, %rd1312, %rd13;
	@%p517 bra 	$L__BB1_580;
	setp.lt.u64 	%p518, %rd1312, %rd13;
	setp.lt.u64 	%p519, %rd1311, %rd12;
	or.pred  	%p520, %p518, %p519;
	mov.u64 	%rd21267, %rd1311;
	mov.u64 	%rd21268, %rd1312;
	mov.u64 	%rd21269, %rd1313;
	@%p520 bra 	$L__BB1_581;
$L__BB1_580:
	sub.s64 	%rd21267, %rd1311, %rd12;
	setp.lt.u64 	%p521, %rd1311, %rd12;
	selp.u64 	%rd6085, 1, 0, %p521;
	add.s64 	%rd6086, %rd13, %rd6085;
	sub.s64 	%rd21268, %rd1312, %rd6086;
	setp.lt.u64 	%p522, %rd1312, %rd6086;
	selp.u64 	%rd6087, 1, 0, %p522;
	add.s64 	%rd6088, %rd14, %rd6087;
	sub.s64 	%rd21269, %rd1313, %rd6088;
	setp.lt.u64 	%p523, %rd1313, %rd6088;
	selp.u64 	%rd6089, 1, 0, %p523;
	add.s64 	%rd6090, %rd15, %rd6089;
	sub.s64 	%rd21270, %rd21270, %rd6090;
$L__BB1_581:
	mul.lo.s64 	%rd6091, %rd1071, %rd1071;
	mul.lo.s64 	%rd6092, %rd1072, %rd1071;
	shr.u64 	%rd6093, %rd6091, 32;
	shl.b64 	%rd6094, %rd6092, 1;
	and.b64  	%rd6095, %rd6094, 8589934590;
	add.s64 	%rd6096, %rd6093, %rd6095;
	shr.u64 	%rd6097, %rd6092, 31;
	and.b64  	%rd6098, %rd6097, 8589934590;
	mad.lo.s64 	%rd6099, %rd1072, %rd1072, %rd6098;
	shr.u64 	%rd6100, %rd6096, 32;
	shl.b64 	%rd6101, %rd6096, 32;
	and.b64  	%rd6102, %rd6091, 4294967295;
	or.b64  	%rd6103, %rd6101, %rd6102;
	add.s64 	%rd6104, %rd6099, %rd6100;
	mul.lo.s64 	%rd6105, %rd1073, %rd1071;
	mul.lo.s64 	%rd6106, %rd1074, %rd1071;
	mul.lo.s64 	%rd6107, %rd1073, %rd1072;
	shr.u64 	%rd6108, %rd6105, 32;
	and.b64  	%rd6109, %rd6106, 4294967295;
	add.s64 	%rd6110, %rd6108, %rd6109;
	and.b64  	%rd6111, %rd6107, 4294967295;
	add.s64 	%rd6112, %rd6110, %rd6111;
	shr.u64 	%rd6113, %rd6106, 32;
	mad.lo.s64 	%rd6114, %rd1074, %rd1072, %rd6113;
	shr.u64 	%rd6115, %rd6107, 32;
	add.s64 	%rd6116, %rd6114, %rd6115;
	shr.u64 	%rd6117, %rd6112, 32;
	shl.b64 	%rd6118, %rd6112, 32;
	and.b64  	%rd6119, %rd6105, 4294967295;
	or.b64  	%rd6120, %rd6118, %rd6119;
	add.s64 	%rd6121, %rd6116, %rd6117;
	mul.lo.s64 	%rd6122, %rd1075, %rd1071;
	mul.lo.s64 	%rd6123, %rd1076, %rd1071;
	mul.lo.s64 	%rd6124, %rd1075, %rd1072;
	shr.u64 	%rd6125, %rd6122, 32;
	and.b64  	%rd6126, %rd6123, 4294967295;
	add.s64 	%rd6127, %rd6125, %rd6126;
	and.b64  	%rd6128, %rd6124, 4294967295;
	add.s64 	%rd6129, %rd6127, %rd6128;
	shr.u64 	%rd6130, %rd6123, 32;
	mad.lo.s64 	%rd6131, %rd1076, %rd1072, %rd6130;
	shr.u64 	%rd6132, %rd6124, 32;
	add.s64 	%rd6133, %rd6131, %rd6132;
	shr.u64 	%rd6134, %rd6129, 32;
	shl.b64 	%rd6135, %rd6129, 32;
	and.b64  	%rd6136, %rd6122, 4294967295;
	or.b64  	%rd6137, %rd6135, %rd6136;
	add.s64 	%rd6138, %rd6133, %rd6134;
	mul.lo.s64 	%rd6139, %rd1077, %rd1071;
	mul.lo.s64 	%rd6140, %rd1078, %rd1071;
	mul.lo.s64 	%rd6141, %rd1077, %rd1072;
	shr.u64 	%rd6142, %rd6139, 32;
	and.b64  	%rd6143, %rd6140, 4294967295;
	add.s64 	%rd6144, %rd6142, %rd6143;
	and.b64  	%rd6145, %rd6141, 4294967295;
	add.s64 	%rd6146, %rd6144, %rd6145;
	shr.u64 	%rd6147, %rd6140, 32;
	mad.lo.s64 	%rd6148, %rd1078, %rd1072, %rd6147;
	shr.u64 	%rd6149, %rd6141, 32;
	add.s64 	%rd6150, %rd6148, %rd6149;
	shr.u64 	%rd6151, %rd6146, 32;
	shl.b64 	%rd6152, %rd6146, 32;
	and.b64  	%rd6153, %rd6139, 4294967295;
	or.b64  	%rd6154, %rd6152, %rd6153;
	add.s64 	%rd6155, %rd6150, %rd6151;
	shl.b64 	%rd6156, %rd6120, 1;
	shr.u64 	%rd6157, %rd6118, 63;
	add.s64 	%rd6158, %rd6121, %rd6121;
	add.s64 	%rd6159, %rd6158, %rd6157;
	mul.lo.s64 	%rd6160, %rd1073, %rd1073;
	mul.lo.s64 	%rd6161, %rd1074, %rd1073;
	shr.u64 	%rd6162, %rd6160, 32;
	shl.b64 	%rd6163, %rd6161, 1;
	and.b64  	%rd6164, %rd6163, 8589934590;
	add.s64 	%rd6165, %rd6162, %rd6164;
	shr.u64 	%rd6166, %rd6161, 31;
	and.b64  	%rd6167, %rd6166, 8589934590;
	mad.lo.s64 	%rd6168, %rd1074, %rd1074, %rd6167;
	shr.u64 	%rd6169, %rd6165, 32;
	shl.b64 	%rd6170, %rd6165, 32;
	and.b64  	%rd6171, %rd6160, 4294967295;
	or.b64  	%rd6172, %rd6170, %rd6171;
	add.s64 	%rd6173, %rd6137, %rd6157;
	add.s64 	%rd6174, %rd6173, %rd6172;
	max.u64 	%rd6175, %rd6137, %rd6173;
	setp.gt.u64 	%p524, %rd6175, %rd6174;
	selp.u64 	%rd6176, 1, 0, %p524;
	add.s64 	%rd6177, %rd6168, %rd6138;
	add.s64 	%rd6178, %rd6177, %rd6169;
	add.s64 	%rd6179, %rd6178, %rd6176;
	mul.lo.s64 	%rd6180, %rd1075, %rd1073;
	mul.lo.s64 	%rd6181, %rd1076, %rd1073;
	mul.lo.s64 	%rd6182, %rd1075, %rd1074;
	shr.u64 	%rd6183, %rd6180, 32;
	and.b64  	%rd6184, %rd6181, 4294967295;
	add.s64 	%rd6185, %rd6183, %rd6184;
	and.b64  	%rd6186, %rd6182, 4294967295;
	add.s64 	%rd6187, %rd6185, %rd6186;
	shr.u64 	%rd6188, %rd6181, 32;
	mad.lo.s64 	%rd6189, %rd1076, %rd1074, %rd6188;
	shr.u64 	%rd6190, %rd6182, 32;
	add.s64 	%rd6191, %rd6189, %rd6190;
	shr.u64 	%rd6192, %rd6187, 32;
	shl.b64 	%rd6193, %rd6187, 32;
	and.b64  	%rd6194, %rd6180, 4294967295;
	or.b64  	%rd6195, %rd6193, %rd6194;
	add.s64 	%rd6196, %rd6154, %rd6176;
	add.s64 	%rd6197, %rd6196, %rd6195;
	max.u64 	%rd6198, %rd6154, %rd6196;
	setp.gt.u64 	%p525, %rd6198, %rd6197;
	selp.u64 	%rd6199, 1, 0, %p525;
	add.s64 	%rd6200, %rd6191, %rd6155;
	add.s64 	%rd6201, %rd6200, %rd6192;
	add.s64 	%rd6202, %rd6201, %rd6199;
	add.s64 	%rd6203, %rd6174, %rd6137;
	setp.lt.u64 	%p526, %rd6203, %rd6174;
	selp.u64 	%rd6204, 1, 0, %p526;
	add.s64 	%rd6205, %rd6138, %rd6179;
	add.s64 	%rd6206, %rd6205, %rd6204;
	add.s64 	%rd6207, %rd6197, %rd6204;
	add.s64 	%rd6208, %rd6207, %rd6195;
	max.u64 	%rd6209, %rd6197, %rd6207;
	setp.gt.u64 	%p527, %rd6209, %rd6208;
	selp.u64 	%rd6210, 1, 0, %p527;
	add.s64 	%rd6211, %rd6191, %rd6202;
	add.s64 	%rd6212, %rd6211, %rd6192;
	add.s64 	%rd6213, %rd6212, %rd6210;
	add.s64 	%rd6214, %rd6208, %rd6154;
	setp.lt.u64 	%p528, %rd6214, %rd6208;
	selp.u64 	%rd6215, 1, 0, %p528;
	add.s64 	%rd6216, %rd6155, %rd6213;
	add.s64 	%rd6217, %rd6216, %rd6215;
	mul.lo.s64 	%rd6218, %rd11, %rd6103;
	mul.lo.s64 	%rd6219, %rd12, %rd6218;
	mul.hi.u64 	%rd6220, %rd12, %rd6218;
	add.cc.s64 	%rd6221, %rd6219, %rd6103;
	addc.cc.s64 	%rd6222, %rd6220, 0;
	mul.lo.s64 	%rd6223, %rd13, %rd6218;
	mul.hi.u64 	%rd6224, %rd13, %rd6218;
	mov.b64 	%rd6225, 0;
	add.cc.s64 	%rd6226, %rd6222, %rd6156;
	addc.cc.s64 	%rd6227, %rd6225, 0;
	add.cc.s64 	%rd6228, %rd6226, %rd6223;
	addc.cc.s64 	%rd6229, %rd6227, %rd6224;
	mul.lo.s64 	%rd6230, %rd14, %rd6218;
	mul.hi.u64 	%rd6231, %rd14, %rd6218;
	add.cc.s64 	%rd6232, %rd6229, %rd6203;
	addc.cc.s64 	%rd6233, %rd6225, 0;
	add.cc.s64 	%rd6234, %rd6232, %rd6230;
	addc.cc.s64 	%rd6235, %rd6233, %rd6231;
	mul.lo.s64 	%rd6236, %rd15, %rd6218;
	mul.hi.u64 	%rd6237, %rd15, %rd6218;
	add.cc.s64 	%rd6238, %rd6235, %rd6214;
	addc.cc.s64 	%rd6239, %rd6225, 0;
	add.cc.s64 	%rd6240, %rd6238, %rd6236;
	addc.cc.s64 	%rd6241, %rd6239, %rd6237;
	add.s64 	%rd6242, %rd6104, %rd6241;
	setp.lt.u64 	%p529, %rd6242, %rd6104;
	selp.u64 	%rd6243, 1, 0, %p529;
	add.s64 	%rd6244, %rd6159, %rd6243;
	setp.lt.u64 	%p530, %rd6244, %rd6159;
	selp.u64 	%rd6245, 1, 0, %p530;
	add.s64 	%rd6246, %rd6206, %rd6245;
	setp.lt.u64 	%p531, %rd6246, %rd6206;
	selp.u64 	%rd6247, 1, 0, %p531;
	add.s64 	%rd6248, %rd6217, %rd6247;
	mul.lo.s64 	%rd6249, %rd11, %rd6228;
	mul.lo.s64 	%rd6250, %rd12, %rd6249;
	mul.hi.u64 	%rd6251, %rd12, %rd6249;
	add.cc.s64 	%rd6252, %rd6250, %rd6228;
	addc.cc.s64 	%rd6253, %rd6251, 0;
	mul.lo.s64 	%rd6254, %rd13, %rd6249;
	mul.hi.u64 	%rd6255, %rd13, %rd6249;
	add.cc.s64 	%rd6256, %rd6253, %rd6234;
	addc.cc.s64 	%rd6257, %rd6225, 0;
	add.cc.s64 	%rd6258, %rd6256, %rd6254;
	addc.cc.s64 	%rd6259, %rd6257, %rd6255;
	mul.lo.s64 	%rd6260, %rd14, %rd6249;
	mul.hi.u64 	%rd6261, %rd14, %rd6249;
	add.cc.s64 	%rd6262, %rd6259, %rd6240;
	addc.cc.s64 	%rd6263, %rd6225, 0;
	add.cc.s64 	%rd6264, %rd6262, %rd6260;
	addc.cc.s64 	%rd6265, %rd6263, %rd6261;
	mul.lo.s64 	%rd6266, %rd15, %rd6249;
	mul.hi.u64 	%rd6267, %rd15, %rd6249;
	add.cc.s64 	%rd6268, %rd6265, %rd6242;
	addc.cc.s64 	%rd6269, %rd6225, 0;
	add.cc.s64 	%rd6270, %rd6268, %rd6266;
	addc.cc.s64 	%rd6271, %rd6269, %rd6267;
	add.s64 	%rd6272, %rd6244, %rd6271;
	setp.lt.u64 	%p532, %rd6272, %rd6244;
	selp.u64 	%rd6273, 1, 0, %p532;
	add.s64 	%rd6274, %rd6246, %rd6273;
	setp.lt.u64 	%p533, %rd6274, %rd6246;
	selp.u64 	%rd6275, 1, 0, %p533;
	add.s64 	%rd6276, %rd6248, %rd6275;
	mul.lo.s64 	%rd6277, %rd11, %rd6258;
	mul.lo.s64 	%rd6278, %rd12, %rd6277;
	mul.hi.u64 	%rd6279, %rd12, %rd6277;
	add.cc.s64 	%rd6280, %rd6278, %rd6258;
	addc.cc.s64 	%rd6281, %rd6279, 0;
	mul.lo.s64 	%rd6282, %rd13, %rd6277;
	mul.hi.u64 	%rd6283, %rd13, %rd6277;
	add.cc.s64 	%rd6284, %rd6281, %rd6264;
	addc.cc.s64 	%rd6285, %rd6225, 0;
	add.cc.s64 	%rd6286, %rd6284, %rd6282;
	addc.cc.s64 	%rd6287, %rd6285, %rd6283;
	mul.lo.s64 	%rd6288, %rd14, %rd6277;
	mul.hi.u64 	%rd6289, %rd14, %rd6277;
	add.cc.s64 	%rd6290, %rd6287, %rd6270;
	addc.cc.s64 	%rd6291, %rd6225, 0;
	add.cc.s64 	%rd6292, %rd6290, %rd6288;
	addc.cc.s64 	%rd6293, %rd6291, %rd6289;
	mul.lo.s64 	%rd6294, %rd15, %rd6277;
	mul.hi.u64 	%rd6295, %rd15, %rd6277;
	add.cc.s64 	%rd6296, %rd6293, %rd6272;
	addc.cc.s64 	%rd6297, %rd6225, 0;
	add.cc.s64 	%rd6298, %rd6296, %rd6294;
	addc.cc.s64 	%rd6299, %rd6297, %rd6295;
	add.s64 	%rd6300, %rd6274, %rd6299;
	setp.lt.u64 	%p534, %rd6300, %rd6274;
	selp.u64 	%rd6301, 1, 0, %p534;
	add.s64 	%rd6302, %rd6276, %rd6301;
	mul.lo.s64 	%rd6303, %rd11, %rd6286;
	mul.lo.s64 	%rd6304, %rd12, %rd6303;
	mul.hi.u64 	%rd6305, %rd12, %rd6303;
	add.cc.s64 	%rd6306, %rd6304, %rd6286;
	addc.cc.s64 	%rd6307, %rd6305, 0;
	mul.lo.s64 	%rd6308, %rd13, %rd6303;
	mul.hi.u64 	%rd6309, %rd13, %rd6303;
	add.cc.s64 	%rd6310, %rd6307, %rd6292;
	addc.cc.s64 	%rd6311, %rd6225, 0;
	add.cc.s64 	%rd1323, %rd6310, %rd6308;
	addc.cc.s64 	%rd6312, %rd6311, %rd6309;
	mul.lo.s64 	%rd6313, %rd14, %rd6303;
	mul.hi.u64 	%rd6314, %rd14, %rd6303;
	add.cc.s64 	%rd6315, %rd6312, %rd6298;
	addc.cc.s64 	%rd6316, %rd6225, 0;
	add.cc.s64 	%rd1324, %rd6315, %rd6313;
	addc.cc.s64 	%rd6317, %rd6316, %rd6314;
	mul.lo.s64 	%rd6318, %rd15, %rd6303;
	mul.hi.u64 	%rd6319, %rd15, %rd6303;
	add.cc.s64 	%rd6320, %rd6317, %rd6300;
	addc.cc.s64 	%rd6321, %rd6225, 0;
	add.cc.s64 	%rd1325, %rd6320, %rd6318;
	addc.cc.s64 	%rd6322, %rd6321, %rd6319;
	add.s64 	%rd21274, %rd6302, %rd6322;
	setp.gt.u64 	%p535, %rd21274, %rd15;
	@%p535 bra 	$L__BB1_587;
	setp.lt.u64 	%p536, %rd21274, %rd15;
	mov.u64 	%rd21271, %rd1323;
	mov.u64 	%rd21272, %rd1324;
	mov.u64 	%rd21273, %rd1325;
	@%p536 bra 	$L__BB1_588;
	setp.lt.u64 	%p537, %rd14, %rd1325;
	@%p537 bra 	$L__BB1_587;
	setp.gt.u64 	%p538, %rd14, %rd1325;
	mov.u64 	%rd21271, %rd1323;
	mov.u64 	%rd21272, %rd1324;
	mov.u64 	%rd21273, %rd1325;
	@%p538 bra 	$L__BB1_588;
	setp.lt.u64 	%p539, %rd13, %rd1324;
	@%p539 bra 	$L__BB1_587;
	setp.gt.u64 	%p540, %rd13, %rd1324;
	setp.gt.u64 	%p541, %rd12, %rd1323;
	or.pred  	%p542, %p540, %p541;
	mov.u64 	%rd21271, %rd1323;
	mov.u64 	%rd21272, %rd1324;
	mov.u64 	%rd21273, %rd1325;
	@%p542 bra 	$L__BB1_588;
$L__BB1_587:
	sub.s64 	%rd21271, %rd1323, %rd12;
	setp.lt.u64 	%p543, %rd1323, %rd12;
	selp.u64 	%rd6323, 1, 0, %p543;
	add.s64 	%rd6324, %rd13, %rd6323;
	sub.s64 	%rd21272, %rd1324, %rd6324;
	setp.lt.u64 	%p544, %rd1324, %rd6324;
	selp.u64 	%rd6325, 1, 0, %p544;
	add.s64 	%rd6326, %rd14, %rd6325;
	sub.s64 	%rd21273, %rd1325, %rd6326;
	setp.lt.u64 	%p545, %rd1325, %rd6326;
	selp.u64 	%rd6327, 1, 0, %p545;
	add.s64 	%rd6328, %rd15, %rd6327;
	sub.s64 	%rd21274, %rd21274, %rd6328;
$L__BB1_588:
	shl.b64 	%rd1335, %rd21271, 1;
	setp.gt.s64 	%p546, %rd21271, -1;
	mov.b64 	{%r157, %r158}, %rd21272;
	mov.b64 	{%r159, %r160}, %rd21271;
	shf.l.wrap.b32 	%r161, %r160, %r157, 1;
	shf.l.wrap.b32 	%r162, %r157, %r158, 1;
	mov.b64 	%rd1336, {%r161, %r162};
	setp.lt.u64 	%p547, %rd1336, %rd21272;
	setp.eq.s64 	%p548, %rd1336, %rd21272;
	selp.u32 	%r163, -1, 0, %p548;
	selp.u32 	%r164, -1, 0, %p547;
	selp.b32 	%r165, %r164, %r163, %p546;
	and.b32  	%r167, %r165, 1;
	setp.eq.b32 	%p549, %r167, 1;
	or.pred  	%p550, %p547, %p549;
	selp.u64 	%rd6329, 1, 0, %p550;
	shl.b64 	%rd6330, %rd21273, 1;
	or.b64  	%rd1337, %rd6330, %rd6329;
	setp.ge.u64 	%p551, %rd1337, %rd21273;
	setp.lt.u64 	%p552, %rd1337, %rd21273;
	setp.eq.s64 	%p553, %rd1337, %rd21273;
	selp.u32 	%r168, -1, 0, %p552;
	selp.u32 	%r169, -1, 0, %p553;
	selp.b32 	%r170, %r169, %r168, %p550;
	selp.b32 	%r171, %r170, %r168, %p551;
	and.b32  	%r172, %r171, 1;
	setp.eq.b32 	%p26, %r172, 1;
	cvt.u64.u32 	%rd6331, %r171;
	and.b64  	%rd6332, %rd6331, 1;
	shl.b64 	%rd6333, %rd21274, 1;
	or.b64  	%rd21278, %rd6333, %rd6332;
	setp.lt.u64 	%p554, %rd21278, %rd21274;
	@%p554 bra 	$L__BB1_595;
	setp.eq.s64 	%p555, %rd21278, %rd21274;
	and.pred  	%p556, %p555, %p26;
	setp.gt.u64 	%p557, %rd21278, %rd15;
	or.pred  	%p558, %p556, %p557;
	@%p558 bra 	$L__BB1_595;
	setp.lt.u64 	%p559, %rd21278, %rd15;
	mov.u64 	%rd21275, %rd1335;
	mov.u64 	%rd21276, %rd1336;
	mov.u64 	%rd21277, %rd1337;
	@%p559 bra 	$L__BB1_596;
	setp.gt.u64 	%p560, %rd1337, %rd14;
	@%p560 bra 	$L__BB1_595;
	setp.lt.u64 	%p561, %rd1337, %rd14;
	mov.u64 	%rd21275, %rd1335;
	mov.u64 	%rd21276, %rd1336;
	mov.u64 	%rd21277, %rd1337;
	@%p561 bra 	$L__BB1_596;
	setp.gt.u64 	%p562, %rd1336, %rd13;
	@%p562 bra 	$L__BB1_595;
	setp.lt.u64 	%p563, %rd1336, %rd13;
	setp.lt.u64 	%p564, %rd1335, %rd12;
	or.pred  	%p565, %p563, %p564;
	mov.u64 	%rd21275, %rd1335;
	mov.u64 	%rd21276, %rd1336;
	mov.u64 	%rd21277, %rd1337;
	@%p565 bra 	$L__BB1_596;
$L__BB1_595:
	sub.s64 	%rd21275, %rd1335, %rd12;
	setp.lt.u64 	%p566, %rd1335, %rd12;
	selp.u64 	%rd6334, 1, 0, %p566;
	add.s64 	%rd6335, %rd13, %rd6334;
	sub.s64 	%rd21276, %rd1336, %rd6335;
	setp.lt.u64 	%p567, %rd1336, %rd6335;
	selp.u64 	%rd6336, 1, 0, %p567;
	add.s64 	%rd6337, %rd14, %rd6336;
	sub.s64 	%rd21277, %rd1337, %rd6337;
	setp.lt.u64 	%p568, %rd1337, %rd6337;
	selp.u64 	%rd6338, 1, 0, %p568;
	add.s64 	%rd6339, %rd15, %rd6338;
	sub.s64 	%rd21278, %rd21278, %rd6339;
$L__BB1_596:
	add.s64 	%rd1347, %rd21275, %rd21271;
	setp.ge.u64 	%p569, %rd1347, %rd21275;
	setp.lt.u64 	%p570, %rd1347, %rd21275;
	selp.u64 	%rd6340, 1, 0, %p570;
	add.s64 	%rd6341, %rd21276, %rd6340;
	add.s64 	%rd1348, %rd6341, %rd21272;
	setp.lt.u64 	%p571, %rd1348, %rd21276;
	setp.eq.s64 	%p572, %rd1348, %rd21276;
	selp.u32 	%r173, -1, 0, %p572;
	selp.u32 	%r174, -1, 0, %p571;
	selp.b32 	%r175, %r174, %r173, %p569;
	and.b32  	%r177, %r175, 1;
	setp.eq.b32 	%p573, %r177, 1;
	or.pred  	%p574, %p571, %p573;
	selp.u64 	%rd6342, 1, 0, %p574;
	add.s64 	%rd6343, %rd21277, %rd6342;
	add.s64 	%rd1349, %rd6343, %rd21273;
	setp.ge.u64 	%p575, %rd1349, %rd21277;
	setp.lt.u64 	%p576, %rd1349, %rd21277;
	setp.eq.s64 	%p577, %rd1349, %rd21277;
	selp.u32 	%r178, -1, 0, %p576;
	selp.u32 	%r179, -1, 0, %p577;
	selp.b32 	%r180, %r179, %r178, %p574;
	selp.b32 	%r181, %r180, %r178, %p575;
	and.b32  	%r182, %r181, 1;
	setp.eq.b32 	%p27, %r182, 1;
	cvt.u64.u32 	%rd6344, %r181;
	and.b64  	%rd6345, %rd6344, 1;
	add.s64 	%rd6346, %rd21278, %rd6345;
	add.s64 	%rd21282, %rd6346, %rd21274;
	setp.lt.u64 	%p578, %rd21282, %rd21278;
	@%p578 bra 	$L__BB1_603;
	setp.eq.s64 	%p579, %rd21282, %rd21278;
	and.pred  	%p580, %p579, %p27;
	setp.gt.u64 	%p581, %rd21282, %rd15;
	or.pred  	%p582, %p580, %p581;
	@%p582 bra 	$L__BB1_603;
	setp.lt.u64 	%p583, %rd21282, %rd15;
	mov.u64 	%rd21279, %rd1347;
	mov.u64 	%rd21280, %rd1348;
	mov.u64 	%rd21281, %rd1349;
	@%p583 bra 	$L__BB1_604;
	setp.gt.u64 	%p584, %rd1349, %rd14;
	@%p584 bra 	$L__BB1_603;
	setp.lt.u64 	%p585, %rd1349, %rd14;
	mov.u64 	%rd21279, %rd1347;
	mov.u64 	%rd21280, %rd1348;
	mov.u64 	%rd21281, %rd1349;
	@%p585 bra 	$L__BB1_604;
	setp.gt.u64 	%p586, %rd1348, %rd13;
	@%p586 bra 	$L__BB1_603;
	setp.lt.u64 	%p587, %rd1348, %rd13;
	setp.lt.u64 	%p588, %rd1347, %rd12;
	or.pred  	%p589, %p587, %p588;
	mov.u64 	%rd21279, %rd1347;
	mov.u64 	%rd21280, %rd1348;
	mov.u64 	%rd21281, %rd1349;
	@%p589 bra 	$L__BB1_604;
$L__BB1_603:
	sub.s64 	%rd21279, %rd1347, %rd12;
	setp.lt.u64 	%p590, %rd1347, %rd12;
	selp.u64 	%rd6347, 1, 0, %p590;
	add.s64 	%rd6348, %rd13, %rd6347;
	sub.s64 	%rd21280, %rd1348, %rd6348;
	setp.lt.u64 	%p591, %rd1348, %rd6348;
	selp.u64 	%rd6349, 1, 0, %p591;
	add.s64 	%rd6350, %rd14, %rd6349;
	sub.s64 	%rd21281, %rd1349, %rd6350;
	setp.lt.u64 	%p592, %rd1349, %rd6350;
	selp.u64 	%rd6351, 1, 0, %p592;
	add.s64 	%rd6352, %rd15, %rd6351;
	sub.s64 	%rd21282, %rd21282, %rd6352;
$L__BB1_604:
	and.b64  	%rd1359, %rd21279, 4294967295;
	shr.u64 	%rd1360, %rd21279, 32;
	mul.lo.s64 	%rd6353, %rd1359, %rd1359;
	mul.lo.s64 	%rd6354, %rd1360, %rd1359;
	shr.u64 	%rd6355, %rd6353, 32;
	shl.b64 	%rd6356, %rd6354, 1;
	and.b64  	%rd6357, %rd6356, 8589934590;
	add.s64 	%rd6358, %rd6355, %rd6357;
	shr.u64 	%rd6359, %rd6354, 31;
	and.b64  	%rd6360, %rd6359, 8589934590;
	mad.lo.s64 	%rd6361, %rd1360, %rd1360, %rd6360;
	shr.u64 	%rd6362, %rd6358, 32;
	shl.b64 	%rd6363, %rd6358, 32;
	and.b64  	%rd6364, %rd6353, 4294967293;
	or.b64  	%rd6365, %rd6363, %rd6364;
	add.s64 	%rd6366, %rd6361, %rd6362;
	shr.u64 	%rd1361, %rd21280, 32;
	and.b64  	%rd1362, %rd21280, 4294967295;
	mul.lo.s64 	%rd6367, %rd1362, %rd1359;
	mul.lo.s64 	%rd6368, %rd1361, %rd1359;
	mul.lo.s64 	%rd6369, %rd1362, %rd1360;
	shr.u64 	%rd6370, %rd6367, 32;
	and.b64  	%rd6371, %rd6368, 4294967295;
	add.s64 	%rd6372, %rd6370, %rd6371;
	and.b64  	%rd6373, %rd6369, 4294967295;
	add.s64 	%rd6374, %rd6372, %rd6373;
	shr.u64 	%rd6375, %rd6368, 32;
	mad.lo.s64 	%rd6376, %rd1361, %rd1360, %rd6375;
	shr.u64 	%rd6377, %rd6369, 32;
	add.s64 	%rd6378, %rd6376, %rd6377;
	shr.u64 	%rd6379, %rd6374, 32;
	shl.b64 	%rd6380, %rd6374, 32;
	and.b64  	%rd6381, %rd6367, 4294967295;
	or.b64  	%rd6382, %rd6380, %rd6381;
	add.s64 	%rd6383, %rd6378, %rd6379;
	shr.u64 	%rd1363, %rd21281, 32;
	and.b64  	%rd1364, %rd21281, 4294967295;
	mul.lo.s64 	%rd6384, %rd1364, %rd1359;
	mul.lo.s64 	%rd6385, %rd1363, %rd1359;
	mul.lo.s64 	%rd6386, %rd1364, %rd1360;
	shr.u64 	%rd6387, %rd6384, 32;
	and.b64  	%rd6388, %rd6385, 4294967295;
	add.s64 	%rd6389, %rd6387, %rd6388;
	and.b64  	%rd6390, %rd6386, 4294967295;
	add.s64 	%rd6391, %rd6389, %rd6390;
	shr.u64 	%rd6392, %rd6385, 32;
	mad.lo.s64 	%rd6393, %rd1363, %rd1360, %rd6392;
	shr.u64 	%rd6394, %rd6386, 32;
	add.s64 	%rd6395, %rd6393, %rd6394;
	shr.u64 	%rd6396, %rd6391, 32;
	shl.b64 	%rd6397, %rd6391, 32;
	and.b64  	%rd6398, %rd6384, 4294967295;
	or.b64  	%rd6399, %rd6397, %rd6398;
	add.s64 	%rd6400, %rd6395, %rd6396;
	shr.u64 	%rd1365, %rd21282, 32;
	and.b64  	%rd1366, %rd21282, 4294967295;
	mul.lo.s64 	%rd6401, %rd1366, %rd1359;
	mul.lo.s64 	%rd6402, %rd1365, %rd1359;
	mul.lo.s64 	%rd6403, %rd1366, %rd1360;
	shr.u64 	%rd6404, %rd6401, 32;
	and.b64  	%rd6405, %rd6402, 4294967295;
	add.s64 	%rd6406, %rd6404, %rd6405;
	and.b64  	%rd6407, %rd6403, 4294967295;
	add.s64 	%rd6408, %rd6406, %rd6407;
	shr.u64 	%rd6409, %rd6402, 32;
	mad.lo.s64 	%rd6410, %rd1365, %rd1360, %rd6409;
	shr.u64 	%rd6411, %rd6403, 32;
	add.s64 	%rd6412, %rd6410, %rd6411;
	shr.u64 	%rd6413, %rd6408, 32;
	shl.b64 	%rd6414, %rd6408, 32;
	and.b64  	%rd6415, %rd6401, 4294967295;
	or.b64  	%rd6416, %rd6414, %rd6415;
	add.s64 	%rd6417, %rd6412, %rd6413;
	shl.b64 	%rd6418, %rd6382, 1;
	shr.u64 	%rd6419, %rd6380, 63;
	add.s64 	%rd6420, %rd6383, %rd6383;
	add.s64 	%rd6421, %rd6420, %rd6419;
	mul.lo.s64 	%rd6422, %rd1362, %rd1362;
	mul.lo.s64 	%rd6423, %rd1361, %rd1362;
	shr.u64 	%rd6424, %rd6422, 32;
	shl.b64 	%rd6425, %rd6423, 1;
	and.b64  	%rd6426, %rd6425, 8589934590;
	add.s64 	%rd6427, %rd6424, %rd6426;
	shr.u64 	%rd6428, %rd6423, 31;
	and.b64  	%rd6429, %rd6428, 8589934590;
	mad.lo.s64 	%rd6430, %rd1361, %rd1361, %rd6429;
	shr.u64 	%rd6431, %rd6427, 32;
	shl.b64 	%rd6432, %rd6427, 32;
	and.b64  	%rd6433, %rd6422, 4294967293;
	or.b64  	%rd6434, %rd6432, %rd6433;
	add.s64 	%rd6435, %rd6399, %rd6419;
	add.s64 	%rd6436, %rd6435, %rd6434;
	max.u64 	%rd6437, %rd6399, %rd6435;
	setp.gt.u64 	%p593, %rd6437, %rd6436;
	selp.u64 	%rd6438, 1, 0, %p593;
	add.s64 	%rd6439, %rd6430, %rd6400;
	add.s64 	%rd6440, %rd6439, %rd6431;
	add.s64 	%rd6441, %rd6440, %rd6438;
	mul.lo.s64 	%rd6442, %rd1364, %rd1362;
	mul.lo.s64 	%rd6443, %rd1363, %rd1362;
	mul.lo.s64 	%rd6444, %rd1364, %rd1361;
	shr.u64 	%rd6445, %rd6442, 32;
	and.b64  	%rd6446, %rd6443, 4294967295;
	add.s64 	%rd6447, %rd6445, %rd6446;
	and.b64  	%rd6448, %rd6444, 4294967295;
	add.s64 	%rd6449, %rd6447, %rd6448;
	shr.u64 	%rd6450, %rd6443, 32;
	mad.lo.s64 	%rd6451, %rd1363, %rd1361, %rd6450;
	shr.u64 	%rd6452, %rd6444, 32;
	add.s64 	%rd6453, %rd6451, %rd6452;
	shr.u64 	%rd6454, %rd6449, 32;
	shl.b64 	%rd6455, %rd6449, 32;
	and.b64  	%rd6456, %rd6442, 4294967295;
	or.b64  	%rd6457, %rd6455, %rd6456;
	add.s64 	%rd6458, %rd6416, %rd6438;
	add.s64 	%rd6459, %rd6458, %rd6457;
	max.u64 	%rd6460, %rd6416, %rd6458;
	setp.gt.u64 	%p594, %rd6460, %rd6459;
	selp.u64 	%rd6461, 1, 0, %p594;
	add.s64 	%rd6462, %rd6453, %rd6417;
	add.s64 	%rd6463, %rd6462, %rd6454;
	add.s64 	%rd6464, %rd6463, %rd6461;
	add.s64 	%rd6465, %rd6436, %rd6399;
	setp.lt.u64 	%p595, %rd6465, %rd6436;
	selp.u64 	%rd6466, 1, 0, %p595;
	add.s64 	%rd6467, %rd6400, %rd6441;
	add.s64 	%rd6468, %rd6467, %rd6466;
	add.s64 	%rd6469, %rd6459, %rd6466;
	add.s64 	%rd6470, %rd6469, %rd6457;
	max.u64 	%rd6471, %rd6459, %rd6469;
	setp.gt.u64 	%p596, %rd6471, %rd6470;
	selp.u64 	%rd6472, 1, 0, %p596;
	add.s64 	%rd6473, %rd6453, %rd6464;
	add.s64 	%rd6474, %rd6473, %rd6454;
	add.s64 	%rd6475, %rd6474, %rd6472;
	add.s64 	%rd6476, %rd6470, %rd6416;
	setp.lt.u64 	%p597, %rd6476, %rd6470;
	selp.u64 	%rd6477, 1, 0, %p597;
	add.s64 	%rd6478, %rd6417, %rd6475;
	add.s64 	%rd6479, %rd6478, %rd6477;
	mul.lo.s64 	%rd6480, %rd11, %rd6365;
	mul.lo.s64 	%rd6481, %rd12, %rd6480;
	mul.hi.u64 	%rd6482, %rd12, %rd6480;
	add.cc.s64 	%rd6483, %rd6481, %rd6365;
	addc.cc.s64 	%rd6484, %rd6482, 0;
	mul.lo.s64 	%rd6485, %rd13, %rd6480;
	mul.hi.u64 	%rd6486, %rd13, %rd6480;
	mov.b64 	%rd6487, 0;
	add.cc.s64 	%rd6488, %rd6484, %rd6418;
	addc.cc.s64 	%rd6489, %rd6487, 0;
	add.cc.s64 	%rd6490, %rd6488, %rd6485;
	addc.cc.s64 	%rd6491, %rd6489, %rd6486;
	mul.lo.s64 	%rd6492, %rd14, %rd6480;
	mul.hi.u64 	%rd6493, %rd14, %rd6480;
	add.cc.s64 	%rd6494, %rd6491, %rd6465;
	addc.cc.s64 	%rd6495, %rd6487, 0;
	add.cc.s64 	%rd6496, %rd6494, %rd6492;
	addc.cc.s64 	%rd6497, %rd6495, %rd6493;
	mul.lo.s64 	%rd6498, %rd15, %rd6480;
	mul.hi.u64 	%rd6499, %rd15, %rd6480;
	add.cc.s64 	%rd6500, %rd6497, %rd6476;
	addc.cc.s64 	%rd6501, %rd6487, 0;
	add.cc.s64 	%rd6502, %rd6500, %rd6498;
	addc.cc.s64 	%rd6503, %rd6501, %rd6499;
	add.s64 	%rd6504, %rd6366, %rd6503;
	setp.lt.u64 	%p598, %rd6504, %rd6366;
	selp.u64 	%rd6505, 1, 0, %p598;
	add.s64 	%rd6506, %rd6421, %rd6505;
	setp.lt.u64 	%p599, %rd6506, %rd6421;
	selp.u64 	%rd6507, 1, 0, %p599;
	add.s64 	%rd6508, %rd6468, %rd6507;
	setp.lt.u64 	%p600, %rd6508, %rd6468;
	selp.u64 	%rd6509, 1, 0, %p600;
	add.s64 	%rd6510, %rd6479, %rd6509;
	mul.lo.s64 	%rd6511, %rd11, %rd6490;
	mul.lo.s64 	%rd6512, %rd12, %rd6511;
	mul.hi.u64 	%rd6513, %rd12, %rd6511;
	add.cc.s64 	%rd6514, %rd6512, %rd6490;
	addc.cc.s64 	%rd6515, %rd6513, 0;
	mul.lo.s64 	%rd6516, %rd13, %rd6511;
	mul.hi.u64 	%rd6517, %rd13, %rd6511;
	add.cc.s64 	%rd6518, %rd6515, %rd6496;
	addc.cc.s64 	%rd6519, %rd6487, 0;
	add.cc.s64 	%rd6520, %rd6518, %rd6516;
	addc.cc.s64 	%rd6521, %rd6519, %rd6517;
	mul.lo.s64 	%rd6522, %rd14, %rd6511;
	mul.hi.u64 	%rd6523, %rd14, %rd6511;
	add.cc.s64 	%rd6524, %rd6521, %rd6502;
	addc.cc.s64 	%rd6525, %rd6487, 0;
	add.cc.s64 	%rd6526, %rd6524, %rd6522;
	addc.cc.s64 	%rd6527, %rd6525, %rd6523;
	mul.lo.s64 	%rd6528, %rd15, %rd6511;
	mul.hi.u64 	%rd6529, %rd15, %rd6511;
	add.cc.s64 	%rd6530, %rd6527, %rd6504;
	addc.cc.s64 	%rd6531, %rd6487, 0;
	add.cc.s64 	%rd6532, %rd6530, %rd6528;
	addc.cc.s64 	%rd6533, %rd6531, %rd6529;
	add.s64 	%rd6534, %rd6506, %rd6533;
	setp.lt.u64 	%p601, %rd6534, %rd6506;
	selp.u64 	%rd6535, 1, 0, %p601;
	add.s64 	%rd6536, %rd6508, %rd6535;
	setp.lt.u64 	%p602, %rd6536, %rd6508;
	selp.u64 	%rd6537, 1, 0, %p602;
	add.s64 	%rd6538, %rd6510, %rd6537;
	mul.lo.s64 	%rd6539, %rd11, %rd6520;
	mul.lo.s64 	%rd6540, %rd12, %rd6539;
	mul.hi.u64 	%rd6541, %rd12, %rd6539;
	add.cc.s64 	%rd6542, %rd6540, %rd6520;
	addc.cc.s64 	%rd6543, %rd6541, 0;
	mul.lo.s64 	%rd6544, %rd13, %rd6539;
	mul.hi.u64 	%rd6545, %rd13, %rd6539;
	add.cc.s64 	%rd6546, %rd6543, %rd6526;
	addc.cc.s64 	%rd6547, %rd6487, 0;
	add.cc.s64 	%rd6548, %rd6546, %rd6544;
	addc.cc.s64 	%rd6549, %rd6547, %rd6545;
	mul.lo.s64 	%rd6550, %rd14, %rd6539;
	mul.hi.u64 	%rd6551, %rd14, %rd6539;
	add.cc.s64 	%rd6552, %rd6549, %rd6532;
	addc.cc.s64 	%rd6553, %rd6487, 0;
	add.cc.s64 	%rd6554, %rd6552, %rd6550;
	addc.cc.s64 	%rd6555, %rd6553, %rd6551;
	mul.lo.s64 	%rd6556, %rd15, %rd6539;
	mul.hi.u64 	%rd6557, %rd15, %rd6539;
	add.cc.s64 	%rd6558, %rd6555, %rd6534;
	addc.cc.s64 	%rd6559, %rd6487, 0;
	add.cc.s64 	%rd6560, %rd6558, %rd6556;
	addc.cc.s64 	%rd6561, %rd6559, %rd6557;
	add.s64 	%rd6562, %rd6536, %rd6561;
	setp.lt.u64 	%p603, %rd6562, %rd6536;
	selp.u64 	%rd6563, 1, 0, %p603;
	add.s64 	%rd6564, %rd6538, %rd6563;
	mul.lo.s64 	%rd6565, %rd11, %rd6548;
	mul.lo.s64 	%rd6566, %rd12, %rd6565;
	mul.hi.u64 	%rd6567, %rd12, %rd6565;
	add.cc.s64 	%rd6568, %rd6566, %rd6548;
	addc.cc.s64 	%rd6569, %rd6567, 0;
	mul.lo.s64 	%rd6570, %rd13, %rd6565;
	mul.hi.u64 	%rd6571, %rd13, %rd6565;
	add.cc.s64 	%rd6572, %rd6569, %rd6554;
	addc.cc.s64 	%rd6573, %rd6487, 0;
	add.cc.s64 	%rd1367, %rd6572, %rd6570;
	addc.cc.s64 	%rd6574, %rd6573, %rd6571;
	mul.lo.s64 	%rd6575, %rd14, %rd6565;
	mul.hi.u64 	%rd6576, %rd14, %rd6565;
	add.cc.s64 	%rd6577, %rd6574, %rd6560;
	addc.cc.s64 	%rd6578, %rd6487, 0;
	add.cc.s64 	%rd1368, %rd6577, %rd6575;
	addc.cc.s64 	%rd6579, %rd6578, %rd6576;
	mul.lo.s64 	%rd6580, %rd15, %rd6565;
	mul.hi.u64 	%rd6581, %rd15, %rd6565;
	add.cc.s64 	%rd6582, %rd6579, %rd6562;
	addc.cc.s64 	%rd6583, %rd6487, 0;
	add.cc.s64 	%rd1369, %rd6582, %rd6580;
	addc.cc.s64 	%rd6584, %rd6583, %rd6581;
	add.s64 	%rd21283, %rd6564, %rd6584;
	setp.gt.u64 	%p604, %rd21283, %rd15;
	@%p604 bra 	$L__BB1_610;
	setp.lt.u64 	%p605, %rd21283, %rd15;
	mov.u64 	%rd21284, %rd1369;
	mov.u64 	%rd21285, %rd1368;
	mov.u64 	%rd21286, %rd1367;
	@%p605 bra 	$L__BB1_611;
	setp.lt.u64 	%p606, %rd14, %rd1369;
	@%p606 bra 	$L__BB1_610;
	setp.gt.u64 	%p607, %rd14, %rd1369;
	mov.u64 	%rd21284, %rd1369;
	mov.u64 	%rd21285, %rd1368;
	mov.u64 	%rd21286, %rd1367;
	@%p607 bra 	$L__BB1_611;
	setp.lt.u64 	%p608, %rd13, %rd1368;
	@%p608 bra 	$L__BB1_610;
	setp.gt.u64 	%p609, %rd13, %rd1368;
	setp.gt.u64 	%p610, %rd12, %rd1367;
	or.pred  	%p611, %p609, %p610;
	mov.u64 	%rd21284, %rd1369;
	mov.u64 	%rd21285, %rd1368;
	mov.u64 	%rd21286, %rd1367;
	@%p611 bra 	$L__BB1_611;
$L__BB1_610:
	sub.s64 	%rd21286, %rd1367, %rd12;
	setp.lt.u64 	%p612, %rd1367, %rd12;
	selp.u64 	%rd6585, 1, 0, %p612;
	add.s64 	%rd6586, %rd13, %rd6585;
	sub.s64 	%rd21285, %rd1368, %rd6586;
	setp.lt.u64 	%p613, %rd1368, %rd6586;
	selp.u64 	%rd6587, 1, 0, %p613;
	add.s64 	%rd6588, %rd14, %rd6587;
	sub.s64 	%rd21284, %rd1369, %rd6588;
	setp.lt.u64 	%p614, %rd1369, %rd6588;
	selp.u64 	%rd6589, 1, 0, %p614;
	add.s64 	%rd6590, %rd15, %rd6589;
	sub.s64 	%rd21283, %rd21283, %rd6590;
$L__BB1_611:
	sub.s64 	%rd21290, %rd21286, %rd21251;
	setp.lt.u64 	%p615, %rd21286, %rd21251;
	selp.u64 	%rd6591, 1, 0, %p615;
	add.s64 	%rd6592, %rd21252, %rd6591;
	sub.s64 	%rd21289, %rd21285, %rd6592;
	setp.lt.u64 	%p616, %rd21285, %rd6592;
	selp.u64 	%rd6593, 1, 0, %p616;
	add.s64 	%rd6594, %rd21253, %rd6593;
	sub.s64 	%rd21288, %rd21284, %rd6594;
	setp.lt.u64 	%p617, %rd21284, %rd6594;
	selp.u64 	%rd6595, 1, 0, %p617;
	add.s64 	%rd6596, %rd21254, %rd6595;
	sub.s64 	%rd21287, %rd21283, %rd6596;
	setp.ge.u64 	%p618, %rd21283, %rd6596;
	@%p618 bra 	$L__BB1_613;
	add.s64 	%rd1383, %rd21290, %rd12;
	setp.ge.u64 	%p619, %rd1383, %rd21290;
	setp.lt.u64 	%p620, %rd1383, %rd21290;
	selp.u64 	%rd6597, 1, 0, %p620;
	add.s64 	%rd6598, %rd21289, %rd6597;
	add.s64 	%rd1384, %rd6598, %rd13;
	setp.lt.u64 	%p621, %rd1384, %rd21289;
	setp.eq.s64 	%p622, %rd1384, %rd21289;
	selp.u32 	%r183, -1, 0, %p622;
	selp.u32 	%r184, -1, 0, %p621;
	selp.b32 	%r185, %r184, %r183, %p619;
	and.b32  	%r187, %r185, 1;
	setp.eq.b32 	%p623, %r187, 1;
	or.pred  	%p624, %p621, %p623;
	selp.u64 	%rd6599, 1, 0, %p624;
	add.s64 	%rd6600, %rd21288, %rd6599;
	add.s64 	%rd1385, %rd6600, %rd14;
	setp.ge.u64 	%p625, %rd1385, %rd21288;
	setp.lt.u64 	%p626, %rd1385, %rd21288;
	setp.eq.s64 	%p627, %rd1385, %rd21288;
	selp.u32 	%r188, -1, 0, %p626;
	selp.u32 	%r189, -1, 0, %p627;
	selp.b32 	%r190, %r189, %r188, %p624;
	selp.b32 	%r191, %r190, %r188, %p625;
	cvt.u64.u32 	%rd6601, %r191;
	and.b64  	%rd6602, %rd6601, 1;
	add.s64 	%rd6603, %rd21287, %rd6602;
	add.s64 	%rd21287, %rd6603, %rd15;
	mov.u64 	%rd21288, %rd1385;
	mov.u64 	%rd21289, %rd1384;
	mov.u64 	%rd21290, %rd1383;
$L__BB1_613:
	sub.s64 	%rd21394, %rd21290, %rd21251;
	setp.lt.u64 	%p628, %rd21290, %rd21251;
	selp.u64 	%rd6604, 1, 0, %p628;
	add.s64 	%rd6605, %rd21252, %rd6604;
	sub.s64 	%rd21393, %rd21289, %rd6605;
	setp.lt.u64 	%p629, %rd21289, %rd6605;
	selp.u64 	%rd6606, 1, 0, %p629;
	add.s64 	%rd6607, %rd21253, %rd6606;
	sub.s64 	%rd21392, %rd21288, %rd6607;
	setp.lt.u64 	%p630, %rd21288, %rd6607;
	selp.u64 	%rd6608, 1, 0, %p630;
	add.s64 	%rd6609, %rd21254, %rd6608;
	sub.s64 	%rd21391, %rd21287, %rd6609;
	setp.ge.u64 	%p631, %rd21287, %rd6609;
	@%p631 bra 	$L__BB1_615;
	add.s64 	%rd1395, %rd21394, %rd12;
	setp.ge.u64 	%p632, %rd1395, %rd21394;
	setp.lt.u64 	%p633, %rd1395, %rd21394;
	selp.u64 	%rd6610, 1, 0, %p633;
	add.s64 	%rd6611, %rd21393, %rd6610;
	add.s64 	%rd1396, %rd6611, %rd13;
	setp.lt.u64 	%p634, %rd1396, %rd21393;
	setp.eq.s64 	%p635, %rd1396, %rd21393;
	selp.u32 	%r192, -1, 0, %p635;
	selp.u32 	%r193, -1, 0, %p634;
	selp.b32 	%r194, %r193, %r192, %p632;
	and.b32  	%r196, %r194, 1;
	setp.eq.b32 	%p636, %r196, 1;
	or.pred  	%p637, %p634, %p636;
	selp.u64 	%rd6612, 1, 0, %p637;
	add.s64 	%rd6613, %rd21392, %rd6612;
	add.s64 	%rd1397, %rd6613, %rd14;
	setp.ge.u64 	%p638, %rd1397, %rd21392;
	setp.lt.u64 	%p639, %rd1397, %rd21392;
	setp.eq.s64 	%p640, %rd1397, %rd21392;
	selp.u32 	%r197, -1, 0, %p639;
	selp.u32 	%r198, -1, 0, %p640;
	selp.b32 	%r199, %r198, %r197, %p637;
	selp.b32 	%r200, %r199, %r197, %p638;
	cvt.u64.u32 	%rd6614, %r200;
	and.b64  	%rd6615, %rd6614, 1;
	add.s64 	%rd6616, %rd21391, %rd6615;
	add.s64 	%rd21391, %rd6616, %rd15;
	mov.u64 	%rd21392, %rd1397;
	mov.u64 	%rd21393, %rd1396;
	mov.u64 	%rd21394, %rd1395;
$L__BB1_615:
	sub.s64 	%rd21295, %rd21251, %rd21394;
	setp.lt.u64 	%p641, %rd21251, %rd21394;
	selp.u64 	%rd6617, 1, 0, %p641;
	add.s64 	%rd6618, %rd21393, %rd6617;
	sub.s64 	%rd21296, %rd21252, %rd6618;
	setp.lt.u64 	%p642, %rd21252, %rd6618;
	selp.u64 	%rd6619, 1, 0, %p642;
	add.s64 	%rd6620, %rd21392, %rd6619;
	sub.s64 	%rd21297, %rd21253, %rd6620;
	setp.lt.u64 	%p643, %rd21253, %rd6620;
	selp.u64 	%rd6621, 1, 0, %p643;
	add.s64 	%rd6622, %rd21391, %rd6621;
	sub.s64 	%rd21298, %rd21254, %rd6622;
	setp.ge.u64 	%p644, %rd21254, %rd6622;
	@%p644 bra 	$L__BB1_617;
	add.s64 	%rd1407, %rd21295, %rd12;
	setp.ge.u64 	%p645, %rd1407, %rd21295;
	setp.lt.u64 	%p646, %rd1407, %rd21295;
	selp.u64 	%rd6623, 1, 0, %p646;
	add.s64 	%rd6624, %rd21296, %rd6623;
	add.s64 	%rd1408, %rd6624, %rd13;
	setp.lt.u64 	%p647, %rd1408, %rd21296;
	setp.eq.s64 	%p648, %rd1408, %rd21296;
	selp.u32 	%r201, -1, 0, %p648;
	selp.u32 	%r202, -1, 0, %p647;
	selp.b32 	%r203, %r202, %r201, %p645;
	and.b32  	%r205, %r203, 1;
	setp.eq.b32 	%p649, %r205, 1;
	or.pred  	%p650, %p647, %p649;
	selp.u64 	%rd6625, 1, 0, %p650;
	add.s64 	%rd6626, %rd21297, %rd6625;
	add.s64 	%rd1409, %rd6626, %rd14;
	setp.ge.u64 	%p651, %rd1409, %rd21297;
	setp.lt.u64 	%p652, %rd1409, %rd21297;
	setp.eq.s64 	%p653, %rd1409, %rd21297;
	selp.u32 	%r206, -1, 0, %p652;
	selp.u32 	%r207, -1, 0, %p653;
	selp.b32 	%r208, %r207, %r206, %p650;
	selp.b32 	%r209, %r208, %r206, %p651;
	cvt.u64.u32 	%rd6627, %r209;
	and.b64  	%rd6628, %rd6627, 1;
	add.s64 	%rd6629, %rd21298, %rd6628;
	add.s64 	%rd21298, %rd6629, %rd15;
	mov.u64 	%rd21295, %rd1407;
	mov.u64 	%rd21296, %rd1408;
	mov.u64 	%rd21297, %rd1409;
$L__BB1_617:
	shr.u64 	%rd6630, %rd21295, 32;
	and.b64  	%rd6631, %rd21295, 4294967295;
	mul.lo.s64 	%rd6632, %rd6631, %rd1359;
	mul.lo.s64 	%rd6633, %rd6630, %rd1359;
	mul.lo.s64 	%rd6634, %rd6631, %rd1360;
	shr.u64 	%rd6635, %rd6632, 32;
	and.b64  	%rd6636, %rd6633, 4294967295;
	add.s64 	%rd6637, %rd6635, %rd6636;
	and.b64  	%rd6638, %rd6634, 4294967295;
	add.s64 	%rd6639, %rd6637, %rd6638;
	shr.u64 	%rd6640, %rd6633, 32;
	mad.lo.s64 	%rd6641, %rd6630, %rd1360, %rd6640;
	shr.u64 	%rd6642, %rd6634, 32;
	add.s64 	%rd6643, %rd6641, %rd6642;
	shr.u64 	%rd6644, %rd6639, 32;
	shl.b64 	%rd6645, %rd6639, 32;
	and.b64  	%rd6646, %rd6632, 4294967295;
	or.b64  	%rd6647, %rd6645, %rd6646;
	add.s64 	%rd6648, %rd6643, %rd6644;
	shr.u64 	%rd6649, %rd21296, 32;
	and.b64  	%rd6650, %rd21296, 4294967295;
	mul.lo.s64 	%rd6651, %rd6650, %rd1359;
	mul.lo.s64 	%rd6652, %rd6649, %rd1359;
	mul.lo.s64 	%rd6653, %rd6650, %rd1360;
	shr.u64 	%rd6654, %rd6651, 32;
	and.b64  	%rd6655, %rd6652, 4294967295;
	add.s64 	%rd6656, %rd6654, %rd6655;
	and.b64  	%rd6657, %rd6653, 4294967295;
	add.s64 	%rd6658, %rd6656, %rd6657;
	shr.u64 	%rd6659, %rd6652, 32;
	mad.lo.s64 	%rd6660, %rd6649, %rd1360, %rd6659;
	shr.u64 	%rd6661, %rd6653, 32;
	add.s64 	%rd6662, %rd6660, %rd6661;
	shr.u64 	%rd6663, %rd6658, 32;
	shl.b64 	%rd6664, %rd6658, 32;
	and.b64  	%rd6665, %rd6651, 4294967295;
	or.b64  	%rd6666, %rd6664, %rd6665;
	add.s64 	%rd6667, %rd6662, %rd6663;
	shr.u64 	%rd6668, %rd21297, 32;
	and.b64  	%rd6669, %rd21297, 4294967295;
	mul.lo.s64 	%rd6670, %rd6669, %rd1359;
	mul.lo.s64 	%rd6671, %rd6668, %rd1359;
	mul.lo.s64 	%rd6672, %rd6669, %rd1360;
	shr.u64 	%rd6673, %rd6670, 32;
	and.b64  	%rd6674, %rd6671, 4294967295;
	add.s64 	%rd6675, %rd6673, %rd6674;
	and.b64  	%rd6676, %rd6672, 4294967295;
	add.s64 	%rd6677, %rd6675, %rd6676;
	shr.u64 	%rd6678, %rd6671, 32;
	mad.lo.s64 	%rd6679, %rd6668, %rd1360, %rd6678;
	shr.u64 	%rd6680, %rd6672, 32;
	add.s64 	%rd6681, %rd6679, %rd6680;
	shr.u64 	%rd6682, %rd6677, 32;
	shl.b64 	%rd6683, %rd6677, 32;
	and.b64  	%rd6684, %rd6670, 4294967295;
	or.b64  	%rd6685, %rd6683, %rd6684;
	add.s64 	%rd6686, %rd6681, %rd6682;
	shr.u64 	%rd6687, %rd21298, 32;
	and.b64  	%rd6688, %rd21298, 4294967295;
	mul.lo.s64 	%rd6689, %rd6688, %rd1359;
	mul.lo.s64 	%rd6690, %rd6687, %rd1359;
	mul.lo.s64 	%rd6691, %rd6688, %rd1360;
	shr.u64 	%rd6692, %rd6689, 32;
	and.b64  	%rd6693, %rd6690, 4294967295;
	add.s64 	%rd6694, %rd6692, %rd6693;
	and.b64  	%rd6695, %rd6691, 4294967295;
	add.s64 	%rd6696, %rd6694, %rd6695;
	shr.u64 	%rd6697, %rd6690, 32;
	mad.lo.s64 	%rd6698, %rd6687, %rd1360, %rd6697;
	shr.u64 	%rd6699, %rd6691, 32;
	add.s64 	%rd6700, %rd6698, %rd6699;
	shr.u64 	%rd6701, %rd6696, 32;
	shl.b64 	%rd6702, %rd6696, 32;
	and.b64  	%rd6703, %rd6689, 4294967295;
	or.b64  	%rd6704, %rd6702, %rd6703;
	add.s64 	%rd6705, %rd6700, %rd6701;
	mul.lo.s64 	%rd6706, %rd6631, %rd1362;
	mul.lo.s64 	%rd6707, %rd6630, %rd1362;
	mul.lo.s64 	%rd6708, %rd6631, %rd1361;
	shr.u64 	%rd6709, %rd6706, 32;
	and.b64  	%rd6710, %rd6707, 4294967295;
	add.s64 	%rd6711, %rd6709, %rd6710;
	and.b64  	%rd6712, %rd6708, 4294967295;
	add.s64 	%rd6713, %rd6711, %rd6712;
	shr.u64 	%rd6714, %rd6707, 32;
	mad.lo.s64 	%rd6715, %rd6630, %rd1361, %rd6714;
	shr.u64 	%rd6716, %rd6708, 32;
	add.s64 	%rd6717, %rd6715, %rd6716;
	shr.u64 	%rd6718, %rd6713, 32;
	shl.b64 	%rd6719, %rd6713, 32;
	and.b64  	%rd6720, %rd6706, 4294967295;
	or.b64  	%rd6721, %rd6719, %rd6720;
	add.s64 	%rd6722, %rd6666, %rd6721;
	setp.lt.u64 	%p654, %rd6722, %rd6666;
	selp.u64 	%rd6723, 1, 0, %p654;
	add.s64 	%rd6724, %rd6717, %rd6667;
	add.s64 	%rd6725, %rd6724, %rd6718;
	add.s64 	%rd6726, %rd6725, %rd6723;
	mul.lo.s64 	%rd6727, %rd6650, %rd1362;
	mul.lo.s64 	%rd6728, %rd6649, %rd1362;
	mul.lo.s64 	%rd6729, %rd6650, %rd1361;
	shr.u64 	%rd6730, %rd6727, 32;
	and.b64  	%rd6731, %rd6728, 4294967295;
	add.s64 	%rd6732, %rd6730, %rd6731;
	and.b64  	%rd6733, %rd6729, 4294967295;
	add.s64 	%rd6734, %rd6732, %rd6733;
	shr.u64 	%rd6735, %rd6728, 32;
	mad.lo.s64 	%rd6736, %rd6649, %rd1361, %rd6735;
	shr.u64 	%rd6737, %rd6729, 32;
	add.s64 	%rd6738, %rd6736, %rd6737;
	shr.u64 	%rd6739, %rd6734, 32;
	shl.b64 	%rd6740, %rd6734, 32;
	and.b64  	%rd6741, %rd6727, 4294967295;
	or.b64  	%rd6742, %rd6740, %rd6741;
	add.s64 	%rd6743, %rd6685, %rd6723;
	add.s64 	%rd6744, %rd6743, %rd6742;
	max.u64 	%rd6745, %rd6685, %rd6743;
	setp.gt.u64 	%p655, %rd6745, %rd6744;
	selp.u64 	%rd6746, 1, 0, %p655;
	add.s64 	%rd6747, %rd6738, %rd6686;
	add.s64 	%rd6748, %rd6747, %rd6739;
	add.s64 	%rd6749, %rd6748, %rd6746;
	mul.lo.s64 	%rd6750, %rd6669, %rd1362;
	mul.lo.s64 	%rd6751, %rd6668, %rd1362;
	mul.lo.s64 	%rd6752, %rd6669, %rd1361;
	shr.u64 	%rd6753, %rd6750, 32;
	and.b64  	%rd6754, %rd6751, 4294967295;
	add.s64 	%rd6755, %rd6753, %rd6754;
	and.b64  	%rd6756, %rd6752, 4294967295;
	add.s64 	%rd6757, %rd6755, %rd6756;
	shr.u64 	%rd6758, %rd6751, 32;
	mad.lo.s64 	%rd6759, %rd6668, %rd1361, %rd6758;
	shr.u64 	%rd6760, %rd6752, 32;
	add.s64 	%rd6761, %rd6759, %rd6760;
	shr.u64 	%rd6762, %rd6757, 32;
	shl.b64 	%rd6763, %rd6757, 32;
	and.b64  	%rd6764, %rd6750, 4294967295;
	or.b64  	%rd6765, %rd6763, %rd6764;
	add.s64 	%rd6766, %rd6704, %rd6746;
	add.s64 	%rd6767, %rd6766, %rd6765;
	max.u64 	%rd6768, %rd6704, %rd6766;
	setp.gt.u64 	%p656, %rd6768, %rd6767;
	selp.u64 	%rd6769, 1, 0, %p656;
	add.s64 	%rd6770, %rd6761, %rd6705;
	add.s64 	%rd6771, %rd6770, %rd6762;
	add.s64 	%rd6772, %rd6771, %rd6769;
	mul.lo.s64 	%rd6773, %rd6631, %rd1364;
	mul.lo.s64 	%rd6774, %rd6630, %rd1364;
	mul.lo.s64 	%rd6775, %rd6631, %rd1363;
	shr.u64 	%rd6776, %rd6773, 32;
	and.b64  	%rd6777, %rd6774, 4294967295;
	add.s64 	%rd6778, %rd6776, %rd6777;
	and.b64  	%rd6779, %rd6775, 4294967295;
	add.s64 	%rd6780, %rd6778, %rd6779;
	shr.u64 	%rd6781, %rd6774, 32;
	mad.lo.s64 	%rd6782, %rd6630, %rd1363, %rd6781;
	shr.u64 	%rd6783, %rd6775, 32;
	add.s64 	%rd6784, %rd6782, %rd6783;
	shr.u64 	%rd6785, %rd6780, 32;
	shl.b64 	%rd6786, %rd6780, 32;
	and.b64  	%rd6787, %rd6773, 4294967295;
	or.b64  	%rd6788, %rd6786, %rd6787;
	add.s64 	%rd6789, %rd6744, %rd6788;
	setp.lt.u64 	%p657, %rd6789, %rd6744;
	selp.u64 	%rd6790, 1, 0, %p657;
	add.s64 	%rd6791, %rd6784, %rd6749;
	add.s64 	%rd6792, %rd6791, %rd6785;
	add.s64 	%rd6793, %rd6792, %rd6790;
	mul.lo.s64 	%rd6794, %rd6650, %rd1364;
	mul.lo.s64 	%rd6795, %rd6649, %rd1364;
	mul.lo.s64 	%rd6796, %rd6650, %rd1363;
	shr.u64 	%rd6797, %rd6794, 32;
	and.b64  	%rd6798, %rd6795, 4294967295;
	add.s64 	%rd6799, %rd6797, %rd6798;
	and.b64  	%rd6800, %rd6796, 4294967295;
	add.s64 	%rd6801, %rd6799, %rd6800;
	shr.u64 	%rd6802, %rd6795, 32;
	mad.lo.s64 	%rd6803, %rd6649, %rd1363, %rd6802;
	shr.u64 	%rd6804, %rd6796, 32;
	add.s64 	%rd6805, %rd6803, %rd6804;
	shr.u64 	%rd6806, %rd6801, 32;
	shl.b64 	%rd6807, %rd6801, 32;
	and.b64  	%rd6808, %rd6794, 4294967295;
	or.b64  	%rd6809, %rd6807, %rd6808;
	add.s64 	%rd6810, %rd6767, %rd6790;
	add.s64 	%rd6811, %rd6810, %rd6809;
	max.u64 	%rd6812, %rd6767, %rd6810;
	setp.gt.u64 	%p658, %rd6812, %rd6811;
	selp.u64 	%rd6813, 1, 0, %p658;
	add.s64 	%rd6814, %rd6805, %rd6772;
	add.s64 	%rd6815, %rd6814, %rd6806;
	add.s64 	%rd6816, %rd6815, %rd6813;
	mul.lo.s64 	%rd6817, %rd6631, %rd1366;
	mul.lo.s64 	%rd6818, %rd6630, %rd1366;
	mul.lo.s64 	%rd6819, %rd6631, %rd1365;
	shr.u64 	%rd6820, %rd6817, 32;
	and.b64  	%rd6821, %rd6818, 4294967295;
	add.s64 	%rd6822, %rd6820, %rd6821;
	and.b64  	%rd6823, %rd6819, 4294967295;
	add.s64 	%rd6824, %rd6822, %rd6823;
	shr.u64 	%rd6825, %rd6818, 32;
	mad.lo.s64 	%rd6826, %rd6630, %rd1365, %rd6825;
	shr.u64 	%rd6827, %rd6819, 32;
	add.s64 	%rd6828, %rd6826, %rd6827;
	shr.u64 	%rd6829, %rd6824, 32;
	shl.b64 	%rd6830, %rd6824, 32;
	and.b64  	%rd6831, %rd6817, 4294967295;
	or.b64  	%rd6832, %rd6830, %rd6831;
	add.s64 	%rd6833, %rd6811, %rd6832;
	setp.lt.u64 	%p659, %rd6833, %rd6811;
	selp.u64 	%rd6834, 1, 0, %p659;
	add.s64 	%rd6835, %rd6828, %rd6816;
	add.s64 	%rd6836, %rd6835, %rd6829;
	add.s64 	%rd6837, %rd6836, %rd6834;
	mul.lo.s64 	%rd6838, %rd11, %rd6647;
	mul.lo.s64 	%rd6839, %rd12, %rd6838;
	mul.hi.u64 	%rd6840, %rd12, %rd6838;
	add.cc.s64 	%rd6841, %rd6839, %rd6647;
	addc.cc.s64 	%rd6842, %rd6840, 0;
	mul.lo.s64 	%rd6843, %rd13, %rd6838;
	mul.hi.u64 	%rd6844, %rd13, %rd6838;
	mov.b64 	%rd6845, 0;
	add.cc.s64 	%rd6846, %rd6842, %rd6722;
	addc.cc.s64 	%rd6847, %rd6845, 0;
	add.cc.s64 	%rd6848, %rd6846, %rd6843;
	addc.cc.s64 	%rd6849, %rd6847, %rd6844;
	mul.lo.s64 	%rd6850, %rd14, %rd6838;
	mul.hi.u64 	%rd6851, %rd14, %rd6838;
	add.cc.s64 	%rd6852, %rd6849, %rd6789;
	addc.cc.s64 	%rd6853, %rd6845, 0;
	add.cc.s64 	%rd6854, %rd6852, %rd6850;
	addc.cc.s64 	%rd6855, %rd6853, %rd6851;
	mul.lo.s64 	%rd6856, %rd15, %rd6838;
	mul.hi.u64 	%rd6857, %rd15, %rd6838;
	add.cc.s64 	%rd6858, %rd6855, %rd6833;
	addc.cc.s64 	%rd6859, %rd6845, 0;
	add.cc.s64 	%rd6860, %rd6858, %rd6856;
	addc.cc.s64 	%rd6861, %rd6859, %rd6857;
	add.s64 	%rd6862, %rd6648, %rd6861;
	setp.lt.u64 	%p660, %rd6862, %rd6648;
	selp.u64 	%rd6863, 1, 0, %p660;
	add.s64 	%rd6864, %rd6726, %rd6863;
	setp.lt.u64 	%p661, %rd6864, %rd6726;
	selp.u64 	%rd6865, 1, 0, %p661;
	add.s64 	%rd6866, %rd6793, %rd6865;
	setp.lt.u64 	%p662, %rd6866, %rd6793;
	selp.u64 	%rd6867, 1, 0, %p662;
	add.s64 	%rd6868, %rd6837, %rd6867;
	mul.lo.s64 	%rd6869, %rd11, %rd6848;
	mul.lo.s64 	%rd6870, %rd12, %rd6869;
	mul.hi.u64 	%rd6871, %rd12, %rd6869;
	add.cc.s64 	%rd6872, %rd6870, %rd6848;
	addc.cc.s64 	%rd6873, %rd6871, 0;
	mul.lo.s64 	%rd6874, %rd13, %rd6869;
	mul.hi.u64 	%rd6875, %rd13, %rd6869;
	add.cc.s64 	%rd6876, %rd6873, %rd6854;
	addc.cc.s64 	%rd6877, %rd6845, 0;
	add.cc.s64 	%rd6878, %rd6876, %rd6874;
	addc.cc.s64 	%rd6879, %rd6877, %rd6875;
	mul.lo.s64 	%rd6880, %rd14, %rd6869;
	mul.hi.u64 	%rd6881, %rd14, %rd6869;
	add.cc.s64 	%rd6882, %rd6879, %rd6860;
	addc.cc.s64 	%rd6883, %rd6845, 0;
	add.cc.s64 	%rd6884, %rd6882, %rd6880;
	addc.cc.s64 	%rd6885, %rd6883, %rd6881;
	mul.lo.s64 	%rd6886, %rd15, %rd6869;
	mul.hi.u64 	%rd6887, %rd15, %rd6869;
	add.cc.s64 	%rd6888, %rd6885, %rd6862;
	addc.cc.s64 	%rd6889, %rd6845, 0;
	add.cc.s64 	%rd6890, %rd6888, %rd6886;
	addc.cc.s64 	%rd6891, %rd6889, %rd6887;
	add.s64 	%rd6892, %rd6864, %rd6891;
	setp.lt.u64 	%p663, %rd6892, %rd6864;
	selp.u64 	%rd6893, 1, 0, %p663;
	add.s64 	%rd6894, %rd6866, %rd6893;
	setp.lt.u64 	%p664, %rd6894, %rd6866;
	selp.u64 	%rd6895, 1, 0, %p664;
	add.s64 	%rd6896, %rd6868, %rd6895;
	mul.lo.s64 	%rd6897, %rd11, %rd6878;
	mul.lo.s64 	%rd6898, %rd12, %rd6897;
	mul.hi.u64 	%rd6899, %rd12, %rd6897;
	add.cc.s64 	%rd6900, %rd6898, %rd6878;
	addc.cc.s64 	%rd6901, %rd6899, 0;
	mul.lo.s64 	%rd6902, %rd13, %rd6897;
	mul.hi.u64 	%rd6903, %rd13, %rd6897;
	add.cc.s64 	%rd6904, %rd6901, %rd6884;
	addc.cc.s64 	%rd6905, %rd6845, 0;
	add.cc.s64 	%rd6906, %rd6904, %rd6902;
	addc.cc.s64 	%rd6907, %rd6905, %rd6903;
	mul.lo.s64 	%rd6908, %rd14, %rd6897;
	mul.hi.u64 	%rd6909, %rd14, %rd6897;
	add.cc.s64 	%rd6910, %rd6907, %rd6890;
	addc.cc.s64 	%rd6911, %rd6845, 0;
	add.cc.s64 	%rd6912, %rd6910, %rd6908;
	addc.cc.s64 	%rd6913, %rd6911, %rd6909;
	mul.lo.s64 	%rd6914, %rd15, %rd6897;
	mul.hi.u64 	%rd6915, %rd15, %rd6897;
	add.cc.s64 	%rd6916, %rd6913, %rd6892;
	addc.cc.s64 	%rd6917, %rd6845, 0;
	add.cc.s64 	%rd6918, %rd6916, %rd6914;
	addc.cc.s64 	%rd6919, %rd6917, %rd6915;
	add.s64 	%rd6920, %rd6894, %rd6919;
	setp.lt.u64 	%p665, %rd6920, %rd6894;
	selp.u64 	%rd6921, 1, 0, %p665;
	add.s64 	%rd6922, %rd6896, %rd6921;
	mul.lo.s64 	%rd6923, %rd11, %rd6906;
	mul.lo.s64 	%rd6924, %rd12, %rd6923;
	mul.hi.u64 	%rd6925, %rd12, %rd6923;
	add.cc.s64 	%rd6926, %rd6924, %rd6906;
	addc.cc.s64 	%rd6927, %rd6925, 0;
	mul.lo.s64 	%rd6928, %rd13, %rd6923;
	mul.hi.u64 	%rd6929, %rd13, %rd6923;
	add.cc.s64 	%rd6930, %rd6927, %rd6912;
	addc.cc.s64 	%rd6931, %rd6845, 0;
	add.cc.s64 	%rd1415, %rd6930, %rd6928;
	addc.cc.s64 	%rd6932, %rd6931, %rd6929;
	mul.lo.s64 	%rd6933, %rd14, %rd6923;
	mul.hi.u64 	%rd6934, %rd14, %rd6923;
	add.cc.s64 	%rd6935, %rd6932, %rd6918;
	addc.cc.s64 	%rd6936, %rd6845, 0;
	add.cc.s64 	%rd1416, %rd6935, %rd6933;
	addc.cc.s64 	%rd6937, %rd6936, %rd6934;
	mul.lo.s64 	%rd6938, %rd15, %rd6923;
	mul.hi.u64 	%rd6939, %rd15, %rd6923;
	add.cc.s64 	%rd6940, %rd6937, %rd6920;
	addc.cc.s64 	%rd6941, %rd6845, 0;
	add.cc.s64 	%rd1417, %rd6940, %rd6938;
	addc.cc.s64 	%rd6942, %rd6941, %rd6939;
	add.s64 	%rd21299, %rd6922, %rd6942;
	setp.gt.u64 	%p666, %rd21299, %rd15;
	@%p666 bra 	$L__BB1_623;
	setp.lt.u64 	%p667, %rd21299, %rd15;
	mov.u64 	%rd21300, %rd1417;
	mov.u64 	%rd21301, %rd1416;
	mov.u64 	%rd21302, %rd1415;
	@%p667 bra 	$L__BB1_624;
	setp.lt.u64 	%p668, %rd14, %rd1417;
	@%p668 bra 	$L__BB1_623;
	setp.gt.u64 	%p669, %rd14, %rd1417;
	mov.u64 	%rd21300, %rd1417;
	mov.u64 	%rd21301, %rd1416;
	mov.u64 	%rd21302, %rd1415;
	@%p669 bra 	$L__BB1_624;
	setp.lt.u64 	%p670, %rd13, %rd1416;
	@%p670 bra 	$L__BB1_623;
	setp.gt.u64 	%p671, %rd13, %rd1416;
	setp.gt.u64 	%p672, %rd12, %rd1415;
	or.pred  	%p673, %p671, %p672;
	mov.u64 	%rd21300, %rd1417;
	mov.u64 	%rd21301, %rd1416;
	mov.u64 	%rd21302, %rd1415;
	@%p673 bra 	$L__BB1_624;
$L__BB1_623:
	sub.s64 	%rd21302, %rd1415, %rd12;
	setp.lt.u64 	%p674, %rd1415, %rd12;
	selp.u64 	%rd6943, 1, 0, %p674;
	add.s64 	%rd6944, %rd13, %rd6943;
	sub.s64 	%rd21301, %rd1416, %rd6944;
	setp.lt.u64 	%p675, %rd1416, %rd6944;
	selp.u64 	%rd6945, 1, 0, %p675;
	add.s64 	%rd6946, %rd14, %rd6945;
	sub.s64 	%rd21300, %rd1417, %rd6946;
	setp.lt.u64 	%p676, %rd1417, %rd6946;
	selp.u64 	%rd6947, 1, 0, %p676;
	add.s64 	%rd6948, %rd15, %rd6947;
	sub.s64 	%rd21299, %rd21299, %rd6948;
$L__BB1_624:
	sub.s64 	%rd21390, %rd21302, %rd21267;
	setp.lt.u64 	%p677, %rd21302, %rd21267;
	selp.u64 	%rd6949, 1, 0, %p677;
	add.s64 	%rd6950, %rd21268, %rd6949;
	sub.s64 	%rd21389, %rd21301, %rd6950;
	setp.lt.u64 	%p678, %rd21301, %rd6950;
	selp.u64 	%rd6951, 1, 0, %p678;
	add.s64 	%rd6952, %rd21269, %rd6951;
	sub.s64 	%rd21388, %rd21300, %rd6952;
	setp.lt.u64 	%p679, %rd21300, %rd6952;
	selp.u64 	%rd6953, 1, 0, %p679;
	add.s64 	%rd6954, %rd21270, %rd6953;
	sub.s64 	%rd21387, %rd21299, %rd6954;
	setp.ge.u64 	%p680, %rd21299, %rd6954;
	@%p680 bra 	$L__BB1_626;
	add.s64 	%rd1431, %rd21390, %rd12;
	setp.ge.u64 	%p681, %rd1431, %rd21390;
	setp.lt.u64 	%p682, %rd1431, %rd21390;
	selp.u64 	%rd6955, 1, 0, %p682;
	add.s64 	%rd6956, %rd21389, %rd6955;
	add.s64 	%rd1432, %rd6956, %rd13;
	setp.lt.u64 	%p683, %rd1432, %rd21389;
	setp.eq.s64 	%p684, %rd1432, %rd21389;
	selp.u32 	%r210, -1, 0, %p684;
	selp.u32 	%r211, -1, 0, %p683;
	selp.b32 	%r212, %r211, %r210, %p681;
	and.b32  	%r214, %r212, 1;
	setp.eq.b32 	%p685, %r214, 1;
	or.pred  	%p686, %p683, %p685;
	selp.u64 	%rd6957, 1, 0, %p686;
	add.s64 	%rd6958, %rd21388, %rd6957;
	add.s64 	%rd1433, %rd6958, %rd14;
	setp.ge.u64 	%p687, %rd1433, %rd21388;
	setp.lt.u64 	%p688, %rd1433, %rd21388;
	setp.eq.s64 	%p689, %rd1433, %rd21388;
	selp.u32 	%r215, -1, 0, %p688;
	selp.u32 	%r216, -1, 0, %p689;
	selp.b32 	%r217, %r216, %r215, %p686;
	selp.b32 	%r218, %r217, %r215, %p687;
	cvt.u64.u32 	%rd6959, %r218;
	and.b64  	%rd6960, %rd6959, 1;
	add.s64 	%rd6961, %rd21387, %rd6960;
	add.s64 	%rd21387, %rd6961, %rd15;
	mov.u64 	%rd21388, %rd1433;
	mov.u64 	%rd21389, %rd1432;
	mov.u64 	%rd21390, %rd1431;
$L__BB1_626:
	mul.lo.s64 	%rd6962, %rd1039, %rd1115;
	mul.lo.s64 	%rd6963, %rd1040, %rd1115;
	mul.lo.s64 	%rd6964, %rd1039, %rd1116;
	shr.u64 	%rd6965, %rd6962, 32;
	and.b64  	%rd6966, %rd6963, 4294967295;
	add.s64 	%rd6967, %rd6965, %rd6966;
	and.b64  	%rd6968, %rd6964, 4294967295;
	add.s64 	%rd6969, %rd6967, %rd6968;
	shr.u64 	%rd6970, %rd6963, 32;
	mad.lo.s64 	%rd6971, %rd1040, %rd1116, %rd6970;
	shr.u64 	%rd6972, %rd6964, 32;
	add.s64 	%rd6973, %rd6971, %rd6972;
	shr.u64 	%rd6974, %rd6969, 32;
	shl.b64 	%rd6975, %rd6969, 32;
	and.b64  	%rd6976, %rd6962, 4294967295;
	or.b64  	%rd6977, %rd6975, %rd6976;
	add.s64 	%rd6978, %rd6973, %rd6974;
	mul.lo.s64 	%rd6979, %rd1042, %rd1115;
	mul.lo.s64 	%rd6980, %rd1041, %rd1115;
	mul.lo.s64 	%rd6981, %rd1042, %rd1116;
	shr.u64 	%rd6982, %rd6979, 32;
	and.b64  	%rd6983, %rd6980, 4294967295;
	add.s64 	%rd6984, %rd6982, %rd6983;
	and.b64  	%rd6985, %rd6981, 4294967295;
	add.s64 	%rd6986, %rd6984, %rd6985;
	shr.u64 	%rd6987, %rd6980, 32;
	mad.lo.s64 	%rd6988, %rd1041, %rd1116, %rd6987;
	shr.u64 	%rd6989, %rd6981, 32;
	add.s64 	%rd6990, %rd6988, %rd6989;
	shr.u64 	%rd6991, %rd6986, 32;
	shl.b64 	%rd6992, %rd6986, 32;
	and.b64  	%rd6993, %rd6979, 4294967295;
	or.b64  	%rd6994, %rd6992, %rd6993;
	add.s64 	%rd6995, %rd6990, %rd6991;
	mul.lo.s64 	%rd6996, %rd1044, %rd1115;
	mul.lo.s64 	%rd6997, %rd1043, %rd1115;
	mul.lo.s64 	%rd6998, %rd1044, %rd1116;
	shr.u64 	%rd6999, %rd6996, 32;
	and.b64  	%rd7000, %rd6997, 4294967295;
	add.s64 	%rd7001, %rd6999, %rd7000;
	and.b64  	%rd7002, %rd6998, 4294967295;
	add.s64 	%rd7003, %rd7001, %rd7002;
	shr.u64 	%rd7004, %rd6997, 32;
	mad.lo.s64 	%rd7005, %rd1043, %rd1116, %rd7004;
	shr.u64 	%rd7006, %rd6998, 32;
	add.s64 	%rd7007, %rd7005, %rd7006;
	shr.u64 	%rd7008, %rd7003, 32;
	shl.b64 	%rd7009, %rd7003, 32;
	and.b64  	%rd7010, %rd6996, 4294967295;
	or.b64  	%rd7011, %rd7009, %rd7010;
	add.s64 	%rd7012, %rd7007, %rd7008;
	mul.lo.s64 	%rd7013, %rd1046, %rd1115;
	mul.lo.s64 	%rd7014, %rd1045, %rd1115;
	mul.lo.s64 	%rd7015, %rd1046, %rd1116;
	shr.u64 	%rd7016, %rd7013, 32;
	and.b64  	%rd7017, %rd7014, 4294967295;
	add.s64 	%rd7018, %rd7016, %rd7017;
	and.b64  	%rd7019, %rd7015, 4294967295;
	add.s64 	%rd7020, %rd7018, %rd7019;
	shr.u64 	%rd7021, %rd7014, 32;
	mad.lo.s64 	%rd7022, %rd1045, %rd1116, %rd7021;
	shr.u64 	%rd7023, %rd7015, 32;
	add.s64 	%rd7024, %rd7022, %rd7023;
	shr.u64 	%rd7025, %rd7020, 32;
	shl.b64 	%rd7026, %rd7020, 32;
	and.b64  	%rd7027, %rd7013, 4294967295;
	or.b64  	%rd7028, %rd7026, %rd7027;
	add.s64 	%rd7029, %rd7024, %rd7025;
	mul.lo.s64 	%rd7030, %rd1039, %rd1117;
	mul.lo.s64 	%rd7031, %rd1040, %rd1117;
	mul.lo.s64 	%rd7032, %rd1039, %rd1118;
	shr.u64 	%rd7033, %rd7030, 32;
	and.b64  	%rd7034, %rd7031, 4294967295;
	add.s64 	%rd7035, %rd7033, %rd7034;
	and.b64  	%rd7036, %rd7032, 4294967295;
	add.s64 	%rd7037, %rd7035, %rd7036;
	shr.u64 	%rd7038, %rd7031, 32;
	mad.lo.s64 	%rd7039, %rd1040, %rd1118, %rd7038;
	shr.u64 	%rd7040, %rd7032, 32;
	add.s64 	%rd7041, %rd7039, %rd7040;
	shr.u64 	%rd7042, %rd7037, 32;
	shl.b64 	%rd7043, %rd7037, 32;
	and.b64  	%rd7044, %rd7030, 4294967295;
	or.b64  	%rd7045, %rd7043, %rd7044;
	add.s64 	%rd7046, %rd6994, %rd7045;
	setp.lt.u64 	%p690, %rd7046, %rd6994;
	selp.u64 	%rd7047, 1, 0, %p690;
	add.s64 	%rd7048, %rd7041, %rd6995;
	add.s64 	%rd7049, %rd7048, %rd7042;
	add.s64 	%rd7050, %rd7049, %rd7047;
	mul.lo.s64 	%rd7051, %rd1042, %rd1117;
	mul.lo.s64 	%rd7052, %rd1041, %rd1117;
	mul.lo.s64 	%rd7053, %rd1042, %rd1118;
	shr.u64 	%rd7054, %rd7051, 32;
	and.b64  	%rd7055, %rd7052, 4294967295;
	add.s64 	%rd7056, %rd7054, %rd7055;
	and.b64  	%rd7057, %rd7053, 4294967295;
	add.s64 	%rd7058, %rd7056, %rd7057;
	shr.u64 	%rd7059, %rd7052, 32;
	mad.lo.s64 	%rd7060, %rd1041, %rd1118, %rd7059;
	shr.u64 	%rd7061, %rd7053, 32;
	add.s64 	%rd7062, %rd7060, %rd7061;
	shr.u64 	%rd7063, %rd7058, 32;
	shl.b64 	%rd7064, %rd7058, 32;
	and.b64  	%rd7065, %rd7051, 4294967295;
	or.b64  	%rd7066, %rd7064, %rd7065;
	add.s64 	%rd7067, %rd7011, %rd7047;
	add.s64 	%rd7068, %rd7067, %rd7066;
	max.u64 	%rd7069, %rd7011, %rd7067;
	setp.gt.u64 	%p691, %rd7069, %rd7068;
	selp.u64 	%rd7070, 1, 0, %p691;
	add.s64 	%rd7071, %rd7062, %rd7012;
	add.s64 	%rd7072, %rd7071, %rd7063;
	add.s64 	%rd7073, %rd7072, %rd7070;
	mul.lo.s64 	%rd7074, %rd1044, %rd1117;
	mul.lo.s64 	%rd7075, %rd1043, %rd1117;
	mul.lo.s64 	%rd7076, %rd1044, %rd1118;
	shr.u64 	%rd7077, %rd7074, 32;
	and.b64  	%rd7078, %rd7075, 4294967295;
	add.s64 	%rd7079, %rd7077, %rd7078;
	and.b64  	%rd7080, %rd7076, 4294967295;
	add.s64 	%rd7081, %rd7079, %rd7080;
	shr.u64 	%rd7082, %rd7075, 32;
	mad.lo.s64 	%rd7083, %rd1043, %rd1118, %rd7082;
	shr.u64 	%rd7084, %rd7076, 32;
	add.s64 	%rd7085, %rd7083, %rd7084;
	shr.u64 	%rd7086, %rd7081, 32;
	shl.b64 	%rd7087, %rd7081, 32;
	and.b64  	%rd7088, %rd7074, 4294967295;
	or.b64  	%rd7089, %rd7087, %rd7088;
	add.s64 	%rd7090, %rd7028, %rd7070;
	add.s64 	%rd7091, %rd7090, %rd7089;
	max.u64 	%rd7092, %rd7028, %rd7090;
	setp.gt.u64 	%p692, %rd7092, %rd7091;
	selp.u64 	%rd7093, 1, 0, %p692;
	add.s64 	%rd7094, %rd7085, %rd7029;
	add.s64 	%rd7095, %rd7094, %rd7086;
	add.s64 	%rd7096, %rd7095, %rd7093;
	mul.lo.s64 	%rd7097, %rd1039, %rd1119;
	mul.lo.s64 	%rd7098, %rd1040, %rd1119;
	mul.lo.s64 	%rd7099, %rd1039, %rd1120;
	shr.u64 	%rd7100, %rd7097, 32;
	and.b64  	%rd7101, %rd7098, 4294967295;
	add.s64 	%rd7102, %rd7100, %rd7101;
	and.b64  	%rd7103, %rd7099, 4294967295;
	add.s64 	%rd7104, %rd7102, %rd7103;
	shr.u64 	%rd7105, %rd7098, 32;
	mad.lo.s64 	%rd7106, %rd1040, %rd1120, %rd7105;
	shr.u64 	%rd7107, %rd7099, 32;
	add.s64 	%rd7108, %rd7106, %rd7107;
	shr.u64 	%rd7109, %rd7104, 32;
	shl.b64 	%rd7110, %rd7104, 32;
	and.b64  	%rd7111, %rd7097, 4294967295;
	or.b64  	%rd7112, %rd7110, %rd7111;
	add.s64 	%rd7113, %rd7068, %rd7112;
	setp.lt.u64 	%p693, %rd7113, %rd7068;
	selp.u64 	%rd7114, 1, 0, %p693;
	add.s64 	%rd7115, %rd7108, %rd7073;
	add.s64 	%rd7116, %rd7115, %rd7109;
	add.s64 	%rd7117, %rd7116, %rd7114;
	mul.lo.s64 	%rd7118, %rd1042, %rd1119;
	mul.lo.s64 	%rd7119, %rd1041, %rd1119;
	mul.lo.s64 	%rd7120, %rd1042, %rd1120;
	shr.u64 	%rd7121, %rd7118, 32;
	and.b64  	%rd7122, %rd7119, 4294967295;
	add.s64 	%rd7123, %rd7121, %rd7122;
	and.b64  	%rd7124, %rd7120, 4294967295;
	add.s64 	%rd7125, %rd7123, %rd7124;
	shr.u64 	%rd7126, %rd7119, 32;
	mad.lo.s64 	%rd7127, %rd1041, %rd1120, %rd7126;
	shr.u64 	%rd7128, %rd7120, 32;
	add.s64 	%rd7129, %rd7127, %rd7128;
	shr.u64 	%rd7130, %rd7125, 32;
	shl.b64 	%rd7131, %rd7125, 32;
	and.b64  	%rd7132, %rd7118, 4294967295;
	or.b64  	%rd7133, %rd7131, %rd7132;
	add.s64 	%rd7134, %rd7091, %rd7114;
	add.s64 	%rd7135, %rd7134, %rd7133;
	max.u64 	%rd7136, %rd7091, %rd7134;
	setp.gt.u64 	%p694, %rd7136, %rd7135;
	selp.u64 	%rd7137, 1, 0, %p694;
	add.s64 	%rd7138, %rd7129, %rd7096;
	add.s64 	%rd7139, %rd7138, %rd7130;
	add.s64 	%rd7140, %rd7139, %rd7137;
	mul.lo.s64 	%rd7141, %rd1039, %rd1121;
	mul.lo.s64 	%rd7142, %rd1040, %rd1121;
	mul.lo.s64 	%rd7143, %rd1039, %rd1122;
	shr.u64 	%rd7144, %rd7141, 32;
	and.b64  	%rd7145, %rd7142, 4294967295;
	add.s64 	%rd7146, %rd7144, %rd7145;
	and.b64  	%rd7147, %rd7143, 4294967295;
	add.s64 	%rd7148, %rd7146, %rd7147;
	shr.u64 	%rd7149, %rd7142, 32;
	mad.lo.s64 	%rd7150, %rd1040, %rd1122, %rd7149;
	shr.u64 	%rd7151, %rd7143, 32;
	add.s64 	%rd7152, %rd7150, %rd7151;
	shr.u64 	%rd7153, %rd7148, 32;
	shl.b64 	%rd7154, %rd7148, 32;
	and.b64  	%rd7155, %rd7141, 4294967295;
	or.b64  	%rd7156, %rd7154, %rd7155;
	add.s64 	%rd7157, %rd7135, %rd7156;
	setp.lt.u64 	%p695, %rd7157, %rd7135;
	selp.u64 	%rd7158, 1, 0, %p695;
	add.s64 	%rd7159, %rd7152, %rd7140;
	add.s64 	%rd7160, %rd7159, %rd7153;
	add.s64 	%rd7161, %rd7160, %rd7158;
	mul.lo.s64 	%rd7162, %rd11, %rd6977;
	mul.lo.s64 	%rd7163, %rd12, %rd7162;
	mul.hi.u64 	%rd7164, %rd12, %rd7162;
	add.cc.s64 	%rd7165, %rd7163, %rd6977;
	addc.cc.s64 	%rd7166, %rd7164, 0;
	mul.lo.s64 	%rd7167, %rd13, %rd7162;
	mul.hi.u64 	%rd7168, %rd13, %rd7162;
	mov.b64 	%rd7169, 0;
	add.cc.s64 	%rd7170, %rd7166, %rd7046;
	addc.cc.s64 	%rd7171, %rd7169, 0;
	add.cc.s64 	%rd7172, %rd7170, %rd7167;
	addc.cc.s64 	%rd7173, %rd7171, %rd7168;
	mul.lo.s64 	%rd7174, %rd14, %rd7162;
	mul.hi.u64 	%rd7175, %rd14, %rd7162;
	add.cc.s64 	%rd7176, %rd7173, %rd7113;
	addc.cc.s64 	%rd7177, %rd7169, 0;
	add.cc.s64 	%rd7178, %rd7176, %rd7174;
	addc.cc.s64 	%rd7179, %rd7177, %rd7175;
	mul.lo.s64 	%rd7180, %rd15, %rd7162;
	mul.hi.u64 	%rd7181, %rd15, %rd7162;
	add.cc.s64 	%rd7182, %rd7179, %rd7157;
	addc.cc.s64 	%rd7183, %rd7169, 0;
	add.cc.s64 	%rd7184, %rd7182, %rd7180;
	addc.cc.s64 	%rd7185, %rd7183, %rd7181;
	add.s64 	%rd7186, %rd6978, %rd7185;
	setp.lt.u64 	%p696, %rd7186, %rd6978;
	selp.u64 	%rd7187, 1, 0, %p696;
	add.s64 	%rd7188, %rd7050, %rd7187;
	setp.lt.u64 	%p697, %rd7188, %rd7050;
	selp.u64 	%rd7189, 1, 0, %p697;
	add.s64 	%rd7190, %rd7117, %rd7189;
	setp.lt.u64 	%p698, %rd7190, %rd7117;
	selp.u64 	%rd7191, 1, 0, %p698;
	add.s64 	%rd7192, %rd7161, %rd7191;
	mul.lo.s64 	%rd7193, %rd11, %rd7172;
	mul.lo.s64 	%rd7194, %rd12, %rd7193;
	mul.hi.u64 	%rd7195, %rd12, %rd7193;
	add.cc.s64 	%rd7196, %rd7194, %rd7172;
	addc.cc.s64 	%rd7197, %rd7195, 0;
	mul.lo.s64 	%rd7198, %rd13, %rd7193;
	mul.hi.u64 	%rd7199, %rd13, %rd7193;
	add.cc.s64 	%rd7200, %rd7197, %rd7178;
	addc.cc.s64 	%rd7201, %rd7169, 0;
	add.cc.s64 	%rd7202, %rd7200, %rd7198;
	addc.cc.s64 	%rd7203, %rd7201, %rd7199;
	mul.lo.s64 	%rd7204, %rd14, %rd7193;
	mul.hi.u64 	%rd7205, %rd14, %rd7193;
	add.cc.s64 	%rd7206, %rd7203, %rd7184;
	addc.cc.s64 	%rd7207, %rd7169, 0;
	add.cc.s64 	%rd7208, %rd7206, %rd7204;
	addc.cc.s64 	%rd7209, %rd7207, %rd7205;
	mul.lo.s64 	%rd7210, %rd15, %rd7193;
	mul.hi.u64 	%rd7211, %rd15, %rd7193;
	add.cc.s64 	%rd7212, %rd7209, %rd7186;
	addc.cc.s64 	%rd7213, %rd7169, 0;
	add.cc.s64 	%rd7214, %rd7212, %rd7210;
	addc.cc.s64 	%rd7215, %rd7213, %rd7211;
	add.s64 	%rd7216, %rd7188, %rd7215;
	setp.lt.u64 	%p699, %rd7216, %rd7188;
	selp.u64 	%rd7217, 1, 0, %p699;
	add.s64 	%rd7218, %rd7190, %rd7217;
	setp.lt.u64 	%p700, %rd7218, %rd7190;
	selp.u64 	%rd7219, 1, 0, %p700;
	add.s64 	%rd7220, %rd7192, %rd7219;
	mul.lo.s64 	%rd7221, %rd11, %rd7202;
	mul.lo.s64 	%rd7222, %rd12, %rd7221;
	mul.hi.u64 	%rd7223, %rd12, %rd7221;
	add.cc.s64 	%rd7224, %rd7222, %rd7202;
	addc.cc.s64 	%rd7225, %rd7223, 0;
	mul.lo.s64 	%rd7226, %rd13, %rd7221;
	mul.hi.u64 	%rd7227, %rd13, %rd7221;
	add.cc.s64 	%rd7228, %rd7225, %rd7208;
	addc.cc.s64 	%rd7229, %rd7169, 0;
	add.cc.s64 	%rd7230, %rd7228, %rd7226;
	addc.cc.s64 	%rd7231, %rd7229, %rd7227;
	mul.lo.s64 	%rd7232, %rd14, %rd7221;
	mul.hi.u64 	%rd7233, %rd14, %rd7221;
	add.cc.s64 	%rd7234, %rd7231, %rd7214;
	addc.cc.s64 	%rd7235, %rd7169, 0;
	add.cc.s64 	%rd7236, %rd7234, %rd7232;
	addc.cc.s64 	%rd7237, %rd7235, %rd7233;
	mul.lo.s64 	%rd7238, %rd15, %rd7221;
	mul.hi.u64 	%rd7239, %rd15, %rd7221;
	add.cc.s64 	%rd7240, %rd7237, %rd7216;
	addc.cc.s64 	%rd7241, %rd7169, 0;
	add.cc.s64 	%rd7242, %rd7240, %rd7238;
	addc.cc.s64 	%rd7243, %rd7241, %rd7239;
	add.s64 	%rd7244, %rd7218, %rd7243;
	setp.lt.u64 	%p701, %rd7244, %rd7218;
	selp.u64 	%rd7245, 1, 0, %p701;
	add.s64 	%rd7246, %rd7220, %rd7245;
	mul.lo.s64 	%rd7247, %rd11, %rd7230;
	mul.lo.s64 	%rd7248, %rd12, %rd7247;
	mul.hi.u64 	%rd7249, %rd12, %rd7247;
	add.cc.s64 	%rd7250, %rd7248, %rd7230;
	addc.cc.s64 	%rd7251, %rd7249, 0;
	mul.lo.s64 	%rd7252, %rd13, %rd7247;
	mul.hi.u64 	%rd7253, %rd13, %rd7247;
	add.cc.s64 	%rd7254, %rd7251, %rd7236;
	addc.cc.s64 	%rd7255, %rd7169, 0;
	add.cc.s64 	%rd1439, %rd7254, %rd7252;
	addc.cc.s64 	%rd7256, %rd7255, %rd7253;
	mul.lo.s64 	%rd7257, %rd14, %rd7247;
	mul.hi.u64 	%rd7258, %rd14, %rd7247;
	add.cc.s64 	%rd7259, %rd7256, %rd7242;
	addc.cc.s64 	%rd7260, %rd7169, 0;
	add.cc.s64 	%rd1440, %rd7259, %rd7257;
	addc.cc.s64 	%rd7261, %rd7260, %rd7258;
	mul.lo.s64 	%rd7262, %rd15, %rd7247;
	mul.hi.u64 	%rd7263, %rd15, %rd7247;
	add.cc.s64 	%rd7264, %rd7261, %rd7244;
	addc.cc.s64 	%rd7265, %rd7169, 0;
	add.cc.s64 	%rd1441, %rd7264, %rd7262;
	addc.cc.s64 	%rd7266, %rd7265, %rd7263;
	add.s64 	%rd21307, %rd7246, %rd7266;
	setp.gt.u64 	%p702, %rd21307, %rd15;
	@%p702 bra 	$L__BB1_632;
	setp.lt.u64 	%p703, %rd21307, %rd15;
	mov.u64 	%rd21308, %rd1441;
	mov.u64 	%rd21309, %rd1440;
	mov.u64 	%rd21310, %rd1439;
	@%p703 bra 	$L__BB1_633;
	setp.lt.u64 	%p704, %rd14, %rd1441;
	@%p704 bra 	$L__BB1_632;
	setp.gt.u64 	%p705, %rd14, %rd1441;
	mov.u64 	%rd21308, %rd1441;
	mov.u64 	%rd21309, %rd1440;
	mov.u64 	%rd21310, %rd1439;
	@%p705 bra 	$L__BB1_633;
	setp.lt.u64 	%p706, %rd13, %rd1440;
	@%p706 bra 	$L__BB1_632;
	setp.gt.u64 	%p707, %rd13, %rd1440;
	setp.gt.u64 	%p708, %rd12, %rd1439;
	or.pred  	%p709, %p707, %p708;
	mov.u64 	%rd21308, %rd1441;
	mov.u64 	%rd21309, %rd1440;
	mov.u64 	%rd21310, %rd1439;
	@%p709 bra 	$L__BB1_633;
$L__BB1_632:
	sub.s64 	%rd21310, %rd1439, %rd12;
	setp.lt.u64 	%p710, %rd1439, %rd12;
	selp.u64 	%rd7267, 1, 0, %p710;
	add.s64 	%rd7268, %rd13, %rd7267;
	sub.s64 	%rd21309, %rd1440, %rd7268;
	setp.lt.u64 	%p711, %rd1440, %rd7268;
	selp.u64 	%rd7269, 1, 0, %p711;
	add.s64 	%rd7270, %rd14, %rd7269;
	sub.s64 	%rd21308, %rd1441, %rd7270;
	setp.lt.u64 	%p712, %rd1441, %rd7270;
	selp.u64 	%rd7271, 1, 0, %p712;
	add.s64 	%rd7272, %rd15, %rd7271;
	sub.s64 	%rd21307, %rd21307, %rd7272;
$L__BB1_633:
	shl.b64 	%rd1451, %rd21310, 1;
	setp.gt.s64 	%p713, %rd21310, -1;
	mov.b64 	{%r219, %r220}, %rd21309;
	mov.b64 	{%r221, %r222}, %rd21310;
	shf.l.wrap.b32 	%r223, %r222, %r219, 1;
	shf.l.wrap.b32 	%r224, %r219, %r220, 1;
	mov.b64 	%rd1452, {%r223, %r224};
	setp.lt.u64 	%p714, %rd1452, %rd21309;
	setp.eq.s64 	%p715, %rd1452, %rd21309;
	selp.u32 	%r225, -1, 0, %p715;
	selp.u32 	%r226, -1, 0, %p714;
	selp.b32 	%r227, %r226, %r225, %p713;
	and.b32  	%r229, %r227, 1;
	setp.eq.b32 	%p716, %r229, 1;
	or.pred  	%p717, %p714, %p716;
	selp.u64 	%rd7273, 1, 0, %p717;
	shl.b64 	%rd7274, %rd21308, 1;
	or.b64  	%rd1453, %rd7274, %rd7273;
	setp.ge.u64 	%p718, %rd1453, %rd21308;
	setp.lt.u64 	%p719, %rd1453, %rd21308;
	setp.eq.s64 	%p720, %rd1453, %rd21308;
	selp.u32 	%r230, -1, 0, %p719;
	selp.u32 	%r231, -1, 0, %p720;
	selp.b32 	%r232, %r231, %r230, %p717;
	selp.b32 	%r233, %r232, %r230, %p718;
	and.b32  	%r234, %r233, 1;
	setp.eq.b32 	%p28, %r234, 1;
	cvt.u64.u32 	%rd7275, %r233;
	and.b64  	%rd7276, %rd7275, 1;
	shl.b64 	%rd7277, %rd21307, 1;
	or.b64  	%rd21383, %rd7277, %rd7276;
	setp.lt.u64 	%p721, %rd21383, %rd21307;
	@%p721 bra 	$L__BB1_640;
	setp.eq.s64 	%p722, %rd21383, %rd21307;
	and.pred  	%p723, %p722, %p28;
	setp.gt.u64 	%p724, %rd21383, %rd15;
	or.pred  	%p725, %p723, %p724;
	@%p725 bra 	$L__BB1_640;
	setp.lt.u64 	%p726, %rd21383, %rd15;
	mov.u32 	%r1011, %r54;
	mov.u64 	%rd21384, %rd1453;
	mov.u64 	%rd21385, %rd1452;
	mov.u64 	%rd21386, %rd1451;
	@%p726 bra 	$L__BB1_743;
	setp.gt.u64 	%p727, %rd1453, %rd14;
	@%p727 bra 	$L__BB1_640;
	setp.lt.u64 	%p728, %rd1453, %rd14;
	mov.u32 	%r1011, %r54;
	mov.u64 	%rd21384, %rd1453;
	mov.u64 	%rd21385, %rd1452;
	mov.u64 	%rd21386, %rd1451;
	@%p728 bra 	$L__BB1_743;
	setp.gt.u64 	%p729, %rd1452, %rd13;
	@%p729 bra 	$L__BB1_640;
	setp.lt.u64 	%p730, %rd1452, %rd13;
	setp.lt.u64 	%p731, %rd1451, %rd12;
	or.pred  	%p732, %p730, %p731;
	mov.u32 	%r1011, %r54;
	mov.u64 	%rd21384, %rd1453;
	mov.u64 	%rd21385, %rd1452;
	mov.u64 	%rd21386, %rd1451;
	@%p732 bra 	$L__BB1_743;
$L__BB1_640:
	sub.s64 	%rd21386, %rd1451, %rd12;
	setp.lt.u64 	%p733, %rd1451, %rd12;
	selp.u64 	%rd7278, 1, 0, %p733;
	add.s64 	%rd7279, %rd13, %rd7278;
	sub.s64 	%rd21385, %rd1452, %rd7279;
	setp.lt.u64 	%p734, %rd1452, %rd7279;
	selp.u64 	%rd7280, 1, 0, %p734;
	add.s64 	%rd7281, %rd14, %rd7280;
	sub.s64 	%rd21384, %rd1453, %rd7281;
	setp.lt.u64 	%p735, %rd1453, %rd7281;
	selp.u64 	%rd7282, 1, 0, %p735;
	add.s64 	%rd7283, %rd15, %rd7282;
	sub.s64 	%rd21383, %rd21383, %rd7283;
	mov.u32 	%r1011, %r54;
	bra.uni 	$L__BB1_743;
$L__BB1_641:
	shl.b64 	%rd1459, %rd21231, 1;
	setp.gt.s64 	%p736, %rd21231, -1;
	mov.b64 	{%r239, %r240}, %rd21232;
	mov.b64 	{%r241, %r242}, %rd21231;
	shf.l.wrap.b32 	%r243, %r242, %r239, 1;
	shf.l.wrap.b32 	%r244, %r239, %r240, 1;
	mov.b64 	%rd1460, {%r243, %r244};
	setp.lt.u64 	%p737, %rd1460, %rd21232;
	setp.eq.s64 	%p738, %rd1460, %rd21232;
	selp.u32 	%r245, -1, 0, %p738;
	selp.u32 	%r246, -1, 0, %p737;
	selp.b32 	%r247, %r246, %r245, %p736;
	and.b32  	%r249, %r247, 1;
	setp.eq.b32 	%p739, %r249, 1;
	or.pred  	%p740, %p737, %p739;
	selp.u64 	%rd7284, 1, 0, %p740;
	shl.b64 	%rd7285, %rd21233, 1;
	or.b64  	%rd1461, %rd7285, %rd7284;
	setp.ge.u64 	%p741, %rd1461, %rd21233;
	setp.lt.u64 	%p742, %rd1461, %rd21233;
	setp.eq.s64 	%p743, %rd1461, %rd21233;
	selp.u32 	%r250, -1, 0, %p742;
	selp.u32 	%r251, -1, 0, %p743;
	selp.b32 	%r252, %r251, %r250, %p740;
	selp.b32 	%r253, %r252, %r250, %p741;
	and.b32  	%r254, %r253, 1;
	setp.eq.b32 	%p29, %r254, 1;
	cvt.u64.u32 	%rd7286, %r253;
	and.b64  	%rd7287, %rd7286, 1;
	shl.b64 	%rd7288, %rd21234, 1;
	or.b64  	%rd21314, %rd7288, %rd7287;
	setp.lt.u64 	%p744, %rd21314, %rd21234;
	@%p744 bra 	$L__BB1_648;
	setp.eq.s64 	%p745, %rd21314, %rd21234;
	and.pred  	%p746, %p29, %p745;
	setp.gt.u64 	%p747, %rd21314, %rd15;
	or.pred  	%p748, %p746, %p747;
	@%p748 bra 	$L__BB1_648;
	setp.lt.u64 	%p749, %rd21314, %rd15;
	mov.u64 	%rd21311, %rd1459;
	mov.u64 	%rd21312, %rd1460;
	mov.u64 	%rd21313, %rd1461;
	@%p749 bra 	$L__BB1_649;
	setp.gt.u64 	%p750, %rd1461, %rd14;
	@%p750 bra 	$L__BB1_648;
	setp.lt.u64 	%p751, %rd1461, %rd14;
	mov.u64 	%rd21311, %rd1459;
	mov.u64 	%rd21312, %rd1460;
	mov.u64 	%rd21313, %rd1461;
	@%p751 bra 	$L__BB1_649;
	setp.gt.u64 	%p752, %rd1460, %rd13;
	@%p752 bra 	$L__BB1_648;
	setp.lt.u64 	%p753, %rd1460, %rd13;
	setp.lt.u64 	%p754, %rd1459, %rd12;
	or.pred  	%p755, %p753, %p754;
	mov.u64 	%rd21311, %rd1459;
	mov.u64 	%rd21312, %rd1460;
	mov.u64 	%rd21313, %rd1461;
	@%p755 bra 	$L__BB1_649;
$L__BB1_648:
	sub.s64 	%rd21311, %rd1459, %rd12;
	setp.lt.u64 	%p756, %rd1459, %rd12;
	selp.u64 	%rd7289, 1, 0, %p756;
	add.s64 	%rd7290, %rd13, %rd7289;
	sub.s64 	%rd21312, %rd1460, %rd7290;
	setp.lt.u64 	%p757, %rd1460, %rd7290;
	selp.u64 	%rd7291, 1, 0, %p757;
	add.s64 	%rd7292, %rd14, %rd7291;
	sub.s64 	%rd21313, %rd1461, %rd7292;
	setp.lt.u64 	%p758, %rd1461, %rd7292;
	selp.u64 	%rd7293, 1, 0, %p758;
	add.s64 	%rd7294, %rd15, %rd7293;
	sub.s64 	%rd21314, %rd21314, %rd7294;
$L__BB1_649:
	and.b64  	%rd7295, %rd21311, 4294967295;
	shr.u64 	%rd7296, %rd21311, 32;
	mul.lo.s64 	%rd7297, %rd7295, %rd7295;
	mul.lo.s64 	%rd7298, %rd7296, %rd7295;
	shr.u64 	%rd7299, %rd7297, 32;
	shl.b64 	%rd7300, %rd7298, 1;
	and.b64  	%rd7301, %rd7300, 8589934590;
	add.s64 	%rd7302, %rd7299, %rd7301;
	shr.u64 	%rd7303, %rd7298, 31;
	and.b64  	%rd7304, %rd7303, 8589934590;
	mad.lo.s64 	%rd7305, %rd7296, %rd7296, %rd7304;
	shr.u64 	%rd7306, %rd7302, 32;
	shl.b64 	%rd7307, %rd7302, 32;
	and.b64  	%rd7308, %rd7297, 4294967293;
	or.b64  	%rd7309, %rd7307, %rd7308;
	add.s64 	%rd7310, %rd7305, %rd7306;
	shr.u64 	%rd7311, %rd21312, 32;
	and.b64  	%rd7312, %rd21312, 4294967295;
	mul.lo.s64 	%rd7313, %rd7312, %rd7295;
	mul.lo.s64 	%rd7314, %rd7311, %rd7295;
	mul.lo.s64 	%rd7315, %rd7312, %rd7296;
	shr.u64 	%rd7316, %rd7313, 32;
	and.b64  	%rd7317, %rd7314, 4294967295;
	add.s64 	%rd7318, %rd7316, %rd7317;
	and.b64  	%rd7319, %rd7315, 4294967295;
	add.s64 	%rd7320, %rd7318, %rd7319;
	shr.u64 	%rd7321, %rd7314, 32;
	mad.lo.s64 	%rd7322, %rd7311, %rd7296, %rd7321;
	shr.u64 	%rd7323, %rd7315, 32;
	add.s64 	%rd7324, %rd7322, %rd7323;
	shr.u64 	%rd7325, %rd7320, 32;
	shl.b64 	%rd7326, %rd7320, 32;
	and.b64  	%rd7327, %rd7313, 4294967295;
	or.b64  	%rd7328, %rd7326, %rd7327;
	add.s64 	%rd7329, %rd7324, %rd7325;
	shr.u64 	%rd7330, %rd21313, 32;
	and.b64  	%rd7331, %rd21313, 4294967295;
	mul.lo.s64 	%rd7332, %rd7331, %rd7295;
	mul.lo.s64 	%rd7333, %rd7330, %rd7295;
	mul.lo.s64 	%rd7334, %rd7331, %rd7296;
	shr.u64 	%rd7335, %rd7332, 32;
	and.b64  	%rd7336, %rd7333, 4294967295;
	add.s64 	%rd7337, %rd7335, %rd7336;
	and.b64  	%rd7338, %rd7334, 4294967295;
	add.s64 	%rd7339, %rd7337, %rd7338;
	shr.u64 	%rd7340, %rd7333, 32;
	mad.lo.s64 	%rd7341, %rd7330, %rd7296, %rd7340;
	shr.u64 	%rd7342, %rd7334, 32;
	add.s64 	%rd7343, %rd7341, %rd7342;
	shr.u64 	%rd7344, %rd7339, 32;
	shl.b64 	%rd7345, %rd7339, 32;
	and.b64  	%rd7346, %rd7332, 4294967295;
	or.b64  	%rd7347, %rd7345, %rd7346;
	add.s64 	%rd7348, %rd7343, %rd7344;
	shr.u64 	%rd7349, %rd21314, 32;
	and.b64  	%rd7350, %rd21314, 4294967295;
	mul.lo.s64 	%rd7351, %rd7350, %rd7295;
	mul.lo.s64 	%rd7352, %rd7349, %rd7295;
	mul.lo.s64 	%rd7353, %rd7350, %rd7296;
	shr.u64 	%rd7354, %rd7351, 32;
	and.b64  	%rd7355, %rd7352, 4294967295;
	add.s64 	%rd7356, %rd7354, %rd7355;
	and.b64  	%rd7357, %rd7353, 4294967295;
	add.s64 	%rd7358, %rd7356, %rd7357;
	shr.u64 	%rd7359, %rd7352, 32;
	mad.lo.s64 	%rd7360, %rd7349, %rd7296, %rd7359;
	shr.u64 	%rd7361, %rd7353, 32;
	add.s64 	%rd7362, %rd7360, %rd7361;
	shr.u64 	%rd7363, %rd7358, 32;
	shl.b64 	%rd7364, %rd7358, 32;
	and.b64  	%rd7365, %rd7351, 4294967295;
	or.b64  	%rd7366, %rd7364, %rd7365;
	add.s64 	%rd7367, %rd7362, %rd7363;
	shl.b64 	%rd7368, %rd7328, 1;
	shr.u64 	%rd7369, %rd7326, 63;
	add.s64 	%rd7370, %rd7329, %rd7329;
	add.s64 	%rd7371, %rd7370, %rd7369;
	mul.lo.s64 	%rd7372, %rd7312, %rd7312;
	mul.lo.s64 	%rd7373, %rd7311, %rd7312;
	shr.u64 	%rd7374, %rd7372, 32;
	shl.b64 	%rd7375, %rd7373, 1;
	and.b64  	%rd7376, %rd7375, 8589934590;
	add.s64 	%rd7377, %rd7374, %rd7376;
	shr.u64 	%rd7378, %rd7373, 31;
	and.b64  	%rd7379, %rd7378, 8589934590;
	mad.lo.s64 	%rd7380, %rd7311, %rd7311, %rd7379;
	shr.u64 	%rd7381, %rd7377, 32;
	shl.b64 	%rd7382, %rd7377, 32;
	and.b64  	%rd7383, %rd7372, 4294967293;
	or.b64  	%rd7384, %rd7382, %rd7383;
	add.s64 	%rd7385, %rd7347, %rd7369;
	add.s64 	%rd7386, %rd7385, %rd7384;
	max.u64 	%rd7387, %rd7347, %rd7385;
	setp.gt.u64 	%p759, %rd7387, %rd7386;
	selp.u64 	%rd7388, 1, 0, %p759;
	add.s64 	%rd7389, %rd7380, %rd7348;
	add.s64 	%rd7390, %rd7389, %rd7381;
	add.s64 	%rd7391, %rd7390, %rd7388;
	mul.lo.s64 	%rd7392, %rd7331, %rd7312;
	mul.lo.s64 	%rd7393, %rd7330, %rd7312;
	mul.lo.s64 	%rd7394, %rd7331, %rd7311;
	shr.u64 	%rd7395, %rd7392, 32;
	and.b64  	%rd7396, %rd7393, 4294967295;
	add.s64 	%rd7397, %rd7395, %rd7396;
	and.b64  	%rd7398, %rd7394, 4294967295;
	add.s64 	%rd7399, %rd7397, %rd7398;
	shr.u64 	%rd7400, %rd7393, 32;
	mad.lo.s64 	%rd7401, %rd7330, %rd7311, %rd7400;
	shr.u64 	%rd7402, %rd7394, 32;
	add.s64 	%rd7403, %rd7401, %rd7402;
	shr.u64 	%rd7404, %rd7399, 32;
	shl.b64 	%rd7405, %rd7399, 32;
	and.b64  	%rd7406, %rd7392, 4294967295;
	or.b64  	%rd7407, %rd7405, %rd7406;
	add.s64 	%rd7408, %rd7366, %rd7388;
	add.s64 	%rd7409, %rd7408, %rd7407;
	max.u64 	%rd7410, %rd7366, %rd7408;
	setp.gt.u64 	%p760, %rd7410, %rd7409;
	selp.u64 	%rd7411, 1, 0, %p760;
	add.s64 	%rd7412, %rd7403, %rd7367;
	add.s64 	%rd7413, %rd7412, %rd7404;
	add.s64 	%rd7414, %rd7413, %rd7411;
	add.s64 	%rd7415, %rd7386, %rd7347;
	setp.lt.u64 	%p761, %rd7415, %rd7386;
	selp.u64 	%rd7416, 1, 0, %p761;
	add.s64 	%rd7417, %rd7348, %rd7391;
	add.s64 	%rd7418, %rd7417, %rd7416;
	add.s64 	%rd7419, %rd7409, %rd7416;
	add.s64 	%rd7420, %rd7419, %rd7407;
	max.u64 	%rd7421, %rd7409, %rd7419;
	setp.gt.u64 	%p762, %rd7421, %rd7420;
	selp.u64 	%rd7422, 1, 0, %p762;
	add.s64 	%rd7423, %rd7403, %rd7414;
	add.s64 	%rd7424, %rd7423, %rd7404;
	add.s64 	%rd7425, %rd7424, %rd7422;
	add.s64 	%rd7426, %rd7420, %rd7366;
	setp.lt.u64 	%p763, %rd7426, %rd7420;
	selp.u64 	%rd7427, 1, 0, %p763;
	add.s64 	%rd7428, %rd7367, %rd7425;
	add.s64 	%rd7429, %rd7428, %rd7427;
	mul.lo.s64 	%rd7430, %rd11, %rd7309;
	mul.lo.s64 	%rd7431, %rd12, %rd7430;
	mul.hi.u64 	%rd7432, %rd12, %rd7430;
	add.cc.s64 	%rd7433, %rd7431, %rd7309;
	addc.cc.s64 	%rd7434, %rd7432, 0;
	mul.lo.s64 	%rd7435, %rd13, %rd7430;
	mul.hi.u64 	%rd7436, %rd13, %rd7430;
	mov.b64 	%rd7437, 0;
	add.cc.s64 	%rd7438, %rd7434, %rd7368;
	addc.cc.s64 	%rd7439, %rd7437, 0;
	add.cc.s64 	%rd7440, %rd7438, %rd7435;
	addc.cc.s64 	%rd7441, %rd7439, %rd7436;
	mul.lo.s64 	%rd7442, %rd14, %rd7430;
	mul.hi.u64 	%rd7443, %rd14, %rd7430;
	add.cc.s64 	%rd7444, %rd7441, %rd7415;
	addc.cc.s64 	%rd7445, %rd7437, 0;
	add.cc.s64 	%rd7446, %rd7444, %rd7442;
	addc.cc.s64 	%rd7447, %rd7445, %rd7443;
	mul.lo.s64 	%rd7448, %rd15, %rd7430;
	mul.hi.u64 	%rd7449, %rd15, %rd7430;
	add.cc.s64 	%rd7450, %rd7447, %rd7426;
	addc.cc.s64 	%rd7451, %rd7437, 0;
	add.cc.s64 	%rd7452, %rd7450, %rd7448;
	addc.cc.s64 	%rd7453, %rd7451, %rd7449;
	add.s64 	%rd7454, %rd7310, %rd7453;
	setp.lt.u64 	%p764, %rd7454, %rd7310;
	selp.u64 	%rd7455, 1, 0, %p764;
	add.s64 	%rd7456, %rd7371, %rd7455;
	setp.lt.u64 	%p765, %rd7456, %rd7371;
	selp.u64 	%rd7457, 1, 0, %p765;
	add.s64 	%rd7458, %rd7418, %rd7457;
	setp.lt.u64 	%p766, %rd7458, %rd7418;
	selp.u64 	%rd7459, 1, 0, %p766;
	add.s64 	%rd7460, %rd7429, %rd7459;
	mul.lo.s64 	%rd7461, %rd11, %rd7440;
	mul.lo.s64 	%rd7462, %rd12, %rd7461;
	mul.hi.u64 	%rd7463, %rd12, %rd7461;
	add.cc.s64 	%rd7464, %rd7462, %rd7440;
	addc.cc.s64 	%rd7465, %rd7463, 0;
	mul.lo.s64 	%rd7466, %rd13, %rd7461;
	mul.hi.u64 	%rd7467, %rd13, %rd7461;
	add.cc.s64 	%rd7468, %rd7465, %rd7446;
	addc.cc.s64 	%rd7469, %rd7437, 0;
	add.cc.s64 	%rd7470, %rd7468, %rd7466;
	addc.cc.s64 	%rd7471, %rd7469, %rd7467;
	mul.lo.s64 	%rd7472, %rd14, %rd7461;
	mul.hi.u64 	%rd7473, %rd14, %rd7461;
	add.cc.s64 	%rd7474, %rd7471, %rd7452;
	addc.cc.s64 	%rd7475, %rd7437, 0;
	add.cc.s64 	%rd7476, %rd7474, %rd7472;
	addc.cc.s64 	%rd7477, %rd7475, %rd7473;
	mul.lo.s64 	%rd7478, %rd15, %rd7461;
	mul.hi.u64 	%rd7479, %rd15, %rd7461;
	add.cc.s64 	%rd7480, %rd7477, %rd7454;
	addc.cc.s64 	%rd7481, %rd7437, 0;
	add.cc.s64 	%rd7482, %rd7480, %rd7478;
	addc.cc.s64 	%rd7483, %rd7481, %rd7479;
	add.s64 	%rd7484, %rd7456, %rd7483;
	setp.lt.u64 	%p767, %rd7484, %rd7456;
	selp.u64 	%rd7485, 1, 0, %p767;
	add.s64 	%rd7486, %rd7458, %rd7485;
	setp.lt.u64 	%p768, %rd7486, %rd7458;
	selp.u64 	%rd7487, 1, 0, %p768;
	add.s64 	%rd7488, %rd7460, %rd7487;
	mul.lo.s64 	%rd7489, %rd11, %rd7470;
	mul.lo.s64 	%rd7490, %rd12, %rd7489;
	mul.hi.u64 	%rd7491, %rd12, %rd7489;
	add.cc.s64 	%rd7492, %rd7490, %rd7470;
	addc.cc.s64 	%rd7493, %rd7491, 0;
	mul.lo.s64 	%rd7494, %rd13, %rd7489;
	mul.hi.u64 	%rd7495, %rd13, %rd7489;
	add.cc.s64 	%rd7496, %rd7493, %rd7476;
	addc.cc.s64 	%rd7497, %rd7437, 0;
	add.cc.s64 	%rd7498, %rd7496, %rd7494;
	addc.cc.s64 	%rd7499, %rd7497, %rd7495;
	mul.lo.s64 	%rd7500, %rd14, %rd7489;
	mul.hi.u64 	%rd7501, %rd14, %rd7489;
	add.cc.s64 	%rd7502, %rd7499, %rd7482;
	addc.cc.s64 	%rd7503, %rd7437, 0;
	add.cc.s64 	%rd7504, %rd7502, %rd7500;
	addc.cc.s64 	%rd7505, %rd7503, %rd7501;
	mul.lo.s64 	%rd7506, %rd15, %rd7489;
	mul.hi.u64 	%rd7507, %rd15, %rd7489;
	add.cc.s64 	%rd7508, %rd7505, %rd7484;
	addc.cc.s64 	%rd7509, %rd7437, 0;
	add.cc.s64 	%rd7510, %rd7508, %rd7506;
	addc.cc.s64 	%rd7511, %rd7509, %rd7507;
	add.s64 	%rd7512, %rd7486, %rd7511;
	setp.lt.u64 	%p769, %rd7512, %rd7486;
	selp.u64 	%rd7513, 1, 0, %p769;
	add.s64 	%rd7514, %rd7488, %rd7513;
	mul.lo.s64 	%rd7515, %rd11, %rd7498;
	mul.lo.s64 	%rd7516, %rd12, %rd7515;
	mul.hi.u64 	%rd7517, %rd12, %rd7515;
	add.cc.s64 	%rd7518, %rd7516, %rd7498;
	addc.cc.s64 	%rd7519, %rd7517, 0;
	mul.lo.s64 	%rd7520, %rd13, %rd7515;
	mul.hi.u64 	%rd7521, %rd13, %rd7515;
	add.cc.s64 	%rd7522, %rd7519, %rd7504;
	addc.cc.s64 	%rd7523, %rd7437, 0;
	add.cc.s64 	%rd1471, %rd7522, %rd7520;
	addc.cc.s64 	%rd7524, %rd7523, %rd7521;
	mul.lo.s64 	%rd7525, %rd14, %rd7515;
	mul.hi.u64 	%rd7526, %rd14, %rd7515;
	add.cc.s64 	%rd7527, %rd7524, %rd7510;
	addc.cc.s64 	%rd7528, %rd7437, 0;
	add.cc.s64 	%rd1472, %rd7527, %rd7525;
	addc.cc.s64 	%rd7529, %rd7528, %rd7526;
	mul.lo.s64 	%rd7530, %rd15, %rd7515;
	mul.hi.u64 	%rd7531, %rd15, %rd7515;
	add.cc.s64 	%rd7532, %rd7529, %rd7512;
	addc.cc.s64 	%rd7533, %rd7437, 0;
	add.cc.s64 	%rd1473, %rd7532, %rd7530;
	addc.cc.s64 	%rd7534, %rd7533, %rd7531;
	add.s64 	%rd21318, %rd7514, %rd7534;
	setp.gt.u64 	%p770, %rd21318, %rd15;
	@%p770 bra 	$L__BB1_655;
	setp.lt.u64 	%p771, %rd21318, %rd15;
	mov.u64 	%rd21315, %rd1471;
	mov.u64 	%rd21316, %rd1472;
	mov.u64 	%rd21317, %rd1473;
	@%p771 bra 	$L__BB1_656;
	setp.lt.u64 	%p772, %rd14, %rd1473;
	@%p772 bra 	$L__BB1_655;
	setp.gt.u64 	%p773, %rd14, %rd1473;
	mov.u64 	%rd21315, %rd1471;
	mov.u64 	%rd21316, %rd1472;
	mov.u64 	%rd21317, %rd1473;
	@%p773 bra 	$L__BB1_656;
	setp.lt.u64 	%p774, %rd13, %rd1472;
	@%p774 bra 	$L__BB1_655;
	setp.gt.u64 	%p775, %rd13, %rd1472;
	setp.gt.u64 	%p776, %rd12, %rd1471;
	or.pred  	%p777, %p775, %p776;
	mov.u64 	%rd21315, %rd1471;
	mov.u64 	%rd21316, %rd1472;
	mov.u64 	%rd21317, %rd1473;
	@%p777 bra 	$L__BB1_656;
$L__BB1_655:
	sub.s64 	%rd21315, %rd1471, %rd12;
	setp.lt.u64 	%p778, %rd1471, %rd12;
	selp.u64 	%rd7535, 1, 0, %p778;
	add.s64 	%rd7536, %rd13, %rd7535;
	sub.s64 	%rd21316, %rd1472, %rd7536;
	setp.lt.u64 	%p779, %rd1472, %rd7536;
	selp.u64 	%rd7537, 1, 0, %p779;
	add.s64 	%rd7538, %rd14, %rd7537;
	sub.s64 	%rd21317, %rd1473, %rd7538;
	setp.lt.u64 	%p780, %rd1473, %rd7538;
	selp.u64 	%rd7539, 1, 0, %p780;
	add.s64 	%rd7540, %rd15, %rd7539;
	sub.s64 	%rd21318, %rd21318, %rd7540;
$L__BB1_656:
	and.b64  	%rd1483, %rd21231, 4294967295;
	shr.u64 	%rd1484, %rd21231, 32;
	shr.u64 	%rd1485, %rd21315, 32;
	and.b64  	%rd1486, %rd21315, 4294967295;
	mul.lo.s64 	%rd7541, %rd1486, %rd1483;
	mul.lo.s64 	%rd7542, %rd1485, %rd1483;
	mul.lo.s64 	%rd7543, %rd1486, %rd1484;
	shr.u64 	%rd7544, %rd7541, 32;
	and.b64  	%rd7545, %rd7542, 4294967295;
	add.s64 	%rd7546, %rd7544, %rd7545;
	and.b64  	%rd7547, %rd7543, 4294967295;
	add.s64 	%rd7548, %rd7546, %rd7547;
	shr.u64 	%rd7549, %rd7542, 32;
	mad.lo.s64 	%rd7550, %rd1485, %rd1484, %rd7549;
	shr.u64 	%rd7551, %rd7543, 32;
	add.s64 	%rd7552, %rd7550, %rd7551;
	shr.u64 	%rd7553, %rd7548, 32;
	shl.b64 	%rd7554, %rd7548, 32;
	and.b64  	%rd7555, %rd7541, 4294967295;
	or.b64  	%rd7556, %rd7554, %rd7555;
	add.s64 	%rd7557, %rd7552, %rd7553;
	shr.u64 	%rd1487, %rd21316, 32;
	and.b64  	%rd1488, %rd21316, 4294967295;
	mul.lo.s64 	%rd7558, %rd1488, %rd1483;
	mul.lo.s64 	%rd7559, %rd1487, %rd1483;
	mul.lo.s64 	%rd7560, %rd1488, %rd1484;
	shr.u64 	%rd7561, %rd7558, 32;
	and.b64  	%rd7562, %rd7559, 4294967295;
	add.s64 	%rd7563, %rd7561, %rd7562;
	and.b64  	%rd7564, %rd7560, 4294967295;
	add.s64 	%rd7565, %rd7563, %rd7564;
	shr.u64 	%rd7566, %rd7559, 32;
	mad.lo.s64 	%rd7567, %rd1487, %rd1484, %rd7566;
	shr.u64 	%rd7568, %rd7560, 32;
	add.s64 	%rd7569, %rd7567, %rd7568;
	shr.u64 	%rd7570, %rd7565, 32;
	shl.b64 	%rd7571, %rd7565, 32;
	and.b64  	%rd7572, %rd7558, 4294967295;
	or.b64  	%rd7573, %rd7571, %rd7572;
	add.s64 	%rd7574, %rd7569, %rd7570;
	shr.u64 	%rd1489, %rd21317, 32;
	and.b64  	%rd1490, %rd21317, 4294967295;
	mul.lo.s64 	%rd7575, %rd1490, %rd1483;
	mul.lo.s64 	%rd7576, %rd1489, %rd1483;
	mul.lo.s64 	%rd7577, %rd1490, %rd1484;
	shr.u64 	%rd7578, %rd7575, 32;
	and.b64  	%rd7579, %rd7576, 4294967295;
	add.s64 	%rd7580, %rd7578, %rd7579;
	and.b64  	%rd7581, %rd7577, 4294967295;
	add.s64 	%rd7582, %rd7580, %rd7581;
	shr.u64 	%rd7583, %rd7576, 32;
	mad.lo.s64 	%rd7584, %rd1489, %rd1484, %rd7583;
	shr.u64 	%rd7585, %rd7577, 32;
	add.s64 	%rd7586, %rd7584, %rd7585;
	shr.u64 	%rd7587, %rd7582, 32;
	shl.b64 	%rd7588, %rd7582, 32;
	and.b64  	%rd7589, %rd7575, 4294967295;
	or.b64  	%rd7590, %rd7588, %rd7589;
	add.s64 	%rd7591, %rd7586, %rd7587;
	shr.u64 	%rd1491, %rd21318, 32;
	and.b64  	%rd1492, %rd21318, 4294967295;
	mul.lo.s64 	%rd7592, %rd1492, %rd1483;
	mul.lo.s64 	%rd7593, %rd1491, %rd1483;
	mul.lo.s64 	%rd7594, %rd1492, %rd1484;
	shr.u64 	%rd7595, %rd7592, 32;
	and.b64  	%rd7596, %rd7593, 4294967295;
	add.s64 	%rd7597, %rd7595, %rd7596;
	and.b64  	%rd7598, %rd7594, 4294967295;
	add.s64 	%rd7599, %rd7597, %rd7598;
	shr.u64 	%rd7600, %rd7593, 32;
	mad.lo.s64 	%rd7601, %rd1491, %rd1484, %rd7600;
	shr.u64 	%rd7602, %rd7594, 32;
	add.s64 	%rd7603, %rd7601, %rd7602;
	shr.u64 	%rd7604, %rd7599, 32;
	shl.b64 	%rd7605, %rd7599, 32;
	and.b64  	%rd7606, %rd7592, 4294967295;
	or.b64  	%rd7607, %rd7605, %rd7606;
	add.s64 	%rd7608, %rd7603, %rd7604;
	and.b64  	%rd1493, %rd21232, 4294967295;
	shr.u64 	%rd1494, %rd21232, 32;
	mul.lo.s64 	%rd7609, %rd1486, %rd1493;
	mul.lo.s64 	%rd7610, %rd1485, %rd1493;
	mul.lo.s64 	%rd7611, %rd1486, %rd1494;
	shr.u64 	%rd7612, %rd7609, 32;
	and.b64  	%rd7613, %rd7610, 4294967295;
	add.s64 	%rd7614, %rd7612, %rd7613;
	and.b64  	%rd7615, %rd7611, 4294967295;
	add.s64 	%rd7616, %rd7614, %rd7615;
	shr.u64 	%rd7617, %rd7610, 32;
	mad.lo.s64 	%rd7618, %rd1485, %rd1494, %rd7617;
	shr.u64 	%rd7619, %rd7611, 32;
	add.s64 	%rd7620, %rd7618, %rd7619;
	shr.u64 	%rd7621, %rd7616, 32;
	shl.b64 	%rd7622, %rd7616, 32;
	and.b64  	%rd7623, %rd7609, 4294967295;
	or.b64  	%rd7624, %rd7622, %rd7623;
	add.s64 	%rd7625, %rd7573, %rd7624;
	setp.lt.u64 	%p781, %rd7625, %rd7573;
	selp.u64 	%rd7626, 1, 0, %p781;
	add.s64 	%rd7627, %rd7620, %rd7574;
	add.s64 	%rd7628, %rd7627, %rd7621;
	add.s64 	%rd7629, %rd7628, %rd7626;
	mul.lo.s64 	%rd7630, %rd1488, %rd1493;
	mul.lo.s64 	%rd7631, %rd1487, %rd1493;
	mul.lo.s64 	%rd7632, %rd1488, %rd1494;
	shr.u64 	%rd7633, %rd7630, 32;
	and.b64  	%rd7634, %rd7631, 4294967295;
	add.s64 	%rd7635, %rd7633, %rd7634;
	and.b64  	%rd7636, %rd7632, 4294967295;
	add.s64 	%rd7637, %rd7635, %rd7636;
	shr.u64 	%rd7638, %rd7631, 32;
	mad.lo.s64 	%rd7639, %rd1487, %rd1494, %rd7638;
	shr.u64 	%rd7640, %rd7632, 32;
	add.s64 	%rd7641, %rd7639, %rd7640;
	shr.u64 	%rd7642, %rd7637, 32;
	shl.b64 	%rd7643, %rd7637, 32;
	and.b64  	%rd7644, %rd7630, 4294967295;
	or.b64  	%rd7645, %rd7643, %rd7644;
	add.s64 	%rd7646, %rd7590, %rd7626;
	add.s64 	%rd7647, %rd7646, %rd7645;
	max.u64 	%rd7648, %rd7590, %rd7646;
	setp.gt.u64 	%p782, %rd7648, %rd7647;
	selp.u64 	%rd7649, 1, 0, %p782;
	add.s64 	%rd7650, %rd7641, %rd7591;
	add.s64 	%rd7651, %rd7650, %rd7642;
	add.s64 	%rd7652, %rd7651, %rd7649;
	mul.lo.s64 	%rd7653, %rd1490, %rd1493;
	mul.lo.s64 	%rd7654, %rd1489, %rd1493;
	mul.lo.s64 	%rd7655, %rd1490, %rd1494;
	shr.u64 	%rd7656, %rd7653, 32;
	and.b64  	%rd7657, %rd7654, 4294967295;
	add.s64 	%rd7658, %rd7656, %rd7657;
	and.b64  	%rd7659, %rd7655, 4294967295;
	add.s64 	%rd7660, %rd7658, %rd7659;
	shr.u64 	%rd7661, %rd7654, 32;
	mad.lo.s64 	%rd7662, %rd1489, %rd1494, %rd7661;
	shr.u64 	%rd7663, %rd7655, 32;
	add.s64 	%rd7664, %rd7662, %rd7663;
	shr.u64 	%rd7665, %rd7660, 32;
	shl.b64 	%rd7666, %rd7660, 32;
	and.b64  	%rd7667, %rd7653, 4294967295;
	or.b64  	%rd7668, %rd7666, %rd7667;
	add.s64 	%rd7669, %rd7607, %rd7649;
	add.s64 	%rd7670, %rd7669, %rd7668;
	max.u64 	%rd7671, %rd7607, %rd7669;
	setp.gt.u64 	%p783, %rd7671, %rd7670;
	selp.u64 	%rd7672, 1, 0, %p783;
	add.s64 	%rd7673, %rd7664, %rd7608;
	add.s64 	%rd7674, %rd7673, %rd7665;
	add.s64 	%rd7675, %rd7674, %rd7672;
	and.b64  	%rd1495, %rd21233, 4294967295;
	shr.u64 	%rd1496, %rd21233, 32;
	mul.lo.s64 	%rd7676, %rd1486, %rd1495;
	mul.lo.s64 	%rd7677, %rd1485, %rd1495;
	mul.lo.s64 	%rd7678, %rd1486, %rd1496;
	shr.u64 	%rd7679, %rd7676, 32;
	and.b64  	%rd7680, %rd7677, 4294967295;
	add.s64 	%rd7681, %rd7679, %rd7680;
	and.b64  	%rd7682, %rd7678, 4294967295;
	add.s64 	%rd7683, %rd7681, %rd7682;
	shr.u64 	%rd7684, %rd7677, 32;
	mad.lo.s64 	%rd7685, %rd1485, %rd1496, %rd7684;
	shr.u64 	%rd7686, %rd7678, 32;
	add.s64 	%rd7687, %rd7685, %rd7686;
	shr.u64 	%rd7688, %rd7683, 32;
	shl.b64 	%rd7689, %rd7683, 32;
	and.b64  	%rd7690, %rd7676, 4294967295;
	or.b64  	%rd7691, %rd7689, %rd7690;
	add.s64 	%rd7692, %rd7647, %rd7691;
	setp.lt.u64 	%p784, %rd7692, %rd7647;
	selp.u64 	%rd7693, 1, 0, %p784;
	add.s64 	%rd7694, %rd7687, %rd7652;
	add.s64 	%rd7695, %rd7694, %rd7688;
	add.s64 	%rd7696, %rd7695, %rd7693;
	mul.lo.s64 	%rd7697, %rd1488, %rd1495;
	mul.lo.s64 	%rd7698, %rd1487, %rd1495;
	mul.lo.s64 	%rd7699, %rd1488, %rd1496;
	shr.u64 	%rd7700, %rd7697, 32;
	and.b64  	%rd7701, %rd7698, 4294967295;
	add.s64 	%rd7702, %rd7700, %rd7701;
	and.b64  	%rd7703, %rd7699, 4294967295;
	add.s64 	%rd7704, %rd7702, %rd7703;
	shr.u64 	%rd7705, %rd7698, 32;
	mad.lo.s64 	%rd7706, %rd1487, %rd1496, %rd7705;
	shr.u64 	%rd7707, %rd7699, 32;
	add.s64 	%rd7708, %rd7706, %rd7707;
	shr.u64 	%rd7709, %rd7704, 32;
	shl.b64 	%rd7710, %rd7704, 32;
	and.b64  	%rd7711, %rd7697, 4294967295;
	or.b64  	%rd7712, %rd7710, %rd7711;
	add.s64 	%rd7713, %rd7670, %rd7693;
	add.s64 	%rd7714, %rd7713, %rd7712;
	max.u64 	%rd7715, %rd7670, %rd7713;
	setp.gt.u64 	%p785, %rd7715, %rd7714;
	selp.u64 	%rd7716, 1, 0, %p785;
	add.s64 	%rd7717, %rd7708, %rd7675;
	add.s64 	%rd7718, %rd7717, %rd7709;
	add.s64 	%rd7719, %rd7718, %rd7716;
	and.b64  	%rd1497, %rd21234, 4294967295;
	shr.u64 	%rd1498, %rd21234, 32;
	mul.lo.s64 	%rd7720, %rd1486, %rd1497;
	mul.lo.s64 	%rd7721, %rd1485, %rd1497;
	mul.lo.s64 	%rd7722, %rd1486, %rd1498;
	shr.u64 	%rd7723, %rd7720, 32;
	and.b64  	%rd7724, %rd7721, 4294967295;
	add.s64 	%rd7725, %rd7723, %rd7724;
	and.b64  	%rd7726, %rd7722, 4294967295;
	add.s64 	%rd7727, %rd7725, %rd7726;
	shr.u64 	%rd7728, %rd7721, 32;
	mad.lo.s64 	%rd7729, %rd1485, %rd1498, %rd7728;
	shr.u64 	%rd7730, %rd7722, 32;
	add.s64 	%rd7731, %rd7729, %rd7730;
	shr.u64 	%rd7732, %rd7727, 32;
	shl.b64 	%rd7733, %rd7727, 32;
	and.b64  	%rd7734, %rd7720, 4294967295;
	or.b64  	%rd7735, %rd7733, %rd7734;
	add.s64 	%rd7736, %rd7714, %rd7735;
	setp.lt.u64 	%p786, %rd7736, %rd7714;
	selp.u64 	%rd7737, 1, 0, %p786;
	add.s64 	%rd7738, %rd7731, %rd7719;
	add.s64 	%rd7739, %rd7738, %rd7732;
	add.s64 	%rd7740, %rd7739, %rd7737;
	mul.lo.s64 	%rd7741, %rd11, %rd7556;
	mul.lo.s64 	%rd7742, %rd12, %rd7741;
	mul.hi.u64 	%rd7743, %rd12, %rd7741;
	add.cc.s64 	%rd7744, %rd7742, %rd7556;
	addc.cc.s64 	%rd7745, %rd7743, 0;
	mul.lo.s64 	%rd7746, %rd13, %rd7741;
	mul.hi.u64 	%rd7747, %rd13, %rd7741;
	mov.b64 	%rd7748, 0;
	add.cc.s64 	%rd7749, %rd7745, %rd7625;
	addc.cc.s64 	%rd7750, %rd7748, 0;
	add.cc.s64 	%rd7751, %rd7749, %rd7746;
	addc.cc.s64 	%rd7752, %rd7750, %rd7747;
	mul.lo.s64 	%rd7753, %rd14, %rd7741;
	mul.hi.u64 	%rd7754, %rd14, %rd7741;
	add.cc.s64 	%rd7755, %rd7752, %rd7692;
	addc.cc.s64 	%rd7756, %rd7748, 0;
	add.cc.s64 	%rd7757, %rd7755, %rd7753;
	addc.cc.s64 	%rd7758, %rd7756, %rd7754;
	mul.lo.s64 	%rd7759, %rd15, %rd7741;
	mul.hi.u64 	%rd7760, %rd15, %rd7741;
	add.cc.s64 	%rd7761, %rd7758, %rd7736;
	addc.cc.s64 	%rd7762, %rd7748, 0;
	add.cc.s64 	%rd7763, %rd7761, %rd7759;
	addc.cc.s64 	%rd7764, %rd7762, %rd7760;
	add.s64 	%rd7765, %rd7557, %rd7764;
	setp.lt.u64 	%p787, %rd7765, %rd7557;
	selp.u64 	%rd7766, 1, 0, %p787;
	add.s64 	%rd7767, %rd7629, %rd7766;
	setp.lt.u64 	%p788, %rd7767, %rd7629;
	selp.u64 	%rd7768, 1, 0, %p788;
	add.s64 	%rd7769, %rd7696, %rd7768;
	setp.lt.u64 	%p789, %rd7769, %rd7696;
	selp.u64 	%rd7770, 1, 0, %p789;
	add.s64 	%rd7771, %rd7740, %rd7770;
	mul.lo.s64 	%rd7772, %rd11, %rd7751;
	mul.lo.s64 	%rd7773, %rd12, %rd7772;
	mul.hi.u64 	%rd7774, %rd12, %rd7772;
	add.cc.s64 	%rd7775, %rd7773, %rd7751;
	addc.cc.s64 	%rd7776, %rd7774, 0;
	mul.lo.s64 	%rd7777, %rd13, %rd7772;
	mul.hi.u64 	%rd7778, %rd13, %rd7772;
	add.cc.s64 	%rd7779, %rd7776, %rd7757;
	addc.cc.s64 	%rd7780, %rd7748, 0;
	add.cc.s64 	%rd7781, %rd7779, %rd7777;
	addc.cc.s64 	%rd7782, %rd7780, %rd7778;
	mul.lo.s64 	%rd7783, %rd14, %rd7772;
	mul.hi.u64 	%rd7784, %rd14, %rd7772;
	add.cc.s64 	%rd7785, %rd7782, %rd7763;
	addc.cc.s64 	%rd7786, %rd7748, 0;
	add.cc.s64 	%rd7787, %rd7785, %rd7783;
	addc.cc.s64 	%rd7788, %rd7786, %rd7784;
	mul.lo.s64 	%rd7789, %rd15, %rd7772;
	mul.hi.u64 	%rd7790, %rd15, %rd7772;
	add.cc.s64 	%rd7791, %rd7788, %rd7765;
	addc.cc.s64 	%rd7792, %rd7748, 0;
	add.cc.s64 	%rd7793, %rd7791, %rd7789;
	addc.cc.s64 	%rd7794, %rd7792, %rd7790;
	add.s64 	%rd7795, %rd7767, %rd7794;
	setp.lt.u64 	%p790, %rd7795, %rd7767;
	selp.u64 	%rd7796, 1, 0, %p790;
	add.s64 	%rd7797, %rd7769, %rd7796;
	setp.lt.u64 	%p791, %rd7797, %rd7769;
	selp.u64 	%rd7798, 1, 0, %p791;
	add.s64 	%rd7799, %rd7771, %rd7798;
	mul.lo.s64 	%rd7800, %rd11, %rd7781;
	mul.lo.s64 	%rd7801, %rd12, %rd7800;
	mul.hi.u64 	%rd7802, %rd12, %rd7800;
	add.cc.s64 	%rd7803, %rd7801, %rd7781;
	addc.cc.s64 	%rd7804, %rd7802, 0;
	mul.lo.s64 	%rd7805, %rd13, %rd7800;
	mul.hi.u64 	%rd7806, %rd13, %rd7800;
	add.cc.s64 	%rd7807, %rd7804, %rd7787;
	addc.cc.s64 	%rd7808, %rd7748, 0;
	add.cc.s64 	%rd7809, %rd7807, %rd7805;
	addc.cc.s64 	%rd7810, %rd7808, %rd7806;
	mul.lo.s64 	%rd7811, %rd14, %rd7800;
	mul.hi.u64 	%rd7812, %rd14, %rd7800;
	add.cc.s64 	%rd7813, %rd7810, %rd7793;
	addc.cc.s64 	%rd7814, %rd7748, 0;
	add.cc.s64 	%rd7815, %rd7813, %rd7811;
	addc.cc.s64 	%rd7816, %rd7814, %rd7812;
	mul.lo.s64 	%rd7817, %rd15, %rd7800;
	mul.hi.u64 	%rd7818, %rd15, %rd7800;
	add.cc.s64 	%rd7819, %rd7816, %rd7795;
	addc.cc.s64 	%rd7820, %rd7748, 0;
	add.cc.s64 	%rd7821, %rd7819, %rd7817;
	addc.cc.s64 	%rd7822, %rd7820, %rd7818;
	add.s64 	%rd7823, %rd7797, %rd7822;
	setp.lt.u64 	%p792, %rd7823, %rd7797;
	selp.u64 	%rd7824, 1, 0, %p792;
	add.s64 	%rd7825, %rd7799, %rd7824;
	mul.lo.s64 	%rd7826, %rd11, %rd7809;
	mul.lo.s64 	%rd7827, %rd12, %rd7826;
	mul.hi.u64 	%rd7828, %rd12, %rd7826;
	add.cc.s64 	%rd7829, %rd7827, %rd7809;
	addc.cc.s64 	%rd7830, %rd7828, 0;
	mul.lo.s64 	%rd7831, %rd13, %rd7826;
	mul.hi.u64 	%rd7832, %rd13, %rd7826;
	add.cc.s64 	%rd7833, %rd7830, %rd7815;
	addc.cc.s64 	%rd7834, %rd7748, 0;
	add.cc.s64 	%rd1499, %rd7833, %rd7831;
	addc.cc.s64 	%rd7835, %rd7834, %rd7832;
	mul.lo.s64 	%rd7836, %rd14, %rd7826;
	mul.hi.u64 	%rd7837, %rd14, %rd7826;
	add.cc.s64 	%rd7838, %rd7835, %rd7821;
	addc.cc.s64 	%rd7839, %rd7748, 0;
	add.cc.s64 	%rd1500, %rd7838, %rd7836;
	addc.cc.s64 	%rd7840, %rd7839, %rd7837;
	mul.lo.s64 	%rd7841, %rd15, %rd7826;
	mul.hi.u64 	%rd7842, %rd15, %rd7826;
	add.cc.s64 	%rd7843, %rd7840, %rd7823;
	addc.cc.s64 	%rd7844, %rd7748, 0;
	add.cc.s64 	%rd1501, %rd7843, %rd7841;
	addc.cc.s64 	%rd7845, %rd7844, %rd7842;
	add.s64 	%rd21322, %rd7825, %rd7845;
	setp.gt.u64 	%p793, %rd21322, %rd15;
	@%p793 bra 	$L__BB1_662;
	setp.lt.u64 	%p794, %rd21322, %rd15;
	mov.u64 	%rd21319, %rd1499;
	mov.u64 	%rd21320, %rd1500;
	mov.u64 	%rd21321, %rd1501;
	@%p794 bra 	$L__BB1_663;
	setp.lt.u64 	%p795, %rd14, %rd1501;
	@%p795 bra 	$L__BB1_662;
	setp.gt.u64 	%p796, %rd14, %rd1501;
	mov.u64 	%rd21319, %rd1499;
	mov.u64 	%rd21320, %rd1500;
	mov.u64 	%rd21321, %rd1501;
	@%p796 bra 	$L__BB1_663;
	setp.lt.u64 	%p797, %rd13, %rd1500;
	@%p797 bra 	$L__BB1_662;
	setp.gt.u64 	%p798, %rd13, %rd1500;
	setp.gt.u64 	%p799, %rd12, %rd1499;
	or.pred  	%p800, %p798, %p799;
	mov.u64 	%rd21319, %rd1499;
	mov.u64 	%rd21320, %rd1500;
	mov.u64 	%rd21321, %rd1501;
	@%p800 bra 	$L__BB1_663;
$L__BB1_662:
	sub.s64 	%rd21319, %rd1499, %rd12;
	setp.lt.u64 	%p801, %rd1499, %rd12;
	selp.u64 	%rd7846, 1, 0, %p801;
	add.s64 	%rd7847, %rd13, %rd7846;
	sub.s64 	%rd21320, %rd1500, %rd7847;
	setp.lt.u64 	%p802, %rd1500, %rd7847;
	selp.u64 	%rd7848, 1, 0, %p802;
	add.s64 	%rd7849, %rd14, %rd7848;
	sub.s64 	%rd21321, %rd1501, %rd7849;
	setp.lt.u64 	%p803, %rd1501, %rd7849;
	selp.u64 	%rd7850, 1, 0, %p803;
	add.s64 	%rd7851, %rd15, %rd7850;
	sub.s64 	%rd21322, %rd21322, %rd7851;
$L__BB1_663:
	and.b64  	%rd7852, %rd21207, 4294967295;
	shr.u64 	%rd7853, %rd21207, 32;
	mul.lo.s64 	%rd7854, %rd1486, %rd7852;
	mul.lo.s64 	%rd7855, %rd1485, %rd7852;
	mul.lo.s64 	%rd7856, %rd1486, %rd7853;
	shr.u64 	%rd7857, %rd7854, 32;
	and.b64  	%rd7858, %rd7855, 4294967295;
	add.s64 	%rd7859, %rd7857, %rd7858;
	and.b64  	%rd7860, %rd7856, 4294967295;
	add.s64 	%rd7861, %rd7859, %rd7860;
	shr.u64 	%rd7862, %rd7855, 32;
	mad.lo.s64 	%rd7863, %rd1485, %rd7853, %rd7862;
	shr.u64 	%rd7864, %rd7856, 32;
	add.s64 	%rd7865, %rd7863, %rd7864;
	shr.u64 	%rd7866, %rd7861, 32;
	shl.b64 	%rd7867, %rd7861, 32;
	and.b64  	%rd7868, %rd7854, 4294967295;
	or.b64  	%rd7869, %rd7867, %rd7868;
	add.s64 	%rd7870, %rd7865, %rd7866;
	mul.lo.s64 	%rd7871, %rd1488, %rd7852;
	mul.lo.s64 	%rd7872, %rd1487, %rd7852;
	mul.lo.s64 	%rd7873, %rd1488, %rd7853;
	shr.u64 	%rd7874, %rd7871, 32;
	and.b64  	%rd7875, %rd7872, 4294967295;
	add.s64 	%rd7876, %rd7874, %rd7875;
	and.b64  	%rd7877, %rd7873, 4294967295;
	add.s64 	%rd7878, %rd7876, %rd7877;
	shr.u64 	%rd7879, %rd7872, 32;
	mad.lo.s64 	%rd7880, %rd1487, %rd7853, %rd7879;
	shr.u64 	%rd7881, %rd7873, 32;
	add.s64 	%rd7882, %rd7880, %rd7881;
	shr.u64 	%rd7883, %rd7878, 32;
	shl.b64 	%rd7884, %rd7878, 32;
	and.b64  	%rd7885, %rd7871, 4294967295;
	or.b64  	%rd7886, %rd7884, %rd7885;
	add.s64 	%rd7887, %rd7882, %rd7883;
	mul.lo.s64 	%rd7888, %rd1490, %rd7852;
	mul.lo.s64 	%rd7889, %rd1489, %rd7852;
	mul.lo.s64 	%rd7890, %rd1490, %rd7853;
	shr.u64 	%rd7891, %rd7888, 32;
	and.b64  	%rd7892, %rd7889, 4294967295;
	add.s64 	%rd7893, %rd7891, %rd7892;
	and.b64  	%rd7894, %rd7890, 4294967295;
	add.s64 	%rd7895, %rd7893, %rd7894;
	shr.u64 	%rd7896, %rd7889, 32;
	mad.lo.s64 	%rd7897, %rd1489, %rd7853, %rd7896;
	shr.u64 	%rd7898, %rd7890, 32;
	add.s64 	%rd7899, %rd7897, %rd7898;
	shr.u64 	%rd7900, %rd7895, 32;
	shl.b64 	%rd7901, %rd7895, 32;
	and.b64  	%rd7902, %rd7888, 4294967295;
	or.b64  	%rd7903, %rd7901, %rd7902;
	add.s64 	%rd7904, %rd7899, %rd7900;
	mul.lo.s64 	%rd7905, %rd1492, %rd7852;
	mul.lo.s64 	%rd7906, %rd1491, %rd7852;
	mul.lo.s64 	%rd7907, %rd1492, %rd7853;
	shr.u64 	%rd7908, %rd7905, 32;
	and.b64  	%rd7909, %rd7906, 4294967295;
	add.s64 	%rd7910, %rd7908, %rd7909;
	and.b64  	%rd7911, %rd7907, 4294967295;
	add.s64 	%rd7912, %rd7910, %rd7911;
	shr.u64 	%rd7913, %rd7906, 32;
	mad.lo.s64 	%rd7914, %rd1491, %rd7853, %rd7913;
	shr.u64 	%rd7915, %rd7907, 32;
	add.s64 	%rd7916, %rd7914, %rd7915;
	shr.u64 	%rd7917, %rd7912, 32;
	shl.b64 	%rd7918, %rd7912, 32;
	and.b64  	%rd7919, %rd7905, 4294967295;
	or.b64  	%rd7920, %rd7918, %rd7919;
	add.s64 	%rd7921, %rd7916, %rd7917;
	and.b64  	%rd7922, %rd21208, 4294967295;
	shr.u64 	%rd7923, %rd21208, 32;
	mul.lo.s64 	%rd7924, %rd1486, %rd7922;
	mul.lo.s64 	%rd7925, %rd1485, %rd7922;
	mul.lo.s64 	%rd7926, %rd1486, %rd7923;
	shr.u64 	%rd7927, %rd7924, 32;
	and.b64  	%rd7928, %rd7925, 4294967295;
	add.s64 	%rd7929, %rd7927, %rd7928;
	and.b64  	%rd7930, %rd7926, 4294967295;
	add.s64 	%rd7931, %rd7929, %rd7930;
	shr.u64 	%rd7932, %rd7925, 32;
	mad.lo.s64 	%rd7933, %rd1485, %rd7923, %rd7932;
	shr.u64 	%rd7934, %rd7926, 32;
	add.s64 	%rd7935, %rd7933, %rd7934;
	shr.u64 	%rd7936, %rd7931, 32;
	shl.b64 	%rd7937, %rd7931, 32;
	and.b64  	%rd7938, %rd7924, 4294967295;
	or.b64  	%rd7939, %rd7937, %rd7938;
	add.s64 	%rd7940, %rd7886, %rd7939;
	setp.lt.u64 	%p804, %rd7940, %rd7886;
	selp.u64 	%rd7941, 1, 0, %p804;
	add.s64 	%rd7942, %rd7935, %rd7887;
	add.s64 	%rd7943, %rd7942, %rd7936;
	add.s64 	%rd7944, %rd7943, %rd7941;
	mul.lo.s64 	%rd7945, %rd1488, %rd7922;
	mul.lo.s64 	%rd7946, %rd1487, %rd7922;
	mul.lo.s64 	%rd7947, %rd1488, %rd7923;
	shr.u64 	%rd7948, %rd7945, 32;
	and.b64  	%rd7949, %rd7946, 4294967295;
	add.s64 	%rd7950, %rd7948, %rd7949;
	and.b64  	%rd7951, %rd7947, 4294967295;
	add.s64 	%rd7952, %rd7950, %rd7951;
	shr.u64 	%rd7953, %rd7946, 32;
	mad.lo.s64 	%rd7954, %rd1487, %rd7923, %rd7953;
	shr.u64 	%rd7955, %rd7947, 32;
	add.s64 	%rd7956, %rd7954, %rd7955;
	shr.u64 	%rd7957, %rd7952, 32;
	shl.b64 	%rd7958, %rd7952, 32;
	and.b64  	%rd7959, %rd7945, 4294967295;
	or.b64  	%rd7960, %rd7958, %rd7959;
	add.s64 	%rd7961, %rd7903, %rd7941;
	add.s64 	%rd7962, %rd7961, %rd7960;
	max.u64 	%rd7963, %rd7903, %rd7961;
	setp.gt.u64 	%p805, %rd7963, %rd7962;
	selp.u64 	%rd7964, 1, 0, %p805;
	add.s64 	%rd7965, %rd7956, %rd7904;
	add.s64 	%rd7966, %rd7965, %rd7957;
	add.s64 	%rd7967, %rd7966, %rd7964;
	mul.lo.s64 	%rd7968, %rd1490, %rd7922;
	mul.lo.s64 	%rd7969, %rd1489, %rd7922;
	mul.lo.s64 	%rd7970, %rd1490, %rd7923;
	shr.u64 	%rd7971, %rd7968, 32;
	and.b64  	%rd7972, %rd7969, 4294967295;
	add.s64 	%rd7973, %rd7971, %rd7972;
	and.b64  	%rd7974, %rd7970, 4294967295;
	add.s64 	%rd7975, %rd7973, %rd7974;
	shr.u64 	%rd7976, %rd7969, 32;
	mad.lo.s64 	%rd7977, %rd1489, %rd7923, %rd7976;
	shr.u64 	%rd7978, %rd7970, 32;
	add.s64 	%rd7979, %rd7977, %rd7978;
	shr.u64 	%rd7980, %rd7975, 32;
	shl.b64 	%rd7981, %rd7975, 32;
	and.b64  	%rd7982, %rd7968, 4294967295;
	or.b64  	%rd7983, %rd7981, %rd7982;
	add.s64 	%rd7984, %rd7920, %rd7964;
	add.s64 	%rd7985, %rd7984, %rd7983;
	max.u64 	%rd7986, %rd7920, %rd7984;
	setp.gt.u64 	%p806, %rd7986, %rd7985;
	selp.u64 	%rd7987, 1, 0, %p806;
	add.s64 	%rd7988, %rd7979, %rd7921;
	add.s64 	%rd7989, %rd7988, %rd7980;
	add.s64 	%rd7990, %rd7989, %rd7987;
	and.b64  	%rd7991, %rd21209, 4294967295;
	shr.u64 	%rd7992, %rd21209, 32;
	mul.lo.s64 	%rd7993, %rd1486, %rd7991;
	mul.lo.s64 	%rd7994, %rd1485, %rd7991;
	mul.lo.s64 	%rd7995, %rd1486, %rd7992;
	shr.u64 	%rd7996, %rd7993, 32;
	and.b64  	%rd7997, %rd7994, 4294967295;
	add.s64 	%rd7998, %rd7996, %rd7997;
	and.b64  	%rd7999, %rd7995, 4294967295;
	add.s64 	%rd8000, %rd7998, %rd7999;
	shr.u64 	%rd8001, %rd7994, 32;
	mad.lo.s64 	%rd8002, %rd1485, %rd7992, %rd8001;
	shr.u64 	%rd8003, %rd7995, 32;
	add.s64 	%rd8004, %rd8002, %rd8003;
	shr.u64 	%rd8005, %rd8000, 32;
	shl.b64 	%rd8006, %rd8000, 32;
	and.b64  	%rd8007, %rd7993, 4294967295;
	or.b64  	%rd8008, %rd8006, %rd8007;
	add.s64 	%rd8009, %rd7962, %rd8008;
	setp.lt.u64 	%p807, %rd8009, %rd7962;
	selp.u64 	%rd8010, 1, 0, %p807;
	add.s64 	%rd8011, %rd8004, %rd7967;
	add.s64 	%rd8012, %rd8011, %rd8005;
	add.s64 	%rd8013, %rd8012, %rd8010;
	mul.lo.s64 	%rd8014, %rd1488, %rd7991;
	mul.lo.s64 	%rd8015, %rd1487, %rd7991;
	mul.lo.s64 	%rd8016, %rd1488, %rd7992;
	shr.u64 	%rd8017, %rd8014, 32;
	and.b64  	%rd8018, %rd8015, 4294967295;
	add.s64 	%rd8019, %rd8017, %rd8018;
	and.b64  	%rd8020, %rd8016, 4294967295;
	add.s64 	%rd8021, %rd8019, %rd8020;
	shr.u64 	%rd8022, %rd8015, 32;
	mad.lo.s64 	%rd8023, %rd1487, %rd7992, %rd8022;
	shr.u64 	%rd8024, %rd8016, 32;
	add.s64 	%rd8025, %rd8023, %rd8024;
	shr.u64 	%rd8026, %rd8021, 32;
	shl.b64 	%rd8027, %rd8021, 32;
	and.b64  	%rd8028, %rd8014, 4294967295;
	or.b64  	%rd8029, %rd8027, %rd8028;
	add.s64 	%rd8030, %rd7985, %rd8010;
	add.s64 	%rd8031, %rd8030, %rd8029;
	max.u64 	%rd8032, %rd7985, %rd8030;
	setp.gt.u64 	%p808, %rd8032, %rd8031;
	selp.u64 	%rd8033, 1, 0, %p808;
	add.s64 	%rd8034, %rd8025, %rd7990;
	add.s64 	%rd8035, %rd8034, %rd8026;
	add.s64 	%rd8036, %rd8035, %rd8033;
	and.b64  	%rd8037, %rd21210, 4294967295;
	shr.u64 	%rd8038, %rd21210, 32;
	mul.lo.s64 	%rd8039, %rd1486, %rd8037;
	mul.lo.s64 	%rd8040, %rd1485, %rd8037;
	mul.lo.s64 	%rd8041, %rd1486, %rd8038;
	shr.u64 	%rd8042, %rd8039, 32;
	and.b64  	%rd8043, %rd8040, 4294967295;
	add.s64 	%rd8044, %rd8042, %rd8043;
	and.b64  	%rd8045, %rd8041, 4294967295;
	add.s64 	%rd8046, %rd8044, %rd8045;
	shr.u64 	%rd8047, %rd8040, 32;
	mad.lo.s64 	%rd8048, %rd1485, %rd8038, %rd8047;
	shr.u64 	%rd8049, %rd8041, 32;
	add.s64 	%rd8050, %rd8048, %rd8049;
	shr.u64 	%rd8051, %rd8046, 32;
	shl.b64 	%rd8052, %rd8046, 32;
	and.b64  	%rd8053, %rd8039, 4294967295;
	or.b64  	%rd8054, %rd8052, %rd8053;
	add.s64 	%rd8055, %rd8031, %rd8054;
	setp.lt.u64 	%p809, %rd8055, %rd8031;
	selp.u64 	%rd8056, 1, 0, %p809;
	add.s64 	%rd8057, %rd8050, %rd8036;
	add.s64 	%rd8058, %rd8057, %rd8051;
	add.s64 	%rd8059, %rd8058, %rd8056;
	mul.lo.s64 	%rd8060, %rd11, %rd7869;
	mul.lo.s64 	%rd8061, %rd12, %rd8060;
	mul.hi.u64 	%rd8062, %rd12, %rd8060;
	add.cc.s64 	%rd8063, %rd8061, %rd7869;
	addc.cc.s64 	%rd8064, %rd8062, 0;
	mul.lo.s64 	%rd8065, %rd13, %rd8060;
	mul.hi.u64 	%rd8066, %rd13, %rd8060;
	mov.b64 	%rd8067, 0;
	add.cc.s64 	%rd8068, %rd8064, %rd7940;
	addc.cc.s64 	%rd8069, %rd8067, 0;
	add.cc.s64 	%rd8070, %rd8068, %rd8065;
	addc.cc.s64 	%rd8071, %rd8069, %rd8066;
	mul.lo.s64 	%rd8072, %rd14, %rd8060;
	mul.hi.u64 	%rd8073, %rd14, %rd8060;
	add.cc.s64 	%rd8074, %rd8071, %rd8009;
	addc.cc.s64 	%rd8075, %rd8067, 0;
	add.cc.s64 	%rd8076, %rd8074, %rd8072;
	addc.cc.s64 	%rd8077, %rd8075, %rd8073;
	mul.lo.s64 	%rd8078, %rd15, %rd8060;
	mul.hi.u64 	%rd8079, %rd15, %rd8060;
	add.cc.s64 	%rd8080, %rd8077, %rd8055;
	addc.cc.s64 	%rd8081, %rd8067, 0;
	add.cc.s64 	%rd8082, %rd8080, %rd8078;
	addc.cc.s64 	%rd8083, %rd8081, %rd8079;
	add.s64 	%rd8084, %rd7870, %rd8083;
	setp.lt.u64 	%p810, %rd8084, %rd7870;
	selp.u64 	%rd8085, 1, 0, %p810;
	add.s64 	%rd8086, %rd7944, %rd8085;
	setp.lt.u64 	%p811, %rd8086, %rd7944;
	selp.u64 	%rd8087, 1, 0, %p811;
	add.s64 	%rd8088, %rd8013, %rd8087;
	setp.lt.u64 	%p812, %rd8088, %rd8013;
	selp.u64 	%rd8089, 1, 0, %p812;
	add.s64 	%rd8090, %rd8059, %rd8089;
	mul.lo.s64 	%rd8091, %rd11, %rd8070;
	mul.lo.s64 	%rd8092, %rd12, %rd8091;
	mul.hi.u64 	%rd8093, %rd12, %rd8091;
	add.cc.s64 	%rd8094, %rd8092, %rd8070;
	addc.cc.s64 	%rd8095, %rd8093, 0;
	mul.lo.s64 	%rd8096, %rd13, %rd8091;
	mul.hi.u64 	%rd8097, %rd13, %rd8091;
	add.cc.s64 	%rd8098, %rd8095, %rd8076;
	addc.cc.s64 	%rd8099, %rd8067, 0;
	add.cc.s64 	%rd8100, %rd8098, %rd8096;
	addc.cc.s64 	%rd8101, %rd8099, %rd8097;
	mul.lo.s64 	%rd8102, %rd14, %rd8091;
	mul.hi.u64 	%rd8103, %rd14, %rd8091;
	add.cc.s64 	%rd8104, %rd8101, %rd8082;
	addc.cc.s64 	%rd8105, %rd8067, 0;
	add.cc.s64 	%rd8106, %rd8104, %rd8102;
	addc.cc.s64 	%rd8107, %rd8105, %rd8103;
	mul.lo.s64 	%rd8108, %rd15, %rd8091;
	mul.hi.u64 	%rd8109, %rd15, %rd8091;
	add.cc.s64 	%rd8110, %rd8107, %rd8084;
	addc.cc.s64 	%rd8111, %rd8067, 0;
	add.cc.s64 	%rd8112, %rd8110, %rd8108;
	addc.cc.s64 	%rd8113, %rd8111, %rd8109;
	add.s64 	%rd8114, %rd8086, %rd8113;
	setp.lt.u64 	%p813, %rd8114, %rd8086;
	selp.u64 	%rd8115, 1, 0, %p813;
	add.s64 	%rd8116, %rd8088, %rd8115;
	setp.lt.u64 	%p814, %rd8116, %rd8088;
	selp.u64 	%rd8117, 1, 0, %p814;
	add.s64 	%rd8118, %rd8090, %rd8117;
	mul.lo.s64 	%rd8119, %rd11, %rd8100;
	mul.lo.s64 	%rd8120, %rd12, %rd8119;
	mul.hi.u64 	%rd8121, %rd12, %rd8119;
	add.cc.s64 	%rd8122, %rd8120, %rd8100;
	addc.cc.s64 	%rd8123, %rd8121, 0;
	mul.lo.s64 	%rd8124, %rd13, %rd8119;
	mul.hi.u64 	%rd8125, %rd13, %rd8119;
	add.cc.s64 	%rd8126, %rd8123, %rd8106;
	addc.cc.s64 	%rd8127, %rd8067, 0;
	add.cc.s64 	%rd8128, %rd8126, %rd8124;
	addc.cc.s64 	%rd8129, %rd8127, %rd8125;
	mul.lo.s64 	%rd8130, %rd14, %rd8119;
	mul.hi.u64 	%rd8131, %rd14, %rd8119;
	add.cc.s64 	%rd8132, %rd8129, %rd8112;
	addc.cc.s64 	%rd8133, %rd8067, 0;
	add.cc.s64 	%rd8134, %rd8132, %rd8130;
	addc.cc.s64 	%rd8135, %rd8133, %rd8131;
	mul.lo.s64 	%rd8136, %rd15, %rd8119;
	mul.hi.u64 	%rd8137, %rd15, %rd8119;
	add.cc.s64 	%rd8138, %rd8135, %rd8114;
	addc.cc.s64 	%rd8139, %rd8067, 0;
	add.cc.s64 	%rd8140, %rd8138, %rd8136;
	addc.cc.s64 	%rd8141, %rd8139, %rd8137;
	add.s64 	%rd8142, %rd8116, %rd8141;
	setp.lt.u64 	%p815, %rd8142, %rd8116;
	selp.u64 	%rd8143, 1, 0, %p815;
	add.s64 	%rd8144, %rd8118, %rd8143;
	mul.lo.s64 	%rd8145, %rd11, %rd8128;
	mul.lo.s64 	%rd8146, %rd12, %rd8145;
	mul.hi.u64 	%rd8147, %rd12, %rd8145;
	add.cc.s64 	%rd8148, %rd8146, %rd8128;
	addc.cc.s64 	%rd8149, %rd8147, 0;
	mul.lo.s64 	%rd8150, %rd13, %rd8145;
	mul.hi.u64 	%rd8151, %rd13, %rd8145;
	add.cc.s64 	%rd8152, %rd8149, %rd8134;
	addc.cc.s64 	%rd8153, %rd8067, 0;
	add.cc.s64 	%rd1511, %rd8152, %rd8150;
	addc.cc.s64 	%rd8154, %rd8153, %rd8151;
	mul.lo.s64 	%rd8155, %rd14, %rd8145;
	mul.hi.u64 	%rd8156, %rd14, %rd8145;
	add.cc.s64 	%rd8157, %rd8154, %rd8140;
	addc.cc.s64 	%rd8158, %rd8067, 0;
	add.cc.s64 	%rd1512, %rd8157, %rd8155;
	addc.cc.s64 	%rd8159, %rd8158, %rd8156;
	mul.lo.s64 	%rd8160, %rd15, %rd8145;
	mul.hi.u64 	%rd8161, %rd15, %rd8145;
	add.cc.s64 	%rd8162, %rd8159, %rd8142;
	addc.cc.s64 	%rd8163, %rd8067, 0;
	add.cc.s64 	%rd1513, %rd8162, %rd8160;
	addc.cc.s64 	%rd8164, %rd8163, %rd8161;
	add.s64 	%rd21326, %rd8144, %rd8164;
	setp.gt.u64 	%p816, %rd21326, %rd15;
	@%p816 bra 	$L__BB1_669;
	setp.lt.u64 	%p817, %rd21326, %rd15;
	mov.u64 	%rd21323, %rd1511;
	mov.u64 	%rd21324, %rd1512;
	mov.u64 	%rd21325, %rd1513;
	@%p817 bra 	$L__BB1_670;
	setp.lt.u64 	%p818, %rd14, %rd1513;
	@%p818 bra 	$L__BB1_669;
	setp.gt.u64 	%p819, %rd14, %rd1513;
	mov.u64 	%rd21323, %rd1511;
	mov.u64 	%rd21324, %rd1512;
	mov.u64 	%rd21325, %rd1513;
	@%p819 bra 	$L__BB1_670;
	setp.lt.u64 	%p820, %rd13, %rd1512;
	@%p820 bra 	$L__BB1_669;
	setp.gt.u64 	%p821, %rd13, %rd1512;
	setp.gt.u64 	%p822, %rd12, %rd1511;
	or.pred  	%p823, %p821, %p822;
	mov.u64 	%rd21323, %rd1511;
	mov.u64 	%rd21324, %rd1512;
	mov.u64 	%rd21325, %rd1513;
	@%p823 bra 	$L__BB1_670;
$L__BB1_669:
	sub.s64 	%rd21323, %rd1511, %rd12;
	setp.lt.u64 	%p824, %rd1511, %rd12;
	selp.u64 	%rd8165, 1, 0, %p824;
	add.s64 	%rd8166, %rd13, %rd8165;
	sub.s64 	%rd21324, %rd1512, %rd8166;
	setp.lt.u64 	%p825, %rd1512, %rd8166;
	selp.u64 	%rd8167, 1, 0, %p825;
	add.s64 	%rd8168, %rd14, %rd8167;
	sub.s64 	%rd21325, %rd1513, %rd8168;
	setp.lt.u64 	%p826, %rd1513, %rd8168;
	selp.u64 	%rd8169, 1, 0, %p826;
	add.s64 	%rd8170, %rd15, %rd8169;
	sub.s64 	%rd21326, %rd21326, %rd8170;
$L__BB1_670:
	shl.b64 	%rd1523, %rd21235, 1;
	setp.gt.s64 	%p827, %rd21235, -1;
	mov.b64 	{%r255, %r256}, %rd21236;
	mov.b64 	{%r257, %r258}, %rd21235;
	shf.l.wrap.b32 	%r259, %r258, %r255, 1;
	shf.l.wrap.b32 	%r260, %r255, %r256, 1;
	mov.b64 	%rd1524, {%r259, %r260};
	setp.lt.u64 	%p828, %rd1524, %rd21236;
	setp.eq.s64 	%p829, %rd1524, %rd21236;
	selp.u32 	%r261, -1, 0, %p829;
	selp.u32 	%r262, -1, 0, %p828;
	selp.b32 	%r263, %r262, %r261, %p827;
	and.b32  	%r265, %r263, 1;
	setp.eq.b32 	%p830, %r265, 1;
	or.pred  	%p831, %p828, %p830;
	selp.u64 	%rd8171, 1, 0, %p831;
	shl.b64 	%rd8172, %rd21237, 1;
	or.b64  	%rd1525, %rd8172, %rd8171;
	setp.ge.u64 	%p832, %rd1525, %rd21237;
	setp.lt.u64 	%p833, %rd1525, %rd21237;
	setp.eq.s64 	%p834, %rd1525, %rd21237;
	selp.u32 	%r266, -1, 0, %p833;
	selp.u32 	%r267, -1, 0, %p834;
	selp.b32 	%r268, %r267, %r266, %p831;
	selp.b32 	%r269, %r268, %r266, %p832;
	and.b32  	%r270, %r269, 1;
	setp.eq.b32 	%p30, %r270, 1;
	cvt.u64.u32 	%rd8173, %r269;
	and.b64  	%rd8174, %rd8173, 1;
	shl.b64 	%rd8175, %rd21238, 1;
	or.b64  	%rd21330, %rd8175, %rd8174;
	setp.lt.u64 	%p835, %rd21330, %rd21238;
	@%p835 bra 	$L__BB1_677;
	setp.eq.s64 	%p836, %rd21330, %rd21238;
	and.pred  	%p837, %p30, %p836;
	setp.gt.u64 	%p838, %rd21330, %rd15;
	or.pred  	%p839, %p837, %p838;
	@%p839 bra 	$L__BB1_677;
	setp.lt.u64 	%p840, %rd21330, %rd15;
	mov.u64 	%rd21327, %rd1523;
	mov.u64 	%rd21328, %rd1524;
	mov.u64 	%rd21329, %rd1525;
	@%p840 bra 	$L__BB1_678;
	setp.gt.u64 	%p841, %rd1525, %rd14;
	@%p841 bra 	$L__BB1_677;
	setp.lt.u64 	%p842, %rd1525, %rd14;
	mov.u64 	%rd21327, %rd1523;
	mov.u64 	%rd21328, %rd1524;
	mov.u64 	%rd21329, %rd1525;
	@%p842 bra 	$L__BB1_678;
	setp.gt.u64 	%p843, %rd1524, %rd13;
	@%p843 bra 	$L__BB1_677;
	setp.lt.u64 	%p844, %rd1524, %rd13;
	setp.lt.u64 	%p845, %rd1523, %rd12;
	or.pred  	%p846, %p844, %p845;
	mov.u64 	%rd21327, %rd1523;
	mov.u64 	%rd21328, %rd1524;
	mov.u64 	%rd21329, %rd1525;
	@%p846 bra 	$L__BB1_678;
$L__BB1_677:
	sub.s64 	%rd21327, %rd1523, %rd12;
	setp.lt.u64 	%p847, %rd1523, %rd12;
	selp.u64 	%rd8176, 1, 0, %p847;
	add.s64 	%rd8177, %rd13, %rd8176;
	sub.s64 	%rd21328, %rd1524, %rd8177;
	setp.lt.u64 	%p848, %rd1524, %rd8177;
	selp.u64 	%rd8178, 1, 0, %p848;
	add.s64 	%rd8179, %rd14, %rd8178;
	sub.s64 	%rd21329, %rd1525, %rd8179;
	setp.lt.u64 	%p849, %rd1525, %rd8179;
	selp.u64 	%rd8180, 1, 0, %p849;
	add.s64 	%rd8181, %rd15, %rd8180;
	sub.s64 	%rd21330, %rd21330, %rd8181;
$L__BB1_678:
	and.b64  	%rd1535, %rd21327, 4294967295;
	shr.u64 	%rd1536, %rd21327, 32;
	mul.lo.s64 	%rd8182, %rd1535, %rd1535;
	mul.lo.s64 	%rd8183, %rd1536, %rd1535;
	shr.u64 	%rd8184, %rd8182, 32;
	shl.b64 	%rd8185, %rd8183, 1;
	and.b64  	%rd8186, %rd8185, 8589934590;
	add.s64 	%rd8187, %rd8184, %rd8186;
	shr.u64 	%rd8188, %rd8183, 31;
	and.b64  	%rd8189, %rd8188, 8589934590;
	mad.lo.s64 	%rd8190, %rd1536, %rd1536, %rd8189;
	shr.u64 	%rd8191, %rd8187, 32;
	shl.b64 	%rd8192, %rd8187, 32;
	and.b64  	%rd8193, %rd8182, 4294967293;
	or.b64  	%rd8194, %rd8192, %rd8193;
	add.s64 	%rd8195, %rd8190, %rd8191;
	shr.u64 	%rd1537, %rd21328, 32;
	and.b64  	%rd1538, %rd21328, 4294967295;
	mul.lo.s64 	%rd8196, %rd1538, %rd1535;
	mul.lo.s64 	%rd8197, %rd1537, %rd1535;
	mul.lo.s64 	%rd8198, %rd1538, %rd1536;
	shr.u64 	%rd8199, %rd8196, 32;
	and.b64  	%rd8200, %rd8197, 4294967295;
	add.s64 	%rd8201, %rd8199, %rd8200;
	and.b64  	%rd8202, %rd8198, 4294967295;
	add.s64 	%rd8203, %rd8201, %rd8202;
	shr.u64 	%rd8204, %rd8197, 32;
	mad.lo.s64 	%rd8205, %rd1537, %rd1536, %rd8204;
	shr.u64 	%rd8206, %rd8198, 32;
	add.s64 	%rd8207, %rd8205, %rd8206;
	shr.u64 	%rd8208, %rd8203, 32;
	shl.b64 	%rd8209, %rd8203, 32;
	and.b64  	%rd8210, %rd8196, 4294967295;
	or.b64  	%rd8211, %rd8209, %rd8210;
	add.s64 	%rd8212, %rd8207, %rd8208;
	shr.u64 	%rd1539, %rd21329, 32;
	and.b64  	%rd1540, %rd21329, 4294967295;
	mul.lo.s64 	%rd8213, %rd1540, %rd1535;
	mul.lo.s64 	%rd8214, %rd1539, %rd1535;
	mul.lo.s64 	%rd8215, %rd1540, %rd1536;
	shr.u64 	%rd8216, %rd8213, 32;
	and.b64  	%rd8217, %rd8214, 4294967295;
	add.s64 	%rd8218, %rd8216, %rd8217;
	and.b64  	%rd8219, %rd8215, 4294967295;
	add.s64 	%rd8220, %rd8218, %rd8219;
	shr.u64 	%rd8221, %rd8214, 32;
	mad.lo.s64 	%rd8222, %rd1539, %rd1536, %rd8221;
	shr.u64 	%rd8223, %rd8215, 32;
	add.s64 	%rd8224, %rd8222, %rd8223;
	shr.u64 	%rd8225, %rd8220, 32;
	shl.b64 	%rd8226, %rd8220, 32;
	and.b64  	%rd8227, %rd8213, 4294967295;
	or.b64  	%rd8228, %rd8226, %rd8227;
	add.s64 	%rd8229, %rd8224, %rd8225;
	shr.u64 	%rd1541, %rd21330, 32;
	and.b64  	%rd1542, %rd21330, 4294967295;
	mul.lo.s64 	%rd8230, %rd1542, %rd1535;
	mul.lo.s64 	%rd8231, %rd1541, %rd1535;
	mul.lo.s64 	%rd8232, %rd1542, %rd1536;
	shr.u64 	%rd8233, %rd8230, 32;
	and.b64  	%rd8234, %rd8231, 4294967295;
	add.s64 	%rd8235, %rd8233, %rd8234;
	and.b64  	%rd8236, %rd8232, 4294967295;
	add.s64 	%rd8237, %rd8235, %rd8236;
	shr.u64 	%rd8238, %rd8231, 32;
	mad.lo.s64 	%rd8239, %rd1541, %rd1536, %rd8238;
	shr.u64 	%rd8240, %rd8232, 32;
	add.s64 	%rd8241, %rd8239, %rd8240;
	shr.u64 	%rd8242, %rd8237, 32;
	shl.b64 	%rd8243, %rd8237, 32;
	and.b64  	%rd8244, %rd8230, 4294967295;
	or.b64  	%rd8245, %rd8243, %rd8244;
	add.s64 	%rd8246, %rd8241, %rd8242;
	shl.b64 	%rd8247, %rd8211, 1;
	shr.u64 	%rd8248, %rd8209, 63;
	add.s64 	%rd8249, %rd8212, %rd8212;
	add.s64 	%rd8250, %rd8249, %rd8248;
	mul.lo.s64 	%rd8251, %rd1538, %rd1538;
	mul.lo.s64 	%rd8252, %rd1537, %rd1538;
	shr.u64 	%rd8253, %rd8251, 32;
	shl.b64 	%rd8254, %rd8252, 1;
	and.b64  	%rd8255, %rd8254, 8589934590;
	add.s64 	%rd8256, %rd8253, %rd8255;
	shr.u64 	%rd8257, %rd8252, 31;
	and.b64  	%rd8258, %rd8257, 8589934590;
	mad.lo.s64 	%rd8259, %rd1537, %rd1537, %rd8258;
	shr.u64 	%rd8260, %rd8256, 32;
	shl.b64 	%rd8261, %rd8256, 32;
	and.b64  	%rd8262, %rd8251, 4294967293;
	or.b64  	%rd8263, %rd8261, %rd8262;
	add.s64 	%rd8264, %rd8228, %rd8248;
	add.s64 	%rd8265, %rd8264, %rd8263;
	max.u64 	%rd8266, %rd8228, %rd8264;
	setp.gt.u64 	%p850, %rd8266, %rd8265;
	selp.u64 	%rd8267, 1, 0, %p850;
	add.s64 	%rd8268, %rd8259, %rd8229;
	add.s64 	%rd8269, %rd8268, %rd8260;
	add.s64 	%rd8270, %rd8269, %rd8267;
	mul.lo.s64 	%rd8271, %rd1540, %rd1538;
	mul.lo.s64 	%rd8272, %rd1539, %rd1538;
	mul.lo.s64 	%rd8273, %rd1540, %rd1537;
	shr.u64 	%rd8274, %rd8271, 32;
	and.b64  	%rd8275, %rd8272, 4294967295;
	add.s64 	%rd8276, %rd8274, %rd8275;
	and.b64  	%rd8277, %rd8273, 4294967295;
	add.s64 	%rd8278, %rd8276, %rd8277;
	shr.u64 	%rd8279, %rd8272, 32;
	mad.lo.s64 	%rd8280, %rd1539, %rd1537, %rd8279;
	shr.u64 	%rd8281, %rd8273, 32;
	add.s64 	%rd8282, %rd8280, %rd8281;
	shr.u64 	%rd8283, %rd8278, 32;
	shl.b64 	%rd8284, %rd8278, 32;
	and.b64  	%rd8285, %rd8271, 4294967295;
	or.b64  	%rd8286, %rd8284, %rd8285;
	add.s64 	%rd8287, %rd8245, %rd8267;
	add.s64 	%rd8288, %rd8287, %rd8286;
	max.u64 	%rd8289, %rd8245, %rd8287;
	setp.gt.u64 	%p851, %rd8289, %rd8288;
	selp.u64 	%rd8290, 1, 0, %p851;
	add.s64 	%rd8291, %rd8282, %rd8246;
	add.s64 	%rd8292, %rd8291, %rd8283;
	add.s64 	%rd8293, %rd8292, %rd8290;
	add.s64 	%rd8294, %rd8265, %rd8228;
	setp.lt.u64 	%p852, %rd8294, %rd8265;
	selp.u64 	%rd8295, 1, 0, %p852;
	add.s64 	%rd8296, %rd8229, %rd8270;
	add.s64 	%rd8297, %rd8296, %rd8295;
	add.s64 	%rd8298, %rd8288, %rd8295;
	add.s64 	%rd8299, %rd8298, %rd8286;
	max.u64 	%rd8300, %rd8288, %rd8298;
	setp.gt.u64 	%p853, %rd8300, %rd8299;
	selp.u64 	%rd8301, 1, 0, %p853;
	add.s64 	%rd8302, %rd8282, %rd8293;
	add.s64 	%rd8303, %rd8302, %rd8283;
	add.s64 	%rd8304, %rd8303, %rd8301;
	add.s64 	%rd8305, %rd8299, %rd8245;
	setp.lt.u64 	%p854, %rd8305, %rd8299;
	selp.u64 	%rd8306, 1, 0, %p854;
	add.s64 	%rd8307, %rd8246, %rd8304;
	add.s64 	%rd8308, %rd8307, %rd8306;
	mul.lo.s64 	%rd8309, %rd11, %rd8194;
	mul.lo.s64 	%rd8310, %rd12, %rd8309;
	mul.hi.u64 	%rd8311, %rd12, %rd8309;
	add.cc.s64 	%rd8312, %rd8310, %rd8194;
	addc.cc.s64 	%rd8313, %rd8311, 0;
	mul.lo.s64 	%rd8314, %rd13, %rd8309;
	mul.hi.u64 	%rd8315, %rd13, %rd8309;
	mov.b64 	%rd8316, 0;
	add.cc.s64 	%rd8317, %rd8313, %rd8247;
	addc.cc.s64 	%rd8318, %rd8316, 0;
	add.cc.s64 	%rd8319, %rd8317, %rd8314;
	addc.cc.s64 	%rd8320, %rd8318, %rd8315;
	mul.lo.s64 	%rd8321, %rd14, %rd8309;
	mul.hi.u64 	%rd8322, %rd14, %rd8309;
	add.cc.s64 	%rd8323, %rd8320, %rd8294;
	addc.cc.s64 	%rd8324, %rd8316, 0;
	add.cc.s64 	%rd8325, %rd8323, %rd8321;
	addc.cc.s64 	%rd8326, %rd8324, %rd8322;
	mul.lo.s64 	%rd8327, %rd15, %rd8309;
	mul.hi.u64 	%rd8328, %rd15, %rd8309;
	add.cc.s64 	%rd8329, %rd8326, %rd8305;
	addc.cc.s64 	%rd8330, %rd8316, 0;
	add.cc.s64 	%rd8331, %rd8329, %rd8327;
	addc.cc.s64 	%rd8332, %rd8330, %rd8328;
	add.s64 	%rd8333, %rd8195, %rd8332;
	setp.lt.u64 	%p855, %rd8333, %rd8195;
	selp.u64 	%rd8334, 1, 0, %p855;
	add.s64 	%rd8335, %rd8250, %rd8334;
	setp.lt.u64 	%p856, %rd8335, %rd8250;
	selp.u64 	%rd8336, 1, 0, %p856;
	add.s64 	%rd8337, %rd8297, %rd8336;
	setp.lt.u64 	%p857, %rd8337, %rd8297;
	selp.u64 	%rd8338, 1, 0, %p857;
	add.s64 	%rd8339, %rd8308, %rd8338;
	mul.lo.s64 	%rd8340, %rd11, %rd8319;
	mul.lo.s64 	%rd8341, %rd12, %rd8340;
	mul.hi.u64 	%rd8342, %rd12, %rd8340;
	add.cc.s64 	%rd8343, %rd8341, %rd8319;
	addc.cc.s64 	%rd8344, %rd8342, 0;
	mul.lo.s64 	%rd8345, %rd13, %rd8340;
	mul.hi.u64 	%rd8346, %rd13, %rd8340;
	add.cc.s64 	%rd8347, %rd8344, %rd8325;
	addc.cc.s64 	%rd8348, %rd8316, 0;
	add.cc.s64 	%rd8349, %rd8347, %rd8345;
	addc.cc.s64 	%rd8350, %rd8348, %rd8346;
	mul.lo.s64 	%rd8351, %rd14, %rd8340;
	mul.hi.u64 	%rd8352, %rd14, %rd8340;
	add.cc.s64 	%rd8353, %rd8350, %rd8331;
	addc.cc.s64 	%rd8354, %rd8316, 0;
	add.cc.s64 	%rd8355, %rd8353, %rd8351;
	addc.cc.s64 	%rd8356, %rd8354, %rd8352;
	mul.lo.s64 	%rd8357, %rd15, %rd8340;
	mul.hi.u64 	%rd8358, %rd15, %rd8340;
	add.cc.s64 	%rd8359, %rd8356, %rd8333;
	addc.cc.s64 	%rd8360, %rd8316, 0;
	add.cc.s64 	%rd8361, %rd8359, %rd8357;
	addc.cc.s64 	%rd8362, %rd8360, %rd8358;
	add.s64 	%rd8363, %rd8335, %rd8362;
	setp.lt.u64 	%p858, %rd8363, %rd8335;
	selp.u64 	%rd8364, 1, 0, %p858;
	add.s64 	%rd8365, %rd8337, %rd8364;
	setp.lt.u64 	%p859, %rd8365, %rd8337;
	selp.u64 	%rd8366, 1, 0, %p859;
	add.s64 	%rd8367, %rd8339, %rd8366;
	mul.lo.s64 	%rd8368, %rd11, %rd8349;
	mul.lo.s64 	%rd8369, %rd12, %rd8368;
	mul.hi.u64 	%rd8370, %rd12, %rd8368;
	add.cc.s64 	%rd8371, %rd8369, %rd8349;
	addc.cc.s64 	%rd8372, %rd8370, 0;
	mul.lo.s64 	%rd8373, %rd13, %rd8368;
	mul.hi.u64 	%rd8374, %rd13, %rd8368;
	add.cc.s64 	%rd8375, %rd8372, %rd8355;
	addc.cc.s64 	%rd8376, %rd8316, 0;
	add.cc.s64 	%rd8377, %rd8375, %rd8373;
	addc.cc.s64 	%rd8378, %rd8376, %rd8374;
	mul.lo.s64 	%rd8379, %rd14, %rd8368;
	mul.hi.u64 	%rd8380, %rd14, %rd8368;
	add.cc.s64 	%rd8381, %rd8378, %rd8361;
	addc.cc.s64 	%rd8382, %rd8316, 0;
	add.cc.s64 	%rd8383, %rd8381, %rd8379;
	addc.cc.s64 	%rd8384, %rd8382, %rd8380;
	mul.lo.s64 	%rd8385, %rd15, %rd8368;
	mul.hi.u64 	%rd8386, %rd15, %rd8368;
	add.cc.s64 	%rd8387, %rd8384, %rd8363;
	addc.cc.s64 	%rd8388, %rd8316, 0;
	add.cc.s64 	%rd8389, %rd8387, %rd8385;
	addc.cc.s64 	%rd8390, %rd8388, %rd8386;
	add.s64 	%rd8391, %rd8365, %rd8390;
	setp.lt.u64 	%p860, %rd8391, %rd8365;
	selp.u64 	%rd8392, 1, 0, %p860;
	add.s64 	%rd8393, %rd8367, %rd8392;
	mul.lo.s64 	%rd8394, %rd11, %rd8377;
	mul.lo.s64 	%rd8395, %rd12, %rd8394;
	mul.hi.u64 	%rd8396, %rd12, %rd8394;
	add.cc.s64 	%rd8397, %rd8395, %rd8377;
	addc.cc.s64 	%rd8398, %rd8396, 0;
	mul.lo.s64 	%rd8399, %rd13, %rd8394;
	mul.hi.u64 	%rd8400, %rd13, %rd8394;
	add.cc.s64 	%rd8401, %rd8398, %rd8383;
	addc.cc.s64 	%rd8402, %rd8316, 0;
	add.cc.s64 	%rd1543, %rd8401, %rd8399;
	addc.cc.s64 	%rd8403, %rd8402, %rd8400;
	mul.lo.s64 	%rd8404, %rd14, %rd8394;
	mul.hi.u64 	%rd8405, %rd14, %rd8394;
	add.cc.s64 	%rd8406, %rd8403, %rd8389;
	addc.cc.s64 	%rd8407, %rd8316, 0;
	add.cc.s64 	%rd1544, %rd8406, %rd8404;
	addc.cc.s64 	%rd8408, %rd8407, %rd8405;
	mul.lo.s64 	%rd8409, %rd15, %rd8394;
	mul.hi.u64 	%rd8410, %rd15, %rd8394;
	add.cc.s64 	%rd8411, %rd8408, %rd8391;
	addc.cc.s64 	%rd8412, %rd8316, 0;
	add.cc.s64 	%rd1545, %rd8411, %rd8409;
	addc.cc.s64 	%rd8413, %rd8412, %rd8410;
	add.s64 	%rd21331, %rd8393, %rd8413;
	setp.gt.u64 	%p861, %rd21331, %rd15;
	@%p861 bra 	$L__BB1_684;
	setp.lt.u64 	%p862, %rd21331, %rd15;
	mov.u64 	%rd21332, %rd1545;
	mov.u64 	%rd21333, %rd1544;
	mov.u64 	%rd21334, %rd1543;
	@%p862 bra 	$L__BB1_685;
	setp.lt.u64 	%p863, %rd14, %rd1545;
	@%p863 bra 	$L__BB1_684;
	setp.gt.u64 	%p864, %rd14, %rd1545;
	mov.u64 	%rd21332, %rd1545;
	mov.u64 	%rd21333, %rd1544;
	mov.u64 	%rd21334, %rd1543;
	@%p864 bra 	$L__BB1_685;
	setp.lt.u64 	%p865, %rd13, %rd1544;
	@%p865 bra 	$L__BB1_684;
	setp.gt.u64 	%p866, %rd13, %rd1544;
	setp.gt.u64 	%p867, %rd12, %rd1543;
	or.pred  	%p868, %p866, %p867;
	mov.u64 	%rd21332, %rd1545;
	mov.u64 	%rd21333, %rd1544;
	mov.u64 	%rd21334, %rd1543;
	@%p868 bra 	$L__BB1_685;
$L__BB1_684:
	sub.s64 	%rd21334, %rd1543, %rd12;
	setp.lt.u64 	%p869, %rd1543, %rd12;
	selp.u64 	%rd8414, 1, 0, %p869;
	add.s64 	%rd8415, %rd13, %rd8414;
	sub.s64 	%rd21333, %rd1544, %rd8415;
	setp.lt.u64 	%p870, %rd1544, %rd8415;
	selp.u64 	%rd8416, 1, 0, %p870;
	add.s64 	%rd8417, %rd14, %rd8416;
	sub.s64 	%rd21332, %rd1545, %rd8417;
	setp.lt.u64 	%p871, %rd1545, %rd8417;
	selp.u64 	%rd8418, 1, 0, %p871;
	add.s64 	%rd8419, %rd15, %rd8418;
	sub.s64 	%rd21331, %rd21331, %rd8419;
$L__BB1_685:
	sub.s64 	%rd21338, %rd21334, %rd21319;
	setp.lt.u64 	%p872, %rd21334, %rd21319;
	selp.u64 	%rd8420, 1, 0, %p872;
	add.s64 	%rd8421, %rd21320, %rd8420;
	sub.s64 	%rd21337, %rd21333, %rd8421;
	setp.lt.u64 	%p873, %rd21333, %rd8421;
	selp.u64 	%rd8422, 1, 0, %p873;
	add.s64 	%rd8423, %rd21321, %rd8422;
	sub.s64 	%rd21336, %rd21332, %rd8423;
	setp.lt.u64 	%p874, %rd21332, %rd8423;
	selp.u64 	%rd8424, 1, 0, %p874;
	add.s64 	%rd8425, %rd21322, %rd8424;
	sub.s64 	%rd21335, %rd21331, %rd8425;
	setp.ge.u64 	%p875, %rd21331, %rd8425;
	@%p875 bra 	$L__BB1_687;
	add.s64 	%rd1559, %rd21338, %rd12;
	setp.ge.u64 	%p876, %rd1559, %rd21338;
	setp.lt.u64 	%p877, %rd1559, %rd21338;
	selp.u64 	%rd8426, 1, 0, %p877;
	add.s64 	%rd8427, %rd21337, %rd8426;
	add.s64 	%rd1560, %rd8427, %rd13;
	setp.lt.u64 	%p878, %rd1560, %rd21337;
	setp.eq.s64 	%p879, %rd1560, %rd21337;
	selp.u32 	%r271, -1, 0, %p879;
	selp.u32 	%r272, -1, 0, %p878;
	selp.b32 	%r273, %r272, %r271, %p876;
	and.b32  	%r275, %r273, 1;
	setp.eq.b32 	%p880, %r275, 1;
	or.pred  	%p881, %p878, %p880;
	selp.u64 	%rd8428, 1, 0, %p881;
	add.s64 	%rd8429, %rd21336, %rd8428;
	add.s64 	%rd1561, %rd8429, %rd14;
	setp.ge.u64 	%p882, %rd1561, %rd21336;
	setp.lt.u64 	%p883, %rd1561, %rd21336;
	setp.eq.s64 	%p884, %rd1561, %rd21336;
	selp.u32 	%r276, -1, 0, %p883;
	selp.u32 	%r277, -1, 0, %p884;
	selp.b32 	%r278, %r277, %r276, %p881;
	selp.b32 	%r279, %r278, %r276, %p882;
	cvt.u64.u32 	%rd8430, %r279;
	and.b64  	%rd8431, %rd8430, 1;
	add.s64 	%rd8432, %rd21335, %rd8431;
	add.s64 	%rd21335, %rd8432, %rd15;
	mov.u64 	%rd21336, %rd1561;
	mov.u64 	%rd21337, %rd1560;
	mov.u64 	%rd21338, %rd1559;
$L__BB1_687:
	sub.s64 	%rd21342, %rd21338, %rd21323;
	setp.lt.u64 	%p885, %rd21338, %rd21323;
	selp.u64 	%rd8433, 1, 0, %p885;
	add.s64 	%rd8434, %rd21324, %rd8433;
	sub.s64 	%rd21341, %rd21337, %rd8434;
	setp.lt.u64 	%p886, %rd21337, %rd8434;
	selp.u64 	%rd8435, 1, 0, %p886;
	add.s64 	%rd8436, %rd21325, %rd8435;
	sub.s64 	%rd21340, %rd21336, %rd8436;
	setp.lt.u64 	%p887, %rd21336, %rd8436;
	selp.u64 	%rd8437, 1, 0, %p887;
	add.s64 	%rd8438, %rd21326, %rd8437;
	sub.s64 	%rd21339, %rd21335, %rd8438;
	setp.ge.u64 	%p888, %rd21335, %rd8438;
	@%p888 bra 	$L__BB1_689;
	add.s64 	%rd1571, %rd21342, %rd12;
	setp.ge.u64 	%p889, %rd1571, %rd21342;
	setp.lt.u64 	%p890, %rd1571, %rd21342;
	selp.u64 	%rd8439, 1, 0, %p890;
	add.s64 	%rd8440, %rd21341, %rd8439;
	add.s64 	%rd1572, %rd8440, %rd13;
	setp.lt.u64 	%p891, %rd1572, %rd21341;
	setp.eq.s64 	%p892, %rd1572, %rd21341;
	selp.u32 	%r280, -1, 0, %p892;
	selp.u32 	%r281, -1, 0, %p891;
	selp.b32 	%r282, %r281, %r280, %p889;
	and.b32  	%r284, %r282, 1;
	setp.eq.b32 	%p893, %r284, 1;
	or.pred  	%p894, %p891, %p893;
	selp.u64 	%rd8441, 1, 0, %p894;
	add.s64 	%rd8442, %rd21340, %rd8441;
	add.s64 	%rd1573, %rd8442, %rd14;
	setp.ge.u64 	%p895, %rd1573, %rd21340;
	setp.lt.u64 	%p896, %rd1573, %rd21340;
	setp.eq.s64 	%p897, %rd1573, %rd21340;
	selp.u32 	%r285, -1, 0, %p896;
	selp.u32 	%r286, -1, 0, %p897;
	selp.b32 	%r287, %r286, %r285, %p894;
	selp.b32 	%r288, %r287, %r285, %p895;
	cvt.u64.u32 	%rd8443, %r288;
	and.b64  	%rd8444, %rd8443, 1;
	add.s64 	%rd8445, %rd21339, %rd8444;
	add.s64 	%rd21339, %rd8445, %rd15;
	mov.u64 	%rd21340, %rd1573;
	mov.u64 	%rd21341, %rd1572;
	mov.u64 	%rd21342, %rd1571;
$L__BB1_689:
	sub.s64 	%rd21394, %rd21342, %rd21323;
	setp.lt.u64 	%p898, %rd21342, %rd21323;
	selp.u64 	%rd8446, 1, 0, %p898;
	add.s64 	%rd8447, %rd21324, %rd8446;
	sub.s64 	%rd21393, %rd21341, %rd8447;
	setp.lt.u64 	%p899, %rd21341, %rd8447;
	selp.u64 	%rd8448, 1, 0, %p899;
	add.s64 	%rd8449, %rd21325, %rd8448;
	sub.s64 	%rd21392, %rd21340, %rd8449;
	setp.lt.u64 	%p900, %rd21340, %rd8449;
	selp.u64 	%rd8450, 1, 0, %p900;
	add.s64 	%rd8451, %rd21326, %rd8450;
	sub.s64 	%rd21391, %rd21339, %rd8451;
	setp.ge.u64 	%p901, %rd21339, %rd8451;
	@%p901 bra 	$L__BB1_691;
	add.s64 	%rd1583, %rd21394, %rd12;
	setp.ge.u64 	%p902, %rd1583, %rd21394;
	setp.lt.u64 	%p903, %rd1583, %rd21394;
	selp.u64 	%rd8452, 1, 0, %p903;
	add.s64 	%rd8453, %rd21393, %rd8452;
	add.s64 	%rd1584, %rd8453, %rd13;
	setp.lt.u64 	%p904, %rd1584, %rd21393;
	setp.eq.s64 	%p905, %rd1584, %rd21393;
	selp.u32 	%r289, -1, 0, %p905;
	selp.u32 	%r290, -1, 0, %p904;
	selp.b32 	%r291, %r290, %r289, %p902;
	and.b32  	%r293, %r291, 1;
	setp.eq.b32 	%p906, %r293, 1;
	or.pred  	%p907, %p904, %p906;
	selp.u64 	%rd8454, 1, 0, %p907;
	add.s64 	%rd8455, %rd21392, %rd8454;
	add.s64 	%rd1585, %rd8455, %rd14;
	setp.ge.u64 	%p908, %rd1585, %rd21392;
	setp.lt.u64 	%p909, %rd1585, %rd21392;
	setp.eq.s64 	%p910, %rd1585, %rd21392;
	selp.u32 	%r294, -1, 0, %p909;
	selp.u32 	%r295, -1, 0, %p910;
	selp.b32 	%r296, %r295, %r294, %p907;
	selp.b32 	%r297, %r296, %r294, %p908;
	cvt.u64.u32 	%rd8456, %r297;
	and.b64  	%rd8457, %rd8456, 1;
	add.s64 	%rd8458, %rd21391, %rd8457;
	add.s64 	%rd21391, %rd8458, %rd15;
	mov.u64 	%rd21392, %rd1585;
	mov.u64 	%rd21393, %rd1584;
	mov.u64 	%rd21394, %rd1583;
$L__BB1_691:
	sub.s64 	%rd21347, %rd21323, %rd21394;
	setp.lt.u64 	%p911, %rd21323, %rd21394;
	selp.u64 	%rd8459, 1, 0, %p911;
	add.s64 	%rd8460, %rd21393, %rd8459;
	sub.s64 	%rd21348, %rd21324, %rd8460;
	setp.lt.u64 	%p912, %rd21324, %rd8460;
	selp.u64 	%rd8461, 1, 0, %p912;
	add.s64 	%rd8462, %rd21392, %rd8461;
	sub.s64 	%rd21349, %rd21325, %rd8462;
	setp.lt.u64 	%p913, %rd21325, %rd8462;
	selp.u64 	%rd8463, 1, 0, %p913;
	add.s64 	%rd8464, %rd21391, %rd8463;
	sub.s64 	%rd21350, %rd21326, %rd8464;
	setp.ge.u64 	%p914, %rd21326, %rd8464;
	@%p914 bra 	$L__BB1_693;
	add.s64 	%rd1595, %rd21347, %rd12;
	setp.ge.u64 	%p915, %rd1595, %rd21347;
	setp.lt.u64 	%p916, %rd1595, %rd21347;
	selp.u64 	%rd8465, 1, 0, %p916;
	add.s64 	%rd8466, %rd21348, %rd8465;
	add.s64 	%rd1596, %rd8466, %rd13;
	setp.lt.u64 	%p917, %rd1596, %rd21348;
	setp.eq.s64 	%p918, %rd1596, %rd21348;
	selp.u32 	%r298, -1, 0, %p918;
	selp.u32 	%r299, -1, 0, %p917;
	selp.b32 	%r300, %r299, %r298, %p915;
	and.b32  	%r302, %r300, 1;
	setp.eq.b32 	%p919, %r302, 1;
	or.pred  	%p920, %p917, %p919;
	selp.u64 	%rd8467, 1, 0, %p920;
	add.s64 	%rd8468, %rd21349, %rd8467;
	add.s64 	%rd1597, %rd8468, %rd14;
	setp.ge.u64 	%p921, %rd1597, %rd21349;
	setp.lt.u64 	%p922, %rd1597, %rd21349;
	setp.eq.s64 	%p923, %rd1597, %rd21349;
	selp.u32 	%r303, -1, 0, %p922;
	selp.u32 	%r304, -1, 0, %p923;
	selp.b32 	%r305, %r304, %r303, %p920;
	selp.b32 	%r306, %r305, %r303, %p921;
	cvt.u64.u32 	%rd8469, %r306;
	and.b64  	%rd8470, %rd8469, 1;
	add.s64 	%rd8471, %rd21350, %rd8470;
	add.s64 	%rd21350, %rd8471, %rd15;
	mov.u64 	%rd21347, %rd1595;
	mov.u64 	%rd21348, %rd1596;
	mov.u64 	%rd21349, %rd1597;
$L__BB1_693:
	shr.u64 	%rd8472, %rd21347, 32;
	and.b64  	%rd8473, %rd21347, 4294967295;
	mul.lo.s64 	%rd8474, %rd8473, %rd1535;
	mul.lo.s64 	%rd8475, %rd8472, %rd1535;
	mul.lo.s64 	%rd8476, %rd8473, %rd1536;
	shr.u64 	%rd8477, %rd8474, 32;
	and.b64  	%rd8478, %rd8475, 4294967295;
	add.s64 	%rd8479, %rd8477, %rd8478;
	and.b64  	%rd8480, %rd8476, 4294967295;
	add.s64 	%rd8481, %rd8479, %rd8480;
	shr.u64 	%rd8482, %rd8475, 32;
	mad.lo.s64 	%rd8483, %rd8472, %rd1536, %rd8482;
	shr.u64 	%rd8484, %rd8476, 32;
	add.s64 	%rd8485, %rd8483, %rd8484;
	shr.u64 	%rd8486, %rd8481, 32;
	shl.b64 	%rd8487, %rd8481, 32;
	and.b64  	%rd8488, %rd8474, 4294967295;
	or.b64  	%rd8489, %rd8487, %rd8488;
	add.s64 	%rd8490, %rd8485, %rd8486;
	shr.u64 	%rd8491, %rd21348, 32;
	and.b64  	%rd8492, %rd21348, 4294967295;
	mul.lo.s64 	%rd8493, %rd8492, %rd1535;
	mul.lo.s64 	%rd8494, %rd8491, %rd1535;
	mul.lo.s64 	%rd8495, %rd8492, %rd1536;
	shr.u64 	%rd8496, %rd8493, 32;
	and.b64  	%rd8497, %rd8494, 4294967295;
	add.s64 	%rd8498, %rd8496, %rd8497;
	and.b64  	%rd8499, %rd8495, 4294967295;
	add.s64 	%rd8500, %rd8498, %rd8499;
	shr.u64 	%rd8501, %rd8494, 32;
	mad.lo.s64 	%rd8502, %rd8491, %rd1536, %rd8501;
	shr.u64 	%rd8503, %rd8495, 32;
	add.s64 	%rd8504, %rd8502, %rd8503;
	shr.u64 	%rd8505, %rd8500, 32;
	shl.b64 	%rd8506, %rd8500, 32;
	and.b64  	%rd8507, %rd8493, 4294967295;
	or.b64  	%rd8508, %rd8506, %rd8507;
	add.s64 	%rd8509, %rd8504, %rd8505;
	shr.u64 	%rd8510, %rd21349, 32;
	and.b64  	%rd8511, %rd21349, 4294967295;
	mul.lo.s64 	%rd8512, %rd8511, %rd1535;
	mul.lo.s64 	%rd8513, %rd8510, %rd1535;
	mul.lo.s64 	%rd8514, %rd8511, %rd1536;
	shr.u64 	%rd8515, %rd8512, 32;
	and.b64  	%rd8516, %rd8513, 4294967295;
	add.s64 	%rd8517, %rd8515, %rd8516;
	and.b64  	%rd8518, %rd8514, 4294967295;
	add.s64 	%rd8519, %rd8517, %rd8518;
	shr.u64 	%rd8520, %rd8513, 32;
	mad.lo.s64 	%rd8521, %rd8510, %rd1536, %rd8520;
	shr.u64 	%rd8522, %rd8514, 32;
	add.s64 	%rd8523, %rd8521, %rd8522;
	shr.u64 	%rd8524, %rd8519, 32;
	shl.b64 	%rd8525, %rd8519, 32;
	and.b64  	%rd8526, %rd8512, 4294967295;
	or.b64  	%rd8527, %rd8525, %rd8526;
	add.s64 	%rd8528, %rd8523, %rd8524;
	shr.u64 	%rd8529, %rd21350, 32;
	and.b64  	%rd8530, %rd21350, 4294967295;
	mul.lo.s64 	%rd8531, %rd8530, %rd1535;
	mul.lo.s64 	%rd8532, %rd8529, %rd1535;
	mul.lo.s64 	%rd8533, %rd8530, %rd1536;
	shr.u64 	%rd8534, %rd8531, 32;
	and.b64  	%rd8535, %rd8532, 4294967295;
	add.s64 	%rd8536, %rd8534, %rd8535;
	and.b64  	%rd8537, %rd8533, 4294967295;
	add.s64 	%rd8538, %rd8536, %rd8537;
	shr.u64 	%rd8539, %rd8532, 32;
	mad.lo.s64 	%rd8540, %rd8529, %rd1536, %rd8539;
	shr.u64 	%rd8541, %rd8533, 32;
	add.s64 	%rd8542, %rd8540, %rd8541;
	shr.u64 	%rd8543, %rd8538, 32;
	shl.b64 	%rd8544, %rd8538, 32;
	and.b64  	%rd8545, %rd8531, 4294967295;
	or.b64  	%rd8546, %rd8544, %rd8545;
	add.s64 	%rd8547, %rd8542, %rd8543;
	mul.lo.s64 	%rd8548, %rd8473, %rd1538;
	mul.lo.s64 	%rd8549, %rd8472, %rd1538;
	mul.lo.s64 	%rd8550, %rd8473, %rd1537;
	shr.u64 	%rd8551, %rd8548, 32;
	and.b64  	%rd8552, %rd8549, 4294967295;
	add.s64 	%rd8553, %rd8551, %rd8552;
	and.b64  	%rd8554, %rd8550, 4294967295;
	add.s64 	%rd8555, %rd8553, %rd8554;
	shr.u64 	%rd8556, %rd8549, 32;
	mad.lo.s64 	%rd8557, %rd8472, %rd1537, %rd8556;
	shr.u64 	%rd8558, %rd8550, 32;
	add.s64 	%rd8559, %rd8557, %rd8558;
	shr.u64 	%rd8560, %rd8555, 32;
	shl.b64 	%rd8561, %rd8555, 32;
	and.b64  	%rd8562, %rd8548, 4294967295;
	or.b64  	%rd8563, %rd8561, %rd8562;
	add.s64 	%rd8564, %rd8508, %rd8563;
	setp.lt.u64 	%p924, %rd8564, %rd8508;
	selp.u64 	%rd8565, 1, 0, %p924;
	add.s64 	%rd8566, %rd8559, %rd8509;
	add.s64 	%rd8567, %rd8566, %rd8560;
	add.s64 	%rd8568, %rd8567, %rd8565;
	mul.lo.s64 	%rd8569, %rd8492, %rd1538;
	mul.lo.s64 	%rd8570, %rd8491, %rd1538;
	mul.lo.s64 	%rd8571, %rd8492, %rd1537;
	shr.u64 	%rd8572, %rd8569, 32;
	and.b64  	%rd8573, %rd8570, 4294967295;
	add.s64 	%rd8574, %rd8572, %rd8573;
	and.b64  	%rd8575, %rd8571, 4294967295;
	add.s64 	%rd8576, %rd8574, %rd8575;
	shr.u64 	%rd8577, %rd8570, 32;
	mad.lo.s64 	%rd8578, %rd8491, %rd1537, %rd8577;
	shr.u64 	%rd8579, %rd8571, 32;
	add.s64 	%rd8580, %rd8578, %rd8579;
	shr.u64 	%rd8581, %rd8576, 32;
	shl.b64 	%rd8582, %rd8576, 32;
	and.b64  	%rd8583, %rd8569, 4294967295;
	or.b64  	%rd8584, %rd8582, %rd8583;
	add.s64 	%rd8585, %rd8527, %rd8565;
	add.s64 	%rd8586, %rd8585, %rd8584;
	max.u64 	%rd8587, %rd8527, %rd8585;
	setp.gt.u64 	%p925, %rd8587, %rd8586;
	selp.u64 	%rd8588, 1, 0, %p925;
	add.s64 	%rd8589, %rd8580, %rd8528;
	add.s64 	%rd8590, %rd8589, %rd8581;
	add.s64 	%rd8591, %rd8590, %rd8588;
	mul.lo.s64 	%rd8592, %rd8511, %rd1538;
	mul.lo.s64 	%rd8593, %rd8510, %rd1538;
	mul.lo.s64 	%rd8594, %rd8511, %rd1537;
	shr.u64 	%rd8595, %rd8592, 32;
	and.b64  	%rd8596, %rd8593, 4294967295;
	add.s64 	%rd8597, %rd8595, %rd8596;
	and.b64  	%rd8598, %rd8594, 4294967295;
	add.s64 	%rd8599, %rd8597, %rd8598;
	shr.u64 	%rd8600, %rd8593, 32;
	mad.lo.s64 	%rd8601, %rd8510, %rd1537, %rd8600;
	shr.u64 	%rd8602, %rd8594, 32;
	add.s64 	%rd8603, %rd8601, %rd8602;
	shr.u64 	%rd8604, %rd8599, 32;
	shl.b64 	%rd8605, %rd8599, 32;
	and.b64  	%rd8606, %rd8592, 4294967295;
	or.b64  	%rd8607, %rd8605, %rd8606;
	add.s64 	%rd8608, %rd8546, %rd8588;
	add.s64 	%rd8609, %rd8608, %rd8607;
	max.u64 	%rd8610, %rd8546, %rd8608;
	setp.gt.u64 	%p926, %rd8610, %rd8609;
	selp.u64 	%rd8611, 1, 0, %p926;
	add.s64 	%rd8612, %rd8603, %rd8547;
	add.s64 	%rd8613, %rd8612, %rd8604;
	add.s64 	%rd8614, %rd8613, %rd8611;
	mul.lo.s64 	%rd8615, %rd8473, %rd1540;
	mul.lo.s64 	%rd8616, %rd8472, %rd1540;
	mul.lo.s64 	%rd8617, %rd8473, %rd1539;
	shr.u64 	%rd8618, %rd8615, 32;
	and.b64  	%rd8619, %rd8616, 4294967295;
	add.s64 	%rd8620, %rd8618, %rd8619;
	and.b64  	%rd8621, %rd8617, 4294967295;
	add.s64 	%rd8622, %rd8620, %rd8621;
	shr.u64 	%rd8623, %rd8616, 32;
	mad.lo.s64 	%rd8624, %rd8472, %rd1539, %rd8623;
	shr.u64 	%rd8625, %rd8617, 32;
	add.s64 	%rd8626, %rd8624, %rd8625;
	shr.u64 	%rd8627, %rd8622, 32;
	shl.b64 	%rd8628, %rd8622, 32;
	and.b64  	%rd8629, %rd8615, 4294967295;
	or.b64  	%rd8630, %rd8628, %rd8629;
	add.s64 	%rd8631, %rd8586, %rd8630;
	setp.lt.u64 	%p927, %rd8631, %rd8586;
	selp.u64 	%rd8632, 1, 0, %p927;
	add.s64 	%rd8633, %rd8626, %rd8591;
	add.s64 	%rd8634, %rd8633, %rd8627;
	add.s64 	%rd8635, %rd8634, %rd8632;
	mul.lo.s64 	%rd8636, %rd8492, %rd1540;
	mul.lo.s64 	%rd8637, %rd8491, %rd1540;
	mul.lo.s64 	%rd8638, %rd8492, %rd1539;
	shr.u64 	%rd8639, %rd8636, 32;
	and.b64  	%rd8640, %rd8637, 4294967295;
	add.s64 	%rd8641, %rd8639, %rd8640;
	and.b64  	%rd8642, %rd8638, 4294967295;
	add.s64 	%rd8643, %rd8641, %rd8642;
	shr.u64 	%rd8644, %rd8637, 32;
	mad.lo.s64 	%rd8645, %rd8491, %rd1539, %rd8644;
	shr.u64 	%rd8646, %rd8638, 32;
	add.s64 	%rd8647, %rd8645, %rd8646;
	shr.u64 	%rd8648, %rd8643, 32;
	shl.b64 	%rd8649, %rd8643, 32;
	and.b64  	%rd8650, %rd8636, 4294967295;
	or.b64  	%rd8651, %rd8649, %rd8650;
	add.s64 	%rd8652, %rd8609, %rd8632;
	add.s64 	%rd8653, %rd8652, %rd8651;
	max.u64 	%rd8654, %rd8609, %rd8652;
	setp.gt.u64 	%p928, %rd8654, %rd8653;
	selp.u64 	%rd8655, 1, 0, %p928;
	add.s64 	%rd8656, %rd8647, %rd8614;
	add.s64 	%rd8657, %rd8656, %rd8648;
	add.s64 	%rd8658, %rd8657, %rd8655;
	mul.lo.s64 	%rd8659, %rd8473, %rd1542;
	mul.lo.s64 	%rd8660, %rd8472, %rd1542;
	mul.lo.s64 	%rd8661, %rd8473, %rd1541;
	shr.u64 	%rd8662, %rd8659, 32;
	and.b64  	%rd8663, %rd8660, 4294967295;
	add.s64 	%rd8664, %rd8662, %rd8663;
	and.b64  	%rd8665, %rd8661, 4294967295;
	add.s64 	%rd8666, %rd8664, %rd8665;
	shr.u64 	%rd8667, %rd8660, 32;
	mad.lo.s64 	%rd8668, %rd8472, %rd1541, %rd8667;
	shr.u64 	%rd8669, %rd8661, 32;
	add.s64 	%rd8670, %rd8668, %rd8669;
	shr.u64 	%rd8671, %rd8666, 32;
	shl.b64 	%rd8672, %rd8666, 32;
	and.b64  	%rd8673, %rd8659, 4294967295;
	or.b64  	%rd8674, %rd8672, %rd8673;
	add.s64 	%rd8675, %rd8653, %rd8674;
	setp.lt.u64 	%p929, %rd8675, %rd8653;
	selp.u64 	%rd8676, 1, 0, %p929;
	add.s64 	%rd8677, %rd8670, %rd8658;
	add.s64 	%rd8678, %rd8677, %rd8671;
	add.s64 	%rd8679, %rd8678, %rd8676;
	mul.lo.s64 	%rd8680, %rd11, %rd8489;
	mul.lo.s64 	%rd8681, %rd12, %rd8680;
	mul.hi.u64 	%rd8682, %rd12, %rd8680;
	add.cc.s64 	%rd8683, %rd8681, %rd8489;
	addc.cc.s64 	%rd8684, %rd8682, 0;
	mul.lo.s64 	%rd8685, %rd13, %rd8680;
	mul.hi.u64 	%rd8686, %rd13, %rd8680;
	mov.b64 	%rd8687, 0;
	add.cc.s64 	%rd8688, %rd8684, %rd8564;
	addc.cc.s64 	%rd8689, %rd8687, 0;
	add.cc.s64 	%rd8690, %rd8688, %rd8685;
	addc.cc.s64 	%rd8691, %rd8689, %rd8686;
	mul.lo.s64 	%rd8692, %rd14, %rd8680;
	mul.hi.u64 	%rd8693, %rd14, %rd8680;
	add.cc.s64 	%rd8694, %rd8691, %rd8631;
	addc.cc.s64 	%rd8695, %rd8687, 0;
	add.cc.s64 	%rd8696, %rd8694, %rd8692;
	addc.cc.s64 	%rd8697, %rd8695, %rd8693;
	mul.lo.s64 	%rd8698, %rd15, %rd8680;
	mul.hi.u64 	%rd8699, %rd15, %rd8680;
	add.cc.s64 	%rd8700, %rd8697, %rd8675;
	addc.cc.s64 	%rd8701, %rd8687, 0;
	add.cc.s64 	%rd8702, %rd8700, %rd8698;
	addc.cc.s64 	%rd8703, %rd8701, %rd8699;
	add.s64 	%rd8704, %rd8490, %rd8703;
	setp.lt.u64 	%p930, %rd8704, %rd8490;
	selp.u64 	%rd8705, 1, 0, %p930;
	add.s64 	%rd8706, %rd8568, %rd8705;
	setp.lt.u64 	%p931, %rd8706, %rd8568;
	selp.u64 	%rd8707, 1, 0, %p931;
	add.s64 	%rd8708, %rd8635, %rd8707;
	setp.lt.u64 	%p932, %rd8708, %rd8635;
	selp.u64 	%rd8709, 1, 0, %p932;
	add.s64 	%rd8710, %rd8679, %rd8709;
	mul.lo.s64 	%rd8711, %rd11, %rd8690;
	mul.lo.s64 	%rd8712, %rd12, %rd8711;
	mul.hi.u64 	%rd8713, %rd12, %rd8711;
	add.cc.s64 	%rd8714, %rd8712, %rd8690;
	addc.cc.s64 	%rd8715, %rd8713, 0;
	mul.lo.s64 	%rd8716, %rd13, %rd8711;
	mul.hi.u64 	%rd8717, %rd13, %rd8711;
	add.cc.s64 	%rd8718, %rd8715, %rd8696;
	addc.cc.s64 	%rd8719, %rd8687, 0;
	add.cc.s64 	%rd8720, %rd8718, %rd8716;
	addc.cc.s64 	%rd8721, %rd8719, %rd8717;
	mul.lo.s64 	%rd8722, %rd14, %rd8711;
	mul.hi.u64 	%rd8723, %rd14, %rd8711;
	add.cc.s64 	%rd8724, %rd8721, %rd8702;
	addc.cc.s64 	%rd8725, %rd8687, 0;
	add.cc.s64 	%rd8726, %rd8724, %rd8722;
	addc.cc.s64 	%rd8727, %rd8725, %rd8723;
	mul.lo.s64 	%rd8728, %rd15, %rd8711;
	mul.hi.u64 	%rd8729, %rd15, %rd8711;
	add.cc.s64 	%rd8730, %rd8727, %rd8704;
	addc.cc.s64 	%rd8731, %rd8687, 0;
	add.cc.s64 	%rd8732, %rd8730, %rd8728;
	addc.cc.s64 	%rd8733, %rd8731, %rd8729;
	add.s64 	%rd8734, %rd8706, %rd8733;
	setp.lt.u64 	%p933, %rd8734, %rd8706;
	selp.u64 	%rd8735, 1, 0, %p933;
	add.s64 	%rd8736, %rd8708, %rd8735;
	setp.lt.u64 	%p934, %rd8736, %rd8708;
	selp.u64 	%rd8737, 1, 0, %p934;
	add.s64 	%rd8738, %rd8710, %rd8737;
	mul.lo.s64 	%rd8739, %rd11, %rd8720;
	mul.lo.s64 	%rd8740, %rd12, %rd8739;
	mul.hi.u64 	%rd8741, %rd12, %rd8739;
	add.cc.s64 	%rd8742, %rd8740, %rd8720;
	addc.cc.s64 	%rd8743, %rd8741, 0;
	mul.lo.s64 	%rd8744, %rd13, %rd8739;
	mul.hi.u64 	%rd8745, %rd13, %rd8739;
	add.cc.s64 	%rd8746, %rd8743, %rd8726;
	addc.cc.s64 	%rd8747, %rd8687, 0;
	add.cc.s64 	%rd8748, %rd8746, %rd8744;
	addc.cc.s64 	%rd8749, %rd8747, %rd8745;
	mul.lo.s64 	%rd8750, %rd14, %rd8739;
	mul.hi.u64 	%rd8751, %rd14, %rd8739;
	add.cc.s64 	%rd8752, %rd8749, %rd8732;
	addc.cc.s64 	%rd8753, %rd8687, 0;
	add.cc.s64 	%rd8754, %rd8752, %rd8750;
	addc.cc.s64 	%rd8755, %rd8753, %rd8751;
	mul.lo.s64 	%rd8756, %rd15, %rd8739;
	mul.hi.u64 	%rd8757, %rd15, %rd8739;
	add.cc.s64 	%rd8758, %rd8755, %rd8734;
	addc.cc.s64 	%rd8759, %rd8687, 0;
	add.cc.s64 	%rd8760, %rd8758, %rd8756;
	addc.cc.s64 	%rd8761, %rd8759, %rd8757;
	add.s64 	%rd8762, %rd8736, %rd8761;
	setp.lt.u64 	%p935, %rd8762, %rd8736;
	selp.u64 	%rd8763, 1, 0, %p935;
	add.s64 	%rd8764, %rd8738, %rd8763;
	mul.lo.s64 	%rd8765, %rd11, %rd8748;
	mul.lo.s64 	%rd8766, %rd12, %rd8765;
	mul.hi.u64 	%rd8767, %rd12, %rd8765;
	add.cc.s64 	%rd8768, %rd8766, %rd8748;
	addc.cc.s64 	%rd8769, %rd8767, 0;
	mul.lo.s64 	%rd8770, %rd13, %rd8765;
	mul.hi.u64 	%rd8771, %rd13, %rd8765;
	add.cc.s64 	%rd8772, %rd8769, %rd8754;
	addc.cc.s64 	%rd8773, %rd8687, 0;
	add.cc.s64 	%rd1603, %rd8772, %rd8770;
	addc.cc.s64 	%rd8774, %rd8773, %rd8771;
	mul.lo.s64 	%rd8775, %rd14, %rd8765;
	mul.hi.u64 	%rd8776, %rd14, %rd8765;
	add.cc.s64 	%rd8777, %rd8774, %rd8760;
	addc.cc.s64 	%rd8778, %rd8687, 0;
	add.cc.s64 	%rd1604, %rd8777, %rd8775;
	addc.cc.s64 	%rd8779, %rd8778, %rd8776;
	mul.lo.s64 	%rd8780, %rd15, %rd8765;
	mul.hi.u64 	%rd8781, %rd15, %rd8765;
	add.cc.s64 	%rd8782, %rd8779, %rd8762;
	addc.cc.s64 	%rd8783, %rd8687, 0;
	add.cc.s64 	%rd1605, %rd8782, %rd8780;
	addc.cc.s64 	%rd8784, %rd8783, %rd8781;
	add.s64 	%rd21351, %rd8764, %rd8784;
	setp.gt.u64 	%p936, %rd21351, %rd15;
	@%p936 bra 	$L__BB1_699;
	setp.lt.u64 	%p937, %rd21351, %rd15;
	mov.u64 	%rd21352, %rd1605;
	mov.u64 	%rd21353, %rd1604;
	mov.u64 	%rd21354, %rd1603;
	@%p937 bra 	$L__BB1_700;
	setp.lt.u64 	%p938, %rd14, %rd1605;
	@%p938 bra 	$L__BB1_699;
	setp.gt.u64 	%p939, %rd14, %rd1605;
	mov.u64 	%rd21352, %rd1605;
	mov.u64 	%rd21353, %rd1604;
	mov.u64 	%rd21354, %rd1603;
	@%p939 bra 	$L__BB1_700;
	setp.lt.u64 	%p940, %rd13, %rd1604;
	@%p940 bra 	$L__BB1_699;
	setp.gt.u64 	%p941, %rd13, %rd1604;
	setp.gt.u64 	%p942, %rd12, %rd1603;
	or.pred  	%p943, %p941, %p942;
	mov.u64 	%rd21352, %rd1605;
	mov.u64 	%rd21353, %rd1604;
	mov.u64 	%rd21354, %rd1603;
	@%p943 bra 	$L__BB1_700;
$L__BB1_699:
	sub.s64 	%rd21354, %rd1603, %rd12;
	setp.lt.u64 	%p944, %rd1603, %rd12;
	selp.u64 	%rd8785, 1, 0, %p944;
	add.s64 	%rd8786, %rd13, %rd8785;
	sub.s64 	%rd21353, %rd1604, %rd8786;
	setp.lt.u64 	%p945, %rd1604, %rd8786;
	selp.u64 	%rd8787, 1, 0, %p945;
	add.s64 	%rd8788, %rd14, %rd8787;
	sub.s64 	%rd21352, %rd1605, %rd8788;
	setp.lt.u64 	%p946, %rd1605, %rd8788;
	selp.u64 	%rd8789, 1, 0, %p946;
	add.s64 	%rd8790, %rd15, %rd8789;
	sub.s64 	%rd21351, %rd21351, %rd8790;
$L__BB1_700:
	and.b64  	%rd8791, %rd21219, 4294967295;
	shr.u64 	%rd8792, %rd21219, 32;
	shr.u64 	%rd8793, %rd21319, 32;
	and.b64  	%rd8794, %rd21319, 4294967295;
	mul.lo.s64 	%rd8795, %rd8794, %rd8791;
	mul.lo.s64 	%rd8796, %rd8793, %rd8791;
	mul.lo.s64 	%rd8797, %rd8794, %rd8792;
	shr.u64 	%rd8798, %rd8795, 32;
	and.b64  	%rd8799, %rd8796, 4294967295;
	add.s64 	%rd8800, %rd8798, %rd8799;
	and.b64  	%rd8801, %rd8797, 4294967295;
	add.s64 	%rd8802, %rd8800, %rd8801;
	shr.u64 	%rd8803, %rd8796, 32;
	mad.lo.s64 	%rd8804, %rd8793, %rd8792, %rd8803;
	shr.u64 	%rd8805, %rd8797, 32;
	add.s64 	%rd8806, %rd8804, %rd8805;
	shr.u64 	%rd8807, %rd8802, 32;
	shl.b64 	%rd8808, %rd8802, 32;
	and.b64  	%rd8809, %rd8795, 4294967295;
	or.b64  	%rd8810, %rd8808, %rd8809;
	add.s64 	%rd8811, %rd8806, %rd8807;
	shr.u64 	%rd8812, %rd21320, 32;
	and.b64  	%rd8813, %rd21320, 4294967295;
	mul.lo.s64 	%rd8814, %rd8813, %rd8791;
	mul.lo.s64 	%rd8815, %rd8812, %rd8791;
	mul.lo.s64 	%rd8816, %rd8813, %rd8792;
	shr.u64 	%rd8817, %rd8814, 32;
	and.b64  	%rd8818, %rd8815, 4294967295;
	add.s64 	%rd8819, %rd8817, %rd8818;
	and.b64  	%rd8820, %rd8816, 4294967295;
	add.s64 	%rd8821, %rd8819, %rd8820;
	shr.u64 	%rd8822, %rd8815, 32;
	mad.lo.s64 	%rd8823, %rd8812, %rd8792, %rd8822;
	shr.u64 	%rd8824, %rd8816, 32;
	add.s64 	%rd8825, %rd8823, %rd8824;
	shr.u64 	%rd8826, %rd8821, 32;
	shl.b64 	%rd8827, %rd8821, 32;
	and.b64  	%rd8828, %rd8814, 4294967295;
	or.b64  	%rd8829, %rd8827, %rd8828;
	add.s64 	%rd8830, %rd8825, %rd8826;
	shr.u64 	%rd8831, %rd21321, 32;
	and.b64  	%rd8832, %rd21321, 4294967295;
	mul.lo.s64 	%rd8833, %rd8832, %rd8791;
	mul.lo.s64 	%rd8834, %rd8831, %rd8791;
	mul.lo.s64 	%rd8835, %rd8832, %rd8792;
	shr.u64 	%rd8836, %rd8833, 32;
	and.b64  	%rd8837, %rd8834, 4294967295;
	add.s64 	%rd8838, %rd8836, %rd8837;
	and.b64  	%rd8839, %rd8835, 4294967295;
	add.s64 	%rd8840, %rd8838, %rd8839;
	shr.u64 	%rd8841, %rd8834, 32;
	mad.lo.s64 	%rd8842, %rd8831, %rd8792, %rd8841;
	shr.u64 	%rd8843, %rd8835, 32;
	add.s64 	%rd8844, %rd8842, %rd8843;
	shr.u64 	%rd8845, %rd8840, 32;
	shl.b64 	%rd8846, %rd8840, 32;
	and.b64  	%rd8847, %rd8833, 4294967295;
	or.b64  	%rd8848, %rd8846, %rd8847;
	add.s64 	%rd8849, %rd8844, %rd8845;
	shr.u64 	%rd8850, %rd21322, 32;
	and.b64  	%rd8851, %rd21322, 4294967295;
	mul.lo.s64 	%rd8852, %rd8851, %rd8791;
	mul.lo.s64 	%rd8853, %rd8850, %rd8791;
	mul.lo.s64 	%rd8854, %rd8851, %rd8792;
	shr.u64 	%rd8855, %rd8852, 32;
	and.b64  	%rd8856, %rd8853, 4294967295;
	add.s64 	%rd8857, %rd8855, %rd8856;
	and.b64  	%rd8858, %rd8854, 4294967295;
	add.s64 	%rd8859, %rd8857, %rd8858;
	shr.u64 	%rd8860, %rd8853, 32;
	mad.lo.s64 	%rd8861, %rd8850, %rd8792, %rd8860;
	shr.u64 	%rd8862, %rd8854, 32;
	add.s64 	%rd8863, %rd8861, %rd8862;
	shr.u64 	%rd8864, %rd8859, 32;
	shl.b64 	%rd8865, %rd8859, 32;
	and.b64  	%rd8866, %rd8852, 4294967295;
	or.b64  	%rd8867, %rd8865, %rd8866;
	add.s64 	%rd8868, %rd8863, %rd8864;
	and.b64  	%rd8869, %rd21220, 4294967295;
	shr.u64 	%rd8870, %rd21220, 32;
	mul.lo.s64 	%rd8871, %rd8794, %rd8869;
	mul.lo.s64 	%rd8872, %rd8793, %rd8869;
	mul.lo.s64 	%rd8873, %rd8794, %rd8870;
	shr.u64 	%rd8874, %rd8871, 32;
	and.b64  	%rd8875, %rd8872, 4294967295;
	add.s64 	%rd8876, %rd8874, %rd8875;
	and.b64  	%rd8877, %rd8873, 4294967295;
	add.s64 	%rd8878, %rd8876, %rd8877;
	shr.u64 	%rd8879, %rd8872, 32;
	mad.lo.s64 	%rd8880, %rd8793, %rd8870, %rd8879;
	shr.u64 	%rd8881, %rd8873, 32;
	add.s64 	%rd8882, %rd8880, %rd8881;
	shr.u64 	%rd8883, %rd8878, 32;
	shl.b64 	%rd8884, %rd8878, 32;
	and.b64  	%rd8885, %rd8871, 4294967295;
	or.b64  	%rd8886, %rd8884, %rd8885;
	add.s64 	%rd8887, %rd8829, %rd8886;
	setp.lt.u64 	%p947, %rd8887, %rd8829;
	selp.u64 	%rd8888, 1, 0, %p947;
	add.s64 	%rd8889, %rd8882, %rd8830;
	add.s64 	%rd8890, %rd8889, %rd8883;
	add.s64 	%rd8891, %rd8890, %rd8888;
	mul.lo.s64 	%rd8892, %rd8813, %rd8869;
	mul.lo.s64 	%rd8893, %rd8812, %rd8869;
	mul.lo.s64 	%rd8894, %rd8813, %rd8870;
	shr.u64 	%rd8895, %rd8892, 32;
	and.b64  	%rd8896, %rd8893, 4294967295;
	add.s64 	%rd8897, %rd8895, %rd8896;
	and.b64  	%rd8898, %rd8894, 4294967295;
	add.s64 	%rd8899, %rd8897, %rd8898;
	shr.u64 	%rd8900, %rd8893, 32;
	mad.lo.s64 	%rd8901, %rd8812, %rd8870, %rd8900;
	shr.u64 	%rd8902, %rd8894, 32;
	add.s64 	%rd8903, %rd8901, %rd8902;
	shr.u64 	%rd8904, %rd8899, 32;
	shl.b64 	%rd8905, %rd8899, 32;
	and.b64  	%rd8906, %rd8892, 4294967295;
	or.b64  	%rd8907, %rd8905, %rd8906;
	add.s64 	%rd8908, %rd8848, %rd8888;
	add.s64 	%rd8909, %rd8908, %rd8907;
	max.u64 	%rd8910, %rd8848, %rd8908;
	setp.gt.u64 	%p948, %rd8910, %rd8909;
	selp.u64 	%rd8911, 1, 0, %p948;
	add.s64 	%rd8912, %rd8903, %rd8849;
	add.s64 	%rd8913, %rd8912, %rd8904;
	add.s64 	%rd8914, %rd8913, %rd8911;
	mul.lo.s64 	%rd8915, %rd8832, %rd8869;
	mul.lo.s64 	%rd8916, %rd8831, %rd8869;
	mul.lo.s64 	%rd8917, %rd8832, %rd8870;
	shr.u64 	%rd8918, %rd8915, 32;
	and.b64  	%rd8919, %rd8916, 4294967295;
	add.s64 	%rd8920, %rd8918, %rd8919;
	and.b64  	%rd8921, %rd8917, 4294967295;
	add.s64 	%rd8922, %rd8920, %rd8921;
	shr.u64 	%rd8923, %rd8916, 32;
	mad.lo.s64 	%rd8924, %rd8831, %rd8870, %rd8923;
	shr.u64 	%rd8925, %rd8917, 32;
	add.s64 	%rd8926, %rd8924, %rd8925;
	shr.u64 	%rd8927, %rd8922, 32;
	shl.b64 	%rd8928, %rd8922, 32;
	and.b64  	%rd8929, %rd8915, 4294967295;
	or.b64  	%rd8930, %rd8928, %rd8929;
	add.s64 	%rd8931, %rd8867, %rd8911;
	add.s64 	%rd8932, %rd8931, %rd8930;
	max.u64 	%rd8933, %rd8867, %rd8931;
	setp.gt.u64 	%p949, %rd8933, %rd8932;
	selp.u64 	%rd8934, 1, 0, %p949;
	add.s64 	%rd8935, %rd8926, %rd8868;
	add.s64 	%rd8936, %rd8935, %rd8927;
	add.s64 	%rd8937, %rd8936, %rd8934;
	and.b64  	%rd8938, %rd21221, 4294967295;
	shr.u64 	%rd8939, %rd21221, 32;
	mul.lo.s64 	%rd8940, %rd8794, %rd8938;
	mul.lo.s64 	%rd8941, %rd8793, %rd8938;
	mul.lo.s64 	%rd8942, %rd8794, %rd8939;
	shr.u64 	%rd8943, %rd8940, 32;
	and.b64  	%rd8944, %rd8941, 4294967295;
	add.s64 	%rd8945, %rd8943, %rd8944;
	and.b64  	%rd8946, %rd8942, 4294967295;
	add.s64 	%rd8947, %rd8945, %rd8946;
	shr.u64 	%rd8948, %rd8941, 32;
	mad.lo.s64 	%rd8949, %rd8793, %rd8939, %rd8948;
	shr.u64 	%rd8950, %rd8942, 32;
	add.s64 	%rd8951, %rd8949, %rd8950;
	shr.u64 	%rd8952, %rd8947, 32;
	shl.b64 	%rd8953, %rd8947, 32;
	and.b64  	%rd8954, %rd8940, 4294967295;
	or.b64  	%rd8955, %rd8953, %rd8954;
	add.s64 	%rd8956, %rd8909, %rd8955;
	setp.lt.u64 	%p950, %rd8956, %rd8909;
	selp.u64 	%rd8957, 1, 0, %p950;
	add.s64 	%rd8958, %rd8951, %rd8914;
	add.s64 	%rd8959, %rd8958, %rd8952;
	add.s64 	%rd8960, %rd8959, %rd8957;
	mul.lo.s64 	%rd8961, %rd8813, %rd8938;
	mul.lo.s64 	%rd8962, %rd8812, %rd8938;
	mul.lo.s64 	%rd8963, %rd8813, %rd8939;
	shr.u64 	%rd8964, %rd8961, 32;
	and.b64  	%rd8965, %rd8962, 4294967295;
	add.s64 	%rd8966, %rd8964, %rd8965;
	and.b64  	%rd8967, %rd8963, 4294967295;
	add.s64 	%rd8968, %rd8966, %rd8967;
	shr.u64 	%rd8969, %rd8962, 32;
	mad.lo.s64 	%rd8970, %rd8812, %rd8939, %rd8969;
	shr.u64 	%rd8971, %rd8963, 32;
	add.s64 	%rd8972, %rd8970, %rd8971;
	shr.u64 	%rd8973, %rd8968, 32;
	shl.b64 	%rd8974, %rd8968, 32;
	and.b64  	%rd8975, %rd8961, 4294967295;
	or.b64  	%rd8976, %rd8974, %rd8975;
	add.s64 	%rd8977, %rd8932, %rd8957;
	add.s64 	%rd8978, %rd8977, %rd8976;
	max.u64 	%rd8979, %rd8932, %rd8977;
	setp.gt.u64 	%p951, %rd8979, %rd8978;
	selp.u64 	%rd8980, 1, 0, %p951;
	add.s64 	%rd8981, %rd8972, %rd8937;
	add.s64 	%rd8982, %rd8981, %rd8973;
	add.s64 	%rd8983, %rd8982, %rd8980;
	and.b64  	%rd8984, %rd21222, 4294967295;
	shr.u64 	%rd8985, %rd21222, 32;
	mul.lo.s64 	%rd8986, %rd8794, %rd8984;
	mul.lo.s64 	%rd8987, %rd8793, %rd8984;
	mul.lo.s64 	%rd8988, %rd8794, %rd8985;
	shr.u64 	%rd8989, %rd8986, 32;
	and.b64  	%rd8990, %rd8987, 4294967295;
	add.s64 	%rd8991, %rd8989, %rd8990;
	and.b64  	%rd8992, %rd8988, 4294967295;
	add.s64 	%rd8993, %rd8991, %rd8992;
	shr.u64 	%rd8994, %rd8987, 32;
	mad.lo.s64 	%rd8995, %rd8793, %rd8985, %rd8994;
	shr.u64 	%rd8996, %rd8988, 32;
	add.s64 	%rd8997, %rd8995, %rd8996;
	shr.u64 	%rd8998, %rd8993, 32;
	shl.b64 	%rd8999, %rd8993, 32;
	and.b64  	%rd9000, %rd8986, 4294967295;
	or.b64  	%rd9001, %rd8999, %rd9000;
	add.s64 	%rd9002, %rd8978, %rd9001;
	setp.lt.u64 	%p952, %rd9002, %rd8978;
	selp.u64 	%rd9003, 1, 0, %p952;
	add.s64 	%rd9004, %rd8997, %rd8983;
	add.s64 	%rd9005, %rd9004, %rd8998;
	add.s64 	%rd9006, %rd9005, %rd9003;
	mul.lo.s64 	%rd9007, %rd11, %rd8810;
	mul.lo.s64 	%rd9008, %rd12, %rd9007;
	mul.hi.u64 	%rd9009, %rd12, %rd9007;
	add.cc.s64 	%rd9010, %rd9008, %rd8810;
	addc.cc.s64 	%rd9011, %rd9009, 0;
	mul.lo.s64 	%rd9012, %rd13, %rd9007;
	mul.hi.u64 	%rd9013, %rd13, %rd9007;
	mov.b64 	%rd9014, 0;
	add.cc.s64 	%rd9015, %rd9011, %rd8887;
	addc.cc.s64 	%rd9016, %rd9014, 0;
	add.cc.s64 	%rd9017, %rd9015, %rd9012;
	addc.cc.s64 	%rd9018, %rd9016, %rd9013;
	mul.lo.s64 	%rd9019, %rd14, %rd9007;
	mul.hi.u64 	%rd9020, %rd14, %rd9007;
	add.cc.s64 	%rd9021, %rd9018, %rd8956;
	addc.cc.s64 	%rd9022, %rd9014, 0;
	add.cc.s64 	%rd9023, %rd9021, %rd9019;
	addc.cc.s64 	%rd9024, %rd9022, %rd9020;
	mul.lo.s64 	%rd9025, %rd15, %rd9007;
	mul.hi.u64 	%rd9026, %rd15, %rd9007;
	add.cc.s64 	%rd9027, %rd9024, %rd9002;
	addc.cc.s64 	%rd9028, %rd9014, 0;
	add.cc.s64 	%rd9029, %rd9027, %rd9025;
	addc.cc.s64 	%rd9030, %rd9028, %rd9026;
	add.s64 	%rd9031, %rd8811, %rd9030;
	setp.lt.u64 	%p953, %rd9031, %rd8811;
	selp.u64 	%rd9032, 1, 0, %p953;
	add.s64 	%rd9033, %rd8891, %rd9032;
	setp.lt.u64 	%p954, %rd9033, %rd8891;
	selp.u64 	%rd9034, 1, 0, %p954;
	add.s64 	%rd9035, %rd8960, %rd9034;
	setp.lt.u64 	%p955, %rd9035, %rd8960;
	selp.u64 	%rd9036, 1, 0, %p955;
	add.s64 	%rd9037, %rd9006, %rd9036;
	mul.lo.s64 	%rd9038, %rd11, %rd9017;
	mul.lo.s64 	%rd9039, %rd12, %rd9038;
	mul.hi.u64 	%rd9040, %rd12, %rd9038;
	add.cc.s64 	%rd9041, %rd9039, %rd9017;
	addc.cc.s64 	%rd9042, %rd9040, 0;
	mul.lo.s64 	%rd9043, %rd13, %rd9038;
	mul.hi.u64 	%rd9044, %rd13, %rd9038;
	add.cc.s64 	%rd9045, %rd9042, %rd9023;
	addc.cc.s64 	%rd9046, %rd9014, 0;
	add.cc.s64 	%rd9047, %rd9045, %rd9043;
	addc.cc.s64 	%rd9048, %rd9046, %rd9044;
	mul.lo.s64 	%rd9049, %rd14, %rd9038;
	mul.hi.u64 	%rd9050, %rd14, %rd9038;
	add.cc.s64 	%rd9051, %rd9048, %rd9029;
	addc.cc.s64 	%rd9052, %rd9014, 0;
	add.cc.s64 	%rd9053, %rd9051, %rd9049;
	addc.cc.s64 	%rd9054, %rd9052, %rd9050;
	mul.lo.s64 	%rd9055, %rd15, %rd9038;
	mul.hi.u64 	%rd9056, %rd15, %rd9038;
	add.cc.s64 	%rd9057, %rd9054, %rd9031;
	addc.cc.s64 	%rd9058, %rd9014, 0;
	add.cc.s64 	%rd9059, %rd9057, %rd9055;
	addc.cc.s64 	%rd9060, %rd9058, %rd9056;
	add.s64 	%rd9061, %rd9033, %rd9060;
	setp.lt.u64 	%p956, %rd9061, %rd9033;
	selp.u64 	%rd9062, 1, 0, %p956;
	add.s64 	%rd9063, %rd9035, %rd9062;
	setp.lt.u64 	%p957, %rd9063, %rd9035;
	selp.u64 	%rd9064, 1, 0, %p957;
	add.s64 	%rd9065, %rd9037, %rd9064;
	mul.lo.s64 	%rd9066, %rd11, %rd9047;
	mul.lo.s64 	%rd9067, %rd12, %rd9066;
	mul.hi.u64 	%rd9068, %rd12, %rd9066;
	add.cc.s64 	%rd9069, %rd9067, %rd9047;
	addc.cc.s64 	%rd9070, %rd9068, 0;
	mul.lo.s64 	%rd9071, %rd13, %rd9066;
	mul.hi.u64 	%rd9072, %rd13, %rd9066;
	add.cc.s64 	%rd9073, %rd9070, %rd9053;
	addc.cc.s64 	%rd9074, %rd9014, 0;
	add.cc.s64 	%rd9075, %rd9073, %rd9071;
	addc.cc.s64 	%rd9076, %rd9074, %rd9072;
	mul.lo.s64 	%rd9077, %rd14, %rd9066;
	mul.hi.u64 	%rd9078, %rd14, %rd9066;
	add.cc.s64 	%rd9079, %rd9076, %rd9059;
	addc.cc.s64 	%rd9080, %rd9014, 0;
	add.cc.s64 	%rd9081, %rd9079, %rd9077;
	addc.cc.s64 	%rd9082, %rd9080, %rd9078;
	mul.lo.s64 	%rd9083, %rd15, %rd9066;
	mul.hi.u64 	%rd9084, %rd15, %rd9066;
	add.cc.s64 	%rd9085, %rd9082, %rd9061;
	addc.cc.s64 	%rd9086, %rd9014, 0;
	add.cc.s64 	%rd9087, %rd9085, %rd9083;
	addc.cc.s64 	%rd9088, %rd9086, %rd9084;
	add.s64 	%rd9089, %rd9063, %rd9088;
	setp.lt.u64 	%p958, %rd9089, %rd9063;
	selp.u64 	%rd9090, 1, 0, %p958;
	add.s64 	%rd9091, %rd9065, %rd9090;
	mul.lo.s64 	%rd9092, %rd11, %rd9075;
	mul.lo.s64 	%rd9093, %rd12, %rd9092;
	mul.hi.u64 	%rd9094, %rd12, %rd9092;
	add.cc.s64 	%rd9095, %rd9093, %rd9075;
	addc.cc.s64 	%rd9096, %rd9094, 0;
	mul.lo.s64 	%rd9097, %rd13, %rd9092;
	mul.hi.u64 	%rd9098, %rd13, %rd9092;
	add.cc.s64 	%rd9099, %rd9096, %rd9081;
	addc.cc.s64 	%rd9100, %rd9014, 0;
	add.cc.s64 	%rd1615, %rd9099, %rd9097;
	addc.cc.s64 	%rd9101, %rd9100, %rd9098;
	mul.lo.s64 	%rd9102, %rd14, %rd9092;
	mul.hi.u64 	%rd9103, %rd14, %rd9092;
	add.cc.s64 	%rd9104, %rd9101, %rd9087;
	addc.cc.s64 	%rd9105, %rd9014, 0;
	add.cc.s64 	%rd1616, %rd9104, %rd9102;
	addc.cc.s64 	%rd9106, %rd9105, %rd9103;
	mul.lo.s64 	%rd9107, %rd15, %rd9092;
	mul.hi.u64 	%rd9108, %rd15, %rd9092;
	add.cc.s64 	%rd9109, %rd9106, %rd9089;
	addc.cc.s64 	%rd9110, %rd9014, 0;
	add.cc.s64 	%rd1617, %rd9109, %rd9107;
	addc.cc.s64 	%rd9111, %rd9110, %rd9108;
	add.s64 	%rd21358, %rd9091, %rd9111;
	setp.gt.u64 	%p959, %rd21358, %rd15;
	@%p959 bra 	$L__BB1_706;
	setp.lt.u64 	%p960, %rd21358, %rd15;
	mov.u64 	%rd21355, %rd1615;
	mov.u64 	%rd21356, %rd1616;
	mov.u64 	%rd21357, %rd1617;
	@%p960 bra 	$L__BB1_707;
	setp.lt.u64 	%p961, %rd14, %rd1617;
	@%p961 bra 	$L__BB1_706;
	setp.gt.u64 	%p962, %rd14, %rd1617;
	mov.u64 	%rd21355, %rd1615;
	mov.u64 	%rd21356, %rd1616;
	mov.u64 	%rd21357, %rd1617;
	@%p962 bra 	$L__BB1_707;
	setp.lt.u64 	%p963, %rd13, %rd1616;
	@%p963 bra 	$L__BB1_706;
	setp.gt.u64 	%p964, %rd13, %rd1616;
	setp.gt.u64 	%p965, %rd12, %rd1615;
	or.pred  	%p966, %p964, %p965;
	mov.u64 	%rd21355, %rd1615;
	mov.u64 	%rd21356, %rd1616;
	mov.u64 	%rd21357, %rd1617;
	@%p966 bra 	$L__BB1_707;
$L__BB1_706:
	sub.s64 	%rd21355, %rd1615, %rd12;
	setp.lt.u64 	%p967, %rd1615, %rd12;
	selp.u64 	%rd9112, 1, 0, %p967;
	add.s64 	%rd9113, %rd13, %rd9112;
	sub.s64 	%rd21356, %rd1616, %rd9113;
	setp.lt.u64 	%p968, %rd1616, %rd9113;
	selp.u64 	%rd9114, 1, 0, %p968;
	add.s64 	%rd9115, %rd14, %rd9114;
	sub.s64 	%rd21357, %rd1617, %rd9115;
	setp.lt.u64 	%p969, %rd1617, %rd9115;
	selp.u64 	%rd9116, 1, 0, %p969;
	add.s64 	%rd9117, %rd15, %rd9116;
	sub.s64 	%rd21358, %rd21358, %rd9117;
$L__BB1_707:
	shl.b64 	%rd1627, %rd21355, 1;
	setp.gt.s64 	%p970, %rd21355, -1;
	mov.b64 	{%r307, %r308}, %rd21356;
	mov.b64 	{%r309, %r310}, %rd21355;
	shf.l.wrap.b32 	%r311, %r310, %r307, 1;
	shf.l.wrap.b32 	%r312, %r307, %r308, 1;
	mov.b64 	%rd1628, {%r311, %r312};
	setp.lt.u64 	%p971, %rd1628, %rd21356;
	setp.eq.s64 	%p972, %rd1628, %rd21356;
	selp.u32 	%r313, -1, 0, %p972;
	selp.u32 	%r314, -1, 0, %p971;
	selp.b32 	%r315, %r314, %r313, %p970;
	and.b32  	%r317, %r315, 1;
	setp.eq.b32 	%p973, %r317, 1;
	or.pred  	%p974, %p971, %p973;
	selp.u64 	%rd9118, 1, 0, %p974;
	shl.b64 	%rd9119, %rd21357, 1;
	or.b64  	%rd1629, %rd9119, %rd9118;
	setp.ge.u64 	%p975, %rd1629, %rd21357;
	setp.lt.u64 	%p976, %rd1629, %rd21357;
	setp.eq.s64 	%p977, %rd1629, %rd21357;
	selp.u32 	%r318, -1, 0, %p976;
	selp.u32 	%r319, -1, 0, %p977;
	selp.b32 	%r320, %r319, %r318, %p974;
	selp.b32 	%r321, %r320, %r318, %p975;
	and.b32  	%r322, %r321, 1;
	setp.eq.b32 	%p31, %r322, 1;
	cvt.u64.u32 	%rd9120, %r321;
	and.b64  	%rd9121, %rd9120, 1;
	shl.b64 	%rd9122, %rd21358, 1;
	or.b64  	%rd21362, %rd9122, %rd9121;
	setp.lt.u64 	%p978, %rd21362, %rd21358;
	@%p978 bra 	$L__BB1_714;
	setp.eq.s64 	%p979, %rd21362, %rd21358;
	and.pred  	%p980, %p979, %p31;
	setp.gt.u64 	%p981, %rd21362, %rd15;
	or.pred  	%p982, %p980, %p981;
	@%p982 bra 	$L__BB1_714;
	setp.lt.u64 	%p983, %rd21362, %rd15;
	mov.u64 	%rd21359, %rd1627;
	mov.u64 	%rd21360, %rd1628;
	mov.u64 	%rd21361, %rd1629;
	@%p983 bra 	$L__BB1_715;
	setp.gt.u64 	%p984, %rd1629, %rd14;
	@%p984 bra 	$L__BB1_714;
	setp.lt.u64 	%p985, %rd1629, %rd14;
	mov.u64 	%rd21359, %rd1627;
	mov.u64 	%rd21360, %rd1628;
	mov.u64 	%rd21361, %rd1629;
	@%p985 bra 	$L__BB1_715;
	setp.gt.u64 	%p986, %rd1628, %rd13;
	@%p986 bra 	$L__BB1_714;
	setp.lt.u64 	%p987, %rd1628, %rd13;
	setp.lt.u64 	%p988, %rd1627, %rd12;
	or.pred  	%p989, %p987, %p988;
	mov.u64 	%rd21359, %rd1627;
	mov.u64 	%rd21360, %rd1628;
	mov.u64 	%rd21361, %rd1629;
	@%p989 bra 	$L__BB1_715;
$L__BB1_714:
	sub.s64 	%rd21359, %rd1627, %rd12;
	setp.lt.u64 	%p990, %rd1627, %rd12;
	selp.u64 	%rd9123, 1, 0, %p990;
	add.s64 	%rd9124, %rd13, %rd9123;
	sub.s64 	%rd21360, %rd1628, %rd9124;
	setp.lt.u64 	%p991, %rd1628, %rd9124;
	selp.u64 	%rd9125, 1, 0, %p991;
	add.s64 	%rd9126, %rd14, %rd9125;
	sub.s64 	%rd21361, %rd1629, %rd9126;
	setp.lt.u64 	%p992, %rd1629, %rd9126;
	selp.u64 	%rd9127, 1, 0, %p992;
	add.s64 	%rd9128, %rd15, %rd9127;
	sub.s64 	%rd21362, %rd21362, %rd9128;
$L__BB1_715:
	sub.s64 	%rd21390, %rd21354, %rd21359;
	setp.lt.u64 	%p993, %rd21354, %rd21359;
	selp.u64 	%rd9129, 1, 0, %p993;
	add.s64 	%rd9130, %rd21360, %rd9129;
	sub.s64 	%rd21389, %rd21353, %rd9130;
	setp.lt.u64 	%p994, %rd21353, %rd9130;
	selp.u64 	%rd9131, 1, 0, %p994;
	add.s64 	%rd9132, %rd21361, %rd9131;
	sub.s64 	%rd21388, %rd21352, %rd9132;
	setp.lt.u64 	%p995, %rd21352, %rd9132;
	selp.u64 	%rd9133, 1, 0, %p995;
	add.s64 	%rd9134, %rd21362, %rd9133;
	sub.s64 	%rd21387, %rd21351, %rd9134;
	setp.ge.u64 	%p996, %rd21351, %rd9134;
	@%p996 bra 	$L__BB1_717;
	add.s64 	%rd1643, %rd21390, %rd12;
	setp.ge.u64 	%p997, %rd1643, %rd21390;
	setp.lt.u64 	%p998, %rd1643, %rd21390;
	selp.u64 	%rd9135, 1, 0, %p998;
	add.s64 	%rd9136, %rd21389, %rd9135;
	add.s64 	%rd1644, %rd9136, %rd13;
	setp.lt.u64 	%p999, %rd1644, %rd21389;
	setp.eq.s64 	%p1000, %rd1644, %rd21389;
	selp.u32 	%r323, -1, 0, %p1000;
	selp.u32 	%r324, -1, 0, %p999;
	selp.b32 	%r325, %r324, %r323, %p997;
	and.b32  	%r327, %r325, 1;
	setp.eq.b32 	%p1001, %r327, 1;
	or.pred  	%p1002, %p999, %p1001;
	selp.u64 	%rd9137, 1, 0, %p1002;
	add.s64 	%rd9138, %rd21388, %rd9137;
	add.s64 	%rd1645, %rd9138, %rd14;
	setp.ge.u64 	%p1003, %rd1645, %rd21388;
	setp.lt.u64 	%p1004, %rd1645, %rd21388;
	setp.eq.s64 	%p1005, %rd1645, %rd21388;
	selp.u32 	%r328, -1, 0, %p1004;
	selp.u32 	%r329, -1, 0, %p1005;
	selp.b32 	%r330, %r329, %r328, %p1002;
	selp.b32 	%r331, %r330, %r328, %p1003;
	cvt.u64.u32 	%rd9139, %r331;
	and.b64  	%rd9140, %rd9139, 1;
	add.s64 	%rd9141, %rd21387, %rd9140;
	add.s64 	%rd21387, %rd9141, %rd15;
	mov.u64 	%rd21388, %rd1645;
	mov.u64 	%rd21389, %rd1644;
	mov.u64 	%rd21390, %rd1643;
$L__BB1_717:
	add.s64 	%rd1651, %rd76, %rd88;
	setp.ge.u64 	%p1006, %rd1651, %rd76;
	setp.lt.u64 	%p1007, %rd1651, %rd76;
	selp.u64 	%rd9142, 1, 0, %p1007;
	add.s64 	%rd9143, %rd75, %rd9142;
	add.s64 	%rd1652, %rd9143, %rd87;
	setp.lt.u64 	%p1008, %rd1652, %rd75;
	setp.eq.s64 	%p1009, %rd1652, %rd75;
	selp.u32 	%r332, -1, 0, %p1009;
	selp.u32 	%r333, -1, 0, %p1008;
	selp.b32 	%r334, %r333, %r332, %p1006;
	and.b32  	%r336, %r334, 1;
	setp.eq.b32 	%p1010, %r336, 1;
	or.pred  	%p1011, %p1008, %p1010;
	selp.u64 	%rd9144, 1, 0, %p1011;
	add.s64 	%rd9145, %rd74, %rd9144;
	add.s64 	%rd1653, %rd9145, %rd86;
	setp.ge.u64 	%p1012, %rd1653, %rd74;
	setp.lt.u64 	%p1013, %rd1653, %rd74;
	setp.eq.s64 	%p1014, %rd1653, %rd74;
	selp.u32 	%r337, -1, 0, %p1013;
	selp.u32 	%r338, -1, 0, %p1014;
	selp.b32 	%r339, %r338, %r337, %p1011;
	selp.b32 	%r340, %r339, %r337, %p1012;
	and.b32  	%r341, %r340, 1;
	setp.eq.b32 	%p32, %r341, 1;
	cvt.u64.u32 	%rd9146, %r340;
	and.b64  	%rd9147, %rd9146, 1;
	add.s64 	%rd9148, %rd73, %rd9147;
	add.s64 	%rd21370, %rd9148, %rd85;
	setp.lt.u64 	%p1015, %rd21370, %rd73;
	@%p1015 bra 	$L__BB1_724;
	setp.eq.s64 	%p1016, %rd21370, %rd73;
	and.pred  	%p1017, %p32, %p1016;
	setp.gt.u64 	%p1018, %rd21370, %rd15;
	or.pred  	%p1019, %p1017, %p1018;
	@%p1019 bra 	$L__BB1_724;
	setp.lt.u64 	%p1020, %rd21370, %rd15;
	mov.u64 	%rd21367, %rd1651;
	mov.u64 	%rd21368, %rd1652;
	mov.u64 	%rd21369, %rd1653;
	@%p1020 bra 	$L__BB1_725;
	setp.gt.u64 	%p1021, %rd1653, %rd14;
	@%p1021 bra 	$L__BB1_724;
	setp.lt.u64 	%p1022, %rd1653, %rd14;
	mov.u64 	%rd21367, %rd1651;
	mov.u64 	%rd21368, %rd1652;
	mov.u64 	%rd21369, %rd1653;
	@%p1022 bra 	$L__BB1_725;
	setp.gt.u64 	%p1023, %rd1652, %rd13;
	@%p1023 bra 	$L__BB1_724;
	setp.lt.u64 	%p1024, %rd1652, %rd13;
	setp.lt.u64 	%p1025, %rd1651, %rd12;
	or.pred  	%p1026, %p1024, %p1025;
	mov.u64 	%rd21367, %rd1651;
	mov.u64 	%rd21368, %rd1652;
	mov.u64 	%rd21369, %rd1653;
	@%p1026 bra 	$L__BB1_725;
$L__BB1_724:
	sub.s64 	%rd21367, %rd1651, %rd12;
	setp.lt.u64 	%p1027, %rd1651, %rd12;
	selp.u64 	%rd9149, 1, 0, %p1027;
	add.s64 	%rd9150, %rd13, %rd9149;
	sub.s64 	%rd21368, %rd1652, %rd9150;
	setp.lt.u64 	%p1028, %rd1652, %rd9150;
	selp.u64 	%rd9151, 1, 0, %p1028;
	add.s64 	%rd9152, %rd14, %rd9151;
	sub.s64 	%rd21369, %rd1653, %rd9152;
	setp.lt.u64 	%p1029, %rd1653, %rd9152;
	selp.u64 	%rd9153, 1, 0, %p1029;
	add.s64 	%rd9154, %rd15, %rd9153;
	sub.s64 	%rd21370, %rd21370, %rd9154;
$L__BB1_725:
	and.b64  	%rd9155, %rd21367, 4294967295;
	shr.u64 	%rd9156, %rd21367, 32;
	mul.lo.s64 	%rd9157, %rd9155, %rd9155;
	mul.lo.s64 	%rd9158, %rd9156, %rd9155;
	shr.u64 	%rd9159, %rd9157, 32;
	shl.b64 	%rd9160, %rd9158, 1;
	and.b64  	%rd9161, %rd9160, 8589934590;
	add.s64 	%rd9162, %rd9159, %rd9161;
	shr.u64 	%rd9163, %rd9158, 31;
	and.b64  	%rd9164, %rd9163, 8589934590;
	mad.lo.s64 	%rd9165, %rd9156, %rd9156, %rd9164;
	shr.u64 	%rd9166, %rd9162, 32;
	shl.b64 	%rd9167, %rd9162, 32;
	and.b64  	%rd9168, %rd9157, 4294967293;
	or.b64  	%rd9169, %rd9167, %rd9168;
	add.s64 	%rd9170, %rd9165, %rd9166;
	shr.u64 	%rd9171, %rd21368, 32;
	and.b64  	%rd9172, %rd21368, 4294967295;
	mul.lo.s64 	%rd9173, %rd9172, %rd9155;
	mul.lo.s64 	%rd9174, %rd9171, %rd9155;
	mul.lo.s64 	%rd9175, %rd9172, %rd9156;
	shr.u64 	%rd9176, %rd9173, 32;
	and.b64  	%rd9177, %rd9174, 4294967295;
	add.s64 	%rd9178, %rd9176, %rd9177;
	and.b64  	%rd9179, %rd9175, 4294967295;
	add.s64 	%rd9180, %rd9178, %rd9179;
	shr.u64 	%rd9181, %rd9174, 32;
	mad.lo.s64 	%rd9182, %rd9171, %rd9156, %rd9181;
	shr.u64 	%rd9183, %rd9175, 32;
	add.s64 	%rd9184, %rd9182, %rd9183;
	shr.u64 	%rd9185, %rd9180, 32;
	shl.b64 	%rd9186, %rd9180, 32;
	and.b64  	%rd9187, %rd9173, 4294967295;
	or.b64  	%rd9188, %rd9186, %rd9187;
	add.s64 	%rd9189, %rd9184, %rd9185;
	shr.u64 	%rd9190, %rd21369, 32;
	and.b64  	%rd9191, %rd21369, 4294967295;
	mul.lo.s64 	%rd9192, %rd9191, %rd9155;
	mul.lo.s64 	%rd9193, %rd9190, %rd9155;
	mul.lo.s64 	%rd9194, %rd9191, %rd9156;
	shr.u64 	%rd9195, %rd9192, 32;
	and.b64  	%rd9196, %rd9193, 4294967295;
	add.s64 	%rd9197, %rd9195, %rd9196;
	and.b64  	%rd9198, %rd9194, 4294967295;
	add.s64 	%rd9199, %rd9197, %rd9198;
	shr.u64 	%rd9200, %rd9193, 32;
	mad.lo.s64 	%rd9201, %rd9190, %rd9156, %rd9200;
	shr.u64 	%rd9202, %rd9194, 32;
	add.s64 	%rd9203, %rd9201, %rd9202;
	shr.u64 	%rd9204, %rd9199, 32;
	shl.b64 	%rd9205, %rd9199, 32;
	and.b64  	%rd9206, %rd9192, 4294967295;
	or.b64  	%rd9207, %rd9205, %rd9206;
	add.s64 	%rd9208, %rd9203, %rd9204;
	shr.u64 	%rd9209, %rd21370, 32;
	and.b64  	%rd9210, %rd21370, 4294967295;
	mul.lo.s64 	%rd9211, %rd9210, %rd9155;
	mul.lo.s64 	%rd9212, %rd9209, %rd9155;
	mul.lo.s64 	%rd9213, %rd9210, %rd9156;
	shr.u64 	%rd9214, %rd9211, 32;
	and.b64  	%rd9215, %rd9212, 4294967295;
	add.s64 	%rd9216, %rd9214, %rd9215;
	and.b64  	%rd9217, %rd9213, 4294967295;
	add.s64 	%rd9218, %rd9216, %rd9217;
	shr.u64 	%rd9219, %rd9212, 32;
	mad.lo.s64 	%rd9220, %rd9209, %rd9156, %rd9219;
	shr.u64 	%rd9221, %rd9213, 32;
	add.s64 	%rd9222, %rd9220, %rd9221;
	shr.u64 	%rd9223, %rd9218, 32;
	shl.b64 	%rd9224, %rd9218, 32;
	and.b64  	%rd9225, %rd9211, 4294967295;
	or.b64  	%rd9226, %rd9224, %rd9225;
	add.s64 	%rd9227, %rd9222, %rd9223;
	shl.b64 	%rd9228, %rd9188, 1;
	shr.u64 	%rd9229, %rd9186, 63;
	add.s64 	%rd9230, %rd9189, %rd9189;
	add.s64 	%rd9231, %rd9230, %rd9229;
	mul.lo.s64 	%rd9232, %rd9172, %rd9172;
	mul.lo.s64 	%rd9233, %rd9171, %rd9172;
	shr.u64 	%rd9234, %rd9232, 32;
	shl.b64 	%rd9235, %rd9233, 1;
	and.b64  	%rd9236, %rd9235, 8589934590;
	add.s64 	%rd9237, %rd9234, %rd9236;
	shr.u64 	%rd9238, %rd9233, 31;
	and.b64  	%rd9239, %rd9238, 8589934590;
	mad.lo.s64 	%rd9240, %rd9171, %rd9171, %rd9239;
	shr.u64 	%rd9241, %rd9237, 32;
	shl.b64 	%rd9242, %rd9237, 32;
	and.b64  	%rd9243, %rd9232, 4294967293;
	or.b64  	%rd9244, %rd9242, %rd9243;
	add.s64 	%rd9245, %rd9207, %rd9229;
	add.s64 	%rd9246, %rd9245, %rd9244;
	max.u64 	%rd9247, %rd9207, %rd9245;
	setp.gt.u64 	%p1030, %rd9247, %rd9246;
	selp.u64 	%rd9248, 1, 0, %p1030;
	add.s64 	%rd9249, %rd9240, %rd9208;
	add.s64 	%rd9250, %rd9249, %rd9241;
	add.s64 	%rd9251, %rd9250, %rd9248;
	mul.lo.s64 	%rd9252, %rd9191, %rd9172;
	mul.lo.s64 	%rd9253, %rd9190, %rd9172;
	mul.lo.s64 	%rd9254, %rd9191, %rd9171;
	shr.u64 	%rd9255, %rd9252, 32;
	and.b64  	%rd9256, %rd9253, 4294967295;
	add.s64 	%rd9257, %rd9255, %rd9256;
	and.b64  	%rd9258, %rd9254, 4294967295;
	add.s64 	%rd9259, %rd9257, %rd9258;
	shr.u64 	%rd9260, %rd9253, 32;
	mad.lo.s64 	%rd9261, %rd9190, %rd9171, %rd9260;
	shr.u64 	%rd9262, %rd9254, 32;
	add.s64 	%rd9263, %rd9261, %rd9262;
	shr.u64 	%rd9264, %rd9259, 32;
	shl.b64 	%rd9265, %rd9259, 32;
	and.b64  	%rd9266, %rd9252, 4294967295;
	or.b64  	%rd9267, %rd9265, %rd9266;
	add.s64 	%rd9268, %rd9226, %rd9248;
	add.s64 	%rd9269, %rd9268, %rd9267;
	max.u64 	%rd9270, %rd9226, %rd9268;
	setp.gt.u64 	%p1031, %rd9270, %rd9269;
	selp.u64 	%rd9271, 1, 0, %p1031;
	add.s64 	%rd9272, %rd9263, %rd9227;
	add.s64 	%rd9273, %rd9272, %rd9264;
	add.s64 	%rd9274, %rd9273, %rd9271;
	add.s64 	%rd9275, %rd9246, %rd9207;
	setp.lt.u64 	%p1032, %rd9275, %rd9246;
	selp.u64 	%rd9276, 1, 0, %p1032;
	add.s64 	%rd9277, %rd9208, %rd9251;
	add.s64 	%rd9278, %rd9277, %rd9276;
	add.s64 	%rd9279, %rd9269, %rd9276;
	add.s64 	%rd9280, %rd9279, %rd9267;
	max.u64 	%rd9281, %rd9269, %rd9279;
	setp.gt.u64 	%p1033, %rd9281, %rd9280;
	selp.u64 	%rd9282, 1, 0, %p1033;
	add.s64 	%rd9283, %rd9263, %rd9274;
	add.s64 	%rd9284, %rd9283, %rd9264;
	add.s64 	%rd9285, %rd9284, %rd9282;
	add.s64 	%rd9286, %rd9280, %rd9226;
	setp.lt.u64 	%p1034, %rd9286, %rd9280;
	selp.u64 	%rd9287, 1, 0, %p1034;
	add.s64 	%rd9288, %rd9227, %rd9285;
	add.s64 	%rd9289, %rd9288, %rd9287;
	mul.lo.s64 	%rd9290, %rd11, %rd9169;
	mul.lo.s64 	%rd9291, %rd12, %rd9290;
	mul.hi.u64 	%rd9292, %rd12, %rd9290;
	add.cc.s64 	%rd9293, %rd9291, %rd9169;
	addc.cc.s64 	%rd9294, %rd9292, 0;
	mul.lo.s64 	%rd9295, %rd13, %rd9290;
	mul.hi.u64 	%rd9296, %rd13, %rd9290;
	mov.b64 	%rd9297, 0;
	add.cc.s64 	%rd9298, %rd9294, %rd9228;
	addc.cc.s64 	%rd9299, %rd9297, 0;
	add.cc.s64 	%rd9300, %rd9298, %rd9295;
	addc.cc.s64 	%rd9301, %rd9299, %rd9296;
	mul.lo.s64 	%rd9302, %rd14, %rd9290;
	mul.hi.u64 	%rd9303, %rd14, %rd9290;
	add.cc.s64 	%rd9304, %rd9301, %rd9275;
	addc.cc.s64 	%rd9305, %rd9297, 0;
	add.cc.s64 	%rd9306, %rd9304, %rd9302;
	addc.cc.s64 	%rd9307, %rd9305, %rd9303;
	mul.lo.s64 	%rd9308, %rd15, %rd9290;
	mul.hi.u64 	%rd9309, %rd15, %rd9290;
	add.cc.s64 	%rd9310, %rd9307, %rd9286;
	addc.cc.s64 	%rd9311, %rd9297, 0;
	add.cc.s64 	%rd9312, %rd9310, %rd9308;
	addc.cc.s64 	%rd9313, %rd9311, %rd9309;
	add.s64 	%rd9314, %rd9170, %rd9313;
	setp.lt.u64 	%p1035, %rd9314, %rd9170;
	selp.u64 	%rd9315, 1, 0, %p1035;
	add.s64 	%rd9316, %rd9231, %rd9315;
	setp.lt.u64 	%p1036, %rd9316, %rd9231;
	selp.u64 	%rd9317, 1, 0, %p1036;
	add.s64 	%rd9318, %rd9278, %rd9317;
	setp.lt.u64 	%p1037, %rd9318, %rd9278;
	selp.u64 	%rd9319, 1, 0, %p1037;
	add.s64 	%rd9320, %rd9289, %rd9319;
	mul.lo.s64 	%rd9321, %rd11, %rd9300;
	mul.lo.s64 	%rd9322, %rd12, %rd9321;
	mul.hi.u64 	%rd9323, %rd12, %rd9321;
	add.cc.s64 	%rd9324, %rd9322, %rd9300;
	addc.cc.s64 	%rd9325, %rd9323, 0;
	mul.lo.s64 	%rd9326, %rd13, %rd9321;
	mul.hi.u64 	%rd9327, %rd13, %rd9321;
	add.cc.s64 	%rd9328, %rd9325, %rd9306;
	addc.cc.s64 	%rd9329, %rd9297, 0;
	add.cc.s64 	%rd9330, %rd9328, %rd9326;
	addc.cc.s64 	%rd9331, %rd9329, %rd9327;
	mul.lo.s64 	%rd9332, %rd14, %rd9321;
	mul.hi.u64 	%rd9333, %rd14, %rd9321;
	add.cc.s64 	%rd9334, %rd9331, %rd9312;
	addc.cc.s64 	%rd9335, %rd9297, 0;
	add.cc.s64 	%rd9336, %rd9334, %rd9332;
	addc.cc.s64 	%rd9337, %rd9335, %rd9333;
	mul.lo.s64 	%rd9338, %rd15, %rd9321;
	mul.hi.u64 	%rd9339, %rd15, %rd9321;
	add.cc.s64 	%rd9340, %rd9337, %rd9314;
	addc.cc.s64 	%rd9341, %rd9297, 0;
	add.cc.s64 	%rd9342, %rd9340, %rd9338;
	addc.cc.s64 	%rd9343, %rd9341, %rd9339;
	add.s64 	%rd9344, %rd9316, %rd9343;
	setp.lt.u64 	%p1038, %rd9344, %rd9316;
	selp.u64 	%rd9345, 1, 0, %p1038;
	add.s64 	%rd9346, %rd9318, %rd9345;
	setp.lt.u64 	%p1039, %rd9346, %rd9318;
	selp.u64 	%rd9347, 1, 0, %p1039;
	add.s64 	%rd9348, %rd9320, %rd9347;
	mul.lo.s64 	%rd9349, %rd11, %rd9330;
	mul.lo.s64 	%rd9350, %rd12, %rd9349;
	mul.hi.u64 	%rd9351, %rd12, %rd9349;
	add.cc.s64 	%rd9352, %rd9350, %rd9330;
	addc.cc.s64 	%rd9353, %rd9351, 0;
	mul.lo.s64 	%rd9354, %rd13, %rd9349;
	mul.hi.u64 	%rd9355, %rd13, %rd9349;
	add.cc.s64 	%rd9356, %rd9353, %rd9336;
	addc.cc.s64 	%rd9357, %rd9297, 0;
	add.cc.s64 	%rd9358, %rd9356, %rd9354;
	addc.cc.s64 	%rd9359, %rd9357, %rd9355;
	mul.lo.s64 	%rd9360, %rd14, %rd9349;
	mul.hi.u64 	%rd9361, %rd14, %rd9349;
	add.cc.s64 	%rd9362, %rd9359, %rd9342;
	addc.cc.s64 	%rd9363, %rd9297, 0;
	add.cc.s64 	%rd9364, %rd9362, %rd9360;
	addc.cc.s64 	%rd9365, %rd9363, %rd9361;
	mul.lo.s64 	%rd9366, %rd15, %rd9349;
	mul.hi.u64 	%rd9367, %rd15, %rd9349;
	add.cc.s64 	%rd9368, %rd9365, %rd9344;
	addc.cc.s64 	%rd9369, %rd9297, 0;
	add.cc.s64 	%rd9370, %rd9368, %rd9366;
	addc.cc.s64 	%rd9371, %rd9369, %rd9367;
	add.s64 	%rd9372, %rd9346, %rd9371;
	setp.lt.u64 	%p1040, %rd9372, %rd9346;
	selp.u64 	%rd9373, 1, 0, %p1040;
	add.s64 	%rd9374, %rd9348, %rd9373;
	mul.lo.s64 	%rd9375, %rd11, %rd9358;
	mul.lo.s64 	%rd9376, %rd12, %rd9375;
	mul.hi.u64 	%rd9377, %rd12, %rd9375;
	add.cc.s64 	%rd9378, %rd9376, %rd9358;
	addc.cc.s64 	%rd9379, %rd9377, 0;
	mul.lo.s64 	%rd9380, %rd13, %rd9375;
	mul.hi.u64 	%rd9381, %rd13, %rd9375;
	add.cc.s64 	%rd9382, %rd9379, %rd9364;
	addc.cc.s64 	%rd9383, %rd9297, 0;
	add.cc.s64 	%rd1663, %rd9382, %rd9380;
	addc.cc.s64 	%rd9384, %rd9383, %rd9381;
	mul.lo.s64 	%rd9385, %rd14, %rd9375;
	mul.hi.u64 	%rd9386, %rd14, %rd9375;
	add.cc.s64 	%rd9387, %rd9384, %rd9370;
	addc.cc.s64 	%rd9388, %rd9297, 0;
	add.cc.s64 	%rd1664, %rd9387, %rd9385;
	addc.cc.s64 	%rd9389, %rd9388, %rd9386;
	mul.lo.s64 	%rd9390, %rd15, %rd9375;
	mul.hi.u64 	%rd9391, %rd15, %rd9375;
	add.cc.s64 	%rd9392, %rd9389, %rd9372;
	addc.cc.s64 	%rd9393, %rd9297, 0;
	add.cc.s64 	%rd1665, %rd9392, %rd9390;
	addc.cc.s64 	%rd9394, %rd9393, %rd9391;
	add.s64 	%rd21374, %rd9374, %rd9394;
	setp.gt.u64 	%p1041, %rd21374, %rd15;
	@%p1041 bra 	$L__BB1_731;
	setp.lt.u64 	%p1042, %rd21374, %rd15;
	mov.u64 	%rd21371, %rd1663;
	mov.u64 	%rd21372, %rd1664;
	mov.u64 	%rd21373, %rd1665;
	@%p1042 bra 	$L__BB1_732;
	setp.lt.u64 	%p1043, %rd14, %rd1665;
	@%p1043 bra 	$L__BB1_731;
	setp.gt.u64 	%p1044, %rd14, %rd1665;
	mov.u64 	%rd21371, %rd1663;
	mov.u64 	%rd21372, %rd1664;
	mov.u64 	%rd21373, %rd1665;
	@%p1044 bra 	$L__BB1_732;
	setp.lt.u64 	%p1045, %rd13, %rd1664;
	@%p1045 bra 	$L__BB1_731;
	setp.gt.u64 	%p1046, %rd13, %rd1664;
	setp.gt.u64 	%p1047, %rd12, %rd1663;
	or.pred  	%p1048, %p1046, %p1047;
	mov.u64 	%rd21371, %rd1663;
	mov.u64 	%rd21372, %rd1664;
	mov.u64 	%rd21373, %rd1665;
	@%p1048 bra 	$L__BB1_732;
$L__BB1_731:
	sub.s64 	%rd21371, %rd1663, %rd12;
	setp.lt.u64 	%p1049, %rd1663, %rd12;
	selp.u64 	%rd9395, 1, 0, %p1049;
	add.s64 	%rd9396, %rd13, %rd9395;
	sub.s64 	%rd21372, %rd1664, %rd9396;
	setp.lt.u64 	%p1050, %rd1664, %rd9396;
	selp.u64 	%rd9397, 1, 0, %p1050;
	add.s64 	%rd9398, %rd14, %rd9397;
	sub.s64 	%rd21373, %rd1665, %rd9398;
	setp.lt.u64 	%p1051, %rd1665, %rd9398;
	selp.u64 	%rd9399, 1, 0, %p1051;
	add.s64 	%rd9400, %rd15, %rd9399;
	sub.s64 	%rd21374, %rd21374, %rd9400;
$L__BB1_732:
	sub.s64 	%rd21375, %rd21371, %rd21199;
	setp.lt.u64 	%p1052, %rd21371, %rd21199;
	selp.u64 	%rd9401, 1, 0, %p1052;
	add.s64 	%rd9402, %rd21200, %rd9401;
	sub.s64 	%rd21376, %rd21372, %rd9402;
	setp.lt.u64 	%p1053, %rd21372, %rd9402;
	selp.u64 	%rd9403, 1, 0, %p1053;
	add.s64 	%rd9404, %rd21201, %rd9403;
	sub.s64 	%rd21377, %rd21373, %rd9404;
	setp.lt.u64 	%p1054, %rd21373, %rd9404;
	selp.u64 	%rd9405, 1, 0, %p1054;
	add.s64 	%rd9406, %rd21202, %rd9405;
	sub.s64 	%rd21378, %rd21374, %rd9406;
	setp.ge.u64 	%p1055, %rd21374, %rd9406;
	@%p1055 bra 	$L__BB1_734;
	add.s64 	%rd1679, %rd21375, %rd12;
	setp.ge.u64 	%p1056, %rd1679, %rd21375;
	setp.lt.u64 	%p1057, %rd1679, %rd21375;
	selp.u64 	%rd9407, 1, 0, %p1057;
	add.s64 	%rd9408, %rd21376, %rd9407;
	add.s64 	%rd1680, %rd9408, %rd13;
	setp.lt.u64 	%p1058, %rd1680, %rd21376;
	setp.eq.s64 	%p1059, %rd1680, %rd21376;
	selp.u32 	%r342, -1, 0, %p1059;
	selp.u32 	%r343, -1, 0, %p1058;
	selp.b32 	%r344, %r343, %r342, %p1056;
	and.b32  	%r346, %r344, 1;
	setp.eq.b32 	%p1060, %r346, 1;
	or.pred  	%p1061, %p1058, %p1060;
	selp.u64 	%rd9409, 1, 0, %p1061;
	add.s64 	%rd9410, %rd21377, %rd9409;
	add.s64 	%rd1681, %rd9410, %rd14;
	setp.ge.u64 	%p1062, %rd1681, %rd21377;
	setp.lt.u64 	%p1063, %rd1681, %rd21377;
	setp.eq.s64 	%p1064, %rd1681, %rd21377;
	selp.u32 	%r347, -1, 0, %p1063;
	selp.u32 	%r348, -1, 0, %p1064;
	selp.b32 	%r349, %r348, %r347, %p1061;
	selp.b32 	%r350, %r349, %r347, %p1062;
	cvt.u64.u32 	%rd9411, %r350;
	and.b64  	%rd9412, %rd9411, 1;
	add.s64 	%rd9413, %rd21378, %rd9412;
	add.s64 	%rd21378, %rd9413, %rd15;
	mov.u64 	%rd21375, %rd1679;
	mov.u64 	%rd21376, %rd1680;
	mov.u64 	%rd21377, %rd1681;
$L__BB1_734:
	sub.s64 	%rd21379, %rd21375, %rd21203;
	setp.lt.u64 	%p1065, %rd21375, %rd21203;
	selp.u64 	%rd9414, 1, 0, %p1065;
	add.s64 	%rd9415, %rd21204, %rd9414;
	sub.s64 	%rd21380, %rd21376, %rd9415;
	setp.lt.u64 	%p1066, %rd21376, %rd9415;
	selp.u64 	%rd9416, 1, 0, %p1066;
	add.s64 	%rd9417, %rd21205, %rd9416;
	sub.s64 	%rd21381, %rd21377, %rd9417;
	setp.lt.u64 	%p1067, %rd21377, %rd9417;
	selp.u64 	%rd9418, 1, 0, %p1067;
	add.s64 	%rd9419, %rd21206, %rd9418;
	sub.s64 	%rd21382, %rd21378, %rd9419;
	setp.ge.u64 	%p1068, %rd21378, %rd9419;
	@%p1068 bra 	$L__BB1_736;
	add.s64 	%rd1691, %rd21379, %rd12;
	setp.ge.u64 	%p1069, %rd1691, %rd21379;
	setp.lt.u64 	%p1070, %rd1691, %rd21379;
	selp.u64 	%rd9420, 1, 0, %p1070;
	add.s64 	%rd9421, %rd21380, %rd9420;
	add.s64 	%rd1692, %rd9421, %rd13;
	setp.lt.u64 	%p1071, %rd1692, %rd21380;
	setp.eq.s64 	%p1072, %rd1692, %rd21380;
	selp.u32 	%r351, -1, 0, %p1072;
	selp.u32 	%r352, -1, 0, %p1071;
	selp.b32 	%r353, %r352, %r351, %p1069;
	and.b32  	%r355, %r353, 1;
	setp.eq.b32 	%p1073, %r355, 1;
	or.pred  	%p1074, %p1071, %p1073;
	selp.u64 	%rd9422, 1, 0, %p1074;
	add.s64 	%rd9423, %rd21381, %rd9422;
	add.s64 	%rd1693, %rd9423, %rd14;
	setp.ge.u64 	%p1075, %rd1693, %rd21381;
	setp.lt.u64 	%p1076, %rd1693, %rd21381;
	setp.eq.s64 	%p1077, %rd1693, %rd21381;
	selp.u32 	%r356, -1, 0, %p1076;
	selp.u32 	%r357, -1, 0, %p1077;
	selp.b32 	%r358, %r357, %r356, %p1074;
	selp.b32 	%r359, %r358, %r356, %p1075;
	cvt.u64.u32 	%rd9424, %r359;
	and.b64  	%rd9425, %rd9424, 1;
	add.s64 	%rd9426, %rd21382, %rd9425;
	add.s64 	%rd21382, %rd9426, %rd15;
	mov.u64 	%rd21379, %rd1691;
	mov.u64 	%rd21380, %rd1692;
	mov.u64 	%rd21381, %rd1693;
$L__BB1_736:
	and.b64  	%rd9427, %rd21379, 4294967295;
	shr.u64 	%rd9428, %rd21379, 32;
	mul.lo.s64 	%rd9429, %rd1483, %rd9427;
	mul.lo.s64 	%rd9430, %rd1484, %rd9427;
	mul.lo.s64 	%rd9431, %rd1483, %rd9428;
	shr.u64 	%rd9432, %rd9429, 32;
	and.b64  	%rd9433, %rd9430, 4294967295;
	add.s64 	%rd9434, %rd9432, %rd9433;
	and.b64  	%rd9435, %rd9431, 4294967295;
	add.s64 	%rd9436, %rd9434, %rd9435;
	shr.u64 	%rd9437, %rd9430, 32;
	mad.lo.s64 	%rd9438, %rd1484, %rd9428, %rd9437;
	shr.u64 	%rd9439, %rd9431, 32;
	add.s64 	%rd9440, %rd9438, %rd9439;
	shr.u64 	%rd9441, %rd9436, 32;
	shl.b64 	%rd9442, %rd9436, 32;
	and.b64  	%rd9443, %rd9429, 4294967295;
	or.b64  	%rd9444, %rd9442, %rd9443;
	add.s64 	%rd9445, %rd9440, %rd9441;
	mul.lo.s64 	%rd9446, %rd1493, %rd9427;
	mul.lo.s64 	%rd9447, %rd1494, %rd9427;
	mul.lo.s64 	%rd9448, %rd1493, %rd9428;
	shr.u64 	%rd9449, %rd9446, 32;
	and.b64  	%rd9450, %rd9447, 4294967295;
	add.s64 	%rd9451, %rd9449, %rd9450;
	and.b64  	%rd9452, %rd9448, 4294967295;
	add.s64 	%rd9453, %rd9451, %rd9452;
	shr.u64 	%rd9454, %rd9447, 32;
	mad.lo.s64 	%rd9455, %rd1494, %rd9428, %rd9454;
	shr.u64 	%rd9456, %rd9448, 32;
	add.s64 	%rd9457, %rd9455, %rd9456;
	shr.u64 	%rd9458, %rd9453, 32;
	shl.b64 	%rd9459, %rd9453, 32;
	and.b64  	%rd9460, %rd9446, 4294967295;
	or.b64  	%rd9461, %rd9459, %rd9460;
	add.s64 	%rd9462, %rd9457, %rd9458;
	mul.lo.s64 	%rd9463, %rd1495, %rd9427;
	mul.lo.s64 	%rd9464, %rd1496, %rd9427;
	mul.lo.s64 	%rd9465, %rd1495, %rd9428;
	shr.u64 	%rd9466, %rd9463, 32;
	and.b64  	%rd9467, %rd9464, 4294967295;
	add.s64 	%rd9468, %rd9466, %rd9467;
	and.b64  	%rd9469, %rd9465, 4294967295;
	add.s64 	%rd9470, %rd9468, %rd9469;
	shr.u64 	%rd9471, %rd9464, 32;
	mad.lo.s64 	%rd9472, %rd1496, %rd9428, %rd9471;
	shr.u64 	%rd9473, %rd9465, 32;
	add.s64 	%rd9474, %rd9472, %rd9473;
	shr.u64 	%rd9475, %rd9470, 32;
	shl.b64 	%rd9476, %rd9470, 32;
	and.b64  	%rd9477, %rd9463, 4294967295;
	or.b64  	%rd9478, %rd9476, %rd9477;
	add.s64 	%rd9479, %rd9474, %rd9475;
	mul.lo.s64 	%rd9480, %rd1497, %rd9427;
	mul.lo.s64 	%rd9481, %rd1498, %rd9427;
	mul.lo.s64 	%rd9482, %rd1497, %rd9428;
	shr.u64 	%rd9483, %rd9480, 32;
	and.b64  	%rd9484, %rd9481, 4294967295;
	add.s64 	%rd9485, %rd9483, %rd9484;
	and.b64  	%rd9486, %rd9482, 4294967295;
	add.s64 	%rd9487, %rd9485, %rd9486;
	shr.u64 	%rd9488, %rd9481, 32;
	mad.lo.s64 	%rd9489, %rd1498, %rd9428, %rd9488;
	shr.u64 	%rd9490, %rd9482, 32;
	add.s64 	%rd9491, %rd9489, %rd9490;
	shr.u64 	%rd9492, %rd9487, 32;
	shl.b64 	%rd9493, %rd9487, 32;
	and.b64  	%rd9494, %rd9480, 4294967295;
	or.b64  	%rd9495, %rd9493, %rd9494;
	add.s64 	%rd9496, %rd9491, %rd9492;
	and.b64  	%rd9497, %rd21380, 4294967295;
	shr.u64 	%rd9498, %rd21380, 32;
	mul.lo.s64 	%rd9499, %rd1483, %rd9497;
	mul.lo.s64 	%rd9500, %rd1484, %rd9497;
	mul.lo.s64 	%rd9501, %rd1483, %rd9498;
	shr.u64 	%rd9502, %rd9499, 32;
	and.b64  	%rd9503, %rd9500, 4294967295;
	add.s64 	%rd9504, %rd9502, %rd9503;
	and.b64  	%rd9505, %rd9501, 4294967295;
	add.s64 	%rd9506, %rd9504, %rd9505;
	shr.u64 	%rd9507, %rd9500, 32;
	mad.lo.s64 	%rd9508, %rd1484, %rd9498, %rd9507;
	shr.u64 	%rd9509, %rd9501, 32;
	add.s64 	%rd9510, %rd9508, %rd9509;
	shr.u64 	%rd9511, %rd9506, 32;
	shl.b64 	%rd9512, %rd9506, 32;
	and.b64  	%rd9513, %rd9499, 4294967295;
	or.b64  	%rd9514, %rd9512, %rd9513;
	add.s64 	%rd9515, %rd9461, %rd9514;
	setp.lt.u64 	%p1078, %rd9515, %rd9461;
	selp.u64 	%rd9516, 1, 0, %p1078;
	add.s64 	%rd9517, %rd9510, %rd9462;
	add.s64 	%rd9518, %rd9517, %rd9511;
	add.s64 	%rd9519, %rd9518, %rd9516;
	mul.lo.s64 	%rd9520, %rd1493, %rd9497;
	mul.lo.s64 	%rd9521, %rd1494, %rd9497;
	mul.lo.s64 	%rd9522, %rd1493, %rd9498;
	shr.u64 	%rd9523, %rd9520, 32;
	and.b64  	%rd9524, %rd9521, 4294967295;
	add.s64 	%rd9525, %rd9523, %rd9524;
	and.b64  	%rd9526, %rd9522, 4294967295;
	add.s64 	%rd9527, %rd9525, %rd9526;
	shr.u64 	%rd9528, %rd9521, 32;
	mad.lo.s64 	%rd9529, %rd1494, %rd9498, %rd9528;
	shr.u64 	%rd9530, %rd9522, 32;
	add.s64 	%rd9531, %rd9529, %rd9530;
	shr.u64 	%rd9532, %rd9527, 32;
	shl.b64 	%rd9533, %rd9527, 32;
	and.b64  	%rd9534, %rd9520, 4294967295;
	or.b64  	%rd9535, %rd9533, %rd9534;
	add.s64 	%rd9536, %rd9478, %rd9516;
	add.s64 	%rd9537, %rd9536, %rd9535;
	max.u64 	%rd9538, %rd9478, %rd9536;
	setp.gt.u64 	%p1079, %rd9538, %rd9537;
	selp.u64 	%rd9539, 1, 0, %p1079;
	add.s64 	%rd9540, %rd9531, %rd9479;
	add.s64 	%rd9541, %rd9540, %rd9532;
	add.s64 	%rd9542, %rd9541, %rd9539;
	mul.lo.s64 	%rd9543, %rd1495, %rd9497;
	mul.lo.s64 	%rd9544, %rd1496, %rd9497;
	mul.lo.s64 	%rd9545, %rd1495, %rd9498;
	shr.u64 	%rd9546, %rd9543, 32;
	and.b64  	%rd9547, %rd9544, 4294967295;
	add.s64 	%rd9548, %rd9546, %rd9547;
	and.b64  	%rd9549, %rd9545, 4294967295;
	add.s64 	%rd9550, %rd9548, %rd9549;
	shr.u64 	%rd9551, %rd9544, 32;
	mad.lo.s64 	%rd9552, %rd1496, %rd9498, %rd9551;
	shr.u64 	%rd9553, %rd9545, 32;
	add.s64 	%rd9554, %rd9552, %rd9553;
	shr.u64 	%rd9555, %rd9550, 32;
	shl.b64 	%rd9556, %rd9550, 32;
	and.b64  	%rd9557, %rd9543, 4294967295;
	or.b64  	%rd9558, %rd9556, %rd9557;
	add.s64 	%rd9559, %rd9495, %rd9539;
	add.s64 	%rd9560, %rd9559, %rd9558;
	max.u64 	%rd9561, %rd9495, %rd9559;
	setp.gt.u64 	%p1080, %rd9561, %rd9560;
	selp.u64 	%rd9562, 1, 0, %p1080;
	add.s64 	%rd9563, %rd9554, %rd9496;
	add.s64 	%rd9564, %rd9563, %rd9555;
	add.s64 	%rd9565, %rd9564, %rd9562;
	and.b64  	%rd9566, %rd21381, 4294967295;
	shr.u64 	%rd9567, %rd21381, 32;
	mul.lo.s64 	%rd9568, %rd1483, %rd9566;
	mul.lo.s64 	%rd9569, %rd1484, %rd9566;
	mul.lo.s64 	%rd9570, %rd1483, %rd9567;
	shr.u64 	%rd9571, %rd9568, 32;
	and.b64  	%rd9572, %rd9569, 4294967295;
	add.s64 	%rd9573, %rd9571, %rd9572;
	and.b64  	%rd9574, %rd9570, 4294967295;
	add.s64 	%rd9575, %rd9573, %rd9574;
	shr.u64 	%rd9576, %rd9569, 32;
	mad.lo.s64 	%rd9577, %rd1484, %rd9567, %rd9576;
	shr.u64 	%rd9578, %rd9570, 32;
	add.s64 	%rd9579, %rd9577, %rd9578;
	shr.u64 	%rd9580, %rd9575, 32;
	shl.b64 	%rd9581, %rd9575, 32;
	and.b64  	%rd9582, %rd9568, 4294967295;
	or.b64  	%rd9583, %rd9581, %rd9582;
	add.s64 	%rd9584, %rd9537, %rd9583;
	setp.lt.u64 	%p1081, %rd9584, %rd9537;
	selp.u64 	%rd9585, 1, 0, %p1081;
	add.s64 	%rd9586, %rd9579, %rd9542;
	add.s64 	%rd9587, %rd9586, %rd9580;
	add.s64 	%rd9588, %rd9587, %rd9585;
	mul.lo.s64 	%rd9589, %rd1493, %rd9566;
	mul.lo.s64 	%rd9590, %rd1494, %rd9566;
	mul.lo.s64 	%rd9591, %rd1493, %rd9567;
	shr.u64 	%rd9592, %rd9589, 32;
	and.b64  	%rd9593, %rd9590, 4294967295;
	add.s64 	%rd9594, %rd9592, %rd9593;
	and.b64  	%rd9595, %rd9591, 4294967295;
	add.s64 	%rd9596, %rd9594, %rd9595;
	shr.u64 	%rd9597, %rd9590, 32;
	mad.lo.s64 	%rd9598, %rd1494, %rd9567, %rd9597;
	shr.u64 	%rd9599, %rd9591, 32;
	add.s64 	%rd9600, %rd9598, %rd9599;
	shr.u64 	%rd9601, %rd9596, 32;
	shl.b64 	%rd9602, %rd9596, 32;
	and.b64  	%rd9603, %rd9589, 4294967295;
	or.b64  	%rd9604, %rd9602, %rd9603;
	add.s64 	%rd9605, %rd9560, %rd9585;
	add.s64 	%rd9606, %rd9605, %rd9604;
	max.u64 	%rd9607, %rd9560, %rd9605;
	setp.gt.u64 	%p1082, %rd9607, %rd9606;
	selp.u64 	%rd9608, 1, 0, %p1082;
	add.s64 	%rd9609, %rd9600, %rd9565;
	add.s64 	%rd9610, %rd9609, %rd9601;
	add.s64 	%rd9611, %rd9610, %rd9608;
	and.b64  	%rd9612, %rd21382, 4294967295;
	shr.u64 	%rd9613, %rd21382, 32;
	mul.lo.s64 	%rd9614, %rd1483, %rd9612;
	mul.lo.s64 	%rd9615, %rd1484, %rd9612;
	mul.lo.s64 	%rd9616, %rd1483, %rd9613;
	shr.u64 	%rd9617, %rd9614, 32;
	and.b64  	%rd9618, %rd9615, 4294967295;
	add.s64 	%rd9619, %rd9617, %rd9618;
	and.b64  	%rd9620, %rd9616, 4294967295;
	add.s64 	%rd9621, %rd9619, %rd9620;
	shr.u64 	%rd9622, %rd9615, 32;
	mad.lo.s64 	%rd9623, %rd1484, %rd9613, %rd9622;
	shr.u64 	%rd9624, %rd9616, 32;
	add.s64 	%rd9625, %rd9623, %rd9624;
	shr.u64 	%rd9626, %rd9621, 32;
	shl.b64 	%rd9627, %rd9621, 32;
	and.b64  	%rd9628, %rd9614, 4294967295;
	or.b64  	%rd9629, %rd9627, %rd9628;
	add.s64 	%rd9630, %rd9606, %rd9629;
	setp.lt.u64 	%p1083, %rd9630, %rd9606;
	selp.u64 	%rd9631, 1, 0, %p1083;
	add.s64 	%rd9632, %rd9625, %rd9611;
	add.s64 	%rd9633, %rd9632, %rd9626;
	add.s64 	%rd9634, %rd9633, %rd9631;
	mul.lo.s64 	%rd9635, %rd11, %rd9444;
	mul.lo.s64 	%rd9636, %rd12, %rd9635;
	mul.hi.u64 	%rd9637, %rd12, %rd9635;
	add.cc.s64 	%rd9638, %rd9636, %rd9444;
	addc.cc.s64 	%rd9639, %rd9637, 0;
	mul.lo.s64 	%rd9640, %rd13, %rd9635;
	mul.hi.u64 	%rd9641, %rd13, %rd9635;
	mov.b64 	%rd9642, 0;
	add.cc.s64 	%rd9643, %rd9639, %rd9515;
	addc.cc.s64 	%rd9644, %rd9642, 0;
	add.cc.s64 	%rd9645, %rd9643, %rd9640;
	addc.cc.s64 	%rd9646, %rd9644, %rd9641;
	mul.lo.s64 	%rd9647, %rd14, %rd9635;
	mul.hi.u64 	%rd9648, %rd14, %rd9635;
	add.cc.s64 	%rd9649, %rd9646, %rd9584;
	addc.cc.s64 	%rd9650, %rd9642, 0;
	add.cc.s64 	%rd9651, %rd9649, %rd9647;
	addc.cc.s64 	%rd9652, %rd9650, %rd9648;
	mul.lo.s64 	%rd9653, %rd15, %rd9635;
	mul.hi.u64 	%rd9654, %rd15, %rd9635;
	add.cc.s64 	%rd9655, %rd9652, %rd9630;
	addc.cc.s64 	%rd9656, %rd9642, 0;
	add.cc.s64 	%rd9657, %rd9655, %rd9653;
	addc.cc.s64 	%rd9658, %rd9656, %rd9654;
	add.s64 	%rd9659, %rd9445, %rd9658;
	setp.lt.u64 	%p1084, %rd9659, %rd9445;
	selp.u64 	%rd9660, 1, 0, %p1084;
	add.s64 	%rd9661, %rd9519, %rd9660;
	setp.lt.u64 	%p1085, %rd9661, %rd9519;
	selp.u64 	%rd9662, 1, 0, %p1085;
	add.s64 	%rd9663, %rd9588, %rd9662;
	setp.lt.u64 	%p1086, %rd9663, %rd9588;
	selp.u64 	%rd9664, 1, 0, %p1086;
	add.s64 	%rd9665, %rd9634, %rd9664;
	mul.lo.s64 	%rd9666, %rd11, %rd9645;
	mul.lo.s64 	%rd9667, %rd12, %rd9666;
	mul.hi.u64 	%rd9668, %rd12, %rd9666;
	add.cc.s64 	%rd9669, %rd9667, %rd9645;
	addc.cc.s64 	%rd9670, %rd9668, 0;
	mul.lo.s64 	%rd9671, %rd13, %rd9666;
	mul.hi.u64 	%rd9672, %rd13, %rd9666;
	add.cc.s64 	%rd9673, %rd9670, %rd9651;
	addc.cc.s64 	%rd9674, %rd9642, 0;
	add.cc.s64 	%rd9675, %rd9673, %rd9671;
	addc.cc.s64 	%rd9676, %rd9674, %rd9672;
	mul.lo.s64 	%rd9677, %rd14, %rd9666;
	mul.hi.u64 	%rd9678, %rd14, %rd9666;
	add.cc.s64 	%rd9679, %rd9676, %rd9657;
	addc.cc.s64 	%rd9680, %rd9642, 0;
	add.cc.s64 	%rd9681, %rd9679, %rd9677;
	addc.cc.s64 	%rd9682, %rd9680, %rd9678;
	mul.lo.s64 	%rd9683, %rd15, %rd9666;
	mul.hi.u64 	%rd9684, %rd15, %rd9666;
	add.cc.s64 	%rd9685, %rd9682, %rd9659;
	addc.cc.s64 	%rd9686, %rd9642, 0;
	add.cc.s64 	%rd9687, %rd9685, %rd9683;
	addc.cc.s64 	%rd9688, %rd9686, %rd9684;
	add.s64 	%rd9689, %rd9661, %rd9688;
	setp.lt.u64 	%p1087, %rd9689, %rd9661;
	selp.u64 	%rd9690, 1, 0, %p1087;
	add.s64 	%rd9691, %rd9663, %rd9690;
	setp.lt.u64 	%p1088, %rd9691, %rd9663;
	selp.u64 	%rd9692, 1, 0, %p1088;
	add.s64 	%rd9693, %rd9665, %rd9692;
	mul.lo.s64 	%rd9694, %rd11, %rd9675;
	mul.lo.s64 	%rd9695, %rd12, %rd9694;
	mul.hi.u64 	%rd9696, %rd12, %rd9694;
	add.cc.s64 	%rd9697, %rd9695, %rd9675;
	addc.cc.s64 	%rd9698, %rd9696, 0;
	mul.lo.s64 	%rd9699, %rd13, %rd9694;
	mul.hi.u64 	%rd9700, %rd13, %rd9694;
	add.cc.s64 	%rd9701, %rd9698, %rd9681;
	addc.cc.s64 	%rd9702, %rd9642, 0;
	add.cc.s64 	%rd9703, %rd9701, %rd9699;
	addc.cc.s64 	%rd9704, %rd9702, %rd9700;
	mul.lo.s64 	%rd9705, %rd14, %rd9694;
	mul.hi.u64 	%rd9706, %rd14, %rd9694;
	add.cc.s64 	%rd9707, %rd9704, %rd9687;
	addc.cc.s64 	%rd9708, %rd9642, 0;
	add.cc.s64 	%rd9709, %rd9707, %rd9705;
	addc.cc.s64 	%rd9710, %rd9708, %rd9706;
	mul.lo.s64 	%rd9711, %rd15, %rd9694;
	mul.hi.u64 	%rd9712, %rd15, %rd9694;
	add.cc.s64 	%rd9713, %rd9710, %rd9689;
	addc.cc.s64 	%rd9714, %rd9642, 0;
	add.cc.s64 	%rd9715, %rd9713, %rd9711;
	addc.cc.s64 	%rd9716, %rd9714, %rd9712;
	add.s64 	%rd9717, %rd9691, %rd9716;
	setp.lt.u64 	%p1089, %rd9717, %rd9691;
	selp.u64 	%rd9718, 1, 0, %p1089;
	add.s64 	%rd9719, %rd9693, %rd9718;
	mul.lo.s64 	%rd9720, %rd11, %rd9703;
	mul.lo.s64 	%rd9721, %rd12, %rd9720;
	mul.hi.u64 	%rd9722, %rd12, %rd9720;
	add.cc.s64 	%rd9723, %rd9721, %rd9703;
	addc.cc.s64 	%rd9724, %rd9722, 0;
	mul.lo.s64 	%rd9725, %rd13, %rd9720;
	mul.hi.u64 	%rd9726, %rd13, %rd9720;
	add.cc.s64 	%rd9727, %rd9724, %rd9709;
	addc.cc.s64 	%rd9728, %rd9642, 0;
	add.cc.s64 	%rd1699, %rd9727, %rd9725;
	addc.cc.s64 	%rd9729, %rd9728, %rd9726;
	mul.lo.s64 	%rd9730, %rd14, %rd9720;
	mul.hi.u64 	%rd9731, %rd14, %rd9720;
	add.cc.s64 	%rd9732, %rd9729, %rd9715;
	addc.cc.s64 	%rd9733, %rd9642, 0;
	add.cc.s64 	%rd1700, %rd9732, %rd9730;
	addc.cc.s64 	%rd9734, %rd9733, %rd9731;
	mul.lo.s64 	%rd9735, %rd15, %rd9720;
	mul.hi.u64 	%rd9736, %rd15, %rd9720;
	add.cc.s64 	%rd9737, %rd9734, %rd9717;
	addc.cc.s64 	%rd9738, %rd9642, 0;
	add.cc.s64 	%rd1701, %rd9737, %rd9735;
	addc.cc.s64 	%rd9739, %rd9738, %rd9736;
	add.s64 	%rd21383, %rd9719, %rd9739;
	setp.gt.u64 	%p1090, %rd21383, %rd15;
	@%p1090 bra 	$L__BB1_742;
	setp.lt.u64 	%p1091, %rd21383, %rd15;
	mov.u32 	%r1011, %r54;
	mov.u64 	%rd21384, %rd1701;
	mov.u64 	%rd21385, %rd1700;
	mov.u64 	%rd21386, %rd1699;
	@%p1091 bra 	$L__BB1_743;
	setp.lt.u64 	%p1092, %rd14, %rd1701;
	@%p1092 bra 	$L__BB1_742;
	setp.gt.u64 	%p1093, %rd14, %rd1701;
	mov.u32 	%r1011, %r54;
	mov.u64 	%rd21384, %rd1701;
	mov.u64 	%rd21385, %rd1700;
	mov.u64 	%rd21386, %rd1699;
	@%p1093 bra 	$L__BB1_743;
	setp.lt.u64 	%p1094, %rd13, %rd1700;
	@%p1094 bra 	$L__BB1_742;
	setp.gt.u64 	%p1095, %rd13, %rd1700;
	setp.gt.u64 	%p1096, %rd12, %rd1699;
	or.pred  	%p1097, %p1095, %p1096;
	mov.u32 	%r1011, %r54;
	mov.u64 	%rd21384, %rd1701;
	mov.u64 	%rd21385, %rd1700;
	mov.u64 	%rd21386, %rd1699;
	@%p1097 bra 	$L__BB1_743;
$L__BB1_742:
	sub.s64 	%rd21386, %rd1699, %rd12;
	setp.lt.u64 	%p1098, %rd1699, %rd12;
	selp.u64 	%rd9740, 1, 0, %p1098;
	add.s64 	%rd9741, %rd13, %rd9740;
	sub.s64 	%rd21385, %rd1700, %rd9741;
	setp.lt.u64 	%p1099, %rd1700, %rd9741;
	selp.u64 	%rd9742, 1, 0, %p1099;
	add.s64 	%rd9743, %rd14, %rd9742;
	sub.s64 	%rd21384, %rd1701, %rd9743;
	setp.lt.u64 	%p1100, %rd1701, %rd9743;
	selp.u64 	%rd9744, 1, 0, %p1100;
	add.s64 	%rd9745, %rd15, %rd9744;
	sub.s64 	%rd21383, %rd21383, %rd9745;
	mov.u32 	%r1011, %r54;
$L__BB1_743:
	setp.ne.s32 	%p1101, %r1010, 0;
	mov.b64 	%rd21115, 0;
	mov.b32 	%r1010, 1;
	mov.u64 	%rd21116, %rd21115;
	mov.u64 	%rd21117, %rd21115;
	mov.u64 	%rd21118, %rd21115;
	mov.u64 	%rd21119, %rd43;
	mov.u64 	%rd21120, %rd42;
	mov.u64 	%rd21121, %rd41;
	mov.u64 	%rd21122, %rd40;
	mov.u64 	%rd21123, %rd43;
	mov.u64 	%rd21124, %rd42;
	mov.u64 	%rd21125, %rd41;
	mov.u64 	%rd21126, %rd40;
	@%p1101 bra 	$L__BB1_867;
	or.b64  	%rd9748, %rd88, %rd87;
	or.b64  	%rd9749, %rd9748, %rd86;
	or.b64  	%rd9750, %rd9749, %rd85;
	setp.eq.s64 	%p1102, %rd9750, 0;
	mov.u64 	%rd21119, %rd43;
	mov.u64 	%rd21120, %rd42;
	mov.u64 	%rd21121, %rd41;
	mov.u64 	%rd21122, %rd40;
	mov.u64 	%rd21123, %rd43;
	mov.u64 	%rd21124, %rd42;
	mov.u64 	%rd21125, %rd41;
	mov.u64 	%rd21126, %rd40;
	@%p1102 bra 	$L__BB1_867;
	or.b64  	%rd9752, %rd92, %rd91;
	or.b64  	%rd9753, %rd9752, %rd90;
	or.b64  	%rd9754, %rd9753, %rd89;
	setp.eq.s64 	%p1103, %rd9754, 0;
	mov.u64 	%rd21116, %rd21115;
	mov.u64 	%rd21117, %rd21115;
	mov.u64 	%rd21118, %rd21115;
	mov.u64 	%rd21119, %rd43;
	mov.u64 	%rd21120, %rd42;
	mov.u64 	%rd21121, %rd41;
	mov.u64 	%rd21122, %rd40;
	mov.u64 	%rd21123, %rd43;
	mov.u64 	%rd21124, %rd42;
	mov.u64 	%rd21125, %rd41;
	mov.u64 	%rd21126, %rd40;
	@%p1103 bra 	$L__BB1_867;
	and.b64  	%rd9755, %rd92, 4294967295;
	shr.u64 	%rd9756, %rd92, 32;
	mul.lo.s64 	%rd9757, %rd9755, %rd9755;
	mul.lo.s64 	%rd9758, %rd9756, %rd9755;
	shr.u64 	%rd9759, %rd9757, 32;
	shl.b64 	%rd9760, %rd9758, 1;
	and.b64  	%rd9761, %rd9760, 8589934590;
	add.s64 	%rd9762, %rd9759, %rd9761;
	shr.u64 	%rd9763, %rd9758, 31;
	and.b64  	%rd9764, %rd9763, 8589934590;
	mad.lo.s64 	%rd9765, %rd9756, %rd9756, %rd9764;
	shr.u64 	%rd9766, %rd9762, 32;
	shl.b64 	%rd9767, %rd9762, 32;
	and.b64  	%rd9768, %rd9757, 4294967293;
	or.b64  	%rd9769, %rd9767, %rd9768;
	add.s64 	%rd9770, %rd9765, %rd9766;
	shr.u64 	%rd9771, %rd91, 32;
	and.b64  	%rd9772, %rd91, 4294967295;
	mul.lo.s64 	%rd9773, %rd9772, %rd9755;
	mul.lo.s64 	%rd9774, %rd9771, %rd9755;
	mul.lo.s64 	%rd9775, %rd9772, %rd9756;
	shr.u64 	%rd9776, %rd9773, 32;
	and.b64  	%rd9777, %rd9774, 4294967295;
	add.s64 	%rd9778, %rd9776, %rd9777;
	and.b64  	%rd9779, %rd9775, 4294967295;
	add.s64 	%rd9780, %rd9778, %rd9779;
	shr.u64 	%rd9781, %rd9774, 32;
	mad.lo.s64 	%rd9782, %rd9771, %rd9756, %rd9781;
	shr.u64 	%rd9783, %rd9775, 32;
	add.s64 	%rd9784, %rd9782, %rd9783;
	shr.u64 	%rd9785, %rd9780, 32;
	shl.b64 	%rd9786, %rd9780, 32;
	and.b64  	%rd9787, %rd9773, 4294967295;
	or.b64  	%rd9788, %rd9786, %rd9787;
	add.s64 	%rd9789, %rd9784, %rd9785;
	shr.u64 	%rd9790, %rd90, 32;
	and.b64  	%rd9791, %rd90, 4294967295;
	mul.lo.s64 	%rd9792, %rd9791, %rd9755;
	mul.lo.s64 	%rd9793, %rd9790, %rd9755;
	mul.lo.s64 	%rd9794, %rd9791, %rd9756;
	shr.u64 	%rd9795, %rd9792, 32;
	and.b64  	%rd9796, %rd9793, 4294967295;
	add.s64 	%rd9797, %rd9795, %rd9796;
	and.b64  	%rd9798, %rd9794, 4294967295;
	add.s64 	%rd9799, %rd9797, %rd9798;
	shr.u64 	%rd9800, %rd9793, 32;
	mad.lo.s64 	%rd9801, %rd9790, %rd9756, %rd9800;
	shr.u64 	%rd9802, %rd9794, 32;
	add.s64 	%rd9803, %rd9801, %rd9802;
	shr.u64 	%rd9804, %rd9799, 32;
	shl.b64 	%rd9805, %rd9799, 32;
	and.b64  	%rd9806, %rd9792, 4294967295;
	or.b64  	%rd9807, %rd9805, %rd9806;
	add.s64 	%rd9808, %rd9803, %rd9804;
	shr.u64 	%rd9809, %rd89, 32;
	and.b64  	%rd9810, %rd89, 4294967295;
	mul.lo.s64 	%rd9811, %rd9810, %rd9755;
	mul.lo.s64 	%rd9812, %rd9809, %rd9755;
	mul.lo.s64 	%rd9813, %rd9810, %rd9756;
	shr.u64 	%rd9814, %rd9811, 32;
	and.b64  	%rd9815, %rd9812, 4294967295;
	add.s64 	%rd9816, %rd9814, %rd9815;
	and.b64  	%rd9817, %rd9813, 4294967295;
	add.s64 	%rd9818, %rd9816, %rd9817;
	shr.u64 	%rd9819, %rd9812, 32;
	mad.lo.s64 	%rd9820, %rd9809, %rd9756, %rd9819;
	shr.u64 	%rd9821, %rd9813, 32;
	add.s64 	%rd9822, %rd9820, %rd9821;
	shr.u64 	%rd9823, %rd9818, 32;
	shl.b64 	%rd9824, %rd9818, 32;
	and.b64  	%rd9825, %rd9811, 4294967295;
	or.b64  	%rd9826, %rd9824, %rd9825;
	add.s64 	%rd9827, %rd9822, %rd9823;
	shl.b64 	%rd9828, %rd9788, 1;
	shr.u64 	%rd9829, %rd9786, 63;
	add.s64 	%rd9830, %rd9789, %rd9789;
	add.s64 	%rd9831, %rd9830, %rd9829;
	mul.lo.s64 	%rd9832, %rd9772, %rd9772;
	mul.lo.s64 	%rd9833, %rd9771, %rd9772;
	shr.u64 	%rd9834, %rd9832, 32;
	shl.b64 	%rd9835, %rd9833, 1;
	and.b64  	%rd9836, %rd9835, 8589934590;
	add.s64 	%rd9837, %rd9834, %rd9836;
	shr.u64 	%rd9838, %rd9833, 31;
	and.b64  	%rd9839, %rd9838, 8589934590;
	mad.lo.s64 	%rd9840, %rd9771, %rd9771, %rd9839;
	shr.u64 	%rd9841, %rd9837, 32;
	shl.b64 	%rd9842, %rd9837, 32;
	and.b64  	%rd9843, %rd9832, 4294967293;
	or.b64  	%rd9844, %rd9842, %rd9843;
	add.s64 	%rd9845, %rd9807, %rd9829;
	add.s64 	%rd9846, %rd9845, %rd9844;
	max.u64 	%rd9847, %rd9807, %rd9845;
	setp.gt.u64 	%p1104, %rd9847, %rd9846;
	selp.u64 	%rd9848, 1, 0, %p1104;
	add.s64 	%rd9849, %rd9840, %rd9808;
	add.s64 	%rd9850, %rd9849, %rd9841;
	add.s64 	%rd9851, %rd9850, %rd9848;
	mul.lo.s64 	%rd9852, %rd9791, %rd9772;
	mul.lo.s64 	%rd9853, %rd9790, %rd9772;
	mul.lo.s64 	%rd9854, %rd9791, %rd9771;
	shr.u64 	%rd9855, %rd9852, 32;
	and.b64  	%rd9856, %rd9853, 4294967295;
	add.s64 	%rd9857, %rd9855, %rd9856;
	and.b64  	%rd9858, %rd9854, 4294967295;
	add.s64 	%rd9859, %rd9857, %rd9858;
	shr.u64 	%rd9860, %rd9853, 32;
	mad.lo.s64 	%rd9861, %rd9790, %rd9771, %rd9860;
	shr.u64 	%rd9862, %rd9854, 32;
	add.s64 	%rd9863, %rd9861, %rd9862;
	shr.u64 	%rd9864, %rd9859, 32;
	shl.b64 	%rd9865, %rd9859, 32;
	and.b64  	%rd9866, %rd9852, 4294967295;
	or.b64  	%rd9867, %rd9865, %rd9866;
	add.s64 	%rd9868, %rd9826, %rd9848;
	add.s64 	%rd9869, %rd9868, %rd9867;
	max.u64 	%rd9870, %rd9826, %rd9868;
	setp.gt.u64 	%p1105, %rd9870, %rd9869;
	selp.u64 	%rd9871, 1, 0, %p1105;
	add.s64 	%rd9872, %rd9863, %rd9827;
	add.s64 	%rd9873, %rd9872, %rd9864;
	add.s64 	%rd9874, %rd9873, %rd9871;
	add.s64 	%rd9875, %rd9846, %rd9807;
	setp.lt.u64 	%p1106, %rd9875, %rd9846;
	selp.u64 	%rd9876, 1, 0, %p1106;
	add.s64 	%rd9877, %rd9808, %rd9851;
	add.s64 	%rd9878, %rd9877, %rd9876;
	add.s64 	%rd9879, %rd9869, %rd9876;
	add.s64 	%rd9880, %rd9879, %rd9867;
	max.u64 	%rd9881, %rd9869, %rd9879;
	setp.gt.u64 	%p1107, %rd9881, %rd9880;
	selp.u64 	%rd9882, 1, 0, %p1107;
	add.s64 	%rd9883, %rd9863, %rd9874;
	add.s64 	%rd9884, %rd9883, %rd9864;
	add.s64 	%rd9885, %rd9884, %rd9882;
	add.s64 	%rd9886, %rd9880, %rd9826;
	setp.lt.u64 	%p1108, %rd9886, %rd9880;
	selp.u64 	%rd9887, 1, 0, %p1108;
	add.s64 	%rd9888, %rd9827, %rd9885;
	add.s64 	%rd9889, %rd9888, %rd9887;
	mul.lo.s64 	%rd9890, %rd11, %rd9769;
	mul.lo.s64 	%rd9891, %rd12, %rd9890;
	mul.hi.u64 	%rd9892, %rd12, %rd9890;
	add.cc.s64 	%rd9893, %rd9891, %rd9769;
	addc.cc.s64 	%rd9894, %rd9892, 0;
	mul.lo.s64 	%rd9895, %rd13, %rd9890;
	mul.hi.u64 	%rd9896, %rd13, %rd9890;
	mov.b64 	%rd9897, 0;
	add.cc.s64 	%rd9898, %rd9894, %rd9828;
	addc.cc.s64 	%rd9899, %rd9897, 0;
	add.cc.s64 	%rd9900, %rd9898, %rd9895;
	addc.cc.s64 	%rd9901, %rd9899, %rd9896;
	mul.lo.s64 	%rd9902, %rd14, %rd9890;
	mul.hi.u64 	%rd9903, %rd14, %rd9890;
	add.cc.s64 	%rd9904, %rd9901, %rd9875;
	addc.cc.s64 	%rd9905, %rd9897, 0;
	add.cc.s64 	%rd9906, %rd9904, %rd9902;
	addc.cc.s64 	%rd9907, %rd9905, %rd9903;
	mul.lo.s64 	%rd9908, %rd15, %rd9890;
	mul.hi.u64 	%rd9909, %rd15, %rd9890;
	add.cc.s64 	%rd9910, %rd9907, %rd9886;
	addc.cc.s64 	%rd9911, %rd9897, 0;
	add.cc.s64 	%rd9912, %rd9910, %rd9908;
	addc.cc.s64 	%rd9913, %rd9911, %rd9909;
	add.s64 	%rd9914, %rd9770, %rd9913;
	setp.lt.u64 	%p1109, %rd9914, %rd9770;
	selp.u64 	%rd9915, 1, 0, %p1109;
	add.s64 	%rd9916, %rd9831, %rd9915;
	setp.lt.u64 	%p1110, %rd9916, %rd9831;
	selp.u64 	%rd9917, 1, 0, %p1110;
	add.s64 	%rd9918, %rd9878, %rd9917;
	setp.lt.u64 	%p1111, %rd9918, %rd9878;
	selp.u64 	%rd9919, 1, 0, %p1111;
	add.s64 	%rd9920, %rd9889, %rd9919;
	mul.lo.s64 	%rd9921, %rd11, %rd9900;
	mul.lo.s64 	%rd9922, %rd12, %rd9921;
	mul.hi.u64 	%rd9923, %rd12, %rd9921;
	add.cc.s64 	%rd9924, %rd9922, %rd9900;
	addc.cc.s64 	%rd9925, %rd9923, 0;
	mul.lo.s64 	%rd9926, %rd13, %rd9921;
	mul.hi.u64 	%rd9927, %rd13, %rd9921;
	add.cc.s64 	%rd9928, %rd9925, %rd9906;
	addc.cc.s64 	%rd9929, %rd9897, 0;
	add.cc.s64 	%rd9930, %rd9928, %rd9926;
	addc.cc.s64 	%rd9931, %rd9929, %rd9927;
	mul.lo.s64 	%rd9932, %rd14, %rd9921;
	mul.hi.u64 	%rd9933, %rd14, %rd9921;
	add.cc.s64 	%rd9934, %rd9931, %rd9912;
	addc.cc.s64 	%rd9935, %rd9897, 0;
	add.cc.s64 	%rd9936, %rd9934, %rd9932;
	addc.cc.s64 	%rd9937, %rd9935, %rd9933;
	mul.lo.s64 	%rd9938, %rd15, %rd9921;
	mul.hi.u64 	%rd9939, %rd15, %rd9921;
	add.cc.s64 	%rd9940, %rd9937, %rd9914;
	addc.cc.s64 	%rd9941, %rd9897, 0;
	add.cc.s64 	%rd9942, %rd9940, %rd9938;
	addc.cc.s64 	%rd9943, %rd9941, %rd9939;
	add.s64 	%rd9944, %rd9916, %rd9943;
	setp.lt.u64 	%p1112, %rd9944, %rd9916;
	selp.u64 	%rd9945, 1, 0, %p1112;
	add.s64 	%rd9946, %rd9918, %rd9945;
	setp.lt.u64 	%p1113, %rd9946, %rd9918;
	selp.u64 	%rd9947, 1, 0, %p1113;
	add.s64 	%rd9948, %rd9920, %rd9947;
	mul.lo.s64 	%rd9949, %rd11, %rd9930;
	mul.lo.s64 	%rd9950, %rd12, %rd9949;
	mul.hi.u64 	%rd9951, %rd12, %rd9949;
	add.cc.s64 	%rd9952, %rd9950, %rd9930;
	addc.cc.s64 	%rd9953, %rd9951, 0;
	mul.lo.s64 	%rd9954, %rd13, %rd9949;
	mul.hi.u64 	%rd9955, %rd13, %rd9949;
	add.cc.s64 	%rd9956, %rd9953, %rd9936;
	addc.cc.s64 	%rd9957, %rd9897, 0;
	add.cc.s64 	%rd9958, %rd9956, %rd9954;
	addc.cc.s64 	%rd9959, %rd9957, %rd9955;
	mul.lo.s64 	%rd9960, %rd14, %rd9949;
	mul.hi.u64 	%rd9961, %rd14, %rd9949;
	add.cc.s64 	%rd9962, %rd9959, %rd9942;
	addc.cc.s64 	%rd9963, %rd9897, 0;
	add.cc.s64 	%rd9964, %rd9962, %rd9960;
	addc.cc.s64 	%rd9965, %rd9963, %rd9961;
	mul.lo.s64 	%rd9966, %rd15, %rd9949;
	mul.hi.u64 	%rd9967, %rd15, %rd9949;
	add.cc.s64 	%rd9968, %rd9965, %rd9944;
	addc.cc.s64 	%rd9969, %rd9897, 0;
	add.cc.s64 	%rd9970, %rd9968, %rd9966;
	addc.cc.s64 	%rd9971, %rd9969, %rd9967;
	add.s64 	%rd9972, %rd9946, %rd9971;
	setp.lt.u64 	%p1114, %rd9972, %rd9946;
	selp.u64 	%rd9973, 1, 0, %p1114;
	add.s64 	%rd9974, %rd9948, %rd9973;
	mul.lo.s64 	%rd9975, %rd11, %rd9958;
	mul.lo.s64 	%rd9976, %rd12, %rd9975;
	mul.hi.u64 	%rd9977, %rd12, %rd9975;
	add.cc.s64 	%rd9978, %rd9976, %rd9958;
	addc.cc.s64 	%rd9979, %rd9977, 0;
	mul.lo.s64 	%rd9980, %rd13, %rd9975;
	mul.hi.u64 	%rd9981, %rd13, %rd9975;
	add.cc.s64 	%rd9982, %rd9979, %rd9964;
	addc.cc.s64 	%rd9983, %rd9897, 0;
	add.cc.s64 	%rd1742, %rd9982, %rd9980;
	addc.cc.s64 	%rd9984, %rd9983, %rd9981;
	mul.lo.s64 	%rd9985, %rd14, %rd9975;
	mul.hi.u64 	%rd9986, %rd14, %rd9975;
	add.cc.s64 	%rd9987, %rd9984, %rd9970;
	addc.cc.s64 	%rd9988, %rd9897, 0;
	add.cc.s64 	%rd1743, %rd9987, %rd9985;
	addc.cc.s64 	%rd9989, %rd9988, %rd9986;
	mul.lo.s64 	%rd9990, %rd15, %rd9975;
	mul.hi.u64 	%rd9991, %rd15, %rd9975;
	add.cc.s64 	%rd9992, %rd9989, %rd9972;
	addc.cc.s64 	%rd9993, %rd9897, 0;
	add.cc.s64 	%rd1744, %rd9992, %rd9990;
	addc.cc.s64 	%rd9994, %rd9993, %rd9991;
	add.s64 	%rd21398, %rd9974, %rd9994;
	setp.gt.u64 	%p1115, %rd21398, %rd15;
	@%p1115 bra 	$L__BB1_752;
	setp.lt.u64 	%p1116, %rd21398, %rd15;
	mov.u64 	%rd21395, %rd1742;
	mov.u64 	%rd21396, %rd1743;
	mov.u64 	%rd21397, %rd1744;
	@%p1116 bra 	$L__BB1_753;
	setp.lt.u64 	%p1117, %rd14, %rd1744;
	@%p1117 bra 	$L__BB1_752;
	setp.gt.u64 	%p1118, %rd14, %rd1744;
	mov.u64 	%rd21395, %rd1742;
	mov.u64 	%rd21396, %rd1743;
	mov.u64 	%rd21397, %rd1744;
	@%p1118 bra 	$L__BB1_753;
	setp.lt.u64 	%p1119, %rd13, %rd1743;
	@%p1119 bra 	$L__BB1_752;
	setp.gt.u64 	%p1120, %rd13, %rd1743;
	setp.gt.u64 	%p1121, %rd12, %rd1742;
	or.pred  	%p1122, %p1120, %p1121;
	mov.u64 	%rd21395, %rd1742;
	mov.u64 	%rd21396, %rd1743;
	mov.u64 	%rd21397, %rd1744;
	@%p1122 bra 	$L__BB1_753;
$L__BB1_752:
	sub.s64 	%rd21395, %rd1742, %rd12;
	setp.lt.u64 	%p1123, %rd1742, %rd12;
	selp.u64 	%rd9995, 1, 0, %p1123;
	add.s64 	%rd9996, %rd13, %rd9995;
	sub.s64 	%rd21396, %rd1743, %rd9996;
	setp.lt.u64 	%p1124, %rd1743, %rd9996;
	selp.u64 	%rd9997, 1, 0, %p1124;
	add.s64 	%rd9998, %rd14, %rd9997;
	sub.s64 	%rd21397, %rd1744, %rd9998;
	setp.lt.u64 	%p1125, %rd1744, %rd9998;
	selp.u64 	%rd9999, 1, 0, %p1125;
	add.s64 	%rd10000, %rd15, %rd9999;
	sub.s64 	%rd21398, %rd21398, %rd10000;
$L__BB1_753:
	and.b64  	%rd1754, %rd96, 4294967295;
	shr.u64 	%rd1755, %rd96, 32;
	shr.u64 	%rd1756, %rd21395, 32;
	and.b64  	%rd1757, %rd21395, 4294967295;
	mul.lo.s64 	%rd10001, %rd1757, %rd1754;
	mul.lo.s64 	%rd10002, %rd1756, %rd1754;
	mul.lo.s64 	%rd10003, %rd1757, %rd1755;
	shr.u64 	%rd10004, %rd10001, 32;
	and.b64  	%rd10005, %rd10002, 4294967295;
	add.s64 	%rd10006, %rd10004, %rd10005;
	and.b64  	%rd10007, %rd10003, 4294967295;
	add.s64 	%rd10008, %rd10006, %rd10007;
	shr.u64 	%rd10009, %rd10002, 32;
	mad.lo.s64 	%rd10010, %rd1756, %rd1755, %rd10009;
	shr.u64 	%rd10011, %rd10003, 32;
	add.s64 	%rd10012, %rd10010, %rd10011;
	shr.u64 	%rd10013, %rd10008, 32;
	shl.b64 	%rd10014, %rd10008, 32;
	and.b64  	%rd10015, %rd10001, 4294967295;
	or.b64  	%rd10016, %rd10014, %rd10015;
	add.s64 	%rd10017, %rd10012, %rd10013;
	shr.u64 	%rd1758, %rd21396, 32;
	and.b64  	%rd1759, %rd21396, 4294967295;
	mul.lo.s64 	%rd10018, %rd1759, %rd1754;
	mul.lo.s64 	%rd10019, %rd1758, %rd1754;
	mul.lo.s64 	%rd10020, %rd1759, %rd1755;
	shr.u64 	%rd10021, %rd10018, 32;
	and.b64  	%rd10022, %rd10019, 4294967295;
	add.s64 	%rd10023, %rd10021, %rd10022;
	and.b64  	%rd10024, %rd10020, 4294967295;
	add.s64 	%rd10025, %rd10023, %rd10024;
	shr.u64 	%rd10026, %rd10019, 32;
	mad.lo.s64 	%rd10027, %rd1758, %rd1755, %rd10026;
	shr.u64 	%rd10028, %rd10020, 32;
	add.s64 	%rd10029, %rd10027, %rd10028;
	shr.u64 	%rd10030, %rd10025, 32;
	shl.b64 	%rd10031, %rd10025, 32;
	and.b64  	%rd10032, %rd10018, 4294967295;
	or.b64  	%rd10033, %rd10031, %rd10032;
	add.s64 	%rd10034, %rd10029, %rd10030;
	shr.u64 	%rd1760, %rd21397, 32;
	and.b64  	%rd1761, %rd21397, 4294967295;
	mul.lo.s64 	%rd10035, %rd1761, %rd1754;
	mul.lo.s64 	%rd10036, %rd1760, %rd1754;
	mul.lo.s64 	%rd10037, %rd1761, %rd1755;
	shr.u64 	%rd10038, %rd10035, 32;
	and.b64  	%rd10039, %rd10036, 4294967295;
	add.s64 	%rd10040, %rd10038, %rd10039;
	and.b64  	%rd10041, %rd10037, 4294967295;
	add.s64 	%rd10042, %rd10040, %rd10041;
	shr.u64 	%rd10043, %rd10036, 32;
	mad.lo.s64 	%rd10044, %rd1760, %rd1755, %rd10043;
	shr.u64 	%rd10045, %rd10037, 32;
	add.s64 	%rd10046, %rd10044, %rd10045;
	shr.u64 	%rd10047, %rd10042, 32;
	shl.b64 	%rd10048, %rd10042, 32;
	and.b64  	%rd10049, %rd10035, 4294967295;
	or.b64  	%rd10050, %rd10048, %rd10049;
	add.s64 	%rd10051, %rd10046, %rd10047;
	shr.u64 	%rd1762, %rd21398, 32;
	and.b64  	%rd1763, %rd21398, 4294967295;
	mul.lo.s64 	%rd10052, %rd1763, %rd1754;
	mul.lo.s64 	%rd10053, %rd1762, %rd1754;
	mul.lo.s64 	%rd10054, %rd1763, %rd1755;
	shr.u64 	%rd10055, %rd10052, 32;
	and.b64  	%rd10056, %rd10053, 4294967295;
	add.s64 	%rd10057, %rd10055, %rd10056;
	and.b64  	%rd10058, %rd10054, 4294967295;
	add.s64 	%rd10059, %rd10057, %rd10058;
	shr.u64 	%rd10060, %rd10053, 32;
	mad.lo.s64 	%rd10061, %rd1762, %rd1755, %rd10060;
	shr.u64 	%rd10062, %rd10054, 32;
	add.s64 	%rd10063, %rd10061, %rd10062;
	shr.u64 	%rd10064, %rd10059, 32;
	shl.b64 	%rd10065, %rd10059, 32;
	and.b64  	%rd10066, %rd10052, 4294967295;
	or.b64  	%rd10067, %rd10065, %rd10066;
	add.s64 	%rd10068, %rd10063, %rd10064;
	and.b64  	%rd1764, %rd95, 4294967295;
	shr.u64 	%rd1765, %rd95, 32;
	mul.lo.s64 	%rd10069, %rd1757, %rd1764;
	mul.lo.s64 	%rd10070, %rd1756, %rd1764;
	mul.lo.s64 	%rd10071, %rd1757, %rd1765;
	shr.u64 	%rd10072, %rd10069, 32;
	and.b64  	%rd10073, %rd10070, 4294967295;
	add.s64 	%rd10074, %rd10072, %rd10073;
	and.b64  	%rd10075, %rd10071, 4294967295;
	add.s64 	%rd10076, %rd10074, %rd10075;
	shr.u64 	%rd10077, %rd10070, 32;
	mad.lo.s64 	%rd10078, %rd1756, %rd1765, %rd10077;
	shr.u64 	%rd10079, %rd10071, 32;
	add.s64 	%rd10080, %rd10078, %rd10079;
	shr.u64 	%rd10081, %rd10076, 32;
	shl.b64 	%rd10082, %rd10076, 32;
	and.b64  	%rd10083, %rd10069, 4294967295;
	or.b64  	%rd10084, %rd10082, %rd10083;
	add.s64 	%rd10085, %rd10033, %rd10084;
	setp.lt.u64 	%p1126, %rd10085, %rd10033;
	selp.u64 	%rd10086, 1, 0, %p1126;
	add.s64 	%rd10087, %rd10080, %rd10034;
	add.s64 	%rd10088, %rd10087, %rd10081;
	add.s64 	%rd10089, %rd10088, %rd10086;
	mul.lo.s64 	%rd10090, %rd1759, %rd1764;
	mul.lo.s64 	%rd10091, %rd1758, %rd1764;
	mul.lo.s64 	%rd10092, %rd1759, %rd1765;
	shr.u64 	%rd10093, %rd10090, 32;
	and.b64  	%rd10094, %rd10091, 4294967295;
	add.s64 	%rd10095, %rd10093, %rd10094;
	and.b64  	%rd10096, %rd10092, 4294967295;
	add.s64 	%rd10097, %rd10095, %rd10096;
	shr.u64 	%rd10098, %rd10091, 32;
	mad.lo.s64 	%rd10099, %rd1758, %rd1765, %rd10098;
	shr.u64 	%rd10100, %rd10092, 32;
	add.s64 	%rd10101, %rd10099, %rd10100;
	shr.u64 	%rd10102, %rd10097, 32;
	shl.b64 	%rd10103, %rd10097, 32;
	and.b64  	%rd10104, %rd10090, 4294967295;
	or.b64  	%rd10105, %rd10103, %rd10104;
	add.s64 	%rd10106, %rd10050, %rd10086;
	add.s64 	%rd10107, %rd10106, %rd10105;
	max.u64 	%rd10108, %rd10050, %rd10106;
	setp.gt.u64 	%p1127, %rd10108, %rd10107;
	selp.u64 	%rd10109, 1, 0, %p1127;
	add.s64 	%rd10110, %rd10101, %rd10051;
	add.s64 	%rd10111, %rd10110, %rd10102;
	add.s64 	%rd10112, %rd10111, %rd10109;
	mul.lo.s64 	%rd10113, %rd1761, %rd1764;
	mul.lo.s64 	%rd10114, %rd1760, %rd1764;
	mul.lo.s64 	%rd10115, %rd1761, %rd1765;
	shr.u64 	%rd10116, %rd10113, 32;
	and.b64  	%rd10117, %rd10114, 4294967295;
	add.s64 	%rd10118, %rd10116, %rd10117;
	and.b64  	%rd10119, %rd10115, 4294967295;
	add.s64 	%rd10120, %rd10118, %rd10119;
	shr.u64 	%rd10121, %rd10114, 32;
	mad.lo.s64 	%rd10122, %rd1760, %rd1765, %rd10121;
	shr.u64 	%rd10123, %rd10115, 32;
	add.s64 	%rd10124, %rd10122, %rd10123;
	shr.u64 	%rd10125, %rd10120, 32;
	shl.b64 	%rd10126, %rd10120, 32;
	and.b64  	%rd10127, %rd10113, 4294967295;
	or.b64  	%rd10128, %rd10126, %rd10127;
	add.s64 	%rd10129, %rd10067, %rd10109;
	add.s64 	%rd10130, %rd10129, %rd10128;
	max.u64 	%rd10131, %rd10067, %rd10129;
	setp.gt.u64 	%p1128, %rd10131, %rd10130;
	selp.u64 	%rd10132, 1, 0, %p1128;
	add.s64 	%rd10133, %rd10124, %rd10068;
	add.s64 	%rd10134, %rd10133, %rd10125;
	add.s64 	%rd10135, %rd10134, %rd10132;
	and.b64  	%rd1766, %rd94, 4294967295;
	shr.u64 	%rd1767, %rd94, 32;
	mul.lo.s64 	%rd10136, %rd1757, %rd1766;
	mul.lo.s64 	%rd10137, %rd1756, %rd1766;
	mul.lo.s64 	%rd10138, %rd1757, %rd1767;
	shr.u64 	%rd10139, %rd10136, 32;
	and.b64  	%rd10140, %rd10137, 4294967295;
	add.s64 	%rd10141, %rd10139, %rd10140;
	and.b64  	%rd10142, %rd10138, 4294967295;
	add.s64 	%rd10143, %rd10141, %rd10142;
	shr.u64 	%rd10144, %rd10137, 32;
	mad.lo.s64 	%rd10145, %rd1756, %rd1767, %rd10144;
	shr.u64 	%rd10146, %rd10138, 32;
	add.s64 	%rd10147, %rd10145, %rd10146;
	shr.u64 	%rd10148, %rd10143, 32;
	shl.b64 	%rd10149, %rd10143, 32;
	and.b64  	%rd10150, %rd10136, 4294967295;
	or.b64  	%rd10151, %rd10149, %rd10150;
	add.s64 	%rd10152, %rd10107, %rd10151;
	setp.lt.u64 	%p1129, %rd10152, %rd10107;
	selp.u64 	%rd10153, 1, 0, %p1129;
	add.s64 	%rd10154, %rd10147, %rd10112;
	add.s64 	%rd10155, %rd10154, %rd10148;
	add.s64 	%rd10156, %rd10155, %rd10153;
	mul.lo.s64 	%rd10157, %rd1759, %rd1766;
	mul.lo.s64 	%rd10158, %rd1758, %rd1766;
	mul.lo.s64 	%rd10159, %rd1759, %rd1767;
	shr.u64 	%rd10160, %rd10157, 32;
	and.b64  	%rd10161, %rd10158, 4294967295;
	add.s64 	%rd10162, %rd10160, %rd10161;
	and.b64  	%rd10163, %rd10159, 4294967295;
	add.s64 	%rd10164, %rd10162, %rd10163;
	shr.u64 	%rd10165, %rd10158, 32;
	mad.lo.s64 	%rd10166, %rd1758, %rd1767, %rd10165;
	shr.u64 	%rd10167, %rd10159, 32;
	add.s64 	%rd10168, %rd10166, %rd10167;
	shr.u64 	%rd10169, %rd10164, 32;
	shl.b64 	%rd10170, %rd10164, 32;
	and.b64  	%rd10171, %rd10157, 4294967295;
	or.b64  	%rd10172, %rd10170, %rd10171;
	add.s64 	%rd10173, %rd10130, %rd10153;
	add.s64 	%rd10174, %rd10173, %rd10172;
	max.u64 	%rd10175, %rd10130, %rd10173;
	setp.gt.u64 	%p1130, %rd10175, %rd10174;
	selp.u64 	%rd10176, 1, 0, %p1130;
	add.s64 	%rd10177, %rd10168, %rd10135;
	add.s64 	%rd10178, %rd10177, %rd10169;
	add.s64 	%rd10179, %rd10178, %rd10176;
	and.b64  	%rd1768, %rd93, 4294967295;
	shr.u64 	%rd1769, %rd93, 32;
	mul.lo.s64 	%rd10180, %rd1757, %rd1768;
	mul.lo.s64 	%rd10181, %rd1756, %rd1768;
	mul.lo.s64 	%rd10182, %rd1757, %rd1769;
	shr.u64 	%rd10183, %rd10180, 32;
	and.b64  	%rd10184, %rd10181, 4294967295;
	add.s64 	%rd10185, %rd10183, %rd10184;
	and.b64  	%rd10186, %rd10182, 4294967295;
	add.s64 	%rd10187, %rd10185, %rd10186;
	shr.u64 	%rd10188, %rd10181, 32;
	mad.lo.s64 	%rd10189, %rd1756, %rd1769, %rd10188;
	shr.u64 	%rd10190, %rd10182, 32;
	add.s64 	%rd10191, %rd10189, %rd10190;
	shr.u64 	%rd10192, %rd10187, 32;
	shl.b64 	%rd10193, %rd10187, 32;
	and.b64  	%rd10194, %rd10180, 4294967295;
	or.b64  	%rd10195, %rd10193, %rd10194;
	add.s64 	%rd10196, %rd10174, %rd10195;
	setp.lt.u64 	%p1131, %rd10196, %rd10174;
	selp.u64 	%rd10197, 1, 0, %p1131;
	add.s64 	%rd10198, %rd10191, %rd10179;
	add.s64 	%rd10199, %rd10198, %rd10192;
	add.s64 	%rd10200, %rd10199, %rd10197;
	mul.lo.s64 	%rd10201, %rd11, %rd10016;
	mul.lo.s64 	%rd10202, %rd12, %rd10201;
	mul.hi.u64 	%rd10203, %rd12, %rd10201;
	add.cc.s64 	%rd10204, %rd10202, %rd10016;
	addc.cc.s64 	%rd10205, %rd10203, 0;
	mul.lo.s64 	%rd10206, %rd13, %rd10201;
	mul.hi.u64 	%rd10207, %rd13, %rd10201;
	mov.b64 	%rd10208, 0;
	add.cc.s64 	%rd10209, %rd10205, %rd10085;
	addc.cc.s64 	%rd10210, %rd10208, 0;
	add.cc.s64 	%rd10211, %rd10209, %rd10206;
	addc.cc.s64 	%rd10212, %rd10210, %rd10207;
	mul.lo.s64 	%rd10213, %rd14, %rd10201;
	mul.hi.u64 	%rd10214, %rd14, %rd10201;
	add.cc.s64 	%rd10215, %rd10212, %rd10152;
	addc.cc.s64 	%rd10216, %rd10208, 0;
	add.cc.s64 	%rd10217, %rd10215, %rd10213;
	addc.cc.s64 	%rd10218, %rd10216, %rd10214;
	mul.lo.s64 	%rd10219, %rd15, %rd10201;
	mul.hi.u64 	%rd10220, %rd15, %rd10201;
	add.cc.s64 	%rd10221, %rd10218, %rd10196;
	addc.cc.s64 	%rd10222, %rd10208, 0;
	add.cc.s64 	%rd10223, %rd10221, %rd10219;
	addc.cc.s64 	%rd10224, %rd10222, %rd10220;
	add.s64 	%rd10225, %rd10017, %rd10224;
	setp.lt.u64 	%p1132, %rd10225, %rd10017;
	selp.u64 	%rd10226, 1, 0, %p1132;
	add.s64 	%rd10227, %rd10089, %rd10226;
	setp.lt.u64 	%p1133, %rd10227, %rd10089;
	selp.u64 	%rd10228, 1, 0, %p1133;
	add.s64 	%rd10229, %rd10156, %rd10228;
	setp.lt.u64 	%p1134, %rd10229, %rd10156;
	selp.u64 	%rd10230, 1, 0, %p1134;
	add.s64 	%rd10231, %rd10200, %rd10230;
	mul.lo.s64 	%rd10232, %rd11, %rd10211;
	mul.lo.s64 	%rd10233, %rd12, %rd10232;
	mul.hi.u64 	%rd10234, %rd12, %rd10232;
	add.cc.s64 	%rd10235, %rd10233, %rd10211;
	addc.cc.s64 	%rd10236, %rd10234, 0;
	mul.lo.s64 	%rd10237, %rd13, %rd10232;
	mul.hi.u64 	%rd10238, %rd13, %rd10232;
	add.cc.s64 	%rd10239, %rd10236, %rd10217;
	addc.cc.s64 	%rd10240, %rd10208, 0;
	add.cc.s64 	%rd10241, %rd10239, %rd10237;
	addc.cc.s64 	%rd10242, %rd10240, %rd10238;
	mul.lo.s64 	%rd10243, %rd14, %rd10232;
	mul.hi.u64 	%rd10244, %rd14, %rd10232;
	add.cc.s64 	%rd10245, %rd10242, %rd10223;
	addc.cc.s64 	%rd10246, %rd10208, 0;
	add.cc.s64 	%rd10247, %rd10245, %rd10243;
	addc.cc.s64 	%rd10248, %rd10246, %rd10244;
	mul.lo.s64 	%rd10249, %rd15, %rd10232;
	mul.hi.u64 	%rd10250, %rd15, %rd10232;
	add.cc.s64 	%rd10251, %rd10248, %rd10225;
	addc.cc.s64 	%rd10252, %rd10208, 0;
	add.cc.s64 	%rd10253, %rd10251, %rd10249;
	addc.cc.s64 	%rd10254, %rd10252, %rd10250;
	add.s64 	%rd10255, %rd10227, %rd10254;
	setp.lt.u64 	%p1135, %rd10255, %rd10227;
	selp.u64 	%rd10256, 1, 0, %p1135;
	add.s64 	%rd10257, %rd10229, %rd10256;
	setp.lt.u64 	%p1136, %rd10257, %rd10229;
	selp.u64 	%rd10258, 1, 0, %p1136;
	add.s64 	%rd10259, %rd10231, %rd10258;
	mul.lo.s64 	%rd10260, %rd11, %rd10241;
	mul.lo.s64 	%rd10261, %rd12, %rd10260;
	mul.hi.u64 	%rd10262, %rd12, %rd10260;
	add.cc.s64 	%rd10263, %rd10261, %rd10241;
	addc.cc.s64 	%rd10264, %rd10262, 0;
	mul.lo.s64 	%rd10265, %rd13, %rd10260;
	mul.hi.u64 	%rd10266, %rd13, %rd10260;
	add.cc.s64 	%rd10267, %rd10264, %rd10247;
	addc.cc.s64 	%rd10268, %rd10208, 0;
	add.cc.s64 	%rd10269, %rd10267, %rd10265;
	addc.cc.s64 	%rd10270, %rd10268, %rd10266;
	mul.lo.s64 	%rd10271, %rd14, %rd10260;
	mul.hi.u64 	%rd10272, %rd14, %rd10260;
	add.cc.s64 	%rd10273, %rd10270, %rd10253;
	addc.cc.s64 	%rd10274, %rd10208, 0;
	add.cc.s64 	%rd10275, %rd10273, %rd10271;
	addc.cc.s64 	%rd10276, %rd10274, %rd10272;
	mul.lo.s64 	%rd10277, %rd15, %rd10260;
	mul.hi.u64 	%rd10278, %rd15, %rd10260;
	add.cc.s64 	%rd10279, %rd10276, %rd10255;
	addc.cc.s64 	%rd10280, %rd10208, 0;
	add.cc.s64 	%rd10281, %rd10279, %rd10277;
	addc.cc.s64 	%rd10282, %rd10280, %rd10278;
	add.s64 	%rd10283, %rd10257, %rd10282;
	setp.lt.u64 	%p1137, %rd10283, %rd10257;
	selp.u64 	%rd10284, 1, 0, %p1137;
	add.s64 	%rd10285, %rd10259, %rd10284;
	mul.lo.s64 	%rd10286, %rd11, %rd10269;
	mul.lo.s64 	%rd10287, %rd12, %rd10286;
	mul.hi.u64 	%rd10288, %rd12, %rd10286;
	add.cc.s64 	%rd10289, %rd10287, %rd10269;
	addc.cc.s64 	%rd10290, %rd10288, 0;
	mul.lo.s64 	%rd10291, %rd13, %rd10286;
	mul.hi.u64 	%rd10292, %rd13, %rd10286;
	add.cc.s64 	%rd10293, %rd10290, %rd10275;
	addc.cc.s64 	%rd10294, %rd10208, 0;
	add.cc.s64 	%rd1770, %rd10293, %rd10291;
	addc.cc.s64 	%rd10295, %rd10294, %rd10292;
	mul.lo.s64 	%rd10296, %rd14, %rd10286;
	mul.hi.u64 	%rd10297, %rd14, %rd10286;
	add.cc.s64 	%rd10298, %rd10295, %rd10281;
	addc.cc.s64 	%rd10299, %rd10208, 0;
	add.cc.s64 	%rd1771, %rd10298, %rd10296;
	addc.cc.s64 	%rd10300, %rd10299, %rd10297;
	mul.lo.s64 	%rd10301, %rd15, %rd10286;
	mul.hi.u64 	%rd10302, %rd15, %rd10286;
	add.cc.s64 	%rd10303, %rd10300, %rd10283;
	addc.cc.s64 	%rd10304, %rd10208, 0;
	add.cc.s64 	%rd1772, %rd10303, %rd10301;
	addc.cc.s64 	%rd10305, %rd10304, %rd10302;
	add.s64 	%rd21402, %rd10285, %rd10305;
	setp.gt.u64 	%p1138, %rd21402, %rd15;
	@%p1138 bra 	$L__BB1_759;
	setp.lt.u64 	%p1139, %rd21402, %rd15;
	mov.u64 	%rd21399, %rd1770;
	mov.u64 	%rd21400, %rd1771;
	mov.u64 	%rd21401, %rd1772;
	@%p1139 bra 	$L__BB1_760;
	setp.lt.u64 	%p1140, %rd14, %rd1772;
	@%p1140 bra 	$L__BB1_759;
	setp.gt.u64 	%p1141, %rd14, %rd1772;
	mov.u64 	%rd21399, %rd1770;
	mov.u64 	%rd21400, %rd1771;
	mov.u64 	%rd21401, %rd1772;
	@%p1141 bra 	$L__BB1_760;
	setp.lt.u64 	%p1142, %rd13, %rd1771;
	@%p1142 bra 	$L__BB1_759;
	setp.gt.u64 	%p1143, %rd13, %rd1771;
	setp.gt.u64 	%p1144, %rd12, %rd1770;
	or.pred  	%p1145, %p1143, %p1144;
	mov.u64 	%rd21399, %rd1770;
	mov.u64 	%rd21400, %rd1771;
	mov.u64 	%rd21401, %rd1772;
	@%p1145 bra 	$L__BB1_760;
$L__BB1_759:
	sub.s64 	%rd21399, %rd1770, %rd12;
	setp.lt.u64 	%p1146, %rd1770, %rd12;
	selp.u64 	%rd10306, 1, 0, %p1146;
	add.s64 	%rd10307, %rd13, %rd10306;
	sub.s64 	%rd21400, %rd1771, %rd10307;
	setp.lt.u64 	%p1147, %rd1771, %rd10307;
	selp.u64 	%rd10308, 1, 0, %p1147;
	add.s64 	%rd10309, %rd14, %rd10308;
	sub.s64 	%rd21401, %rd1772, %rd10309;
	setp.lt.u64 	%p1148, %rd1772, %rd10309;
	selp.u64 	%rd10310, 1, 0, %p1148;
	add.s64 	%rd10311, %rd15, %rd10310;
	sub.s64 	%rd21402, %rd21402, %rd10311;
$L__BB1_760:
	shl.b64 	%rd1782, %rd21399, 1;
	setp.gt.s64 	%p1149, %rd21399, -1;
	mov.b64 	{%r367, %r368}, %rd21400;
	mov.b64 	{%r369, %r370}, %rd21399;
	shf.l.wrap.b32 	%r371, %r370, %r367, 1;
	shf.l.wrap.b32 	%r372, %r367, %r368, 1;
	mov.b64 	%rd1783, {%r371, %r372};
	setp.lt.u64 	%p1150, %rd1783, %rd21400;
	setp.eq.s64 	%p1151, %rd1783, %rd21400;
	selp.u32 	%r373, -1, 0, %p1151;
	selp.u32 	%r374, -1, 0, %p1150;
	selp.b32 	%r375, %r374, %r373, %p1149;
	and.b32  	%r377, %r375, 1;
	setp.eq.b32 	%p1152, %r377, 1;
	or.pred  	%p1153, %p1150, %p1152;
	selp.u64 	%rd10312, 1, 0, %p1153;
	shl.b64 	%rd10313, %rd21401, 1;
	or.b64  	%rd1784, %rd10313, %rd10312;
	setp.ge.u64 	%p1154, %rd1784, %rd21401;
	setp.lt.u64 	%p1155, %rd1784, %rd21401;
	setp.eq.s64 	%p1156, %rd1784, %rd21401;
	selp.u32 	%r378, -1, 0, %p1155;
	selp.u32 	%r379, -1, 0, %p1156;
	selp.b32 	%r380, %r379, %r378, %p1153;
	selp.b32 	%r381, %r380, %r378, %p1154;
	and.b32  	%r382, %r381, 1;
	setp.eq.b32 	%p33, %r382, 1;
	cvt.u64.u32 	%rd10314, %r381;
	and.b64  	%rd10315, %rd10314, 1;
	shl.b64 	%rd10316, %rd21402, 1;
	or.b64  	%rd21406, %rd10316, %rd10315;
	setp.lt.u64 	%p1157, %rd21406, %rd21402;
	@%p1157 bra 	$L__BB1_767;
	setp.eq.s64 	%p1158, %rd21406, %rd21402;
	and.pred  	%p1159, %p1158, %p33;
	setp.gt.u64 	%p1160, %rd21406, %rd15;
	or.pred  	%p1161, %p1159, %p1160;
	@%p1161 bra 	$L__BB1_767;
	setp.lt.u64 	%p1162, %rd21406, %rd15;
	mov.u64 	%rd21403, %rd1782;
	mov.u64 	%rd21404, %rd1783;
	mov.u64 	%rd21405, %rd1784;
	@%p1162 bra 	$L__BB1_768;
	setp.gt.u64 	%p1163, %rd1784, %rd14;
	@%p1163 bra 	$L__BB1_767;
	setp.lt.u64 	%p1164, %rd1784, %rd14;
	mov.u64 	%rd21403, %rd1782;
	mov.u64 	%rd21404, %rd1783;
	mov.u64 	%rd21405, %rd1784;
	@%p1164 bra 	$L__BB1_768;
	setp.gt.u64 	%p1165, %rd1783, %rd13;
	@%p1165 bra 	$L__BB1_767;
	setp.lt.u64 	%p1166, %rd1783, %rd13;
	setp.lt.u64 	%p1167, %rd1782, %rd12;
	or.pred  	%p1168, %p1166, %p1167;
	mov.u64 	%rd21403, %rd1782;
	mov.u64 	%rd21404, %rd1783;
	mov.u64 	%rd21405, %rd1784;
	@%p1168 bra 	$L__BB1_768;
$L__BB1_767:
	sub.s64 	%rd21403, %rd1782, %rd12;
	setp.lt.u64 	%p1169, %rd1782, %rd12;
	selp.u64 	%rd10317, 1, 0, %p1169;
	add.s64 	%rd10318, %rd13, %rd10317;
	sub.s64 	%rd21404, %rd1783, %rd10318;
	setp.lt.u64 	%p1170, %rd1783, %rd10318;
	selp.u64 	%rd10319, 1, 0, %p1170;
	add.s64 	%rd10320, %rd14, %rd10319;
	sub.s64 	%rd21405, %rd1784, %rd10320;
	setp.lt.u64 	%p1171, %rd1784, %rd10320;
	selp.u64 	%rd10321, 1, 0, %p1171;
	add.s64 	%rd10322, %rd15, %rd10321;
	sub.s64 	%rd21406, %rd21406, %rd10322;
$L__BB1_768:
	shl.b64 	%rd1794, %rd21403, 1;
	setp.gt.s64 	%p1172, %rd21403, -1;
	mov.b64 	{%r383, %r384}, %rd21404;
	mov.b64 	{%r385, %r386}, %rd21403;
	shf.l.wrap.b32 	%r387, %r386, %r383, 1;
	shf.l.wrap.b32 	%r388, %r383, %r384, 1;
	mov.b64 	%rd1795, {%r387, %r388};
	setp.lt.u64 	%p1173, %rd1795, %rd21404;
	setp.eq.s64 	%p1174, %rd1795, %rd21404;
	selp.u32 	%r389, -1, 0, %p1174;
	selp.u32 	%r390, -1, 0, %p1173;
	selp.b32 	%r391, %r390, %r389, %p1172;
	and.b32  	%r393, %r391, 1;
	setp.eq.b32 	%p1175, %r393, 1;
	or.pred  	%p1176, %p1173, %p1175;
	selp.u64 	%rd10323, 1, 0, %p1176;
	shl.b64 	%rd10324, %rd21405, 1;
	or.b64  	%rd1796, %rd10324, %rd10323;
	setp.ge.u64 	%p1177, %rd1796, %rd21405;
	setp.lt.u64 	%p1178, %rd1796, %rd21405;
	setp.eq.s64 	%p1179, %rd1796, %rd21405;
	selp.u32 	%r394, -1, 0, %p1178;
	selp.u32 	%r395, -1, 0, %p1179;
	selp.b32 	%r396, %r395, %r394, %p1176;
	selp.b32 	%r397, %r396, %r394, %p1177;
	and.b32  	%r398, %r397, 1;
	setp.eq.b32 	%p34, %r398, 1;
	cvt.u64.u32 	%rd10325, %r397;
	and.b64  	%rd10326, %rd10325, 1;
	shl.b64 	%rd10327, %rd21406, 1;
	or.b64  	%rd21410, %rd10327, %rd10326;
	setp.lt.u64 	%p1180, %rd21410, %rd21406;
	@%p1180 bra 	$L__BB1_775;
	setp.eq.s64 	%p1181, %rd21410, %rd21406;
	and.pred  	%p1182, %p1181, %p34;
	setp.gt.u64 	%p1183, %rd21410, %rd15;
	or.pred  	%p1184, %p1182, %p1183;
	@%p1184 bra 	$L__BB1_775;
	setp.lt.u64 	%p1185, %rd21410, %rd15;
	mov.u64 	%rd21407, %rd1794;
	mov.u64 	%rd21408, %rd1795;
	mov.u64 	%rd21409, %rd1796;
	@%p1185 bra 	$L__BB1_776;
	setp.gt.u64 	%p1186, %rd1796, %rd14;
	@%p1186 bra 	$L__BB1_775;
	setp.lt.u64 	%p1187, %rd1796, %rd14;
	mov.u64 	%rd21407, %rd1794;
	mov.u64 	%rd21408, %rd1795;
	mov.u64 	%rd21409, %rd1796;
	@%p1187 bra 	$L__BB1_776;
	setp.gt.u64 	%p1188, %rd1795, %rd13;
	@%p1188 bra 	$L__BB1_775;
	setp.lt.u64 	%p1189, %rd1795, %rd13;
	setp.lt.u64 	%p1190, %rd1794, %rd12;
	or.pred  	%p1191, %p1189, %p1190;
	mov.u64 	%rd21407, %rd1794;
	mov.u64 	%rd21408, %rd1795;
	mov.u64 	%rd21409, %rd1796;
	@%p1191 bra 	$L__BB1_776;
$L__BB1_775:
	sub.s64 	%rd21407, %rd1794, %rd12;
	setp.lt.u64 	%p1192, %rd1794, %rd12;
	selp.u64 	%rd10328, 1, 0, %p1192;
	add.s64 	%rd10329, %rd13, %rd10328;
	sub.s64 	%rd21408, %rd1795, %rd10329;
	setp.lt.u64 	%p1193, %rd1795, %rd10329;
	selp.u64 	%rd10330, 1, 0, %p1193;
	add.s64 	%rd10331, %rd14, %rd10330;
	sub.s64 	%rd21409, %rd1796, %rd10331;
	setp.lt.u64 	%p1194, %rd1796, %rd10331;
	selp.u64 	%rd10332, 1, 0, %p1194;
	add.s64 	%rd10333, %rd15, %rd10332;
	sub.s64 	%rd21410, %rd21410, %rd10333;
$L__BB1_776:
	mul.lo.s64 	%rd10334, %rd1757, %rd1757;
	mul.lo.s64 	%rd10335, %rd1756, %rd1757;
	shr.u64 	%rd10336, %rd10334, 32;
	shl.b64 	%rd10337, %rd10335, 1;
	and.b64  	%rd10338, %rd10337, 8589934590;
	add.s64 	%rd10339, %rd10336, %rd10338;
	shr.u64 	%rd10340, %rd10335, 31;
	and.b64  	%rd10341, %rd10340, 8589934590;
	mad.lo.s64 	%rd10342, %rd1756, %rd1756, %rd10341;
	shr.u64 	%rd10343, %rd10339, 32;
	shl.b64 	%rd10344, %rd10339, 32;
	and.b64  	%rd10345, %rd10334, 4294967295;
	or.b64  	%rd10346, %rd10344, %rd10345;
	add.s64 	%rd10347, %rd10342, %rd10343;
	mul.lo.s64 	%rd10348, %rd1759, %rd1757;
	mul.lo.s64 	%rd10349, %rd1758, %rd1757;
	mul.lo.s64 	%rd10350, %rd1759, %rd1756;
	shr.u64 	%rd10351, %rd10348, 32;
	and.b64  	%rd10352, %rd10349, 4294967295;
	add.s64 	%rd10353, %rd10351, %rd10352;
	and.b64  	%rd10354, %rd10350, 4294967295;
	add.s64 	%rd10355, %rd10353, %rd10354;
	shr.u64 	%rd10356, %rd10349, 32;
	mad.lo.s64 	%rd10357, %rd1758, %rd1756, %rd10356;
	shr.u64 	%rd10358, %rd10350, 32;
	add.s64 	%rd10359, %rd10357, %rd10358;
	shr.u64 	%rd10360, %rd10355, 32;
	shl.b64 	%rd10361, %rd10355, 32;
	and.b64  	%rd10362, %rd10348, 4294967295;
	or.b64  	%rd10363, %rd10361, %rd10362;
	add.s64 	%rd10364, %rd10359, %rd10360;
	mul.lo.s64 	%rd10365, %rd1761, %rd1757;
	mul.lo.s64 	%rd10366, %rd1760, %rd1757;
	mul.lo.s64 	%rd10367, %rd1761, %rd1756;
	shr.u64 	%rd10368, %rd10365, 32;
	and.b64  	%rd10369, %rd10366, 4294967295;
	add.s64 	%rd10370, %rd10368, %rd10369;
	and.b64  	%rd10371, %rd10367, 4294967295;
	add.s64 	%rd10372, %rd10370, %rd10371;
	shr.u64 	%rd10373, %rd10366, 32;
	mad.lo.s64 	%rd10374, %rd1760, %rd1756, %rd10373;
	shr.u64 	%rd10375, %rd10367, 32;
	add.s64 	%rd10376, %rd10374, %rd10375;
	shr.u64 	%rd10377, %rd10372, 32;
	shl.b64 	%rd10378, %rd10372, 32;
	and.b64  	%rd10379, %rd10365, 4294967295;
	or.b64  	%rd10380, %rd10378, %rd10379;
	add.s64 	%rd10381, %rd10376, %rd10377;
	mul.lo.s64 	%rd10382, %rd1763, %rd1757;
	mul.lo.s64 	%rd10383, %rd1762, %rd1757;
	mul.lo.s64 	%rd10384, %rd1763, %rd1756;
	shr.u64 	%rd10385, %rd10382, 32;
	and.b64  	%rd10386, %rd10383, 4294967295;
	add.s64 	%rd10387, %rd10385, %rd10386;
	and.b64  	%rd10388, %rd10384, 4294967295;
	add.s64 	%rd10389, %rd10387, %rd10388;
	shr.u64 	%rd10390, %rd10383, 32;
	mad.lo.s64 	%rd10391, %rd1762, %rd1756, %rd10390;
	shr.u64 	%rd10392, %rd10384, 32;
	add.s64 	%rd10393, %rd10391, %rd10392;
	shr.u64 	%rd10394, %rd10389, 32;
	shl.b64 	%rd10395, %rd10389, 32;
	and.b64  	%rd10396, %rd10382, 4294967295;
	or.b64  	%rd10397, %rd10395, %rd10396;
	add.s64 	%rd10398, %rd10393, %rd10394;
	shl.b64 	%rd10399, %rd10363, 1;
	shr.u64 	%rd10400, %rd10361, 63;
	add.s64 	%rd10401, %rd10364, %rd10364;
	add.s64 	%rd10402, %rd10401, %rd10400;
	mul.lo.s64 	%rd10403, %rd1759, %rd1759;
	mul.lo.s64 	%rd10404, %rd1758, %rd1759;
	shr.u64 	%rd10405, %rd10403, 32;
	shl.b64 	%rd10406, %rd10404, 1;
	and.b64  	%rd10407, %rd10406, 8589934590;
	add.s64 	%rd10408, %rd10405, %rd10407;
	shr.u64 	%rd10409, %rd10404, 31;
	and.b64  	%rd10410, %rd10409, 8589934590;
	mad.lo.s64 	%rd10411, %rd1758, %rd1758, %rd10410;
	shr.u64 	%rd10412, %rd10408, 32;
	shl.b64 	%rd10413, %rd10408, 32;
	and.b64  	%rd10414, %rd10403, 4294967295;
	or.b64  	%rd10415, %rd10413, %rd10414;
	add.s64 	%rd10416, %rd10380, %rd10400;
	add.s64 	%rd10417, %rd10416, %rd10415;
	max.u64 	%rd10418, %rd10380, %rd10416;
	setp.gt.u64 	%p1195, %rd10418, %rd10417;
	selp.u64 	%rd10419, 1, 0, %p1195;
	add.s64 	%rd10420, %rd10411, %rd10381;
	add.s64 	%rd10421, %rd10420, %rd10412;
	add.s64 	%rd10422, %rd10421, %rd10419;
	mul.lo.s64 	%rd10423, %rd1761, %rd1759;
	mul.lo.s64 	%rd10424, %rd1760, %rd1759;
	mul.lo.s64 	%rd10425, %rd1761, %rd1758;
	shr.u64 	%rd10426, %rd10423, 32;
	and.b64  	%rd10427, %rd10424, 4294967295;
	add.s64 	%rd10428, %rd10426, %rd10427;
	and.b64  	%rd10429, %rd10425, 4294967295;
	add.s64 	%rd10430, %rd10428, %rd10429;
	shr.u64 	%rd10431, %rd10424, 32;
	mad.lo.s64 	%rd10432, %rd1760, %rd1758, %rd10431;
	shr.u64 	%rd10433, %rd10425, 32;
	add.s64 	%rd10434, %rd10432, %rd10433;
	shr.u64 	%rd10435, %rd10430, 32;
	shl.b64 	%rd10436, %rd10430, 32;
	and.b64  	%rd10437, %rd10423, 4294967295;
	or.b64  	%rd10438, %rd10436, %rd10437;
	add.s64 	%rd10439, %rd10397, %rd10419;
	add.s64 	%rd10440, %rd10439, %rd10438;
	max.u64 	%rd10441, %rd10397, %rd10439;
	setp.gt.u64 	%p1196, %rd10441, %rd10440;
	selp.u64 	%rd10442, 1, 0, %p1196;
	add.s64 	%rd10443, %rd10434, %rd10398;
	add.s64 	%rd10444, %rd10443, %rd10435;
	add.s64 	%rd10445, %rd10444, %rd10442;
	add.s64 	%rd10446, %rd10417, %rd10380;
	setp.lt.u64 	%p1197, %rd10446, %rd10417;
	selp.u64 	%rd10447, 1, 0, %p1197;
	add.s64 	%rd10448, %rd10381, %rd10422;
	add.s64 	%rd10449, %rd10448, %rd10447;
	add.s64 	%rd10450, %rd10440, %rd10447;
	add.s64 	%rd10451, %rd10450, %rd10438;
	max.u64 	%rd10452, %rd10440, %rd10450;
	setp.gt.u64 	%p1198, %rd10452, %rd10451;
	selp.u64 	%rd10453, 1, 0, %p1198;
	add.s64 	%rd10454, %rd10434, %rd10445;
	add.s64 	%rd10455, %rd10454, %rd10435;
	add.s64 	%rd10456, %rd10455, %rd10453;
	add.s64 	%rd10457, %rd10451, %rd10397;
	setp.lt.u64 	%p1199, %rd10457, %rd10451;
	selp.u64 	%rd10458, 1, 0, %p1199;
	add.s64 	%rd10459, %rd10398, %rd10456;
	add.s64 	%rd10460, %rd10459, %rd10458;
	mul.lo.s64 	%rd10461, %rd11, %rd10346;
	mul.lo.s64 	%rd10462, %rd12, %rd10461;
	mul.hi.u64 	%rd10463, %rd12, %rd10461;
	add.cc.s64 	%rd10464, %rd10462, %rd10346;
	addc.cc.s64 	%rd10465, %rd10463, 0;
	mul.lo.s64 	%rd10466, %rd13, %rd10461;
	mul.hi.u64 	%rd10467, %rd13, %rd10461;
	mov.b64 	%rd10468, 0;
	add.cc.s64 	%rd10469, %rd10465, %rd10399;
	addc.cc.s64 	%rd10470, %rd10468, 0;
	add.cc.s64 	%rd10471, %rd10469, %rd10466;
	addc.cc.s64 	%rd10472, %rd10470, %rd10467;
	mul.lo.s64 	%rd10473, %rd14, %rd10461;
	mul.hi.u64 	%rd10474, %rd14, %rd10461;
	add.cc.s64 	%rd10475, %rd10472, %rd10446;
	addc.cc.s64 	%rd10476, %rd10468, 0;
	add.cc.s64 	%rd10477, %rd10475, %rd10473;
	addc.cc.s64 	%rd10478, %rd10476, %rd10474;
	mul.lo.s64 	%rd10479, %rd15, %rd10461;
	mul.hi.u64 	%rd10480, %rd15, %rd10461;
	add.cc.s64 	%rd10481, %rd10478, %rd10457;
	addc.cc.s64 	%rd10482, %rd10468, 0;
	add.cc.s64 	%rd10483, %rd10481, %rd10479;
	addc.cc.s64 	%rd10484, %rd10482, %rd10480;
	add.s64 	%rd10485, %rd10347, %rd10484;
	setp.lt.u64 	%p1200, %rd10485, %rd10347;
	selp.u64 	%rd10486, 1, 0, %p1200;
	add.s64 	%rd10487, %rd10402, %rd10486;
	setp.lt.u64 	%p1201, %rd10487, %rd10402;
	selp.u64 	%rd10488, 1, 0, %p1201;
	add.s64 	%rd10489, %rd10449, %rd10488;
	setp.lt.u64 	%p1202, %rd10489, %rd10449;
	selp.u64 	%rd10490, 1, 0, %p1202;
	add.s64 	%rd10491, %rd10460, %rd10490;
	mul.lo.s64 	%rd10492, %rd11, %rd10471;
	mul.lo.s64 	%rd10493, %rd12, %rd10492;
	mul.hi.u64 	%rd10494, %rd12, %rd10492;
	add.cc.s64 	%rd10495, %rd10493, %rd10471;
	addc.cc.s64 	%rd10496, %rd10494, 0;
	mul.lo.s64 	%rd10497, %rd13, %rd10492;
	mul.hi.u64 	%rd10498, %rd13, %rd10492;
	add.cc.s64 	%rd10499, %rd10496, %rd10477;
	addc.cc.s64 	%rd10500, %rd10468, 0;
	add.cc.s64 	%rd10501, %rd10499, %rd10497;
	addc.cc.s64 	%rd10502, %rd10500, %rd10498;
	mul.lo.s64 	%rd10503, %rd14, %rd10492;
	mul.hi.u64 	%rd10504, %rd14, %rd10492;
	add.cc.s64 	%rd10505, %rd10502, %rd10483;
	addc.cc.s64 	%rd10506, %rd10468, 0;
	add.cc.s64 	%rd10507, %rd10505, %rd10503;
	addc.cc.s64 	%rd10508, %rd10506, %rd10504;
	mul.lo.s64 	%rd10509, %rd15, %rd10492;
	mul.hi.u64 	%rd10510, %rd15, %rd10492;
	add.cc.s64 	%rd10511, %rd10508, %rd10485;
	addc.cc.s64 	%rd10512, %rd10468, 0;
	add.cc.s64 	%rd10513, %rd10511, %rd10509;
	addc.cc.s64 	%rd10514, %rd10512, %rd10510;
	add.s64 	%rd10515, %rd10487, %rd10514;
	setp.lt.u64 	%p1203, %rd10515, %rd10487;
	selp.u64 	%rd10516, 1, 0, %p1203;
	add.s64 	%rd10517, %rd10489, %rd10516;
	setp.lt.u64 	%p1204, %rd10517, %rd10489;
	selp.u64 	%rd10518, 1, 0, %p1204;
	add.s64 	%rd10519, %rd10491, %rd10518;
	mul.lo.s64 	%rd10520, %rd11, %rd10501;
	mul.lo.s64 	%rd10521, %rd12, %rd10520;
	mul.hi.u64 	%rd10522, %rd12, %rd10520;
	add.cc.s64 	%rd10523, %rd10521, %rd10501;
	addc.cc.s64 	%rd10524, %rd10522, 0;
	mul.lo.s64 	%rd10525, %rd13, %rd10520;
	mul.hi.u64 	%rd10526, %rd13, %rd10520;
	add.cc.s64 	%rd10527, %rd10524, %rd10507;
	addc.cc.s64 	%rd10528, %rd10468, 0;
	add.cc.s64 	%rd10529, %rd10527, %rd10525;
	addc.cc.s64 	%rd10530, %rd10528, %rd10526;
	mul.lo.s64 	%rd10531, %rd14, %rd10520;
	mul.hi.u64 	%rd10532, %rd14, %rd10520;
	add.cc.s64 	%rd10533, %rd10530, %rd10513;
	addc.cc.s64 	%rd10534, %rd10468, 0;
	add.cc.s64 	%rd10535, %rd10533, %rd10531;
	addc.cc.s64 	%rd10536, %rd10534, %rd10532;
	mul.lo.s64 	%rd10537, %rd15, %rd10520;
	mul.hi.u64 	%rd10538, %rd15, %rd10520;
	add.cc.s64 	%rd10539, %rd10536, %rd10515;
	addc.cc.s64 	%rd10540, %rd10468, 0;
	add.cc.s64 	%rd10541, %rd10539, %rd10537;
	addc.cc.s64 	%rd10542, %rd10540, %rd10538;
	add.s64 	%rd10543, %rd10517, %rd10542;
	setp.lt.u64 	%p1205, %rd10543, %rd10517;
	selp.u64 	%rd10544, 1, 0, %p1205;
	add.s64 	%rd10545, %rd10519, %rd10544;
	mul.lo.s64 	%rd10546, %rd11, %rd10529;
	mul.lo.s64 	%rd10547, %rd12, %rd10546;
	mul.hi.u64 	%rd10548, %rd12, %rd10546;
	add.cc.s64 	%rd10549, %rd10547, %rd10529;
	addc.cc.s64 	%rd10550, %rd10548, 0;
	mul.lo.s64 	%rd10551, %rd13, %rd10546;
	mul.hi.u64 	%rd10552, %rd13, %rd10546;
	add.cc.s64 	%rd10553, %rd10550, %rd10535;
	addc.cc.s64 	%rd10554, %rd10468, 0;
	add.cc.s64 	%rd1806, %rd10553, %rd10551;
	addc.cc.s64 	%rd10555, %rd10554, %rd10552;
	mul.lo.s64 	%rd10556, %rd14, %rd10546;
	mul.hi.u64 	%rd10557, %rd14, %rd10546;
	add.cc.s64 	%rd10558, %rd10555, %rd10541;
	addc.cc.s64 	%rd10559, %rd10468, 0;
	add.cc.s64 	%rd1807, %rd10558, %rd10556;
	addc.cc.s64 	%rd10560, %rd10559, %rd10557;
	mul.lo.s64 	%rd10561, %rd15, %rd10546;
	mul.hi.u64 	%rd10562, %rd15, %rd10546;
	add.cc.s64 	%rd10563, %rd10560, %rd10543;
	addc.cc.s64 	%rd10564, %rd10468, 0;
	add.cc.s64 	%rd1808, %rd10563, %rd10561;
	addc.cc.s64 	%rd10565, %rd10564, %rd10562;
	add.s64 	%rd21414, %rd10545, %rd10565;
	setp.gt.u64 	%p1206, %rd21414, %rd15;
	@%p1206 bra 	$L__BB1_782;
	setp.lt.u64 	%p1207, %rd21414, %rd15;
	mov.u64 	%rd21411, %rd1806;
	mov.u64 	%rd21412, %rd1807;
	mov.u64 	%rd21413, %rd1808;
	@%p1207 bra 	$L__BB1_783;
	setp.lt.u64 	%p1208, %rd14, %rd1808;
	@%p1208 bra 	$L__BB1_782;
	setp.gt.u64 	%p1209, %rd14, %rd1808;
	mov.u64 	%rd21411, %rd1806;
	mov.u64 	%rd21412, %rd1807;
	mov.u64 	%rd21413, %rd1808;
	@%p1209 bra 	$L__BB1_783;
	setp.lt.u64 	%p1210, %rd13, %rd1807;
	@%p1210 bra 	$L__BB1_782;
	setp.gt.u64 	%p1211, %rd13, %rd1807;
	setp.gt.u64 	%p1212, %rd12, %rd1806;
	or.pred  	%p1213, %p1211, %p1212;
	mov.u64 	%rd21411, %rd1806;
	mov.u64 	%rd21412, %rd1807;
	mov.u64 	%rd21413, %rd1808;
	@%p1213 bra 	$L__BB1_783;
$L__BB1_782:
	sub.s64 	%rd21411, %rd1806, %rd12;
	setp.lt.u64 	%p1214, %rd1806, %rd12;
	selp.u64 	%rd10566, 1, 0, %p1214;
	add.s64 	%rd10567, %rd13, %rd10566;
	sub.s64 	%rd21412, %rd1807, %rd10567;
	setp.lt.u64 	%p1215, %rd1807, %rd10567;
	selp.u64 	%rd10568, 1, 0, %p1215;
	add.s64 	%rd10569, %rd14, %rd10568;
	sub.s64 	%rd21413, %rd1808, %rd10569;
	setp.lt.u64 	%p1216, %rd1808, %rd10569;
	selp.u64 	%rd10570, 1, 0, %p1216;
	add.s64 	%rd10571, %rd15, %rd10570;
	sub.s64 	%rd21414, %rd21414, %rd10571;
$L__BB1_783:
	shl.b64 	%rd1818, %rd21411, 1;
	setp.gt.s64 	%p1217, %rd21411, -1;
	mov.b64 	{%r399, %r400}, %rd21412;
	mov.b64 	{%r401, %r402}, %rd21411;
	shf.l.wrap.b32 	%r403, %r402, %r399, 1;
	shf.l.wrap.b32 	%r404, %r399, %r400, 1;
	mov.b64 	%rd1819, {%r403, %r404};
	setp.lt.u64 	%p1218, %rd1819, %rd21412;
	setp.eq.s64 	%p1219, %rd1819, %rd21412;
	selp.u32 	%r405, -1, 0, %p1219;
	selp.u32 	%r406, -1, 0, %p1218;
	selp.b32 	%r407, %r406, %r405, %p1217;
	and.b32  	%r409, %r407, 1;
	setp.eq.b32 	%p1220, %r409, 1;
	or.pred  	%p1221, %p1218, %p1220;
	selp.u64 	%rd10572, 1, 0, %p1221;
	shl.b64 	%rd10573, %rd21413, 1;
	or.b64  	%rd1820, %rd10573, %rd10572;
	setp.ge.u64 	%p1222, %rd1820, %rd21413;
	setp.lt.u64 	%p1223, %rd1820, %rd21413;
	setp.eq.s64 	%p1224, %rd1820, %rd21413;
	selp.u32 	%r410, -1, 0, %p1223;
	selp.u32 	%r411, -1, 0, %p1224;
	selp.b32 	%r412, %r411, %r410, %p1221;
	selp.b32 	%r413, %r412, %r410, %p1222;
	and.b32  	%r414, %r413, 1;
	setp.eq.b32 	%p35, %r414, 1;
	cvt.u64.u32 	%rd10574, %r413;
	and.b64  	%rd10575, %rd10574, 1;
	shl.b64 	%rd10576, %rd21414, 1;
	or.b64  	%rd21418, %rd10576, %rd10575;
	setp.lt.u64 	%p1225, %rd21418, %rd21414;
	@%p1225 bra 	$L__BB1_790;
	setp.eq.s64 	%p1226, %rd21418, %rd21414;
	and.pred  	%p1227, %p1226, %p35;
	setp.gt.u64 	%p1228, %rd21418, %rd15;
	or.pred  	%p1229, %p1227, %p1228;
	@%p1229 bra 	$L__BB1_790;
	setp.lt.u64 	%p1230, %rd21418, %rd15;
	mov.u64 	%rd21415, %rd1818;
	mov.u64 	%rd21416, %rd1819;
	mov.u64 	%rd21417, %rd1820;
	@%p1230 bra 	$L__BB1_791;
	setp.gt.u64 	%p1231, %rd1820, %rd14;
	@%p1231 bra 	$L__BB1_790;
	setp.lt.u64 	%p1232, %rd1820, %rd14;
	mov.u64 	%rd21415, %rd1818;
	mov.u64 	%rd21416, %rd1819;
	mov.u64 	%rd21417, %rd1820;
	@%p1232 bra 	$L__BB1_791;
	setp.gt.u64 	%p1233, %rd1819, %rd13;
	@%p1233 bra 	$L__BB1_790;
	setp.lt.u64 	%p1234, %rd1819, %rd13;
	setp.lt.u64 	%p1235, %rd1818, %rd12;
	or.pred  	%p1236, %p1234, %p1235;
	mov.u64 	%rd21415, %rd1818;
	mov.u64 	%rd21416, %rd1819;
	mov.u64 	%rd21417, %rd1820;
	@%p1236 bra 	$L__BB1_791;
$L__BB1_790:
	sub.s64 	%rd21415, %rd1818, %rd12;
	setp.lt.u64 	%p1237, %rd1818, %rd12;
	selp.u64 	%rd10577, 1, 0, %p1237;
	add.s64 	%rd10578, %rd13, %rd10577;
	sub.s64 	%rd21416, %rd1819, %rd10578;
	setp.lt.u64 	%p1238, %rd1819, %rd10578;
	selp.u64 	%rd10579, 1, 0, %p1238;
	add.s64 	%rd10580, %rd14, %rd10579;
	sub.s64 	%rd21417, %rd1820, %rd10580;
	setp.lt.u64 	%p1239, %rd1820, %rd10580;
	selp.u64 	%rd10581, 1, 0, %p1239;
	add.s64 	%rd10582, %rd15, %rd10581;
	sub.s64 	%rd21418, %rd21418, %rd10582;
$L__BB1_791:
	shl.b64 	%rd1830, %rd21415, 1;
	setp.gt.s64 	%p1240, %rd21415, -1;
	mov.b64 	{%r415, %r416}, %rd21416;
	mov.b64 	{%r417, %r418}, %rd21415;
	shf.l.wrap.b32 	%r419, %r418, %r415, 1;
	shf.l.wrap.b32 	%r420, %r415, %r416, 1;
	mov.b64 	%rd1831, {%r419, %r420};
	setp.lt.u64 	%p1241, %rd1831, %rd21416;
	setp.eq.s64 	%p1242, %rd1831, %rd21416;
	selp.u32 	%r421, -1, 0, %p1242;
	selp.u32 	%r422, -1, 0, %p1241;
	selp.b32 	%r423, %r422, %r421, %p1240;
	and.b32  	%r425, %r423, 1;
	setp.eq.b32 	%p1243, %r425, 1;
	or.pred  	%p1244, %p1241, %p1243;
	selp.u64 	%rd10583, 1, 0, %p1244;
	shl.b64 	%rd10584, %rd21417, 1;
	or.b64  	%rd1832, %rd10584, %rd10583;
	setp.ge.u64 	%p1245, %rd1832, %rd21417;
	setp.lt.u64 	%p1246, %rd1832, %rd21417;
	setp.eq.s64 	%p1247, %rd1832, %rd21417;
	selp.u32 	%r426, -1, 0, %p1246;
	selp.u32 	%r427, -1, 0, %p1247;
	selp.b32 	%r428, %r427, %r426, %p1244;
	selp.b32 	%r429, %r428, %r426, %p1245;
	and.b32  	%r430, %r429, 1;
	setp.eq.b32 	%p36, %r430, 1;
	cvt.u64.u32 	%rd10585, %r429;
	and.b64  	%rd10586, %rd10585, 1;
	shl.b64 	%rd10587, %rd21418, 1;
	or.b64  	%rd21422, %rd10587, %rd10586;
	setp.lt.u64 	%p1248, %rd21422, %rd21418;
	@%p1248 bra 	$L__BB1_798;
	setp.eq.s64 	%p1249, %rd21422, %rd21418;
	and.pred  	%p1250, %p1249, %p36;
	setp.gt.u64 	%p1251, %rd21422, %rd15;
	or.pred  	%p1252, %p1250, %p1251;
	@%p1252 bra 	$L__BB1_798;
	setp.lt.u64 	%p1253, %rd21422, %rd15;
	mov.u64 	%rd21419, %rd1830;
	mov.u64 	%rd21420, %rd1831;
	mov.u64 	%rd21421, %rd1832;
	@%p1253 bra 	$L__BB1_799;
	setp.gt.u64 	%p1254, %rd1832, %rd14;
	@%p1254 bra 	$L__BB1_798;
	setp.lt.u64 	%p1255, %rd1832, %rd14;
	mov.u64 	%rd21419, %rd1830;
	mov.u64 	%rd21420, %rd1831;
	mov.u64 	%rd21421, %rd1832;
	@%p1255 bra 	$L__BB1_799;
	setp.gt.u64 	%p1256, %rd1831, %rd13;
	@%p1256 bra 	$L__BB1_798;
	setp.lt.u64 	%p1257, %rd1831, %rd13;
	setp.lt.u64 	%p1258, %rd1830, %rd12;
	or.pred  	%p1259, %p1257, %p1258;
	mov.u64 	%rd21419, %rd1830;
	mov.u64 	%rd21420, %rd1831;
	mov.u64 	%rd21421, %rd1832;
	@%p1259 bra 	$L__BB1_799;
$L__BB1_798:
	sub.s64 	%rd21419, %rd1830, %rd12;
	setp.lt.u64 	%p1260, %rd1830, %rd12;
	selp.u64 	%rd10588, 1, 0, %p1260;
	add.s64 	%rd10589, %rd13, %rd10588;
	sub.s64 	%rd21420, %rd1831, %rd10589;
	setp.lt.u64 	%p1261, %rd1831, %rd10589;
	selp.u64 	%rd10590, 1, 0, %p1261;
	add.s64 	%rd10591, %rd14, %rd10590;
	sub.s64 	%rd21421, %rd1832, %rd10591;
	setp.lt.u64 	%p1262, %rd1832, %rd10591;
	selp.u64 	%rd10592, 1, 0, %p1262;
	add.s64 	%rd10593, %rd15, %rd10592;
	sub.s64 	%rd21422, %rd21422, %rd10593;
$L__BB1_799:
	shl.b64 	%rd1842, %rd21419, 1;
	setp.gt.s64 	%p1263, %rd21419, -1;
	mov.b64 	{%r431, %r432}, %rd21420;
	mov.b64 	{%r433, %r434}, %rd21419;
	shf.l.wrap.b32 	%r435, %r434, %r431, 1;
	shf.l.wrap.b32 	%r436, %r431, %r432, 1;
	mov.b64 	%rd1843, {%r435, %r436};
	setp.lt.u64 	%p1264, %rd1843, %rd21420;
	setp.eq.s64 	%p1265, %rd1843, %rd21420;
	selp.u32 	%r437, -1, 0, %p1265;
	selp.u32 	%r438, -1, 0, %p1264;
	selp.b32 	%r439, %r438, %r437, %p1263;
	and.b32  	%r441, %r439, 1;
	setp.eq.b32 	%p1266, %r441, 1;
	or.pred  	%p1267, %p1264, %p1266;
	selp.u64 	%rd10594, 1, 0, %p1267;
	shl.b64 	%rd10595, %rd21421, 1;
	or.b64  	%rd1844, %rd10595, %rd10594;
	setp.ge.u64 	%p1268, %rd1844, %rd21421;
	setp.lt.u64 	%p1269, %rd1844, %rd21421;
	setp.eq.s64 	%p1270, %rd1844, %rd21421;
	selp.u32 	%r442, -1, 0, %p1269;
	selp.u32 	%r443, -1, 0, %p1270;
	selp.b32 	%r444, %r443, %r442, %p1267;
	selp.b32 	%r445, %r444, %r442, %p1268;
	and.b32  	%r446, %r445, 1;
	setp.eq.b32 	%p37, %r446, 1;
	cvt.u64.u32 	%rd10596, %r445;
	and.b64  	%rd10597, %rd10596, 1;
	shl.b64 	%rd10598, %rd21422, 1;
	or.b64  	%rd21426, %rd10598, %rd10597;
	setp.lt.u64 	%p1271, %rd21426, %rd21422;
	@%p1271 bra 	$L__BB1_806;
	setp.eq.s64 	%p1272, %rd21426, %rd21422;
	and.pred  	%p1273, %p1272, %p37;
	setp.gt.u64 	%p1274, %rd21426, %rd15;
	or.pred  	%p1275, %p1273, %p1274;
	@%p1275 bra 	$L__BB1_806;
	setp.lt.u64 	%p1276, %rd21426, %rd15;
	mov.u64 	%rd21423, %rd1842;
	mov.u64 	%rd21424, %rd1843;
	mov.u64 	%rd21425, %rd1844;
	@%p1276 bra 	$L__BB1_807;
	setp.gt.u64 	%p1277, %rd1844, %rd14;
	@%p1277 bra 	$L__BB1_806;
	setp.lt.u64 	%p1278, %rd1844, %rd14;
	mov.u64 	%rd21423, %rd1842;
	mov.u64 	%rd21424, %rd1843;
	mov.u64 	%rd21425, %rd1844;
	@%p1278 bra 	$L__BB1_807;
	setp.gt.u64 	%p1279, %rd1843, %rd13;
	@%p1279 bra 	$L__BB1_806;
	setp.lt.u64 	%p1280, %rd1843, %rd13;
	setp.lt.u64 	%p1281, %rd1842, %rd12;
	or.pred  	%p1282, %p1280, %p1281;
	mov.u64 	%rd21423, %rd1842;
	mov.u64 	%rd21424, %rd1843;
	mov.u64 	%rd21425, %rd1844;
	@%p1282 bra 	$L__BB1_807;
$L__BB1_806:
	sub.s64 	%rd21423, %rd1842, %rd12;
	setp.lt.u64 	%p1283, %rd1842, %rd12;
	selp.u64 	%rd10599, 1, 0, %p1283;
	add.s64 	%rd10600, %rd13, %rd10599;
	sub.s64 	%rd21424, %rd1843, %rd10600;
	setp.lt.u64 	%p1284, %rd1843, %rd10600;
	selp.u64 	%rd10601, 1, 0, %p1284;
	add.s64 	%rd10602, %rd14, %rd10601;
	sub.s64 	%rd21425, %rd1844, %rd10602;
	setp.lt.u64 	%p1285, %rd1844, %rd10602;
	selp.u64 	%rd10603, 1, 0, %p1285;
	add.s64 	%rd10604, %rd15, %rd10603;
	sub.s64 	%rd21426, %rd21426, %rd10604;
$L__BB1_807:
	mul.lo.s64 	%rd10605, %rd1754, %rd1754;
	mul.lo.s64 	%rd10606, %rd1755, %rd1754;
	shr.u64 	%rd10607, %rd10605, 32;
	shl.b64 	%rd10608, %rd10606, 1;
	and.b64  	%rd10609, %rd10608, 8589934590;
	add.s64 	%rd10610, %rd10607, %rd10609;
	shr.u64 	%rd10611, %rd10606, 31;
	and.b64  	%rd10612, %rd10611, 8589934590;
	mad.lo.s64 	%rd10613, %rd1755, %rd1755, %rd10612;
	shr.u64 	%rd10614, %rd10610, 32;
	shl.b64 	%rd10615, %rd10610, 32;
	and.b64  	%rd10616, %rd10605, 4294967295;
	or.b64  	%rd10617, %rd10615, %rd10616;
	add.s64 	%rd10618, %rd10613, %rd10614;
	mul.lo.s64 	%rd10619, %rd1764, %rd1754;
	mul.lo.s64 	%rd10620, %rd1765, %rd1754;
	mul.lo.s64 	%rd10621, %rd1764, %rd1755;
	shr.u64 	%rd10622, %rd10619, 32;
	and.b64  	%rd10623, %rd10620, 4294967295;
	add.s64 	%rd10624, %rd10622, %rd10623;
	and.b64  	%rd10625, %rd10621, 4294967295;
	add.s64 	%rd10626, %rd10624, %rd10625;
	shr.u64 	%rd10627, %rd10620, 32;
	mad.lo.s64 	%rd10628, %rd1765, %rd1755, %rd10627;
	shr.u64 	%rd10629, %rd10621, 32;
	add.s64 	%rd10630, %rd10628, %rd10629;
	shr.u64 	%rd10631, %rd10626, 32;
	shl.b64 	%rd10632, %rd10626, 32;
	and.b64  	%rd10633, %rd10619, 4294967295;
	or.b64  	%rd10634, %rd10632, %rd10633;
	add.s64 	%rd10635, %rd10630, %rd10631;
	mul.lo.s64 	%rd10636, %rd1766, %rd1754;
	mul.lo.s64 	%rd10637, %rd1767, %rd1754;
	mul.lo.s64 	%rd10638, %rd1766, %rd1755;
	shr.u64 	%rd10639, %rd10636, 32;
	and.b64  	%rd10640, %rd10637, 4294967295;
	add.s64 	%rd10641, %rd10639, %rd10640;
	and.b64  	%rd10642, %rd10638, 4294967295;
	add.s64 	%rd10643, %rd10641, %rd10642;
	shr.u64 	%rd10644, %rd10637, 32;
	mad.lo.s64 	%rd10645, %rd1767, %rd1755, %rd10644;
	shr.u64 	%rd10646, %rd10638, 32;
	add.s64 	%rd10647, %rd10645, %rd10646;
	shr.u64 	%rd10648, %rd10643, 32;
	shl.b64 	%rd10649, %rd10643, 32;
	and.b64  	%rd10650, %rd10636, 4294967295;
	or.b64  	%rd10651, %rd10649, %rd10650;
	add.s64 	%rd10652, %rd10647, %rd10648;
	mul.lo.s64 	%rd10653, %rd1768, %rd1754;
	mul.lo.s64 	%rd10654, %rd1769, %rd1754;
	mul.lo.s64 	%rd10655, %rd1768, %rd1755;
	shr.u64 	%rd10656, %rd10653, 32;
	and.b64  	%rd10657, %rd10654, 4294967295;
	add.s64 	%rd10658, %rd10656, %rd10657;
	and.b64  	%rd10659, %rd10655, 4294967295;
	add.s64 	%rd10660, %rd10658, %rd10659;
	shr.u64 	%rd10661, %rd10654, 32;
	mad.lo.s64 	%rd10662, %rd1769, %rd1755, %rd10661;
	shr.u64 	%rd10663, %rd10655, 32;
	add.s64 	%rd10664, %rd10662, %rd10663;
	shr.u64 	%rd10665, %rd10660, 32;
	shl.b64 	%rd10666, %rd10660, 32;
	and.b64  	%rd10667, %rd10653, 4294967295;
	or.b64  	%rd10668, %rd10666, %rd10667;
	add.s64 	%rd10669, %rd10664, %rd10665;
	shl.b64 	%rd10670, %rd10634, 1;
	shr.u64 	%rd10671, %rd10632, 63;
	add.s64 	%rd10672, %rd10635, %rd10635;
	add.s64 	%rd10673, %rd10672, %rd10671;
	mul.lo.s64 	%rd10674, %rd1764, %rd1764;
	mul.lo.s64 	%rd10675, %rd1765, %rd1764;
	shr.u64 	%rd10676, %rd10674, 32;
	shl.b64 	%rd10677, %rd10675, 1;
	and.b64  	%rd10678, %rd10677, 8589934590;
	add.s64 	%rd10679, %rd10676, %rd10678;
	shr.u64 	%rd10680, %rd10675, 31;
	and.b64  	%rd10681, %rd10680, 8589934590;
	mad.lo.s64 	%rd10682, %rd1765, %rd1765, %rd10681;
	shr.u64 	%rd10683, %rd10679, 32;
	shl.b64 	%rd10684, %rd10679, 32;
	and.b64  	%rd10685, %rd10674, 4294967295;
	or.b64  	%rd10686, %rd10684, %rd10685;
	add.s64 	%rd10687, %rd10651, %rd10671;
	add.s64 	%rd10688, %rd10687, %rd10686;
	max.u64 	%rd10689, %rd10651, %rd10687;
	setp.gt.u64 	%p1286, %rd10689, %rd10688;
	selp.u64 	%rd10690, 1, 0, %p1286;
	add.s64 	%rd10691, %rd10682, %rd10652;
	add.s64 	%rd10692, %rd10691, %rd10683;
	add.s64 	%rd10693, %rd10692, %rd10690;
	mul.lo.s64 	%rd10694, %rd1766, %rd1764;
	mul.lo.s64 	%rd10695, %rd1767, %rd1764;
	mul.lo.s64 	%rd10696, %rd1766, %rd1765;
	shr.u64 	%rd10697, %rd10694, 32;
	and.b64  	%rd10698, %rd10695, 4294967295;
	add.s64 	%rd10699, %rd10697, %rd10698;
	and.b64  	%rd10700, %rd10696, 4294967295;
	add.s64 	%rd10701, %rd10699, %rd10700;
	shr.u64 	%rd10702, %rd10695, 32;
	mad.lo.s64 	%rd10703, %rd1767, %rd1765, %rd10702;
	shr.u64 	%rd10704, %rd10696, 32;
	add.s64 	%rd10705, %rd10703, %rd10704;
	shr.u64 	%rd10706, %rd10701, 32;
	shl.b64 	%rd10707, %rd10701, 32;
	and.b64  	%rd10708, %rd10694, 4294967295;
	or.b64  	%rd10709, %rd10707, %rd10708;
	add.s64 	%rd10710, %rd10668, %rd10690;
	add.s64 	%rd10711, %rd10710, %rd10709;
	max.u64 	%rd10712, %rd10668, %rd10710;
	setp.gt.u64 	%p1287, %rd10712, %rd10711;
	selp.u64 	%rd10713, 1, 0, %p1287;
	add.s64 	%rd10714, %rd10705, %rd10669;
	add.s64 	%rd10715, %rd10714, %rd10706;
	add.s64 	%rd10716, %rd10715, %rd10713;
	add.s64 	%rd10717, %rd10688, %rd10651;
	setp.lt.u64 	%p1288, %rd10717, %rd10688;
	selp.u64 	%rd10718, 1, 0, %p1288;
	add.s64 	%rd10719, %rd10652, %rd10693;
	add.s64 	%rd10720, %rd10719, %rd10718;
	add.s64 	%rd10721, %rd10711, %rd10718;
	add.s64 	%rd10722, %rd10721, %rd10709;
	max.u64 	%rd10723, %rd10711, %rd10721;
	setp.gt.u64 	%p1289, %rd10723, %rd10722;
	selp.u64 	%rd10724, 1, 0, %p1289;
	add.s64 	%rd10725, %rd10705, %rd10716;
	add.s64 	%rd10726, %rd10725, %rd10706;
	add.s64 	%rd10727, %rd10726, %rd10724;
	add.s64 	%rd10728, %rd10722, %rd10668;
	setp.lt.u64 	%p1290, %rd10728, %rd10722;
	selp.u64 	%rd10729, 1, 0, %p1290;
	add.s64 	%rd10730, %rd10669, %rd10727;
	add.s64 	%rd10731, %rd10730, %rd10729;
	mul.lo.s64 	%rd10732, %rd11, %rd10617;
	mul.lo.s64 	%rd10733, %rd12, %rd10732;
	mul.hi.u64 	%rd10734, %rd12, %rd10732;
	add.cc.s64 	%rd10735, %rd10733, %rd10617;
	addc.cc.s64 	%rd10736, %rd10734, 0;
	mul.lo.s64 	%rd10737, %rd13, %rd10732;
	mul.hi.u64 	%rd10738, %rd13, %rd10732;
	mov.b64 	%rd10739, 0;
	add.cc.s64 	%rd10740, %rd10736, %rd10670;
	addc.cc.s64 	%rd10741, %rd10739, 0;
	add.cc.s64 	%rd10742, %rd10740, %rd10737;
	addc.cc.s64 	%rd10743, %rd10741, %rd10738;
	mul.lo.s64 	%rd10744, %rd14, %rd10732;
	mul.hi.u64 	%rd10745, %rd14, %rd10732;
	add.cc.s64 	%rd10746, %rd10743, %rd10717;
	addc.cc.s64 	%rd10747, %rd10739, 0;
	add.cc.s64 	%rd10748, %rd10746, %rd10744;
	addc.cc.s64 	%rd10749, %rd10747, %rd10745;
	mul.lo.s64 	%rd10750, %rd15, %rd10732;
	mul.hi.u64 	%rd10751, %rd15, %rd10732;
	add.cc.s64 	%rd10752, %rd10749, %rd10728;
	addc.cc.s64 	%rd10753, %rd10739, 0;
	add.cc.s64 	%rd10754, %rd10752, %rd10750;
	addc.cc.s64 	%rd10755, %rd10753, %rd10751;
	add.s64 	%rd10756, %rd10618, %rd10755;
	setp.lt.u64 	%p1291, %rd10756, %rd10618;
	selp.u64 	%rd10757, 1, 0, %p1291;
	add.s64 	%rd10758, %rd10673, %rd10757;
	setp.lt.u64 	%p1292, %rd10758, %rd10673;
	selp.u64 	%rd10759, 1, 0, %p1292;
	add.s64 	%rd10760, %rd10720, %rd10759;
	setp.lt.u64 	%p1293, %rd10760, %rd10720;
	selp.u64 	%rd10761, 1, 0, %p1293;
	add.s64 	%rd10762, %rd10731, %rd10761;
	mul.lo.s64 	%rd10763, %rd11, %rd10742;
	mul.lo.s64 	%rd10764, %rd12, %rd10763;
	mul.hi.u64 	%rd10765, %rd12, %rd10763;
	add.cc.s64 	%rd10766, %rd10764, %rd10742;
	addc.cc.s64 	%rd10767, %rd10765, 0;
	mul.lo.s64 	%rd10768, %rd13, %rd10763;
	mul.hi.u64 	%rd10769, %rd13, %rd10763;
	add.cc.s64 	%rd10770, %rd10767, %rd10748;
	addc.cc.s64 	%rd10771, %rd10739, 0;
	add.cc.s64 	%rd10772, %rd10770, %rd10768;
	addc.cc.s64 	%rd10773, %rd10771, %rd10769;
	mul.lo.s64 	%rd10774, %rd14, %rd10763;
	mul.hi.u64 	%rd10775, %rd14, %rd10763;
	add.cc.s64 	%rd10776, %rd10773, %rd10754;
	addc.cc.s64 	%rd10777, %rd10739, 0;
	add.cc.s64 	%rd10778, %rd10776, %rd10774;
	addc.cc.s64 	%rd10779, %rd10777, %rd10775;
	mul.lo.s64 	%rd10780, %rd15, %rd10763;
	mul.hi.u64 	%rd10781, %rd15, %rd10763;
	add.cc.s64 	%rd10782, %rd10779, %rd10756;
	addc.cc.s64 	%rd10783, %rd10739, 0;
	add.cc.s64 	%rd10784, %rd10782, %rd10780;
	addc.cc.s64 	%rd10785, %rd10783, %rd10781;
	add.s64 	%rd10786, %rd10758, %rd10785;
	setp.lt.u64 	%p1294, %rd10786, %rd10758;
	selp.u64 	%rd10787, 1, 0, %p1294;
	add.s64 	%rd10788, %rd10760, %rd10787;
	setp.lt.u64 	%p1295, %rd10788, %rd10760;
	selp.u64 	%rd10789, 1, 0, %p1295;
	add.s64 	%rd10790, %rd10762, %rd10789;
	mul.lo.s64 	%rd10791, %rd11, %rd10772;
	mul.lo.s64 	%rd10792, %rd12, %rd10791;
	mul.hi.u64 	%rd10793, %rd12, %rd10791;
	add.cc.s64 	%rd10794, %rd10792, %rd10772;
	addc.cc.s64 	%rd10795, %rd10793, 0;
	mul.lo.s64 	%rd10796, %rd13, %rd10791;
	mul.hi.u64 	%rd10797, %rd13, %rd10791;
	add.cc.s64 	%rd10798, %rd10795, %rd10778;
	addc.cc.s64 	%rd10799, %rd10739, 0;
	add.cc.s64 	%rd10800, %rd10798, %rd10796;
	addc.cc.s64 	%rd10801, %rd10799, %rd10797;
	mul.lo.s64 	%rd10802, %rd14, %rd10791;
	mul.hi.u64 	%rd10803, %rd14, %rd10791;
	add.cc.s64 	%rd10804, %rd10801, %rd10784;
	addc.cc.s64 	%rd10805, %rd10739, 0;
	add.cc.s64 	%rd10806, %rd10804, %rd10802;
	addc.cc.s64 	%rd10807, %rd10805, %rd10803;
	mul.lo.s64 	%rd10808, %rd15, %rd10791;
	mul.hi.u64 	%rd10809, %rd15, %rd10791;
	add.cc.s64 	%rd10810, %rd10807, %rd10786;
	addc.cc.s64 	%rd10811, %rd10739, 0;
	add.cc.s64 	%rd10812, %rd10810, %rd10808;
	addc.cc.s64 	%rd10813, %rd10811, %rd10809;
	add.s64 	%rd10814, %rd10788, %rd10813;
	setp.lt.u64 	%p1296, %rd10814, %rd10788;
	selp.u64 	%rd10815, 1, 0, %p1296;
	add.s64 	%rd10816, %rd10790, %rd10815;
	mul.lo.s64 	%rd10817, %rd11, %rd10800;
	mul.lo.s64 	%rd10818, %rd12, %rd10817;
	mul.hi.u64 	%rd10819, %rd12, %rd10817;
	add.cc.s64 	%rd10820, %rd10818, %rd10800;
	addc.cc.s64 	%rd10821, %rd10819, 0;
	mul.lo.s64 	%rd10822, %rd13, %rd10817;
	mul.hi.u64 	%rd10823, %rd13, %rd10817;
	add.cc.s64 	%rd10824, %rd10821, %rd10806;
	addc.cc.s64 	%rd10825, %rd10739, 0;
	add.cc.s64 	%rd1854, %rd10824, %rd10822;
	addc.cc.s64 	%rd10826, %rd10825, %rd10823;
	mul.lo.s64 	%rd10827, %rd14, %rd10817;
	mul.hi.u64 	%rd10828, %rd14, %rd10817;
	add.cc.s64 	%rd10829, %rd10826, %rd10812;
	addc.cc.s64 	%rd10830, %rd10739, 0;
	add.cc.s64 	%rd1855, %rd10829, %rd10827;
	addc.cc.s64 	%rd10831, %rd10830, %rd10828;
	mul.lo.s64 	%rd10832, %rd15, %rd10817;
	mul.hi.u64 	%rd10833, %rd15, %rd10817;
	add.cc.s64 	%rd10834, %rd10831, %rd10814;
	addc.cc.s64 	%rd10835, %rd10739, 0;
	add.cc.s64 	%rd1856, %rd10834, %rd10832;
	addc.cc.s64 	%rd10836, %rd10835, %rd10833;
	add.s64 	%rd21430, %rd10816, %rd10836;
	setp.gt.u64 	%p1297, %rd21430, %rd15;
	@%p1297 bra 	$L__BB1_813;
	setp.lt.u64 	%p1298, %rd21430, %rd15;
	mov.u64 	%rd21427, %rd1854;
	mov.u64 	%rd21428, %rd1855;
	mov.u64 	%rd21429, %rd1856;
	@%p1298 bra 	$L__BB1_814;
	setp.lt.u64 	%p1299, %rd14, %rd1856;
	@%p1299 bra 	$L__BB1_813;
	setp.gt.u64 	%p1300, %rd14, %rd1856;
	mov.u64 	%rd21427, %rd1854;
	mov.u64 	%rd21428, %rd1855;
	mov.u64 	%rd21429, %rd1856;
	@%p1300 bra 	$L__BB1_814;
	setp.lt.u64 	%p1301, %rd13, %rd1855;
	@%p1301 bra 	$L__BB1_813;
	setp.gt.u64 	%p1302, %rd13, %rd1855;
	setp.gt.u64 	%p1303, %rd12, %rd1854;
	or.pred  	%p1304, %p1302, %p1303;
	mov.u64 	%rd21427, %rd1854;
	mov.u64 	%rd21428, %rd1855;
	mov.u64 	%rd21429, %rd1856;
	@%p1304 bra 	$L__BB1_814;
$L__BB1_813:
	sub.s64 	%rd21427, %rd1854, %rd12;
	setp.lt.u64 	%p1305, %rd1854, %rd12;
	selp.u64 	%rd10837, 1, 0, %p1305;
	add.s64 	%rd10838, %rd13, %rd10837;
	sub.s64 	%rd21428, %rd1855, %rd10838;
	setp.lt.u64 	%p1306, %rd1855, %rd10838;
	selp.u64 	%rd10839, 1, 0, %p1306;
	add.s64 	%rd10840, %rd14, %rd10839;
	sub.s64 	%rd21429, %rd1856, %rd10840;
	setp.lt.u64 	%p1307, %rd1856, %rd10840;
	selp.u64 	%rd10841, 1, 0, %p1307;
	add.s64 	%rd10842, %rd15, %rd10841;
	sub.s64 	%rd21430, %rd21430, %rd10842;
$L__BB1_814:
	shl.b64 	%rd1866, %rd21427, 1;
	setp.gt.s64 	%p1308, %rd21427, -1;
	mov.b64 	{%r447, %r448}, %rd21428;
	mov.b64 	{%r449, %r450}, %rd21427;
	shf.l.wrap.b32 	%r451, %r450, %r447, 1;
	shf.l.wrap.b32 	%r452, %r447, %r448, 1;
	mov.b64 	%rd1867, {%r451, %r452};
	setp.lt.u64 	%p1309, %rd1867, %rd21428;
	setp.eq.s64 	%p1310, %rd1867, %rd21428;
	selp.u32 	%r453, -1, 0, %p1310;
	selp.u32 	%r454, -1, 0, %p1309;
	selp.b32 	%r455, %r454, %r453, %p1308;
	and.b32  	%r457, %r455, 1;
	setp.eq.b32 	%p1311, %r457, 1;
	or.pred  	%p1312, %p1309, %p1311;
	selp.u64 	%rd10843, 1, 0, %p1312;
	shl.b64 	%rd10844, %rd21429, 1;
	or.b64  	%rd1868, %rd10844, %rd10843;
	setp.ge.u64 	%p1313, %rd1868, %rd21429;
	setp.lt.u64 	%p1314, %rd1868, %rd21429;
	setp.eq.s64 	%p1315, %rd1868, %rd21429;
	selp.u32 	%r458, -1, 0, %p1314;
	selp.u32 	%r459, -1, 0, %p1315;
	selp.b32 	%r460, %r459, %r458, %p1312;
	selp.b32 	%r461, %r460, %r458, %p1313;
	and.b32  	%r462, %r461, 1;
	setp.eq.b32 	%p38, %r462, 1;
	cvt.u64.u32 	%rd10845, %r461;
	and.b64  	%rd10846, %rd10845, 1;
	shl.b64 	%rd10847, %rd21430, 1;
	or.b64  	%rd21434, %rd10847, %rd10846;
	setp.lt.u64 	%p1316, %rd21434, %rd21430;
	@%p1316 bra 	$L__BB1_821;
	setp.eq.s64 	%p1317, %rd21434, %rd21430;
	and.pred  	%p1318, %p1317, %p38;
	setp.gt.u64 	%p1319, %rd21434, %rd15;
	or.pred  	%p1320, %p1318, %p1319;
	@%p1320 bra 	$L__BB1_821;
	setp.lt.u64 	%p1321, %rd21434, %rd15;
	mov.u64 	%rd21431, %rd1866;
	mov.u64 	%rd21432, %rd1867;
	mov.u64 	%rd21433, %rd1868;
	@%p1321 bra 	$L__BB1_822;
	setp.gt.u64 	%p1322, %rd1868, %rd14;
	@%p1322 bra 	$L__BB1_821;
	setp.lt.u64 	%p1323, %rd1868, %rd14;
	mov.u64 	%rd21431, %rd1866;
	mov.u64 	%rd21432, %rd1867;
	mov.u64 	%rd21433, %rd1868;
	@%p1323 bra 	$L__BB1_822;
	setp.gt.u64 	%p1324, %rd1867, %rd13;
	@%p1324 bra 	$L__BB1_821;
	setp.lt.u64 	%p1325, %rd1867, %rd13;
	setp.lt.u64 	%p1326, %rd1866, %rd12;
	or.pred  	%p1327, %p1325, %p1326;
	mov.u64 	%rd21431, %rd1866;
	mov.u64 	%rd21432, %rd1867;
	mov.u64 	%rd21433, %rd1868;
	@%p1327 bra 	$L__BB1_822;
$L__BB1_821:
	sub.s64 	%rd21431, %rd1866, %rd12;
	setp.lt.u64 	%p1328, %rd1866, %rd12;
	selp.u64 	%rd10848, 1, 0, %p1328;
	add.s64 	%rd10849, %rd13, %rd10848;
	sub.s64 	%rd21432, %rd1867, %rd10849;
	setp.lt.u64 	%p1329, %rd1867, %rd10849;
	selp.u64 	%rd10850, 1, 0, %p1329;
	add.s64 	%rd10851, %rd14, %rd10850;
	sub.s64 	%rd21433, %rd1868, %rd10851;
	setp.lt.u64 	%p1330, %rd1868, %rd10851;
	selp.u64 	%rd10852, 1, 0, %p1330;
	add.s64 	%rd10853, %rd15, %rd10852;
	sub.s64 	%rd21434, %rd21434, %rd10853;
$L__BB1_822:
	add.s64 	%rd1878, %rd21431, %rd21427;
	setp.ge.u64 	%p1331, %rd1878, %rd21431;
	setp.lt.u64 	%p1332, %rd1878, %rd21431;
	selp.u64 	%rd10854, 1, 0, %p1332;
	add.s64 	%rd10855, %rd21432, %rd10854;
	add.s64 	%rd1879, %rd10855, %rd21428;
	setp.lt.u64 	%p1333, %rd1879, %rd21432;
	setp.eq.s64 	%p1334, %rd1879, %rd21432;
	selp.u32 	%r463, -1, 0, %p1334;
	selp.u32 	%r464, -1, 0, %p1333;
	selp.b32 	%r465, %r464, %r463, %p1331;
	and.b32  	%r467, %r465, 1;
	setp.eq.b32 	%p1335, %r467, 1;
	or.pred  	%p1336, %p1333, %p1335;
	selp.u64 	%rd10856, 1, 0, %p1336;
	add.s64 	%rd10857, %rd21433, %rd10856;
	add.s64 	%rd1880, %rd10857, %rd21429;
	setp.ge.u64 	%p1337, %rd1880, %rd21433;
	setp.lt.u64 	%p1338, %rd1880, %rd21433;
	setp.eq.s64 	%p1339, %rd1880, %rd21433;
	selp.u32 	%r468, -1, 0, %p1338;
	selp.u32 	%r469, -1, 0, %p1339;
	selp.b32 	%r470, %r469, %r468, %p1336;
	selp.b32 	%r471, %r470, %r468, %p1337;
	and.b32  	%r472, %r471, 1;
	setp.eq.b32 	%p39, %r472, 1;
	cvt.u64.u32 	%rd10858, %r471;
	and.b64  	%rd10859, %rd10858, 1;
	add.s64 	%rd10860, %rd21434, %rd10859;
	add.s64 	%rd21438, %rd10860, %rd21430;
	setp.lt.u64 	%p1340, %rd21438, %rd21434;
	@%p1340 bra 	$L__BB1_829;
	setp.eq.s64 	%p1341, %rd21438, %rd21434;
	and.pred  	%p1342, %p1341, %p39;
	setp.gt.u64 	%p1343, %rd21438, %rd15;
	or.pred  	%p1344, %p1342, %p1343;
	@%p1344 bra 	$L__BB1_829;
	setp.lt.u64 	%p1345, %rd21438, %rd15;
	mov.u64 	%rd21435, %rd1878;
	mov.u64 	%rd21436, %rd1879;
	mov.u64 	%rd21437, %rd1880;
	@%p1345 bra 	$L__BB1_830;
	setp.gt.u64 	%p1346, %rd1880, %rd14;
	@%p1346 bra 	$L__BB1_829;
	setp.lt.u64 	%p1347, %rd1880, %rd14;
	mov.u64 	%rd21435, %rd1878;
	mov.u64 	%rd21436, %rd1879;
	mov.u64 	%rd21437, %rd1880;
	@%p1347 bra 	$L__BB1_830;
	setp.gt.u64 	%p1348, %rd1879, %rd13;
	@%p1348 bra 	$L__BB1_829;
	setp.lt.u64 	%p1349, %rd1879, %rd13;
	setp.lt.u64 	%p1350, %rd1878, %rd12;
	or.pred  	%p1351, %p1349, %p1350;
	mov.u64 	%rd21435, %rd1878;
	mov.u64 	%rd21436, %rd1879;
	mov.u64 	%rd21437, %rd1880;
	@%p1351 bra 	$L__BB1_830;
$L__BB1_829:
	sub.s64 	%rd21435, %rd1878, %rd12;
	setp.lt.u64 	%p1352, %rd1878, %rd12;
	selp.u64 	%rd10861, 1, 0, %p1352;
	add.s64 	%rd10862, %rd13, %rd10861;
	sub.s64 	%rd21436, %rd1879, %rd10862;
	setp.lt.u64 	%p1353, %rd1879, %rd10862;
	selp.u64 	%rd10863, 1, 0, %p1353;
	add.s64 	%rd10864, %rd14, %rd10863;
	sub.s64 	%rd21437, %rd1880, %rd10864;
	setp.lt.u64 	%p1354, %rd1880, %rd10864;
	selp.u64 	%rd10865, 1, 0, %p1354;
	add.s64 	%rd10866, %rd15, %rd10865;
	sub.s64 	%rd21438, %rd21438, %rd10866;
$L__BB1_830:
	and.b64  	%rd1890, %rd21435, 4294967295;
	shr.u64 	%rd1891, %rd21435, 32;
	mul.lo.s64 	%rd10867, %rd1890, %rd1890;
	mul.lo.s64 	%rd10868, %rd1891, %rd1890;
	shr.u64 	%rd10869, %rd10867, 32;
	shl.b64 	%rd10870, %rd10868, 1;
	and.b64  	%rd10871, %rd10870, 8589934590;
	add.s64 	%rd10872, %rd10869, %rd10871;
	shr.u64 	%rd10873, %rd10868, 31;
	and.b64  	%rd10874, %rd10873, 8589934590;
	mad.lo.s64 	%rd10875, %rd1891, %rd1891, %rd10874;
	shr.u64 	%rd10876, %rd10872, 32;
	shl.b64 	%rd10877, %rd10872, 32;
	and.b64  	%rd10878, %rd10867, 4294967293;
	or.b64  	%rd10879, %rd10877, %rd10878;
	add.s64 	%rd10880, %rd10875, %rd10876;
	shr.u64 	%rd1892, %rd21436, 32;
	and.b64  	%rd1893, %rd21436, 4294967295;
	mul.lo.s64 	%rd10881, %rd1893, %rd1890;
	mul.lo.s64 	%rd10882, %rd1892, %rd1890;
	mul.lo.s64 	%rd10883, %rd1893, %rd1891;
	shr.u64 	%rd10884, %rd10881, 32;
	and.b64  	%rd10885, %rd10882, 4294967295;
	add.s64 	%rd10886, %rd10884, %rd10885;
	and.b64  	%rd10887, %rd10883, 4294967295;
	add.s64 	%rd10888, %rd10886, %rd10887;
	shr.u64 	%rd10889, %rd10882, 32;
	mad.lo.s64 	%rd10890, %rd1892, %rd1891, %rd10889;
	shr.u64 	%rd10891, %rd10883, 32;
	add.s64 	%rd10892, %rd10890, %rd10891;
	shr.u64 	%rd10893, %rd10888, 32;
	shl.b64 	%rd10894, %rd10888, 32;
	and.b64  	%rd10895, %rd10881, 4294967295;
	or.b64  	%rd10896, %rd10894, %rd10895;
	add.s64 	%rd10897, %rd10892, %rd10893;
	shr.u64 	%rd1894, %rd21437, 32;
	and.b64  	%rd1895, %rd21437, 4294967295;
	mul.lo.s64 	%rd10898, %rd1895, %rd1890;
	mul.lo.s64 	%rd10899, %rd1894, %rd1890;
	mul.lo.s64 	%rd10900, %rd1895, %rd1891;
	shr.u64 	%rd10901, %rd10898, 32;
	and.b64  	%rd10902, %rd10899, 4294967295;
	add.s64 	%rd10903, %rd10901, %rd10902;
	and.b64  	%rd10904, %rd10900, 4294967295;
	add.s64 	%rd10905, %rd10903, %rd10904;
	shr.u64 	%rd10906, %rd10899, 32;
	mad.lo.s64 	%rd10907, %rd1894, %rd1891, %rd10906;
	shr.u64 	%rd10908, %rd10900, 32;
	add.s64 	%rd10909, %rd10907, %rd10908;
	shr.u64 	%rd10910, %rd10905, 32;
	shl.b64 	%rd10911, %rd10905, 32;
	and.b64  	%rd10912, %rd10898, 4294967295;
	or.b64  	%rd10913, %rd10911, %rd10912;
	add.s64 	%rd10914, %rd10909, %rd10910;
	shr.u64 	%rd1896, %rd21438, 32;
	and.b64  	%rd1897, %rd21438, 4294967295;
	mul.lo.s64 	%rd10915, %rd1897, %rd1890;
	mul.lo.s64 	%rd10916, %rd1896, %rd1890;
	mul.lo.s64 	%rd10917, %rd1897, %rd1891;
	shr.u64 	%rd10918, %rd10915, 32;
	and.b64  	%rd10919, %rd10916, 4294967295;
	add.s64 	%rd10920, %rd10918, %rd10919;
	and.b64  	%rd10921, %rd10917, 4294967295;
	add.s64 	%rd10922, %rd10920, %rd10921;
	shr.u64 	%rd10923, %rd10916, 32;
	mad.lo.s64 	%rd10924, %rd1896, %rd1891, %rd10923;
	shr.u64 	%rd10925, %rd10917, 32;
	add.s64 	%rd10926, %rd10924, %rd10925;
	shr.u64 	%rd10927, %rd10922, 32;
	shl.b64 	%rd10928, %rd10922, 32;
	and.b64  	%rd10929, %rd10915, 4294967295;
	or.b64  	%rd10930, %rd10928, %rd10929;
	add.s64 	%rd10931, %rd10926, %rd10927;
	shl.b64 	%rd10932, %rd10896, 1;
	shr.u64 	%rd10933, %rd10894, 63;
	add.s64 	%rd10934, %rd10897, %rd10897;
	add.s64 	%rd10935, %rd10934, %rd10933;
	mul.lo.s64 	%rd10936, %rd1893, %rd1893;
	mul.lo.s64 	%rd10937, %rd1892, %rd1893;
	shr.u64 	%rd10938, %rd10936, 32;
	shl.b64 	%rd10939, %rd10937, 1;
	and.b64  	%rd10940, %rd10939, 8589934590;
	add.s64 	%rd10941, %rd10938, %rd10940;
	shr.u64 	%rd10942, %rd10937, 31;
	and.b64  	%rd10943, %rd10942, 8589934590;
	mad.lo.s64 	%rd10944, %rd1892, %rd1892, %rd10943;
	shr.u64 	%rd10945, %rd10941, 32;
	shl.b64 	%rd10946, %rd10941, 32;
	and.b64  	%rd10947, %rd10936, 4294967293;
	or.b64  	%rd10948, %rd10946, %rd10947;
	add.s64 	%rd10949, %rd10913, %rd10933;
	add.s64 	%rd10950, %rd10949, %rd10948;
	max.u64 	%rd10951, %rd10913, %rd10949;
	setp.gt.u64 	%p1355, %rd10951, %rd10950;
	selp.u64 	%rd10952, 1, 0, %p1355;
	add.s64 	%rd10953, %rd10944, %rd10914;
	add.s64 	%rd10954, %rd10953, %rd10945;
	add.s64 	%rd10955, %rd10954, %rd10952;
	mul.lo.s64 	%rd10956, %rd1895, %rd1893;
	mul.lo.s64 	%rd10957, %rd1894, %rd1893;
	mul.lo.s64 	%rd10958, %rd1895, %rd1892;
	shr.u64 	%rd10959, %rd10956, 32;
	and.b64  	%rd10960, %rd10957, 4294967295;
	add.s64 	%rd10961, %rd10959, %rd10960;
	and.b64  	%rd10962, %rd10958, 4294967295;
	add.s64 	%rd10963, %rd10961, %rd10962;
	shr.u64 	%rd10964, %rd10957, 32;
	mad.lo.s64 	%rd10965, %rd1894, %rd1892, %rd10964;
	shr.u64 	%rd10966, %rd10958, 32;
	add.s64 	%rd10967, %rd10965, %rd10966;
	shr.u64 	%rd10968, %rd10963, 32;
	shl.b64 	%rd10969, %rd10963, 32;
	and.b64  	%rd10970, %rd10956, 4294967295;
	or.b64  	%rd10971, %rd10969, %rd10970;
	add.s64 	%rd10972, %rd10930, %rd10952;
	add.s64 	%rd10973, %rd10972, %rd10971;
	max.u64 	%rd10974, %rd10930, %rd10972;
	setp.gt.u64 	%p1356, %rd10974, %rd10973;
	selp.u64 	%rd10975, 1, 0, %p1356;
	add.s64 	%rd10976, %rd10967, %rd10931;
	add.s64 	%rd10977, %rd10976, %rd10968;
	add.s64 	%rd10978, %rd10977, %rd10975;
	add.s64 	%rd10979, %rd10950, %rd10913;
	setp.lt.u64 	%p1357, %rd10979, %rd10950;
	selp.u64 	%rd10980, 1, 0, %p1357;
	add.s64 	%rd10981, %rd10914, %rd10955;
	add.s64 	%rd10982, %rd10981, %rd10980;
	add.s64 	%rd10983, %rd10973, %rd10980;
	add.s64 	%rd10984, %rd10983, %rd10971;
	max.u64 	%rd10985, %rd10973, %rd10983;
	setp.gt.u64 	%p1358, %rd10985, %rd10984;
	selp.u64 	%rd10986, 1, 0, %p1358;
	add.s64 	%rd10987, %rd10967, %rd10978;
	add.s64 	%rd10988, %rd10987, %rd10968;
	add.s64 	%rd10989, %rd10988, %rd10986;
	add.s64 	%rd10990, %rd10984, %rd10930;
	setp.lt.u64 	%p1359, %rd10990, %rd10984;
	selp.u64 	%rd10991, 1, 0, %p1359;
	add.s64 	%rd10992, %rd10931, %rd10989;
	add.s64 	%rd10993, %rd10992, %rd10991;
	mul.lo.s64 	%rd10994, %rd11, %rd10879;
	mul.lo.s64 	%rd10995, %rd12, %rd10994;
	mul.hi.u64 	%rd10996, %rd12, %rd10994;
	add.cc.s64 	%rd10997, %rd10995, %rd10879;
	addc.cc.s64 	%rd10998, %rd10996, 0;
	mul.lo.s64 	%rd10999, %rd13, %rd10994;
	mul.hi.u64 	%rd11000, %rd13, %rd10994;
	mov.b64 	%rd11001, 0;
	add.cc.s64 	%rd11002, %rd10998, %rd10932;
	addc.cc.s64 	%rd11003, %rd11001, 0;
	add.cc.s64 	%rd11004, %rd11002, %rd10999;
	addc.cc.s64 	%rd11005, %rd11003, %rd11000;
	mul.lo.s64 	%rd11006, %rd14, %rd10994;
	mul.hi.u64 	%rd11007, %rd14, %rd10994;
	add.cc.s64 	%rd11008, %rd11005, %rd10979;
	addc.cc.s64 	%rd11009, %rd11001, 0;
	add.cc.s64 	%rd11010, %rd11008, %rd11006;
	addc.cc.s64 	%rd11011, %rd11009, %rd11007;
	mul.lo.s64 	%rd11012, %rd15, %rd10994;
	mul.hi.u64 	%rd11013, %rd15, %rd10994;
	add.cc.s64 	%rd11014, %rd11011, %rd10990;
	addc.cc.s64 	%rd11015, %rd11001, 0;
	add.cc.s64 	%rd11016, %rd11014, %rd11012;
	addc.cc.s64 	%rd11017, %rd11015, %rd11013;
	add.s64 	%rd11018, %rd10880, %rd11017;
	setp.lt.u64 	%p1360, %rd11018, %rd10880;
	selp.u64 	%rd11019, 1, 0, %p1360;
	add.s64 	%rd11020, %rd10935, %rd11019;
	setp.lt.u64 	%p1361, %rd11020, %rd10935;
	selp.u64 	%rd11021, 1, 0, %p1361;
	add.s64 	%rd11022, %rd10982, %rd11021;
	setp.lt.u64 	%p1362, %rd11022, %rd10982;
	selp.u64 	%rd11023, 1, 0, %p1362;
	add.s64 	%rd11024, %rd10993, %rd11023;
	mul.lo.s64 	%rd11025, %rd11, %rd11004;
	mul.lo.s64 	%rd11026, %rd12, %rd11025;
	mul.hi.u64 	%rd11027, %rd12, %rd11025;
	add.cc.s64 	%rd11028, %rd11026, %rd11004;
	addc.cc.s64 	%rd11029, %rd11027, 0;
	mul.lo.s64 	%rd11030, %rd13, %rd11025;
	mul.hi.u64 	%rd11031, %rd13, %rd11025;
	add.cc.s64 	%rd11032, %rd11029, %rd11010;
	addc.cc.s64 	%rd11033, %rd11001, 0;
	add.cc.s64 	%rd11034, %rd11032, %rd11030;
	addc.cc.s64 	%rd11035, %rd11033, %rd11031;
	mul.lo.s64 	%rd11036, %rd14, %rd11025;
	mul.hi.u64 	%rd11037, %rd14, %rd11025;
	add.cc.s64 	%rd11038, %rd11035, %rd11016;
	addc.cc.s64 	%rd11039, %rd11001, 0;
	add.cc.s64 	%rd11040, %rd11038, %rd11036;
	addc.cc.s64 	%rd11041, %rd11039, %rd11037;
	mul.lo.s64 	%rd11042, %rd15, %rd11025;
	mul.hi.u64 	%rd11043, %rd15, %rd11025;
	add.cc.s64 	%rd11044, %rd11041, %rd11018;
	addc.cc.s64 	%rd11045, %rd11001, 0;
	add.cc.s64 	%rd11046, %rd11044, %rd11042;
	addc.cc.s64 	%rd11047, %rd11045, %rd11043;
	add.s64 	%rd11048, %rd11020, %rd11047;
	setp.lt.u64 	%p1363, %rd11048, %rd11020;
	selp.u64 	%rd11049, 1, 0, %p1363;
	add.s64 	%rd11050, %rd11022, %rd11049;
	setp.lt.u64 	%p1364, %rd11050, %rd11022;
	selp.u64 	%rd11051, 1, 0, %p1364;
	add.s64 	%rd11052, %rd11024, %rd11051;
	mul.lo.s64 	%rd11053, %rd11, %rd11034;
	mul.lo.s64 	%rd11054, %rd12, %rd11053;
	mul.hi.u64 	%rd11055, %rd12, %rd11053;
	add.cc.s64 	%rd11056, %rd11054, %rd11034;
	addc.cc.s64 	%rd11057, %rd11055, 0;
	mul.lo.s64 	%rd11058, %rd13, %rd11053;
	mul.hi.u64 	%rd11059, %rd13, %rd11053;
	add.cc.s64 	%rd11060, %rd11057, %rd11040;
	addc.cc.s64 	%rd11061, %rd11001, 0;
	add.cc.s64 	%rd11062, %rd11060, %rd11058;
	addc.cc.s64 	%rd11063, %rd11061, %rd11059;
	mul.lo.s64 	%rd11064, %rd14, %rd11053;
	mul.hi.u64 	%rd11065, %rd14, %rd11053;
	add.cc.s64 	%rd11066, %rd11063, %rd11046;
	addc.cc.s64 	%rd11067, %rd11001, 0;
	add.cc.s64 	%rd11068, %rd11066, %rd11064;
	addc.cc.s64 	%rd11069, %rd11067, %rd11065;
	mul.lo.s64 	%rd11070, %rd15, %rd11053;
	mul.hi.u64 	%rd11071, %rd15, %rd11053;
	add.cc.s64 	%rd11072, %rd11069, %rd11048;
	addc.cc.s64 	%rd11073, %rd11001, 0;
	add.cc.s64 	%rd11074, %rd11072, %rd11070;
	addc.cc.s64 	%rd11075, %rd11073, %rd11071;
	add.s64 	%rd11076, %rd11050, %rd11075;
	setp.lt.u64 	%p1365, %rd11076, %rd11050;
	selp.u64 	%rd11077, 1, 0, %p1365;
	add.s64 	%rd11078, %rd11052, %rd11077;
	mul.lo.s64 	%rd11079, %rd11, %rd11062;
	mul.lo.s64 	%rd11080, %rd12, %rd11079;
	mul.hi.u64 	%rd11081, %rd12, %rd11079;
	add.cc.s64 	%rd11082, %rd11080, %rd11062;
	addc.cc.s64 	%rd11083, %rd11081, 0;
	mul.lo.s64 	%rd11084, %rd13, %rd11079;
	mul.hi.u64 	%rd11085, %rd13, %rd11079;
	add.cc.s64 	%rd11086, %rd11083, %rd11068;
	addc.cc.s64 	%rd11087, %rd11001, 0;
	add.cc.s64 	%rd1898, %rd11086, %rd11084;
	addc.cc.s64 	%rd11088, %rd11087, %rd11085;
	mul.lo.s64 	%rd11089, %rd14, %rd11079;
	mul.hi.u64 	%rd11090, %rd14, %rd11079;
	add.cc.s64 	%rd11091, %rd11088, %rd11074;
	addc.cc.s64 	%rd11092, %rd11001, 0;
	add.cc.s64 	%rd1899, %rd11091, %rd11089;
	addc.cc.s64 	%rd11093, %rd11092, %rd11090;
	mul.lo.s64 	%rd11094, %rd15, %rd11079;
	mul.hi.u64 	%rd11095, %rd15, %rd11079;
	add.cc.s64 	%rd11096, %rd11093, %rd11076;
	addc.cc.s64 	%rd11097, %rd11001, 0;
	add.cc.s64 	%rd1900, %rd11096, %rd11094;
	addc.cc.s64 	%rd11098, %rd11097, %rd11095;
	add.s64 	%rd21439, %rd11078, %rd11098;
	setp.gt.u64 	%p1366, %rd21439, %rd15;
	@%p1366 bra 	$L__BB1_836;
	setp.lt.u64 	%p1367, %rd21439, %rd15;
	mov.u64 	%rd21440, %rd1900;
	mov.u64 	%rd21441, %rd1899;
	mov.u64 	%rd21442, %rd1898;
	@%p1367 bra 	$L__BB1_837;
	setp.lt.u64 	%p1368, %rd14, %rd1900;
	@%p1368 bra 	$L__BB1_836;
	setp.gt.u64 	%p1369, %rd14, %rd1900;
	mov.u64 	%rd21440, %rd1900;
	mov.u64 	%rd21441, %rd1899;
	mov.u64 	%rd21442, %rd1898;
	@%p1369 bra 	$L__BB1_837;
	setp.lt.u64 	%p1370, %rd13, %rd1899;
	@%p1370 bra 	$L__BB1_836;
	setp.gt.u64 	%p1371, %rd13, %rd1899;
	setp.gt.u64 	%p1372, %rd12, %rd1898;
	or.pred  	%p1373, %p1371, %p1372;
	mov.u64 	%rd21440, %rd1900;
	mov.u64 	%rd21441, %rd1899;
	mov.u64 	%rd21442, %rd1898;
	@%p1373 bra 	$L__BB1_837;
$L__BB1_836:
	sub.s64 	%rd21442, %rd1898, %rd12;
	setp.lt.u64 	%p1374, %rd1898, %rd12;
	selp.u64 	%rd11099, 1, 0, %p1374;
	add.s64 	%rd11100, %rd13, %rd11099;
	sub.s64 	%rd21441, %rd1899, %rd11100;
	setp.lt.u64 	%p1375, %rd1899, %rd11100;
	selp.u64 	%rd11101, 1, 0, %p1375;
	add.s64 	%rd11102, %rd14, %rd11101;
	sub.s64 	%rd21440, %rd1900, %rd11102;
	setp.lt.u64 	%p1376, %rd1900, %rd11102;
	selp.u64 	%rd11103, 1, 0, %p1376;
	add.s64 	%rd11104, %rd15, %rd11103;
	sub.s64 	%rd21439, %rd21439, %rd11104;
$L__BB1_837:
	sub.s64 	%rd21446, %rd21442, %rd21407;
	setp.lt.u64 	%p1377, %rd21442, %rd21407;
	selp.u64 	%rd11105, 1, 0, %p1377;
	add.s64 	%rd11106, %rd21408, %rd11105;
	sub.s64 	%rd21445, %rd21441, %rd11106;
	setp.lt.u64 	%p1378, %rd21441, %rd11106;
	selp.u64 	%rd11107, 1, 0, %p1378;
	add.s64 	%rd11108, %rd21409, %rd11107;
	sub.s64 	%rd21444, %rd21440, %rd11108;
	setp.lt.u64 	%p1379, %rd21440, %rd11108;
	selp.u64 	%rd11109, 1, 0, %p1379;
	add.s64 	%rd11110, %rd21410, %rd11109;
	sub.s64 	%rd21443, %rd21439, %rd11110;
	setp.ge.u64 	%p1380, %rd21439, %rd11110;
	@%p1380 bra 	$L__BB1_839;
	add.s64 	%rd1914, %rd21446, %rd12;
	setp.ge.u64 	%p1381, %rd1914, %rd21446;
	setp.lt.u64 	%p1382, %rd1914, %rd21446;
	selp.u64 	%rd11111, 1, 0, %p1382;
	add.s64 	%rd11112, %rd21445, %rd11111;
	add.s64 	%rd1915, %rd11112, %rd13;
	setp.lt.u64 	%p1383, %rd1915, %rd21445;
	setp.eq.s64 	%p1384, %rd1915, %rd21445;
	selp.u32 	%r473, -1, 0, %p1384;
	selp.u32 	%r474, -1, 0, %p1383;
	selp.b32 	%r475, %r474, %r473, %p1381;
	and.b32  	%r477, %r475, 1;
	setp.eq.b32 	%p1385, %r477, 1;
	or.pred  	%p1386, %p1383, %p1385;
	selp.u64 	%rd11113, 1, 0, %p1386;
	add.s64 	%rd11114, %rd21444, %rd11113;
	add.s64 	%rd1916, %rd11114, %rd14;
	setp.ge.u64 	%p1387, %rd1916, %rd21444;
	setp.lt.u64 	%p1388, %rd1916, %rd21444;
	setp.eq.s64 	%p1389, %rd1916, %rd21444;
	selp.u32 	%r478, -1, 0, %p1388;
	selp.u32 	%r479, -1, 0, %p1389;
	selp.b32 	%r480, %r479, %r478, %p1386;
	selp.b32 	%r481, %r480, %r478, %p1387;
	cvt.u64.u32 	%rd11115, %r481;
	and.b64  	%rd11116, %rd11115, 1;
	add.s64 	%rd11117, %rd21443, %rd11116;
	add.s64 	%rd21443, %rd11117, %rd15;
	mov.u64 	%rd21444, %rd1916;
	mov.u64 	%rd21445, %rd1915;
	mov.u64 	%rd21446, %rd1914;
$L__BB1_839:
	sub.s64 	%rd21126, %rd21446, %rd21407;
	setp.lt.u64 	%p1390, %rd21446, %rd21407;
	selp.u64 	%rd11118, 1, 0, %p1390;
	add.s64 	%rd11119, %rd21408, %rd11118;
	sub.s64 	%rd21125, %rd21445, %rd11119;
	setp.lt.u64 	%p1391, %rd21445, %rd11119;
	selp.u64 	%rd11120, 1, 0, %p1391;
	add.s64 	%rd11121, %rd21409, %rd11120;
	sub.s64 	%rd21124, %rd21444, %rd11121;
	setp.lt.u64 	%p1392, %rd21444, %rd11121;
	selp.u64 	%rd11122, 1, 0, %p1392;
	add.s64 	%rd11123, %rd21410, %rd11122;
	sub.s64 	%rd21123, %rd21443, %rd11123;
	setp.ge.u64 	%p1393, %rd21443, %rd11123;
	@%p1393 bra 	$L__BB1_841;
	add.s64 	%rd1926, %rd21126, %rd12;
	setp.ge.u64 	%p1394, %rd1926, %rd21126;
	setp.lt.u64 	%p1395, %rd1926, %rd21126;
	selp.u64 	%rd11124, 1, 0, %p1395;
	add.s64 	%rd11125, %rd21125, %rd11124;
	add.s64 	%rd1927, %rd11125, %rd13;
	setp.lt.u64 	%p1396, %rd1927, %rd21125;
	setp.eq.s64 	%p1397, %rd1927, %rd21125;
	selp.u32 	%r482, -1, 0, %p1397;
	selp.u32 	%r483, -1, 0, %p1396;
	selp.b32 	%r484, %r483, %r482, %p1394;
	and.b32  	%r486, %r484, 1;
	setp.eq.b32 	%p1398, %r486, 1;
	or.pred  	%p1399, %p1396, %p1398;
	selp.u64 	%rd11126, 1, 0, %p1399;
	add.s64 	%rd11127, %rd21124, %rd11126;
	add.s64 	%rd1928, %rd11127, %rd14;
	setp.ge.u64 	%p1400, %rd1928, %rd21124;
	setp.lt.u64 	%p1401, %rd1928, %rd21124;
	setp.eq.s64 	%p1402, %rd1928, %rd21124;
	selp.u32 	%r487, -1, 0, %p1401;
	selp.u32 	%r488, -1, 0, %p1402;
	selp.b32 	%r489, %r488, %r487, %p1399;
	selp.b32 	%r490, %r489, %r487, %p1400;
	cvt.u64.u32 	%rd11128, %r490;
	and.b64  	%rd11129, %rd11128, 1;
	add.s64 	%rd11130, %rd21123, %rd11129;
	add.s64 	%rd21123, %rd11130, %rd15;
	mov.u64 	%rd21124, %rd1928;
	mov.u64 	%rd21125, %rd1927;
	mov.u64 	%rd21126, %rd1926;
$L__BB1_841:
	sub.s64 	%rd21451, %rd21407, %rd21126;
	setp.lt.u64 	%p1403, %rd21407, %rd21126;
	selp.u64 	%rd11131, 1, 0, %p1403;
	add.s64 	%rd11132, %rd21125, %rd11131;
	sub.s64 	%rd21452, %rd21408, %rd11132;
	setp.lt.u64 	%p1404, %rd21408, %rd11132;
	selp.u64 	%rd11133, 1, 0, %p1404;
	add.s64 	%rd11134, %rd21124, %rd11133;
	sub.s64 	%rd21453, %rd21409, %rd11134;
	setp.lt.u64 	%p1405, %rd21409, %rd11134;
	selp.u64 	%rd11135, 1, 0, %p1405;
	add.s64 	%rd11136, %rd21123, %rd11135;
	sub.s64 	%rd21454, %rd21410, %rd11136;
	setp.ge.u64 	%p1406, %rd21410, %rd11136;
	@%p1406 bra 	$L__BB1_843;
	add.s64 	%rd1938, %rd21451, %rd12;
	setp.ge.u64 	%p1407, %rd1938, %rd21451;
	setp.lt.u64 	%p1408, %rd1938, %rd21451;
	selp.u64 	%rd11137, 1, 0, %p1408;
	add.s64 	%rd11138, %rd21452, %rd11137;
	add.s64 	%rd1939, %rd11138, %rd13;
	setp.lt.u64 	%p1409, %rd1939, %rd21452;
	setp.eq.s64 	%p1410, %rd1939, %rd21452;
	selp.u32 	%r491, -1, 0, %p1410;
	selp.u32 	%r492, -1, 0, %p1409;
	selp.b32 	%r493, %r492, %r491, %p1407;
	and.b32  	%r495, %r493, 1;
	setp.eq.b32 	%p1411, %r495, 1;
	or.pred  	%p1412, %p1409, %p1411;
	selp.u64 	%rd11139, 1, 0, %p1412;
	add.s64 	%rd11140, %rd21453, %rd11139;
	add.s64 	%rd1940, %rd11140, %rd14;
	setp.ge.u64 	%p1413, %rd1940, %rd21453;
	setp.lt.u64 	%p1414, %rd1940, %rd21453;
	setp.eq.s64 	%p1415, %rd1940, %rd21453;
	selp.u32 	%r496, -1, 0, %p1414;
	selp.u32 	%r497, -1, 0, %p1415;
	selp.b32 	%r498, %r497, %r496, %p1412;
	selp.b32 	%r499, %r498, %r496, %p1413;
	cvt.u64.u32 	%rd11141, %r499;
	and.b64  	%rd11142, %rd11141, 1;
	add.s64 	%rd11143, %rd21454, %rd11142;
	add.s64 	%rd21454, %rd11143, %rd15;
	mov.u64 	%rd21451, %rd1938;
	mov.u64 	%rd21452, %rd1939;
	mov.u64 	%rd21453, %rd1940;
$L__BB1_843:
	shr.u64 	%rd11144, %rd21451, 32;
	and.b64  	%rd11145, %rd21451, 4294967295;
	mul.lo.s64 	%rd11146, %rd11145, %rd1890;
	mul.lo.s64 	%rd11147, %rd11144, %rd1890;
	mul.lo.s64 	%rd11148, %rd11145, %rd1891;
	shr.u64 	%rd11149, %rd11146, 32;
	and.b64  	%rd11150, %rd11147, 4294967295;
	add.s64 	%rd11151, %rd11149, %rd11150;
	and.b64  	%rd11152, %rd11148, 4294967295;
	add.s64 	%rd11153, %rd11151, %rd11152;
	shr.u64 	%rd11154, %rd11147, 32;
	mad.lo.s64 	%rd11155, %rd11144, %rd1891, %rd11154;
	shr.u64 	%rd11156, %rd11148, 32;
	add.s64 	%rd11157, %rd11155, %rd11156;
	shr.u64 	%rd11158, %rd11153, 32;
	shl.b64 	%rd11159, %rd11153, 32;
	and.b64  	%rd11160, %rd11146, 4294967295;
	or.b64  	%rd11161, %rd11159, %rd11160;
	add.s64 	%rd11162, %rd11157, %rd11158;
	shr.u64 	%rd11163, %rd21452, 32;
	and.b64  	%rd11164, %rd21452, 4294967295;
	mul.lo.s64 	%rd11165, %rd11164, %rd1890;
	mul.lo.s64 	%rd11166, %rd11163, %rd1890;
	mul.lo.s64 	%rd11167, %rd11164, %rd1891;
	shr.u64 	%rd11168, %rd11165, 32;
	and.b64  	%rd11169, %rd11166, 4294967295;
	add.s64 	%rd11170, %rd11168, %rd11169;
	and.b64  	%rd11171, %rd11167, 4294967295;
	add.s64 	%rd11172, %rd11170, %rd11171;
	shr.u64 	%rd11173, %rd11166, 32;
	mad.lo.s64 	%rd11174, %rd11163, %rd1891, %rd11173;
	shr.u64 	%rd11175, %rd11167, 32;
	add.s64 	%rd11176, %rd11174, %rd11175;
	shr.u64 	%rd11177, %rd11172, 32;
	shl.b64 	%rd11178, %rd11172, 32;
	and.b64  	%rd11179, %rd11165, 4294967295;
	or.b64  	%rd11180, %rd11178, %rd11179;
	add.s64 	%rd11181, %rd11176, %rd11177;
	shr.u64 	%rd11182, %rd21453, 32;
	and.b64  	%rd11183, %rd21453, 4294967295;
	mul.lo.s64 	%rd11184, %rd11183, %rd1890;
	mul.lo.s64 	%rd11185, %rd11182, %rd1890;
	mul.lo.s64 	%rd11186, %rd11183, %rd1891;
	shr.u64 	%rd11187, %rd11184, 32;
	and.b64  	%rd11188, %rd11185, 4294967295;
	add.s64 	%rd11189, %rd11187, %rd11188;
	and.b64  	%rd11190, %rd11186, 4294967295;
	add.s64 	%rd11191, %rd11189, %rd11190;
	shr.u64 	%rd11192, %rd11185, 32;
	mad.lo.s64 	%rd11193, %rd11182, %rd1891, %rd11192;
	shr.u64 	%rd11194, %rd11186, 32;
	add.s64 	%rd11195, %rd11193, %rd11194;
	shr.u64 	%rd11196, %rd11191, 32;
	shl.b64 	%rd11197, %rd11191, 32;
	and.b64  	%rd11198, %rd11184, 4294967295;
	or.b64  	%rd11199, %rd11197, %rd11198;
	add.s64 	%rd11200, %rd11195, %rd11196;
	shr.u64 	%rd11201, %rd21454, 32;
	and.b64  	%rd11202, %rd21454, 4294967295;
	mul.lo.s64 	%rd11203, %rd11202, %rd1890;
	mul.lo.s64 	%rd11204, %rd11201, %rd1890;
	mul.lo.s64 	%rd11205, %rd11202, %rd1891;
	shr.u64 	%rd11206, %rd11203, 32;
	and.b64  	%rd11207, %rd11204, 4294967295;
	add.s64 	%rd11208, %rd11206, %rd11207;
	and.b64  	%rd11209, %rd11205, 4294967295;
	add.s64 	%rd11210, %rd11208, %rd11209;
	shr.u64 	%rd11211, %rd11204, 32;
	mad.lo.s64 	%rd11212, %rd11201, %rd1891, %rd11211;
	shr.u64 	%rd11213, %rd11205, 32;
	add.s64 	%rd11214, %rd11212, %rd11213;
	shr.u64 	%rd11215, %rd11210, 32;
	shl.b64 	%rd11216, %rd11210, 32;
	and.b64  	%rd11217, %rd11203, 4294967295;
	or.b64  	%rd11218, %rd11216, %rd11217;
	add.s64 	%rd11219, %rd11214, %rd11215;
	mul.lo.s64 	%rd11220, %rd11145, %rd1893;
	mul.lo.s64 	%rd11221, %rd11144, %rd1893;
	mul.lo.s64 	%rd11222, %rd11145, %rd1892;
	shr.u64 	%rd11223, %rd11220, 32;
	and.b64  	%rd11224, %rd11221, 4294967295;
	add.s64 	%rd11225, %rd11223, %rd11224;
	and.b64  	%rd11226, %rd11222, 4294967295;
	add.s64 	%rd11227, %rd11225, %rd11226;
	shr.u64 	%rd11228, %rd11221, 32;
	mad.lo.s64 	%rd11229, %rd11144, %rd1892, %rd11228;
	shr.u64 	%rd11230, %rd11222, 32;
	add.s64 	%rd11231, %rd11229, %rd11230;
	shr.u64 	%rd11232, %rd11227, 32;
	shl.b64 	%rd11233, %rd11227, 32;
	and.b64  	%rd11234, %rd11220, 4294967295;
	or.b64  	%rd11235, %rd11233, %rd11234;
	add.s64 	%rd11236, %rd11180, %rd11235;
	setp.lt.u64 	%p1416, %rd11236, %rd11180;
	selp.u64 	%rd11237, 1, 0, %p1416;
	add.s64 	%rd11238, %rd11231, %rd11181;
	add.s64 	%rd11239, %rd11238, %rd11232;
	add.s64 	%rd11240, %rd11239, %rd11237;
	mul.lo.s64 	%rd11241, %rd11164, %rd1893;
	mul.lo.s64 	%rd11242, %rd11163, %rd1893;
	mul.lo.s64 	%rd11243, %rd11164, %rd1892;
	shr.u64 	%rd11244, %rd11241, 32;
	and.b64  	%rd11245, %rd11242, 4294967295;
	add.s64 	%rd11246, %rd11244, %rd11245;
	and.b64  	%rd11247, %rd11243, 4294967295;
	add.s64 	%rd11248, %rd11246, %rd11247;
	shr.u64 	%rd11249, %rd11242, 32;
	mad.lo.s64 	%rd11250, %rd11163, %rd1892, %rd11249;
	shr.u64 	%rd11251, %rd11243, 32;
	add.s64 	%rd11252, %rd11250, %rd11251;
	shr.u64 	%rd11253, %rd11248, 32;
	shl.b64 	%rd11254, %rd11248, 32;
	and.b64  	%rd11255, %rd11241, 4294967295;
	or.b64  	%rd11256, %rd11254, %rd11255;
	add.s64 	%rd11257, %rd11199, %rd11237;
	add.s64 	%rd11258, %rd11257, %rd11256;
	max.u64 	%rd11259, %rd11199, %rd11257;
	setp.gt.u64 	%p1417, %rd11259, %rd11258;
	selp.u64 	%rd11260, 1, 0, %p1417;
	add.s64 	%rd11261, %rd11252, %rd11200;
	add.s64 	%rd11262, %rd11261, %rd11253;
	add.s64 	%rd11263, %rd11262, %rd11260;
	mul.lo.s64 	%rd11264, %rd11183, %rd1893;
	mul.lo.s64 	%rd11265, %rd11182, %rd1893;
	mul.lo.s64 	%rd11266, %rd11183, %rd1892;
	shr.u64 	%rd11267, %rd11264, 32;
	and.b64  	%rd11268, %rd11265, 4294967295;
	add.s64 	%rd11269, %rd11267, %rd11268;
	and.b64  	%rd11270, %rd11266, 4294967295;
	add.s64 	%rd11271, %rd11269, %rd11270;
	shr.u64 	%rd11272, %rd11265, 32;
	mad.lo.s64 	%rd11273, %rd11182, %rd1892, %rd11272;
	shr.u64 	%rd11274, %rd11266, 32;
	add.s64 	%rd11275, %rd11273, %rd11274;
	shr.u64 	%rd11276, %rd11271, 32;
	shl.b64 	%rd11277, %rd11271, 32;
	and.b64  	%rd11278, %rd11264, 4294967295;
	or.b64  	%rd11279, %rd11277, %rd11278;
	add.s64 	%rd11280, %rd11218, %rd11260;
	add.s64 	%rd11281, %rd11280, %rd11279;
	max.u64 	%rd11282, %rd11218, %rd11280;
	setp.gt.u64 	%p1418, %rd11282, %rd11281;
	selp.u64 	%rd11283, 1, 0, %p1418;
	add.s64 	%rd11284, %rd11275, %rd11219;
	add.s64 	%rd11285, %rd11284, %rd11276;
	add.s64 	%rd11286, %rd11285, %rd11283;
	mul.lo.s64 	%rd11287, %rd11145, %rd1895;
	mul.lo.s64 	%rd11288, %rd11144, %rd1895;
	mul.lo.s64 	%rd11289, %rd11145, %rd1894;
	shr.u64 	%rd11290, %rd11287, 32;
	and.b64  	%rd11291, %rd11288, 4294967295;
	add.s64 	%rd11292, %rd11290, %rd11291;
	and.b64  	%rd11293, %rd11289, 4294967295;
	add.s64 	%rd11294, %rd11292, %rd11293;
	shr.u64 	%rd11295, %rd11288, 32;
	mad.lo.s64 	%rd11296, %rd11144, %rd1894, %rd11295;
	shr.u64 	%rd11297, %rd11289, 32;
	add.s64 	%rd11298, %rd11296, %rd11297;
	shr.u64 	%rd11299, %rd11294, 32;
	shl.b64 	%rd11300, %rd11294, 32;
	and.b64  	%rd11301, %rd11287, 4294967295;
	or.b64  	%rd11302, %rd11300, %rd11301;
	add.s64 	%rd11303, %rd11258, %rd11302;
	setp.lt.u64 	%p1419, %rd11303, %rd11258;
	selp.u64 	%rd11304, 1, 0, %p1419;
	add.s64 	%rd11305, %rd11298, %rd11263;
	add.s64 	%rd11306, %rd11305, %rd11299;
	add.s64 	%rd11307, %rd11306, %rd11304;
	mul.lo.s64 	%rd11308, %rd11164, %rd1895;
	mul.lo.s64 	%rd11309, %rd11163, %rd1895;
	mul.lo.s64 	%rd11310, %rd11164, %rd1894;
	shr.u64 	%rd11311, %rd11308, 32;
	and.b64  	%rd11312, %rd11309, 4294967295;
	add.s64 	%rd11313, %rd11311, %rd11312;
	and.b64  	%rd11314, %rd11310, 4294967295;
	add.s64 	%rd11315, %rd11313, %rd11314;
	shr.u64 	%rd11316, %rd11309, 32;
	mad.lo.s64 	%rd11317, %rd11163, %rd1894, %rd11316;
	shr.u64 	%rd11318, %rd11310, 32;
	add.s64 	%rd11319, %rd11317, %rd11318;
	shr.u64 	%rd11320, %rd11315, 32;
	shl.b64 	%rd11321, %rd11315, 32;
	and.b64  	%rd11322, %rd11308, 4294967295;
	or.b64  	%rd11323, %rd11321, %rd11322;
	add.s64 	%rd11324, %rd11281, %rd11304;
	add.s64 	%rd11325, %rd11324, %rd11323;
	max.u64 	%rd11326, %rd11281, %rd11324;
	setp.gt.u64 	%p1420, %rd11326, %rd11325;
	selp.u64 	%rd11327, 1, 0, %p1420;
	add.s64 	%rd11328, %rd11319, %rd11286;
	add.s64 	%rd11329, %rd11328, %rd11320;
	add.s64 	%rd11330, %rd11329, %rd11327;
	mul.lo.s64 	%rd11331, %rd11145, %rd1897;
	mul.lo.s64 	%rd11332, %rd11144, %rd1897;
	mul.lo.s64 	%rd11333, %rd11145, %rd1896;
	shr.u64 	%rd11334, %rd11331, 32;
	and.b64  	%rd11335, %rd11332, 4294967295;
	add.s64 	%rd11336, %rd11334, %rd11335;
	and.b64  	%rd11337, %rd11333, 4294967295;
	add.s64 	%rd11338, %rd11336, %rd11337;
	shr.u64 	%rd11339, %rd11332, 32;
	mad.lo.s64 	%rd11340, %rd11144, %rd1896, %rd11339;
	shr.u64 	%rd11341, %rd11333, 32;
	add.s64 	%rd11342, %rd11340, %rd11341;
	shr.u64 	%rd11343, %rd11338, 32;
	shl.b64 	%rd11344, %rd11338, 32;
	and.b64  	%rd11345, %rd11331, 4294967295;
	or.b64  	%rd11346, %rd11344, %rd11345;
	add.s64 	%rd11347, %rd11325, %rd11346;
	setp.lt.u64 	%p1421, %rd11347, %rd11325;
	selp.u64 	%rd11348, 1, 0, %p1421;
	add.s64 	%rd11349, %rd11342, %rd11330;
	add.s64 	%rd11350, %rd11349, %rd11343;
	add.s64 	%rd11351, %rd11350, %rd11348;
	mul.lo.s64 	%rd11352, %rd11, %rd11161;
	mul.lo.s64 	%rd11353, %rd12, %rd11352;
	mul.hi.u64 	%rd11354, %rd12, %rd11352;
	add.cc.s64 	%rd11355, %rd11353, %rd11161;
	addc.cc.s64 	%rd11356, %rd11354, 0;
	mul.lo.s64 	%rd11357, %rd13, %rd11352;
	mul.hi.u64 	%rd11358, %rd13, %rd11352;
	mov.b64 	%rd11359, 0;
	add.cc.s64 	%rd11360, %rd11356, %rd11236;
	addc.cc.s64 	%rd11361, %rd11359, 0;
	add.cc.s64 	%rd11362, %rd11360, %rd11357;
	addc.cc.s64 	%rd11363, %rd11361, %rd11358;
	mul.lo.s64 	%rd11364, %rd14, %rd11352;
	mul.hi.u64 	%rd11365, %rd14, %rd11352;
	add.cc.s64 	%rd11366, %rd11363, %rd11303;
	addc.cc.s64 	%rd11367, %rd11359, 0;
	add.cc.s64 	%rd11368, %rd11366, %rd11364;
	addc.cc.s64 	%rd11369, %rd11367, %rd11365;
	mul.lo.s64 	%rd11370, %rd15, %rd11352;
	mul.hi.u64 	%rd11371, %rd15, %rd11352;
	add.cc.s64 	%rd11372, %rd11369, %rd11347;
	addc.cc.s64 	%rd11373, %rd11359, 0;
	add.cc.s64 	%rd11374, %rd11372, %rd11370;
	addc.cc.s64 	%rd11375, %rd11373, %rd11371;
	add.s64 	%rd11376, %rd11162, %rd11375;
	setp.lt.u64 	%p1422, %rd11376, %rd11162;
	selp.u64 	%rd11377, 1, 0, %p1422;
	add.s64 	%rd11378, %rd11240, %rd11377;
	setp.lt.u64 	%p1423, %rd11378, %rd11240;
	selp.u64 	%rd11379, 1, 0, %p1423;
	add.s64 	%rd11380, %rd11307, %rd11379;
	setp.lt.u64 	%p1424, %rd11380, %rd11307;
	selp.u64 	%rd11381, 1, 0, %p1424;
	add.s64 	%rd11382, %rd11351, %rd11381;
	mul.lo.s64 	%rd11383, %rd11, %rd11362;
	mul.lo.s64 	%rd11384, %rd12, %rd11383;
	mul.hi.u64 	%rd11385, %rd12, %rd11383;
	add.cc.s64 	%rd11386, %rd11384, %rd11362;
	addc.cc.s64 	%rd11387, %rd11385, 0;
	mul.lo.s64 	%rd11388, %rd13, %rd11383;
	mul.hi.u64 	%rd11389, %rd13, %rd11383;
	add.cc.s64 	%rd11390, %rd11387, %rd11368;
	addc.cc.s64 	%rd11391, %rd11359, 0;
	add.cc.s64 	%rd11392, %rd11390, %rd11388;
	addc.cc.s64 	%rd11393, %rd11391, %rd11389;
	mul.lo.s64 	%rd11394, %rd14, %rd11383;
	mul.hi.u64 	%rd11395, %rd14, %rd11383;
	add.cc.s64 	%rd11396, %rd11393, %rd11374;
	addc.cc.s64 	%rd11397, %rd11359, 0;
	add.cc.s64 	%rd11398, %rd11396, %rd11394;
	addc.cc.s64 	%rd11399, %rd11397, %rd11395;
	mul.lo.s64 	%rd11400, %rd15, %rd11383;
	mul.hi.u64 	%rd11401, %rd15, %rd11383;
	add.cc.s64 	%rd11402, %rd11399, %rd11376;
	addc.cc.s64 	%rd11403, %rd11359, 0;
	add.cc.s64 	%rd11404, %rd11402, %rd11400;
	addc.cc.s64 	%rd11405, %rd11403, %rd11401;
	add.s64 	%rd11406, %rd11378, %rd11405;
	setp.lt.u64 	%p1425, %rd11406, %rd11378;
	selp.u64 	%rd11407, 1, 0, %p1425;
	add.s64 	%rd11408, %rd11380, %rd11407;
	setp.lt.u64 	%p1426, %rd11408, %rd11380;
	selp.u64 	%rd11409, 1, 0, %p1426;
	add.s64 	%rd11410, %rd11382, %rd11409;
	mul.lo.s64 	%rd11411, %rd11, %rd11392;
	mul.lo.s64 	%rd11412, %rd12, %rd11411;
	mul.hi.u64 	%rd11413, %rd12, %rd11411;
	add.cc.s64 	%rd11414, %rd11412, %rd11392;
	addc.cc.s64 	%rd11415, %rd11413, 0;
	mul.lo.s64 	%rd11416, %rd13, %rd11411;
	mul.hi.u64 	%rd11417, %rd13, %rd11411;
	add.cc.s64 	%rd11418, %rd11415, %rd11398;
	addc.cc.s64 	%rd11419, %rd11359, 0;
	add.cc.s64 	%rd11420, %rd11418, %rd11416;
	addc.cc.s64 	%rd11421, %rd11419, %rd11417;
	mul.lo.s64 	%rd11422, %rd14, %rd11411;
	mul.hi.u64 	%rd11423, %rd14, %rd11411;
	add.cc.s64 	%rd11424, %rd11421, %rd11404;
	addc.cc.s64 	%rd11425, %rd11359, 0;
	add.cc.s64 	%rd11426, %rd11424, %rd11422;
	addc.cc.s64 	%rd11427, %rd11425, %rd11423;
	mul.lo.s64 	%rd11428, %rd15, %rd11411;
	mul.hi.u64 	%rd11429, %rd15, %rd11411;
	add.cc.s64 	%rd11430, %rd11427, %rd11406;
	addc.cc.s64 	%rd11431, %rd11359, 0;
	add.cc.s64 	%rd11432, %rd11430, %rd11428;
	addc.cc.s64 	%rd11433, %rd11431, %rd11429;
	add.s64 	%rd11434, %rd11408, %rd11433;
	setp.lt.u64 	%p1427, %rd11434, %rd11408;
	selp.u64 	%rd11435, 1, 0, %p1427;
	add.s64 	%rd11436, %rd11410, %rd11435;
	mul.lo.s64 	%rd11437, %rd11, %rd11420;
	mul.lo.s64 	%rd11438, %rd12, %rd11437;
	mul.hi.u64 	%rd11439, %rd12, %rd11437;
	add.cc.s64 	%rd11440, %rd11438, %rd11420;
	addc.cc.s64 	%rd11441, %rd11439, 0;
	mul.lo.s64 	%rd11442, %rd13, %rd11437;
	mul.hi.u64 	%rd11443, %rd13, %rd11437;
	add.cc.s64 	%rd11444, %rd11441, %rd11426;
	addc.cc.s64 	%rd11445, %rd11359, 0;
	add.cc.s64 	%rd1946, %rd11444, %rd11442;
	addc.cc.s64 	%rd11446, %rd11445, %rd11443;
	mul.lo.s64 	%rd11447, %rd14, %rd11437;
	mul.hi.u64 	%rd11448, %rd14, %rd11437;
	add.cc.s64 	%rd11449, %rd11446, %rd11432;
	addc.cc.s64 	%rd11450, %rd11359, 0;
	add.cc.s64 	%rd1947, %rd11449, %rd11447;
	addc.cc.s64 	%rd11451, %rd11450, %rd11448;
	mul.lo.s64 	%rd11452, %rd15, %rd11437;
	mul.hi.u64 	%rd11453, %rd15, %rd11437;
	add.cc.s64 	%rd11454, %rd11451, %rd11434;
	addc.cc.s64 	%rd11455, %rd11359, 0;
	add.cc.s64 	%rd1948, %rd11454, %rd11452;
	addc.cc.s64 	%rd11456, %rd11455, %rd11453;
	add.s64 	%rd21455, %rd11436, %rd11456;
	setp.gt.u64 	%p1428, %rd21455, %rd15;
	@%p1428 bra 	$L__BB1_849;
	setp.lt.u64 	%p1429, %rd21455, %rd15;
	mov.u64 	%rd21456, %rd1948;
	mov.u64 	%rd21457, %rd1947;
	mov.u64 	%rd21458, %rd1946;
	@%p1429 bra 	$L__BB1_850;
	setp.lt.u64 	%p1430, %rd14, %rd1948;
	@%p1430 bra 	$L__BB1_849;
	setp.gt.u64 	%p1431, %rd14, %rd1948;
	mov.u64 	%rd21456, %rd1948;
	mov.u64 	%rd21457, %rd1947;
	mov.u64 	%rd21458, %rd1946;
	@%p1431 bra 	$L__BB1_850;
	setp.lt.u64 	%p1432, %rd13, %rd1947;
	@%p1432 bra 	$L__BB1_849;
	setp.gt.u64 	%p1433, %rd13, %rd1947;
	setp.gt.u64 	%p1434, %rd12, %rd1946;
	or.pred  	%p1435, %p1433, %p1434;
	mov.u64 	%rd21456, %rd1948;
	mov.u64 	%rd21457, %rd1947;
	mov.u64 	%rd21458, %rd1946;
	@%p1435 bra 	$L__BB1_850;
$L__BB1_849:
	sub.s64 	%rd21458, %rd1946, %rd12;
	setp.lt.u64 	%p1436, %rd1946, %rd12;
	selp.u64 	%rd11457, 1, 0, %p1436;
	add.s64 	%rd11458, %rd13, %rd11457;
	sub.s64 	%rd21457, %rd1947, %rd11458;
	setp.lt.u64 	%p1437, %rd1947, %rd11458;
	selp.u64 	%rd11459, 1, 0, %p1437;
	add.s64 	%rd11460, %rd14, %rd11459;
	sub.s64 	%rd21456, %rd1948, %rd11460;
	setp.lt.u64 	%p1438, %rd1948, %rd11460;
	selp.u64 	%rd11461, 1, 0, %p1438;
	add.s64 	%rd11462, %rd15, %rd11461;
	sub.s64 	%rd21455, %rd21455, %rd11462;
$L__BB1_850:
	sub.s64 	%rd21122, %rd21458, %rd21423;
	setp.lt.u64 	%p1439, %rd21458, %rd21423;
	selp.u64 	%rd11463, 1, 0, %p1439;
	add.s64 	%rd11464, %rd21424, %rd11463;
	sub.s64 	%rd21121, %rd21457, %rd11464;
	setp.lt.u64 	%p1440, %rd21457, %rd11464;
	selp.u64 	%rd11465, 1, 0, %p1440;
	add.s64 	%rd11466, %rd21425, %rd11465;
	sub.s64 	%rd21120, %rd21456, %rd11466;
	setp.lt.u64 	%p1441, %rd21456, %rd11466;
	selp.u64 	%rd11467, 1, 0, %p1441;
	add.s64 	%rd11468, %rd21426, %rd11467;
	sub.s64 	%rd21119, %rd21455, %rd11468;
	setp.ge.u64 	%p1442, %rd21455, %rd11468;
	@%p1442 bra 	$L__BB1_852;
	add.s64 	%rd1962, %rd21122, %rd12;
	setp.ge.u64 	%p1443, %rd1962, %rd21122;
	setp.lt.u64 	%p1444, %rd1962, %rd21122;
	selp.u64 	%rd11469, 1, 0, %p1444;
	add.s64 	%rd11470, %rd21121, %rd11469;
	add.s64 	%rd1963, %rd11470, %rd13;
	setp.lt.u64 	%p1445, %rd1963, %rd21121;
	setp.eq.s64 	%p1446, %rd1963, %rd21121;
	selp.u32 	%r500, -1, 0, %p1446;
	selp.u32 	%r501, -1, 0, %p1445;
	selp.b32 	%r502, %r501, %r500, %p1443;
	and.b32  	%r504, %r502, 1;
	setp.eq.b32 	%p1447, %r504, 1;
	or.pred  	%p1448, %p1445, %p1447;
	selp.u64 	%rd11471, 1, 0, %p1448;
	add.s64 	%rd11472, %rd21120, %rd11471;
	add.s64 	%rd1964, %rd11472, %rd14;
	setp.ge.u64 	%p1449, %rd1964, %rd21120;
	setp.lt.u64 	%p1450, %rd1964, %rd21120;
	setp.eq.s64 	%p1451, %rd1964, %rd21120;
	selp.u32 	%r505, -1, 0, %p1450;
	selp.u32 	%r506, -1, 0, %p1451;
	selp.b32 	%r507, %r506, %r505, %p1448;
	selp.b32 	%r508, %r507, %r505, %p1449;
	cvt.u64.u32 	%rd11473, %r508;
	and.b64  	%rd11474, %rd11473, 1;
	add.s64 	%rd11475, %rd21119, %rd11474;
	add.s64 	%rd21119, %rd11475, %rd15;
	mov.u64 	%rd21120, %rd1964;
	mov.u64 	%rd21121, %rd1963;
	mov.u64 	%rd21122, %rd1962;
$L__BB1_852:
	and.b64  	%rd11476, %rd21122, 4294967295;
	shr.u64 	%rd11477, %rd21122, 32;
	shr.u64 	%rd11478, %rd88, 32;
	and.b64  	%rd11479, %rd88, 4294967295;
	mul.lo.s64 	%rd11480, %rd11479, %rd11476;
	mul.lo.s64 	%rd11481, %rd11478, %rd11476;
	mul.lo.s64 	%rd11482, %rd11479, %rd11477;
	shr.u64 	%rd11483, %rd11480, 32;
	and.b64  	%rd11484, %rd11481, 4294967295;
	add.s64 	%rd11485, %rd11483, %rd11484;
	and.b64  	%rd11486, %rd11482, 4294967295;
	add.s64 	%rd11487, %rd11485, %rd11486;
	shr.u64 	%rd11488, %rd11481, 32;
	mad.lo.s64 	%rd11489, %rd11478, %rd11477, %rd11488;
	shr.u64 	%rd11490, %rd11482, 32;
	add.s64 	%rd11491, %rd11489, %rd11490;
	shr.u64 	%rd11492, %rd11487, 32;
	shl.b64 	%rd11493, %rd11487, 32;
	and.b64  	%rd11494, %rd11480, 4294967295;
	or.b64  	%rd11495, %rd11493, %rd11494;
	add.s64 	%rd11496, %rd11491, %rd11492;
	shr.u64 	%rd11497, %rd87, 32;
	and.b64  	%rd11498, %rd87, 4294967295;
	mul.lo.s64 	%rd11499, %rd11498, %rd11476;
	mul.lo.s64 	%rd11500, %rd11497, %rd11476;
	mul.lo.s64 	%rd11501, %rd11498, %rd11477;
	shr.u64 	%rd11502, %rd11499, 32;
	and.b64  	%rd11503, %rd11500, 4294967295;
	add.s64 	%rd11504, %rd11502, %rd11503;
	and.b64  	%rd11505, %rd11501, 4294967295;
	add.s64 	%rd11506, %rd11504, %rd11505;
	shr.u64 	%rd11507, %rd11500, 32;
	mad.lo.s64 	%rd11508, %rd11497, %rd11477, %rd11507;
	shr.u64 	%rd11509, %rd11501, 32;
	add.s64 	%rd11510, %rd11508, %rd11509;
	shr.u64 	%rd11511, %rd11506, 32;
	shl.b64 	%rd11512, %rd11506, 32;
	and.b64  	%rd11513, %rd11499, 4294967295;
	or.b64  	%rd11514, %rd11512, %rd11513;
	add.s64 	%rd11515, %rd11510, %rd11511;
	shr.u64 	%rd11516, %rd86, 32;
	and.b64  	%rd11517, %rd86, 4294967295;
	mul.lo.s64 	%rd11518, %rd11517, %rd11476;
	mul.lo.s64 	%rd11519, %rd11516, %rd11476;
	mul.lo.s64 	%rd11520, %rd11517, %rd11477;
	shr.u64 	%rd11521, %rd11518, 32;
	and.b64  	%rd11522, %rd11519, 4294967295;
	add.s64 	%rd11523, %rd11521, %rd11522;
	and.b64  	%rd11524, %rd11520, 4294967295;
	add.s64 	%rd11525, %rd11523, %rd11524;
	shr.u64 	%rd11526, %rd11519, 32;
	mad.lo.s64 	%rd11527, %rd11516, %rd11477, %rd11526;
	shr.u64 	%rd11528, %rd11520, 32;
	add.s64 	%rd11529, %rd11527, %rd11528;
	shr.u64 	%rd11530, %rd11525, 32;
	shl.b64 	%rd11531, %rd11525, 32;
	and.b64  	%rd11532, %rd11518, 4294967295;
	or.b64  	%rd11533, %rd11531, %rd11532;
	add.s64 	%rd11534, %rd11529, %rd11530;
	shr.u64 	%rd11535, %rd85, 32;
	and.b64  	%rd11536, %rd85, 4294967295;
	mul.lo.s64 	%rd11537, %rd11536, %rd11476;
	mul.lo.s64 	%rd11538, %rd11535, %rd11476;
	mul.lo.s64 	%rd11539, %rd11536, %rd11477;
	shr.u64 	%rd11540, %rd11537, 32;
	and.b64  	%rd11541, %rd11538, 4294967295;
	add.s64 	%rd11542, %rd11540, %rd11541;
	and.b64  	%rd11543, %rd11539, 4294967295;
	add.s64 	%rd11544, %rd11542, %rd11543;
	shr.u64 	%rd11545, %rd11538, 32;
	mad.lo.s64 	%rd11546, %rd11535, %rd11477, %rd11545;
	shr.u64 	%rd11547, %rd11539, 32;
	add.s64 	%rd11548, %rd11546, %rd11547;
	shr.u64 	%rd11549, %rd11544, 32;
	shl.b64 	%rd11550, %rd11544, 32;
	and.b64  	%rd11551, %rd11537, 4294967295;
	or.b64  	%rd11552, %rd11550, %rd11551;
	add.s64 	%rd11553, %rd11548, %rd11549;
	and.b64  	%rd11554, %rd21121, 4294967295;
	shr.u64 	%rd11555, %rd21121, 32;
	mul.lo.s64 	%rd11556, %rd11479, %rd11554;
	mul.lo.s64 	%rd11557, %rd11478, %rd11554;
	mul.lo.s64 	%rd11558, %rd11479, %rd11555;
	shr.u64 	%rd11559, %rd11556, 32;
	and.b64  	%rd11560, %rd11557, 4294967295;
	add.s64 	%rd11561, %rd11559, %rd11560;
	and.b64  	%rd11562, %rd11558, 4294967295;
	add.s64 	%rd11563, %rd11561, %rd11562;
	shr.u64 	%rd11564, %rd11557, 32;
	mad.lo.s64 	%rd11565, %rd11478, %rd11555, %rd11564;
	shr.u64 	%rd11566, %rd11558, 32;
	add.s64 	%rd11567, %rd11565, %rd11566;
	shr.u64 	%rd11568, %rd11563, 32;
	shl.b64 	%rd11569, %rd11563, 32;
	and.b64  	%rd11570, %rd11556, 4294967295;
	or.b64  	%rd11571, %rd11569, %rd11570;
	add.s64 	%rd11572, %rd11514, %rd11571;
	setp.lt.u64 	%p1452, %rd11572, %rd11514;
	selp.u64 	%rd11573, 1, 0, %p1452;
	add.s64 	%rd11574, %rd11567, %rd11515;
	add.s64 	%rd11575, %rd11574, %rd11568;
	add.s64 	%rd11576, %rd11575, %rd11573;
	mul.lo.s64 	%rd11577, %rd11498, %rd11554;
	mul.lo.s64 	%rd11578, %rd11497, %rd11554;
	mul.lo.s64 	%rd11579, %rd11498, %rd11555;
	shr.u64 	%rd11580, %rd11577, 32;
	and.b64  	%rd11581, %rd11578, 4294967295;
	add.s64 	%rd11582, %rd11580, %rd11581;
	and.b64  	%rd11583, %rd11579, 4294967295;
	add.s64 	%rd11584, %rd11582, %rd11583;
	shr.u64 	%rd11585, %rd11578, 32;
	mad.lo.s64 	%rd11586, %rd11497, %rd11555, %rd11585;
	shr.u64 	%rd11587, %rd11579, 32;
	add.s64 	%rd11588, %rd11586, %rd11587;
	shr.u64 	%rd11589, %rd11584, 32;
	shl.b64 	%rd11590, %rd11584, 32;
	and.b64  	%rd11591, %rd11577, 4294967295;
	or.b64  	%rd11592, %rd11590, %rd11591;
	add.s64 	%rd11593, %rd11533, %rd11573;
	add.s64 	%rd11594, %rd11593, %rd11592;
	max.u64 	%rd11595, %rd11533, %rd11593;
	setp.gt.u64 	%p1453, %rd11595, %rd11594;
	selp.u64 	%rd11596, 1, 0, %p1453;
	add.s64 	%rd11597, %rd11588, %rd11534;
	add.s64 	%rd11598, %rd11597, %rd11589;
	add.s64 	%rd11599, %rd11598, %rd11596;
	mul.lo.s64 	%rd11600, %rd11517, %rd11554;
	mul.lo.s64 	%rd11601, %rd11516, %rd11554;
	mul.lo.s64 	%rd11602, %rd11517, %rd11555;
	shr.u64 	%rd11603, %rd11600, 32;
	and.b64  	%rd11604, %rd11601, 4294967295;
	add.s64 	%rd11605, %rd11603, %rd11604;
	and.b64  	%rd11606, %rd11602, 4294967295;
	add.s64 	%rd11607, %rd11605, %rd11606;
	shr.u64 	%rd11608, %rd11601, 32;
	mad.lo.s64 	%rd11609, %rd11516, %rd11555, %rd11608;
	shr.u64 	%rd11610, %rd11602, 32;
	add.s64 	%rd11611, %rd11609, %rd11610;
	shr.u64 	%rd11612, %rd11607, 32;
	shl.b64 	%rd11613, %rd11607, 32;
	and.b64  	%rd11614, %rd11600, 4294967295;
	or.b64  	%rd11615, %rd11613, %rd11614;
	add.s64 	%rd11616, %rd11552, %rd11596;
	add.s64 	%rd11617, %rd11616, %rd11615;
	max.u64 	%rd11618, %rd11552, %rd11616;
	setp.gt.u64 	%p1454, %rd11618, %rd11617;
	selp.u64 	%rd11619, 1, 0, %p1454;
	add.s64 	%rd11620, %rd11611, %rd11553;
	add.s64 	%rd11621, %rd11620, %rd11612;
	add.s64 	%rd11622, %rd11621, %rd11619;
	and.b64  	%rd11623, %rd21120, 4294967295;
	shr.u64 	%rd11624, %rd21120, 32;
	mul.lo.s64 	%rd11625, %rd11479, %rd11623;
	mul.lo.s64 	%rd11626, %rd11478, %rd11623;
	mul.lo.s64 	%rd11627, %rd11479, %rd11624;
	shr.u64 	%rd11628, %rd11625, 32;
	and.b64  	%rd11629, %rd11626, 4294967295;
	add.s64 	%rd11630, %rd11628, %rd11629;
	and.b64  	%rd11631, %rd11627, 4294967295;
	add.s64 	%rd11632, %rd11630, %rd11631;
	shr.u64 	%rd11633, %rd11626, 32;
	mad.lo.s64 	%rd11634, %rd11478, %rd11624, %rd11633;
	shr.u64 	%rd11635, %rd11627, 32;
	add.s64 	%rd11636, %rd11634, %rd11635;
	shr.u64 	%rd11637, %rd11632, 32;
	shl.b64 	%rd11638, %rd11632, 32;
	and.b64  	%rd11639, %rd11625, 4294967295;
	or.b64  	%rd11640, %rd11638, %rd11639;
	add.s64 	%rd11641, %rd11594, %rd11640;
	setp.lt.u64 	%p1455, %rd11641, %rd11594;
	selp.u64 	%rd11642, 1, 0, %p1455;
	add.s64 	%rd11643, %rd11636, %rd11599;
	add.s64 	%rd11644, %rd11643, %rd11637;
	add.s64 	%rd11645, %rd11644, %rd11642;
	mul.lo.s64 	%rd11646, %rd11498, %rd11623;
	mul.lo.s64 	%rd11647, %rd11497, %rd11623;
	mul.lo.s64 	%rd11648, %rd11498, %rd11624;
	shr.u64 	%rd11649, %rd11646, 32;
	and.b64  	%rd11650, %rd11647, 4294967295;
	add.s64 	%rd11651, %rd11649, %rd11650;
	and.b64  	%rd11652, %rd11648, 4294967295;
	add.s64 	%rd11653, %rd11651, %rd11652;
	shr.u64 	%rd11654, %rd11647, 32;
	mad.lo.s64 	%rd11655, %rd11497, %rd11624, %rd11654;
	shr.u64 	%rd11656, %rd11648, 32;
	add.s64 	%rd11657, %rd11655, %rd11656;
	shr.u64 	%rd11658, %rd11653, 32;
	shl.b64 	%rd11659, %rd11653, 32;
	and.b64  	%rd11660, %rd11646, 4294967295;
	or.b64  	%rd11661, %rd11659, %rd11660;
	add.s64 	%rd11662, %rd11617, %rd11642;
	add.s64 	%rd11663, %rd11662, %rd11661;
	max.u64 	%rd11664, %rd11617, %rd11662;
	setp.gt.u64 	%p1456, %rd11664, %rd11663;
	selp.u64 	%rd11665, 1, 0, %p1456;
	add.s64 	%rd11666, %rd11657, %rd11622;
	add.s64 	%rd11667, %rd11666, %rd11658;
	add.s64 	%rd11668, %rd11667, %rd11665;
	and.b64  	%rd11669, %rd21119, 4294967295;
	shr.u64 	%rd11670, %rd21119, 32;
	mul.lo.s64 	%rd11671, %rd11479, %rd11669;
	mul.lo.s64 	%rd11672, %rd11478, %rd11669;
	mul.lo.s64 	%rd11673, %rd11479, %rd11670;
	shr.u64 	%rd11674, %rd11671, 32;
	and.b64  	%rd11675, %rd11672, 4294967295;
	add.s64 	%rd11676, %rd11674, %rd11675;
	and.b64  	%rd11677, %rd11673, 4294967295;
	add.s64 	%rd11678, %rd11676, %rd11677;
	shr.u64 	%rd11679, %rd11672, 32;
	mad.lo.s64 	%rd11680, %rd11478, %rd11670, %rd11679;
	shr.u64 	%rd11681, %rd11673, 32;
	add.s64 	%rd11682, %rd11680, %rd11681;
	shr.u64 	%rd11683, %rd11678, 32;
	shl.b64 	%rd11684, %rd11678, 32;
	and.b64  	%rd11685, %rd11671, 4294967295;
	or.b64  	%rd11686, %rd11684, %rd11685;
	add.s64 	%rd11687, %rd11663, %rd11686;
	setp.lt.u64 	%p1457, %rd11687, %rd11663;
	selp.u64 	%rd11688, 1, 0, %p1457;
	add.s64 	%rd11689, %rd11682, %rd11668;
	add.s64 	%rd11690, %rd11689, %rd11683;
	add.s64 	%rd11691, %rd11690, %rd11688;
	mul.lo.s64 	%rd11692, %rd11, %rd11495;
	mul.lo.s64 	%rd11693, %rd12, %rd11692;
	mul.hi.u64 	%rd11694, %rd12, %rd11692;
	add.cc.s64 	%rd11695, %rd11693, %rd11495;
	addc.cc.s64 	%rd11696, %rd11694, 0;
	mul.lo.s64 	%rd11697, %rd13, %rd11692;
	mul.hi.u64 	%rd11698, %rd13, %rd11692;
	mov.b64 	%rd11699, 0;
	add.cc.s64 	%rd11700, %rd11696, %rd11572;
	addc.cc.s64 	%rd11701, %rd11699, 0;
	add.cc.s64 	%rd11702, %rd11700, %rd11697;
	addc.cc.s64 	%rd11703, %rd11701, %rd11698;
	mul.lo.s64 	%rd11704, %rd14, %rd11692;
	mul.hi.u64 	%rd11705, %rd14, %rd11692;
	add.cc.s64 	%rd11706, %rd11703, %rd11641;
	addc.cc.s64 	%rd11707, %rd11699, 0;
	add.cc.s64 	%rd11708, %rd11706, %rd11704;
	addc.cc.s64 	%rd11709, %rd11707, %rd11705;
	mul.lo.s64 	%rd11710, %rd15, %rd11692;
	mul.hi.u64 	%rd11711, %rd15, %rd11692;
	add.cc.s64 	%rd11712, %rd11709, %rd11687;
	addc.cc.s64 	%rd11713, %rd11699, 0;
	add.cc.s64 	%rd11714, %rd11712, %rd11710;
	addc.cc.s64 	%rd11715, %rd11713, %rd11711;
	add.s64 	%rd11716, %rd11496, %rd11715;
	setp.lt.u64 	%p1458, %rd11716, %rd11496;
	selp.u64 	%rd11717, 1, 0, %p1458;
	add.s64 	%rd11718, %rd11576, %rd11717;
	setp.lt.u64 	%p1459, %rd11718, %rd11576;
	selp.u64 	%rd11719, 1, 0, %p1459;
	add.s64 	%rd11720, %rd11645, %rd11719;
	setp.lt.u64 	%p1460, %rd11720, %rd11645;
	selp.u64 	%rd11721, 1, 0, %p1460;
	add.s64 	%rd11722, %rd11691, %rd11721;
	mul.lo.s64 	%rd11723, %rd11, %rd11702;
	mul.lo.s64 	%rd11724, %rd12, %rd11723;
	mul.hi.u64 	%rd11725, %rd12, %rd11723;
	add.cc.s64 	%rd11726, %rd11724, %rd11702;
	addc.cc.s64 	%rd11727, %rd11725, 0;
	mul.lo.s64 	%rd11728, %rd13, %rd11723;
	mul.hi.u64 	%rd11729, %rd13, %rd11723;
	add.cc.s64 	%rd11730, %rd11727, %rd11708;
	addc.cc.s64 	%rd11731, %rd11699, 0;
	add.cc.s64 	%rd11732, %rd11730, %rd11728;
	addc.cc.s64 	%rd11733, %rd11731, %rd11729;
	mul.lo.s64 	%rd11734, %rd14, %rd11723;
	mul.hi.u64 	%rd11735, %rd14, %rd11723;
	add.cc.s64 	%rd11736, %rd11733, %rd11714;
	addc.cc.s64 	%rd11737, %rd11699, 0;
	add.cc.s64 	%rd11738, %rd11736, %rd11734;
	addc.cc.s64 	%rd11739, %rd11737, %rd11735;
	mul.lo.s64 	%rd11740, %rd15, %rd11723;
	mul.hi.u64 	%rd11741, %rd15, %rd11723;
	add.cc.s64 	%rd11742, %rd11739, %rd11716;
	addc.cc.s64 	%rd11743, %rd11699, 0;
	add.cc.s64 	%rd11744, %rd11742, %rd11740;
	addc.cc.s64 	%rd11745, %rd11743, %rd11741;
	add.s64 	%rd11746, %rd11718, %rd11745;
	setp.lt.u64 	%p1461, %rd11746, %rd11718;
	selp.u64 	%rd11747, 1, 0, %p1461;
	add.s64 	%rd11748, %rd11720, %rd11747;
	setp.lt.u64 	%p1462, %rd11748, %rd11720;
	selp.u64 	%rd11749, 1, 0, %p1462;
	add.s64 	%rd11750, %rd11722, %rd11749;
	mul.lo.s64 	%rd11751, %rd11, %rd11732;
	mul.lo.s64 	%rd11752, %rd12, %rd11751;
	mul.hi.u64 	%rd11753, %rd12, %rd11751;
	add.cc.s64 	%rd11754, %rd11752, %rd11732;
	addc.cc.s64 	%rd11755, %rd11753, 0;
	mul.lo.s64 	%rd11756, %rd13, %rd11751;
	mul.hi.u64 	%rd11757, %rd13, %rd11751;
	add.cc.s64 	%rd11758, %rd11755, %rd11738;
	addc.cc.s64 	%rd11759, %rd11699, 0;
	add.cc.s64 	%rd11760, %rd11758, %rd11756;
	addc.cc.s64 	%rd11761, %rd11759, %rd11757;
	mul.lo.s64 	%rd11762, %rd14, %rd11751;
	mul.hi.u64 	%rd11763, %rd14, %rd11751;
	add.cc.s64 	%rd11764, %rd11761, %rd11744;
	addc.cc.s64 	%rd11765, %rd11699, 0;
	add.cc.s64 	%rd11766, %rd11764, %rd11762;
	addc.cc.s64 	%rd11767, %rd11765, %rd11763;
	mul.lo.s64 	%rd11768, %rd15, %rd11751;
	mul.hi.u64 	%rd11769, %rd15, %rd11751;
	add.cc.s64 	%rd11770, %rd11767, %rd11746;
	addc.cc.s64 	%rd11771, %rd11699, 0;
	add.cc.s64 	%rd11772, %rd11770, %rd11768;
	addc.cc.s64 	%rd11773, %rd11771, %rd11769;
	add.s64 	%rd11774, %rd11748, %rd11773;
	setp.lt.u64 	%p1463, %rd11774, %rd11748;
	selp.u64 	%rd11775, 1, 0, %p1463;
	add.s64 	%rd11776, %rd11750, %rd11775;
	mul.lo.s64 	%rd11777, %rd11, %rd11760;
	mul.lo.s64 	%rd11778, %rd12, %rd11777;
	mul.hi.u64 	%rd11779, %rd12, %rd11777;
	add.cc.s64 	%rd11780, %rd11778, %rd11760;
	addc.cc.s64 	%rd11781, %rd11779, 0;
	mul.lo.s64 	%rd11782, %rd13, %rd11777;
	mul.hi.u64 	%rd11783, %rd13, %rd11777;
	add.cc.s64 	%rd11784, %rd11781, %rd11766;
	addc.cc.s64 	%rd11785, %rd11699, 0;
	add.cc.s64 	%rd1970, %rd11784, %rd11782;
	addc.cc.s64 	%rd11786, %rd11785, %rd11783;
	mul.lo.s64 	%rd11787, %rd14, %rd11777;
	mul.hi.u64 	%rd11788, %rd14, %rd11777;
	add.cc.s64 	%rd11789, %rd11786, %rd11772;
	addc.cc.s64 	%rd11790, %rd11699, 0;
	add.cc.s64 	%rd1971, %rd11789, %rd11787;
	addc.cc.s64 	%rd11791, %rd11790, %rd11788;
	mul.lo.s64 	%rd11792, %rd15, %rd11777;
	mul.hi.u64 	%rd11793, %rd15, %rd11777;
	add.cc.s64 	%rd11794, %rd11791, %rd11774;
	addc.cc.s64 	%rd11795, %rd11699, 0;
	add.cc.s64 	%rd1972, %rd11794, %rd11792;
	addc.cc.s64 	%rd11796, %rd11795, %rd11793;
	add.s64 	%rd21463, %rd11776, %rd11796;
	setp.gt.u64 	%p1464, %rd21463, %rd15;
	@%p1464 bra 	$L__BB1_858;
	setp.lt.u64 	%p1465, %rd21463, %rd15;
	mov.u64 	%rd21464, %rd1972;
	mov.u64 	%rd21465, %rd1971;
	mov.u64 	%rd21466, %rd1970;
	@%p1465 bra 	$L__BB1_859;
	setp.lt.u64 	%p1466, %rd14, %rd1972;
	@%p1466 bra 	$L__BB1_858;
	setp.gt.u64 	%p1467, %rd14, %rd1972;
	mov.u64 	%rd21464, %rd1972;
	mov.u64 	%rd21465, %rd1971;
	mov.u64 	%rd21466, %rd1970;
	@%p1467 bra 	$L__BB1_859;
	setp.lt.u64 	%p1468, %rd13, %rd1971;
	@%p1468 bra 	$L__BB1_858;
	setp.gt.u64 	%p1469, %rd13, %rd1971;
	setp.gt.u64 	%p1470, %rd12, %rd1970;
	or.pred  	%p1471, %p1469, %p1470;
	mov.u64 	%rd21464, %rd1972;
	mov.u64 	%rd21465, %rd1971;
	mov.u64 	%rd21466, %rd1970;
	@%p1471 bra 	$L__BB1_859;
$L__BB1_858:
	sub.s64 	%rd21466, %rd1970, %rd12;
	setp.lt.u64 	%p1472, %rd1970, %rd12;
	selp.u64 	%rd11797, 1, 0, %p1472;
	add.s64 	%rd11798, %rd13, %rd11797;
	sub.s64 	%rd21465, %rd1971, %rd11798;
	setp.lt.u64 	%p1473, %rd1971, %rd11798;
	selp.u64 	%rd11799, 1, 0, %p1473;
	add.s64 	%rd11800, %rd14, %rd11799;
	sub.s64 	%rd21464, %rd1972, %rd11800;
	setp.lt.u64 	%p1474, %rd1972, %rd11800;
	selp.u64 	%rd11801, 1, 0, %p1474;
	add.s64 	%rd11802, %rd15, %rd11801;
	sub.s64 	%rd21463, %rd21463, %rd11802;
$L__BB1_859:
	shl.b64 	%rd1982, %rd21466, 1;
	setp.gt.s64 	%p1475, %rd21466, -1;
	mov.b64 	{%r509, %r510}, %rd21465;
	mov.b64 	{%r511, %r512}, %rd21466;
	shf.l.wrap.b32 	%r513, %r512, %r509, 1;
	shf.l.wrap.b32 	%r514, %r509, %r510, 1;
	mov.b64 	%rd1983, {%r513, %r514};
	setp.lt.u64 	%p1476, %rd1983, %rd21465;
	setp.eq.s64 	%p1477, %rd1983, %rd21465;
	selp.u32 	%r515, -1, 0, %p1477;
	selp.u32 	%r516, -1, 0, %p1476;
	selp.b32 	%r517, %r516, %r515, %p1475;
	and.b32  	%r519, %r517, 1;
	setp.eq.b32 	%p1478, %r519, 1;
	or.pred  	%p1479, %p1476, %p1478;
	selp.u64 	%rd11803, 1, 0, %p1479;
	shl.b64 	%rd11804, %rd21464, 1;
	or.b64  	%rd1984, %rd11804, %rd11803;
	setp.ge.u64 	%p1480, %rd1984, %rd21464;
	setp.lt.u64 	%p1481, %rd1984, %rd21464;
	setp.eq.s64 	%p1482, %rd1984, %rd21464;
	selp.u32 	%r520, -1, 0, %p1481;
	selp.u32 	%r521, -1, 0, %p1482;
	selp.b32 	%r522, %r521, %r520, %p1479;
	selp.b32 	%r523, %r522, %r520, %p1480;
	and.b32  	%r524, %r523, 1;
	setp.eq.b32 	%p40, %r524, 1;
	cvt.u64.u32 	%rd11805, %r523;
	and.b64  	%rd11806, %rd11805, 1;
	shl.b64 	%rd11807, %rd21463, 1;
	or.b64  	%rd21115, %rd11807, %rd11806;
	setp.lt.u64 	%p1483, %rd21115, %rd21463;
	@%p1483 bra 	$L__BB1_866;
	setp.eq.s64 	%p1484, %rd21115, %rd21463;
	and.pred  	%p1485, %p1484, %p40;
	setp.gt.u64 	%p1486, %rd21115, %rd15;
	or.pred  	%p1487, %p1485, %p1486;
	@%p1487 bra 	$L__BB1_866;
	setp.lt.u64 	%p1488, %rd21115, %rd15;
	mov.b32 	%r1010, 0;
	mov.u64 	%rd21116, %rd1984;
	mov.u64 	%rd21117, %rd1983;
	mov.u64 	%rd21118, %rd1982;
	@%p1488 bra 	$L__BB1_867;
	setp.gt.u64 	%p1489, %rd1984, %rd14;
	@%p1489 bra 	$L__BB1_866;
	setp.lt.u64 	%p1490, %rd1984, %rd14;
	mov.u64 	%rd21116, %rd1984;
	mov.u64 	%rd21117, %rd1983;
	mov.u64 	%rd21118, %rd1982;
	@%p1490 bra 	$L__BB1_867;
	setp.gt.u64 	%p1491, %rd1983, %rd13;
	@%p1491 bra 	$L__BB1_866;
	setp.lt.u64 	%p1492, %rd1983, %rd13;
	setp.lt.u64 	%p1493, %rd1982, %rd12;
	or.pred  	%p1494, %p1492, %p1493;
	mov.u64 	%rd21116, %rd1984;
	mov.u64 	%rd21117, %rd1983;
	mov.u64 	%rd21118, %rd1982;
	@%p1494 bra 	$L__BB1_867;
$L__BB1_866:
	sub.s64 	%rd21118, %rd1982, %rd12;
	setp.lt.u64 	%p1495, %rd1982, %rd12;
	selp.u64 	%rd11808, 1, 0, %p1495;
	add.s64 	%rd11809, %rd13, %rd11808;
	sub.s64 	%rd21117, %rd1983, %rd11809;
	setp.lt.u64 	%p1496, %rd1983, %rd11809;
	selp.u64 	%rd11810, 1, 0, %p1496;
	add.s64 	%rd11811, %rd14, %rd11810;
	sub.s64 	%rd21116, %rd1984, %rd11811;
	setp.lt.u64 	%p1497, %rd1984, %rd11811;
	selp.u64 	%rd11812, 1, 0, %p1497;
	add.s64 	%rd11813, %rd15, %rd11812;
	sub.s64 	%rd21115, %rd21115, %rd11813;
	mov.b32 	%r1010, 0;
$L__BB1_867:
	add.s32 	%r1006, %r13, -1;
	setp.gt.s32 	%p2883, %r13, 0;
	@%p2883 bra 	$L__BB1_33;
	setp.eq.s32 	%p2902, %r1011, 0;
$L__BB1_869:
	not.pred 	%p2884, %p2902;
	@%p2884 bra 	$L__BB1_885;
	or.b64  	%rd20794, %rd21386, %rd21385;
	or.b64  	%rd20795, %rd20794, %rd21384;
	or.b64  	%rd20796, %rd20795, %rd21383;
	setp.eq.s64 	%p2885, %rd20796, 0;
	@%p2885 bra 	$L__BB1_885;
	ld.const.u64 	%rd20797, [MU_P];
	mul.lo.s64 	%rd20798, %rd20797, %rd21386;
	ld.const.u64 	%rd2041, [P_CONST];
	mul.lo.s64 	%rd20799, %rd2041, %rd20798;
	mul.hi.u64 	%rd20800, %rd2041, %rd20798;
	add.cc.s64 	%rd20801, %rd20799, %rd21386;
	addc.cc.s64 	%rd20802, %rd20800, 0;
	ld.const.u64 	%rd2042, [P_CONST+8];
	mul.lo.s64 	%rd20803, %rd2042, %rd20798;
	mul.hi.u64 	%rd20804, %rd2042, %rd20798;
	mov.b64 	%rd20805, 0;
	add.cc.s64 	%rd20806, %rd20802, %rd21385;
	addc.cc.s64 	%rd20807, %rd20805, 0;
	add.cc.s64 	%rd20808, %rd20806, %rd20803;
	addc.cc.s64 	%rd20809, %rd20807, %rd20804;
	ld.const.u64 	%rd2043, [P_CONST+16];
	mul.lo.s64 	%rd20810, %rd2043, %rd20798;
	mul.hi.u64 	%rd20811, %rd2043, %rd20798;
	add.cc.s64 	%rd20812, %rd20809, %rd21384;
	addc.cc.s64 	%rd20813, %rd20805, 0;
	add.cc.s64 	%rd20814, %rd20812, %rd20810;
	addc.cc.s64 	%rd20815, %rd20813, %rd20811;
	ld.const.u64 	%rd2044, [P_CONST+24];
	mul.lo.s64 	%rd20816, %rd2044, %rd20798;
	mul.hi.u64 	%rd20817, %rd2044, %rd20798;
	add.cc.s64 	%rd20818, %rd20815, %rd21383;
	addc.cc.s64 	%rd20819, %rd20805, 0;
	add.cc.s64 	%rd20820, %rd20818, %rd20816;
	addc.cc.s64 	%rd20821, %rd20819, %rd20817;
	mul.lo.s64 	%rd20822, %rd20797, %rd20808;
	mul.lo.s64 	%rd20823, %rd2041, %rd20822;
	mul.hi.u64 	%rd20824, %rd2041, %rd20822;
	add.cc.s64 	%rd20825, %rd20823, %rd20808;
	addc.cc.s64 	%rd20826, %rd20824, 0;
	mul.lo.s64 	%rd20827, %rd2042, %rd20822;
	mul.hi.u64 	%rd20828, %rd2042, %rd20822;
	add.cc.s64 	%rd20829, %rd20826, %rd20814;
	addc.cc.s64 	%rd20830, %rd20805, 0;
	add.cc.s64 	%rd20831, %rd20829, %rd20827;
	addc.cc.s64 	%rd20832, %rd20830, %rd20828;
	mul.lo.s64 	%rd20833, %rd2043, %rd20822;
	mul.hi.u64 	%rd20834, %rd2043, %rd20822;
	add.cc.s64 	%rd20835, %rd20832, %rd20820;
	addc.cc.s64 	%rd20836, %rd20805, 0;
	add.cc.s64 	%rd20837, %rd20835, %rd20833;
	addc.cc.s64 	%rd20838, %rd20836, %rd20834;
	mul.lo.s64 	%rd20839, %rd2044, %rd20822;
	mul.hi.u64 	%rd20840, %rd2044, %rd20822;
	add.cc.s64 	%rd20841, %rd20838, %rd20821;
	addc.cc.s64 	%rd20842, %rd20805, 0;
	add.cc.s64 	%rd20843, %rd20841, %rd20839;
	addc.cc.s64 	%rd20844, %rd20842, %rd20840;
	mul.lo.s64 	%rd20845, %rd20797, %rd20831;
	mul.lo.s64 	%rd20846, %rd2041, %rd20845;
	mul.hi.u64 	%rd20847, %rd2041, %rd20845;
	add.cc.s64 	%rd20848, %rd20846, %rd20831;
	addc.cc.s64 	%rd20849, %rd20847, 0;
	mul.lo.s64 	%rd20850, %rd2042, %rd20845;
	mul.hi.u64 	%rd20851, %rd2042, %rd20845;
	add.cc.s64 	%rd20852, %rd20849, %rd20837;
	addc.cc.s64 	%rd20853, %rd20805, 0;
	add.cc.s64 	%rd20854, %rd20852, %rd20850;
	addc.cc.s64 	%rd20855, %rd20853, %rd20851;
	mul.lo.s64 	%rd20856, %rd2043, %rd20845;
	mul.hi.u64 	%rd20857, %rd2043, %rd20845;
	add.cc.s64 	%rd20858, %rd20855, %rd20843;
	addc.cc.s64 	%rd20859, %rd20805, 0;
	add.cc.s64 	%rd20860, %rd20858, %rd20856;
	addc.cc.s64 	%rd20861, %rd20859, %rd20857;
	mul.lo.s64 	%rd20862, %rd2044, %rd20845;
	mul.hi.u64 	%rd20863, %rd2044, %rd20845;
	add.cc.s64 	%rd20864, %rd20861, %rd20844;
	addc.cc.s64 	%rd20865, %rd20805, 0;
	add.cc.s64 	%rd20866, %rd20864, %rd20862;
	addc.cc.s64 	%rd20867, %rd20865, %rd20863;
	mul.lo.s64 	%rd20868, %rd20797, %rd20854;
	mul.lo.s64 	%rd20869, %rd2041, %rd20868;
	mul.hi.u64 	%rd20870, %rd2041, %rd20868;
	add.cc.s64 	%rd20871, %rd20869, %rd20854;
	addc.cc.s64 	%rd20872, %rd20870, 0;
	mul.lo.s64 	%rd20873, %rd2042, %rd20868;
	mul.hi.u64 	%rd20874, %rd2042, %rd20868;
	add.cc.s64 	%rd20875, %rd20872, %rd20860;
	addc.cc.s64 	%rd20876, %rd20805, 0;
	add.cc.s64 	%rd2045, %rd20875, %rd20873;
	addc.cc.s64 	%rd20877, %rd20876, %rd20874;
	mul.lo.s64 	%rd20878, %rd2043, %rd20868;
	mul.hi.u64 	%rd20879, %rd2043, %rd20868;
	add.cc.s64 	%rd20880, %rd20877, %rd20866;
	addc.cc.s64 	%rd20881, %rd20805, 0;
	add.cc.s64 	%rd2046, %rd20880, %rd20878;
	addc.cc.s64 	%rd20882, %rd20881, %rd20879;
	mul.lo.s64 	%rd20883, %rd2044, %rd20868;
	mul.hi.u64 	%rd20884, %rd2044, %rd20868;
	add.cc.s64 	%rd20885, %rd20882, %rd20867;
	addc.cc.s64 	%rd20886, %rd20805, 0;
	add.cc.s64 	%rd2047, %rd20885, %rd20883;
	addc.cc.s64 	%rd21498, %rd20886, %rd20884;
	setp.lt.u64 	%p2886, %rd2044, %rd21498;
	@%p2886 bra 	$L__BB1_877;
	setp.gt.u64 	%p2887, %rd2044, %rd21498;
	mov.u64 	%rd21495, %rd2045;
	mov.u64 	%rd21496, %rd2046;
	mov.u64 	%rd21497, %rd2047;
	@%p2887 bra 	$L__BB1_878;
	setp.lt.u64 	%p2888, %rd2043, %rd2047;
	@%p2888 bra 	$L__BB1_877;
	setp.gt.u64 	%p2889, %rd2043, %rd2047;
	mov.u64 	%rd21495, %rd2045;
	mov.u64 	%rd21496, %rd2046;
	mov.u64 	%rd21497, %rd2047;
	@%p2889 bra 	$L__BB1_878;
	setp.lt.u64 	%p2890, %rd2042, %rd2046;
	@%p2890 bra 	$L__BB1_877;
	setp.gt.u64 	%p2891, %rd2042, %rd2046;
	setp.lt.u64 	%p2892, %rd2045, %rd2041;
	or.pred  	%p2893, %p2891, %p2892;
	mov.u64 	%rd21495, %rd2045;
	mov.u64 	%rd21496, %rd2046;
	mov.u64 	%rd21497, %rd2047;
	@%p2893 bra 	$L__BB1_878;
$L__BB1_877:
	sub.s64 	%rd21495, %rd2045, %rd2041;
	setp.lt.u64 	%p2894, %rd2045, %rd2041;
	selp.u64 	%rd20887, 1, 0, %p2894;
	add.s64 	%rd20888, %rd2042, %rd20887;
	sub.s64 	%rd21496, %rd2046, %rd20888;
	setp.lt.u64 	%p2895, %rd2046, %rd20888;
	selp.u64 	%rd20889, 1, 0, %p2895;
	add.s64 	%rd20890, %rd2043, %rd20889;
	sub.s64 	%rd21497, %rd2047, %rd20890;
	setp.lt.u64 	%p2896, %rd2047, %rd20890;
	selp.u64 	%rd20891, 1, 0, %p2896;
	add.s64 	%rd20892, %rd2044, %rd20891;
	sub.s64 	%rd21498, %rd21498, %rd20892;
$L__BB1_878:
	or.b64  	%rd20893, %rd21496, %rd21497;
	or.b64  	%rd20894, %rd20893, %rd21498;
	or.b64  	%rd20895, %rd20894, %rd21495;
	setp.eq.s64 	%p2897, %rd20895, 0;
	@%p2897 bra 	$L__BB1_885;
	add.s64 	%rd21499, %rd21495, -4294968273;
	mov.b32 	%r1014, 0;
	mov.b64 	%rd21501, -4294968273;
$L__BB1_880:
	shr.u64 	%rd2061, %rd21499, 1;
	and.b64  	%rd2062, %rd2061, 1;
	setp.lt.s32 	%p2898, %r1014, 1;
	setp.eq.s64 	%p2899, %rd2062, 0;
	or.pred  	%p2900, %p2898, %p2899;
	@%p2900 bra 	$L__BB1_882;
	sub.s32 	%r1014, 1, %r1014;
	sub.s64 	%rd21499, %rd21501, %rd2061;
	mov.u64 	%rd21501, %rd2061;
	bra.uni 	$L__BB1_880;
$L__BB1_882:
	add.s32 	%r1014, %r1014, 1;
	setp.eq.s64 	%p2901, %rd2062, 0;
	@%p2901 bra 	$L__BB1_884;
	sub.s64 	%rd21499, %rd2061, %rd21501;
	bra.uni 	$L__BB1_880;
$L__BB1_884:
	mov.u64 	%rd21499, %rd2061;
	bra.uni 	$L__BB1_880;
$L__BB1_885:
	ld.param.u64 	%rd20898, [_Z19generate_public_keyPhPKm_param_0];
	cvta.to.global.u64 	%rd20897, %rd20898;
	mov.b16 	%rs1, 2;
	st.global.u8 	[%rd20897], %rs1;
	mov.b16 	%rs2, 0;
	st.global.u8 	[%rd20897+1], %rs2;
	st.global.u8 	[%rd20897+2], %rs2;
	st.global.u8 	[%rd20897+3], %rs2;
	st.global.u8 	[%rd20897+4], %rs2;
	st.global.u8 	[%rd20897+5], %rs2;
	st.global.u8 	[%rd20897+6], %rs2;
	st.global.u8 	[%rd20897+7], %rs2;
	st.global.u8 	[%rd20897+8], %rs2;
	st.global.u8 	[%rd20897+9], %rs2;
	st.global.u8 	[%rd20897+10], %rs2;
	st.global.u8 	[%rd20897+11], %rs2;
	st.global.u8 	[%rd20897+12], %rs2;
	st.global.u8 	[%rd20897+13], %rs2;
	st.global.u8 	[%rd20897+14], %rs2;
	st.global.u8 	[%rd20897+15], %rs2;
	st.global.u8 	[%rd20897+16], %rs2;
	st.global.u8 	[%rd20897+17], %rs2;
	st.global.u8 	[%rd20897+18], %rs2;
	st.global.u8 	[%rd20897+19], %rs2;
	st.global.u8 	[%rd20897+20], %rs2;
	st.global.u8 	[%rd20897+21], %rs2;
	st.global.u8 	[%rd20897+22], %rs2;
	st.global.u8 	[%rd20897+23], %rs2;
	st.global.u8 	[%rd20897+24], %rs2;
	st.global.u8 	[%rd20897+25], %rs2;
	st.global.u8 	[%rd20897+26], %rs2;
	st.global.u8 	[%rd20897+27], %rs2;
	st.global.u8 	[%rd20897+28], %rs2;
	st.global.u8 	[%rd20897+29], %rs2;
	st.global.u8 	[%rd20897+30], %rs2;
	st.global.u8 	[%rd20897+31], %rs2;
	st.global.u8 	[%rd20897+32], %rs2;
	ret;

}
	// .globl	_Z10point_initP7ECPoint
.visible .entry _Z10point_initP7ECPoint(
	.param .u64 .ptr .align 1 _Z10point_initP7ECPoint_param_0
)
{
	.reg .b32 	%r<2>;
	.reg .b64 	%rd<4>;

	ld.param.u64 	%rd1, [_Z10point_initP7ECPoint_param_0];
	cvta.to.global.u64 	%rd2, %rd1;
	mov.b64 	%rd3, 0;
	st.global.u64 	[%rd2], %rd3;
	st.global.u64 	[%rd2+8], %rd3;
	st.global.u64 	[%rd2+16], %rd3;
	st.global.u64 	[%rd2+24], %rd3;
	st.global.u64 	[%rd2+32], %rd3;
	st.global.u64 	[%rd2+40], %rd3;
	st.global.u64 	[%rd2+48], %rd3;
	st.global.u64 	[%rd2+56], %rd3;
	mov.b32 	%r1, 0;
	st.global.u32 	[%rd2+64], %r1;
	ret;

}
	// .globl	_Z9point_addP7ECPointPKS_S2_
.visible .entry _Z9point_addP7ECPointPKS_S2_(
	.param .u64 .ptr .align 1 _Z9point_addP7ECPointPKS_S2__param_0,
	.param .u64 .ptr .align 1 _Z9point_addP7ECPointPKS_S2__param_1,
	.param .u64 .ptr .align 1 _Z9point_addP7ECPointPKS_S2__param_2
)
{
	.reg .pred 	%p<971>;
	.reg .b32 	%r<311>;
	.reg .b64 	%rd<8023>;

	ld.param.u64 	%rd723, [_Z9point_addP7ECPointPKS_S2__param_1];
	ld.param.u64 	%rd724, [_Z9point_addP7ECPointPKS_S2__param_2];
	cvta.to.global.u64 	%rd1, %rd724;
	cvta.to.global.u64 	%rd2, %rd723;
	ld.global.u32 	%r1, [%rd2+64];
	setp.eq.s32 	%p14, %r1, 0;
	@%p14 bra 	$L__BB3_2;
	ld.const.u64 	%rd7847, [ONE_MONT];
	ld.const.u64 	%rd7846, [ONE_MONT+8];
	ld.const.u64 	%rd7845, [ONE_MONT+16];
	mov.b64 	%rd7828, 0;
	mov.b32 	%r307, 1;
	ld.const.u64 	%rd7844, [ONE_MONT+24];
	mov.u64 	%rd7829, %rd7828;
	mov.u64 	%rd7830, %rd7828;
	mov.u64 	%rd7831, %rd7828;
	mov.u64 	%rd7832, %rd7844;
	mov.u64 	%rd7833, %rd7845;
	mov.u64 	%rd7834, %rd7846;
	mov.u64 	%rd7835, %rd7847;
	mov.u64 	%rd7836, %rd7844;
	mov.u64 	%rd7837, %rd7845;
	mov.u64 	%rd7838, %rd7846;
	mov.u64 	%rd7839, %rd7847;
	bra.uni 	$L__BB3_3;
$L__BB3_2:
	ld.global.u64 	%rd7839, [%rd2];
	ld.global.u64 	%rd7838, [%rd2+8];
	ld.global.u64 	%rd7837, [%rd2+16];
	ld.global.u64 	%rd7836, [%rd2+24];
	ld.global.u64 	%rd7835, [%rd2+32];
	ld.global.u64 	%rd7834, [%rd2+40];
	ld.global.u64 	%rd7833, [%rd2+48];
	ld.global.u64 	%rd7832, [%rd2+56];
	ld.const.u64 	%rd7847, [ONE_MONT];
	ld.const.u64 	%rd7846, [ONE_MONT+8];
	ld.const.u64 	%rd7845, [ONE_MONT+16];
	mov.b32 	%r307, 0;
	ld.const.u64 	%rd7844, [ONE_MONT+24];
	mov.u64 	%rd7828, %rd7844;
	mov.u64 	%rd7829, %rd7845;
	mov.u64 	%rd7830, %rd7846;
	mov.u64 	%rd7831, %rd7847;
$L__BB3_3:
	ld.global.u32 	%r3, [%rd1+64];
	setp.ne.s32 	%p15, %r3, 0;
	mov.b64 	%rd7840, 0;
	mov.b32 	%r309, 1;
	mov.u64 	%rd7841, %rd7840;
	mov.u64 	%rd7842, %rd7840;
	mov.u64 	%rd7843, %rd7840;
	mov.u64 	%rd7848, %rd7844;
	mov.u64 	%rd7849, %rd7845;
	mov.u64 	%rd7850, %rd7846;
	mov.u64 	%rd7851, %rd7847;
	@%p15 bra 	$L__BB3_5;
	ld.global.u64 	%rd7851, [%rd1];
	ld.global.u64 	%rd7850, [%rd1+8];
	ld.global.u64 	%rd7849, [%rd1+16];
	ld.global.u64 	%rd7848, [%rd1+24];
	ld.global.u64 	%rd39, [%rd1+32];
	ld.global.u64 	%rd40, [%rd1+40];
	ld.global.u64 	%rd41, [%rd1+48];
	ld.global.u64 	%rd42, [%rd1+56];
	mov.b32 	%r309, 0;
	mov.u64 	%rd7840, %rd7844;
	mov.u64 	%rd7841, %rd7845;
	mov.u64 	%rd7842, %rd7846;
	mov.u64 	%rd7843, %rd7847;
	mov.u64 	%rd7844, %rd42;
	mov.u64 	%rd7845, %rd41;
	mov.u64 	%rd7846, %rd40;
	mov.u64 	%rd7847, %rd39;
$L__BB3_5:
	setp.ne.s32 	%p16, %r1, 0;
	mov.u64 	%rd8012, %rd7840;
	mov.u64 	%rd8013, %rd7841;
	mov.u64 	%rd8014, %rd7842;
	mov.u64 	%rd8015, %rd7843;
	@%p16 bra 	$L__BB3_283;
	or.b64  	%rd727, %rd7831, %rd7830;
	or.b64  	%rd728, %rd727, %rd7829;
	or.b64  	%rd729, %rd728, %rd7828;
	setp.eq.s64 	%p17, %rd729, 0;
	mov.u64 	%rd8012, %rd7840;
	mov.u64 	%rd8013, %rd7841;
	mov.u64 	%rd8014, %rd7842;
	mov.u64 	%rd8015, %rd7843;
	@%p17 bra 	$L__BB3_283;
	setp.ne.s32 	%p18, %r3, 0;
	mov.u32 	%r309, %r307;
	mov.u64 	%rd8012, %rd7828;
	mov.u64 	%rd8013, %rd7829;
	mov.u64 	%rd8014, %rd7830;
	mov.u64 	%rd8015, %rd7831;
	@%p18 bra 	$L__BB3_283;
	or.b64  	%rd730, %rd7843, %rd7842;
	or.b64  	%rd731, %rd730, %rd7841;
	or.b64  	%rd732, %rd731, %rd7840;
	setp.eq.s64 	%p19, %rd732, 0;
	mov.u32 	%r309, %r307;
	mov.u64 	%rd8012, %rd7828;
	mov.u64 	%rd8013, %rd7829;
	mov.u64 	%rd8014, %rd7830;
	mov.u64 	%rd8015, %rd7831;
	@%p19 bra 	$L__BB3_283;
	and.b64  	%rd55, %rd7831, 4294967295;
	shr.u64 	%rd56, %rd7831, 32;
	mul.lo.s64 	%rd733, %rd55, %rd55;
	mul.lo.s64 	%rd734, %rd56, %rd55;
	shr.u64 	%rd735, %rd733, 32;
	shl.b64 	%rd736, %rd734, 1;
	and.b64  	%rd737, %rd736, 8589934590;
	add.s64 	%rd738, %rd735, %rd737;
	shr.u64 	%rd739, %rd734, 31;
	and.b64  	%rd740, %rd739, 8589934590;
	mad.lo.s64 	%rd741, %rd56, %rd56, %rd740;
	shr.u64 	%rd742, %rd738, 32;
	shl.b64 	%rd743, %rd738, 32;
	and.b64  	%rd744, %rd733, 4294967293;
	or.b64  	%rd745, %rd743, %rd744;
	add.s64 	%rd746, %rd741, %rd742;
	shr.u64 	%rd57, %rd7830, 32;
	and.b64  	%rd58, %rd7830, 4294967295;
	mul.lo.s64 	%rd747, %rd58, %rd55;
	mul.lo.s64 	%rd748, %rd57, %rd55;
	mul.lo.s64 	%rd749, %rd58, %rd56;
	shr.u64 	%rd750, %rd747, 32;
	and.b64  	%rd751, %rd748, 4294967295;
	add.s64 	%rd752, %rd750, %rd751;
	and.b64  	%rd753, %rd749, 4294967295;
	add.s64 	%rd754, %rd752, %rd753;
	shr.u64 	%rd755, %rd748, 32;
	mad.lo.s64 	%rd756, %rd57, %rd56, %rd755;
	shr.u64 	%rd757, %rd749, 32;
	add.s64 	%rd758, %rd756, %rd757;
	shr.u64 	%rd759, %rd754, 32;
	shl.b64 	%rd760, %rd754, 32;
	and.b64  	%rd761, %rd747, 4294967295;
	or.b64  	%rd762, %rd760, %rd761;
	add.s64 	%rd763, %rd758, %rd759;
	shr.u64 	%rd59, %rd7829, 32;
	and.b64  	%rd60, %rd7829, 4294967295;
	mul.lo.s64 	%rd764, %rd60, %rd55;
	mul.lo.s64 	%rd765, %rd59, %rd55;
	mul.lo.s64 	%rd766, %rd60, %rd56;
	shr.u64 	%rd767, %rd764, 32;
	and.b64  	%rd768, %rd765, 4294967295;
	add.s64 	%rd769, %rd767, %rd768;
	and.b64  	%rd770, %rd766, 4294967295;
	add.s64 	%rd771, %rd769, %rd770;
	shr.u64 	%rd772, %rd765, 32;
	mad.lo.s64 	%rd773, %rd59, %rd56, %rd772;
	shr.u64 	%rd774, %rd766, 32;
	add.s64 	%rd775, %rd773, %rd774;
	shr.u64 	%rd776, %rd771, 32;
	shl.b64 	%rd777, %rd771, 32;
	and.b64  	%rd778, %rd764, 4294967295;
	or.b64  	%rd779, %rd777, %rd778;
	add.s64 	%rd780, %rd775, %rd776;
	shr.u64 	%rd61, %rd7828, 32;
	and.b64  	%rd62, %rd7828, 4294967295;
	mul.lo.s64 	%rd781, %rd62, %rd55;
	mul.lo.s64 	%rd782, %rd61, %rd55;
	mul.lo.s64 	%rd783, %rd62, %rd56;
	shr.u64 	%rd784, %rd781, 32;
	and.b64  	%rd785, %rd782, 4294967295;
	add.s64 	%rd786, %rd784, %rd785;
	and.b64  	%rd787, %rd783, 4294967295;
	add.s64 	%rd788, %rd786, %rd787;
	shr.u64 	%rd789, %rd782, 32;
	mad.lo.s64 	%rd790, %rd61, %rd56, %rd789;
	shr.u64 	%rd791, %rd783, 32;
	add.s64 	%rd792, %rd790, %rd791;
	shr.u64 	%rd793, %rd788, 32;
	shl.b64 	%rd794, %rd788, 32;
	and.b64  	%rd795, %rd781, 4294967295;
	or.b64  	%rd796, %rd794, %rd795;
	add.s64 	%rd797, %rd792, %rd793;
	shl.b64 	%rd798, %rd762, 1;
	shr.u64 	%rd799, %rd760, 63;
	add.s64 	%rd800, %rd763, %rd763;
	add.s64 	%rd801, %rd800, %rd799;
	mul.lo.s64 	%rd802, %rd58, %rd58;
	mul.lo.s64 	%rd803, %rd57, %rd58;
	shr.u64 	%rd804, %rd802, 32;
	shl.b64 	%rd805, %rd803, 1;
	and.b64  	%rd806, %rd805, 8589934590;
	add.s64 	%rd807, %rd804, %rd806;
	shr.u64 	%rd808, %rd803, 31;
	and.b64  	%rd809, %rd808, 8589934590;
	mad.lo.s64 	%rd810, %rd57, %rd57, %rd809;
	shr.u64 	%rd811, %rd807, 32;
	shl.b64 	%rd812, %rd807, 32;
	and.b64  	%rd813, %rd802, 4294967293;
	or.b64  	%rd814, %rd812, %rd813;
	add.s64 	%rd815, %rd779, %rd799;
	add.s64 	%rd816, %rd815, %rd814;
	max.u64 	%rd817, %rd779, %rd815;
	setp.gt.u64 	%p20, %rd817, %rd816;
	selp.u64 	%rd818, 1, 0, %p20;
	add.s64 	%rd819, %rd810, %rd780;
	add.s64 	%rd820, %rd819, %rd811;
	add.s64 	%rd821, %rd820, %rd818;
	mul.lo.s64 	%rd822, %rd60, %rd58;
	mul.lo.s64 	%rd823, %rd59, %rd58;
	mul.lo.s64 	%rd824, %rd60, %rd57;
	shr.u64 	%rd825, %rd822, 32;
	and.b64  	%rd826, %rd823, 4294967295;
	add.s64 	%rd827, %rd825, %rd826;
	and.b64  	%rd828, %rd824, 4294967295;
	add.s64 	%rd829, %rd827, %rd828;
	shr.u64 	%rd830, %rd823, 32;
	mad.lo.s64 	%rd831, %rd59, %rd57, %rd830;
	shr.u64 	%rd832, %rd824, 32;
	add.s64 	%rd833, %rd831, %rd832;
	shr.u64 	%rd834, %rd829, 32;
	shl.b64 	%rd835, %rd829, 32;
	and.b64  	%rd836, %rd822, 4294967295;
	or.b64  	%rd837, %rd835, %rd836;
	add.s64 	%rd838, %rd796, %rd818;
	add.s64 	%rd839, %rd838, %rd837;
	max.u64 	%rd840, %rd796, %rd838;
	setp.gt.u64 	%p21, %rd840, %rd839;
	selp.u64 	%rd841, 1, 0, %p21;
	add.s64 	%rd842, %rd833, %rd797;
	add.s64 	%rd843, %rd842, %rd834;
	add.s64 	%rd844, %rd843, %rd841;
	add.s64 	%rd845, %rd816, %rd779;
	setp.lt.u64 	%p22, %rd845, %rd816;
	selp.u64 	%rd846, 1, 0, %p22;
	add.s64 	%rd847, %rd780, %rd821;
	add.s64 	%rd848, %rd847, %rd846;
	add.s64 	%rd849, %rd839, %rd846;
	add.s64 	%rd850, %rd849, %rd837;
	max.u64 	%rd851, %rd839, %rd849;
	setp.gt.u64 	%p23, %rd851, %rd850;
	selp.u64 	%rd852, 1, 0, %p23;
	add.s64 	%rd853, %rd833, %rd844;
	add.s64 	%rd854, %rd853, %rd834;
	add.s64 	%rd855, %rd854, %rd852;
	add.s64 	%rd856, %rd850, %rd796;
	setp.lt.u64 	%p24, %rd856, %rd850;
	selp.u64 	%rd857, 1, 0, %p24;
	add.s64 	%rd858, %rd797, %rd855;
	add.s64 	%rd859, %rd858, %rd857;
	ld.const.u64 	%rd860, [MU_P];
	mul.lo.s64 	%rd861, %rd860, %rd745;
	ld.const.u64 	%rd63, [P_CONST];
	mul.lo.s64 	%rd862, %rd63, %rd861;
	mul.hi.u64 	%rd863, %rd63, %rd861;
	add.cc.s64 	%rd864, %rd862, %rd745;
	addc.cc.s64 	%rd865, %rd863, 0;
	ld.const.u64 	%rd64, [P_CONST+8];
	mul.lo.s64 	%rd866, %rd64, %rd861;
	mul.hi.u64 	%rd867, %rd64, %rd861;
	mov.b64 	%rd868, 0;
	add.cc.s64 	%rd869, %rd865, %rd798;
	addc.cc.s64 	%rd870, %rd868, 0;
	add.cc.s64 	%rd871, %rd869, %rd866;
	addc.cc.s64 	%rd872, %rd870, %rd867;
	ld.const.u64 	%rd65, [P_CONST+16];
	mul.lo.s64 	%rd873, %rd65, %rd861;
	mul.hi.u64 	%rd874, %rd65, %rd861;
	add.cc.s64 	%rd875, %rd872, %rd845;
	addc.cc.s64 	%rd876, %rd868, 0;
	add.cc.s64 	%rd877, %rd875, %rd873;
	addc.cc.s64 	%rd878, %rd876, %rd874;
	ld.const.u64 	%rd66, [P_CONST+24];
	mul.lo.s64 	%rd879, %rd66, %rd861;
	mul.hi.u64 	%rd880, %rd66, %rd861;
	add.cc.s64 	%rd881, %rd878, %rd856;
	addc.cc.s64 	%rd882, %rd868, 0;
	add.cc.s64 	%rd883, %rd881, %rd879;
	addc.cc.s64 	%rd884, %rd882, %rd880;
	add.s64 	%rd885, %rd746, %rd884;
	setp.lt.u64 	%p25, %rd885, %rd746;
	selp.u64 	%rd886, 1, 0, %p25;
	add.s64 	%rd887, %rd801, %rd886;
	setp.lt.u64 	%p26, %rd887, %rd801;
	selp.u64 	%rd888, 1, 0, %p26;
	add.s64 	%rd889, %rd848, %rd888;
	setp.lt.u64 	%p27, %rd889, %rd848;
	selp.u64 	%rd890, 1, 0, %p27;
	add.s64 	%rd891, %rd859, %rd890;
	mul.lo.s64 	%rd892, %rd860, %rd871;
	mul.lo.s64 	%rd893, %rd63, %rd892;
	mul.hi.u64 	%rd894, %rd63, %rd892;
	add.cc.s64 	%rd895, %rd893, %rd871;
	addc.cc.s64 	%rd896, %rd894, 0;
	mul.lo.s64 	%rd897, %rd64, %rd892;
	mul.hi.u64 	%rd898, %rd64, %rd892;
	add.cc.s64 	%rd899, %rd896, %rd877;
	addc.cc.s64 	%rd900, %rd868, 0;
	add.cc.s64 	%rd901, %rd899, %rd897;
	addc.cc.s64 	%rd902, %rd900, %rd898;
	mul.lo.s64 	%rd903, %rd65, %rd892;
	mul.hi.u64 	%rd904, %rd65, %rd892;
	add.cc.s64 	%rd905, %rd902, %rd883;
	addc.cc.s64 	%rd906, %rd868, 0;
	add.cc.s64 	%rd907, %rd905, %rd903;
	addc.cc.s64 	%rd908, %rd906, %rd904;
	mul.lo.s64 	%rd909, %rd66, %rd892;
	mul.hi.u64 	%rd910, %rd66, %rd892;
	add.cc.s64 	%rd911, %rd908, %rd885;
	addc.cc.s64 	%rd912, %rd868, 0;
	add.cc.s64 	%rd913, %rd911, %rd909;
	addc.cc.s64 	%rd914, %rd912, %rd910;
	add.s64 	%rd915, %rd887, %rd914;
	setp.lt.u64 	%p28, %rd915, %rd887;
	selp.u64 	%rd916, 1, 0, %p28;
	add.s64 	%rd917, %rd889, %rd916;
	setp.lt.u64 	%p29, %rd917, %rd889;
	selp.u64 	%rd918, 1, 0, %p29;
	add.s64 	%rd919, %rd891, %rd918;
	mul.lo.s64 	%rd920, %rd860, %rd901;
	mul.lo.s64 	%rd921, %rd63, %rd920;
	mul.hi.u64 	%rd922, %rd63, %rd920;
	add.cc.s64 	%rd923, %rd921, %rd901;
	addc.cc.s64 	%rd924, %rd922, 0;
	mul.lo.s64 	%rd925, %rd64, %rd920;
	mul.hi.u64 	%rd926, %rd64, %rd920;
	add.cc.s64 	%rd927, %rd924, %rd907;
	addc.cc.s64 	%rd928, %rd868, 0;
	add.cc.s64 	%rd929, %rd927, %rd925;
	addc.cc.s64 	%rd930, %rd928, %rd926;
	mul.lo.s64 	%rd931, %rd65, %rd920;
	mul.hi.u64 	%rd932, %rd65, %rd920;
	add.cc.s64 	%rd933, %rd930, %rd913;
	addc.cc.s64 	%rd934, %rd868, 0;
	add.cc.s64 	%rd935, %rd933, %rd931;
	addc.cc.s64 	%rd936, %rd934, %rd932;
	mul.lo.s64 	%rd937, %rd66, %rd920;
	mul.hi.u64 	%rd938, %rd66, %rd920;
	add.cc.s64 	%rd939, %rd936, %rd915;
	addc.cc.s64 	%rd940, %rd868, 0;
	add.cc.s64 	%rd941, %rd939, %rd937;
	addc.cc.s64 	%rd942, %rd940, %rd938;
	add.s64 	%rd943, %rd917, %rd942;
	setp.lt.u64 	%p30, %rd943, %rd917;
	selp.u64 	%rd944, 1, 0, %p30;
	add.s64 	%rd945, %rd919, %rd944;
	mul.lo.s64 	%rd946, %rd860, %rd929;
	mul.lo.s64 	%rd947, %rd63, %rd946;
	mul.hi.u64 	%rd948, %rd63, %rd946;
	add.cc.s64 	%rd949, %rd947, %rd929;
	addc.cc.s64 	%rd950, %rd948, 0;
	mul.lo.s64 	%rd951, %rd64, %rd946;
	mul.hi.u64 	%rd952, %rd64, %rd946;
	add.cc.s64 	%rd953, %rd950, %rd935;
	addc.cc.s64 	%rd954, %rd868, 0;
	add.cc.s64 	%rd67, %rd953, %rd951;
	addc.cc.s64 	%rd955, %rd954, %rd952;
	mul.lo.s64 	%rd956, %rd65, %rd946;
	mul.hi.u64 	%rd957, %rd65, %rd946;
	add.cc.s64 	%rd958, %rd955, %rd941;
	addc.cc.s64 	%rd959, %rd868, 0;
	add.cc.s64 	%rd68, %rd958, %rd956;
	addc.cc.s64 	%rd960, %rd959, %rd957;
	mul.lo.s64 	%rd961, %rd66, %rd946;
	mul.hi.u64 	%rd962, %rd66, %rd946;
	add.cc.s64 	%rd963, %rd960, %rd943;
	addc.cc.s64 	%rd964, %rd868, 0;
	add.cc.s64 	%rd69, %rd963, %rd961;
	addc.cc.s64 	%rd965, %rd964, %rd962;
	add.s64 	%rd7852, %rd945, %rd965;
	setp.gt.u64 	%p31, %rd7852, %rd66;
	@%p31 bra 	$L__BB3_15;
	setp.lt.u64 	%p32, %rd7852, %rd66;
	mov.u64 	%rd7853, %rd69;
	mov.u64 	%rd7854, %rd68;
	mov.u64 	%rd7855, %rd67;
	@%p32 bra 	$L__BB3_16;
	setp.lt.u64 	%p33, %rd65, %rd69;
	@%p33 bra 	$L__BB3_15;
	setp.gt.u64 	%p34, %rd65, %rd69;
	mov.u64 	%rd7853, %rd69;
	mov.u64 	%rd7854, %rd68;
	mov.u64 	%rd7855, %rd67;
	@%p34 bra 	$L__BB3_16;
	setp.lt.u64 	%p35, %rd64, %rd68;
	@%p35 bra 	$L__BB3_15;
	setp.gt.u64 	%p36, %rd64, %rd68;
	setp.gt.u64 	%p37, %rd63, %rd67;
	or.pred  	%p38, %p36, %p37;
	mov.u64 	%rd7853, %rd69;
	mov.u64 	%rd7854, %rd68;
	mov.u64 	%rd7855, %rd67;
	@%p38 bra 	$L__BB3_16;
$L__BB3_15:
	sub.s64 	%rd7855, %rd67, %rd63;
	setp.lt.u64 	%p39, %rd67, %rd63;
	selp.u64 	%rd966, 1, 0, %p39;
	add.s64 	%rd967, %rd64, %rd966;
	sub.s64 	%rd7854, %rd68, %rd967;
	setp.lt.u64 	%p40, %rd68, %rd967;
	selp.u64 	%rd968, 1, 0, %p40;
	add.s64 	%rd969, %rd65, %rd968;
	sub.s64 	%rd7853, %rd69, %rd969;
	setp.lt.u64 	%p41, %rd69, %rd969;
	selp.u64 	%rd970, 1, 0, %p41;
	add.s64 	%rd971, %rd66, %rd970;
	sub.s64 	%rd7852, %rd7852, %rd971;
$L__BB3_16:
	and.b64  	%rd972, %rd7843, 4294967295;
	shr.u64 	%rd973, %rd7843, 32;
	mul.lo.s64 	%rd974, %rd972, %rd972;
	mul.lo.s64 	%rd975, %rd973, %rd972;
	shr.u64 	%rd976, %rd974, 32;
	shl.b64 	%rd977, %rd975, 1;
	and.b64  	%rd978, %rd977, 8589934590;
	add.s64 	%rd979, %rd976, %rd978;
	shr.u64 	%rd980, %rd975, 31;
	and.b64  	%rd981, %rd980, 8589934590;
	mad.lo.s64 	%rd982, %rd973, %rd973, %rd981;
	shr.u64 	%rd983, %rd979, 32;
	shl.b64 	%rd984, %rd979, 32;
	and.b64  	%rd985, %rd974, 4294967293;
	or.b64  	%rd986, %rd984, %rd985;
	add.s64 	%rd987, %rd982, %rd983;
	shr.u64 	%rd988, %rd7842, 32;
	and.b64  	%rd989, %rd7842, 4294967295;
	mul.lo.s64 	%rd990, %rd989, %rd972;
	mul.lo.s64 	%rd991, %rd988, %rd972;
	mul.lo.s64 	%rd992, %rd989, %rd973;
	shr.u64 	%rd993, %rd990, 32;
	and.b64  	%rd994, %rd991, 4294967295;
	add.s64 	%rd995, %rd993, %rd994;
	and.b64  	%rd996, %rd992, 4294967295;
	add.s64 	%rd997, %rd995, %rd996;
	shr.u64 	%rd998, %rd991, 32;
	mad.lo.s64 	%rd999, %rd988, %rd973, %rd998;
	shr.u64 	%rd1000, %rd992, 32;
	add.s64 	%rd1001, %rd999, %rd1000;
	shr.u64 	%rd1002, %rd997, 32;
	shl.b64 	%rd1003, %rd997, 32;
	and.b64  	%rd1004, %rd990, 4294967295;
	or.b64  	%rd1005, %rd1003, %rd1004;
	add.s64 	%rd1006, %rd1001, %rd1002;
	shr.u64 	%rd1007, %rd7841, 32;
	and.b64  	%rd1008, %rd7841, 4294967295;
	mul.lo.s64 	%rd1009, %rd1008, %rd972;
	mul.lo.s64 	%rd1010, %rd1007, %rd972;
	mul.lo.s64 	%rd1011, %rd1008, %rd973;
	shr.u64 	%rd1012, %rd1009, 32;
	and.b64  	%rd1013, %rd1010, 4294967295;
	add.s64 	%rd1014, %rd1012, %rd1013;
	and.b64  	%rd1015, %rd1011, 4294967295;
	add.s64 	%rd1016, %rd1014, %rd1015;
	shr.u64 	%rd1017, %rd1010, 32;
	mad.lo.s64 	%rd1018, %rd1007, %rd973, %rd1017;
	shr.u64 	%rd1019, %rd1011, 32;
	add.s64 	%rd1020, %rd1018, %rd1019;
	shr.u64 	%rd1021, %rd1016, 32;
	shl.b64 	%rd1022, %rd1016, 32;
	and.b64  	%rd1023, %rd1009, 4294967295;
	or.b64  	%rd1024, %rd1022, %rd1023;
	add.s64 	%rd1025, %rd1020, %rd1021;
	shr.u64 	%rd1026, %rd7840, 32;
	and.b64  	%rd1027, %rd7840, 4294967295;
	mul.lo.s64 	%rd1028, %rd1027, %rd972;
	mul.lo.s64 	%rd1029, %rd1026, %rd972;
	mul.lo.s64 	%rd1030, %rd1027, %rd973;
	shr.u64 	%rd1031, %rd1028, 32;
	and.b64  	%rd1032, %rd1029, 4294967295;
	add.s64 	%rd1033, %rd1031, %rd1032;
	and.b64  	%rd1034, %rd1030, 4294967295;
	add.s64 	%rd1035, %rd1033, %rd1034;
	shr.u64 	%rd1036, %rd1029, 32;
	mad.lo.s64 	%rd1037, %rd1026, %rd973, %rd1036;
	shr.u64 	%rd1038, %rd1030, 32;
	add.s64 	%rd1039, %rd1037, %rd1038;
	shr.u64 	%rd1040, %rd1035, 32;
	shl.b64 	%rd1041, %rd1035, 32;
	and.b64  	%rd1042, %rd1028, 4294967295;
	or.b64  	%rd1043, %rd1041, %rd1042;
	add.s64 	%rd1044, %rd1039, %rd1040;
	shl.b64 	%rd1045, %rd1005, 1;
	shr.u64 	%rd1046, %rd1003, 63;
	add.s64 	%rd1047, %rd1006, %rd1006;
	add.s64 	%rd1048, %rd1047, %rd1046;
	mul.lo.s64 	%rd1049, %rd989, %rd989;
	mul.lo.s64 	%rd1050, %rd988, %rd989;
	shr.u64 	%rd1051, %rd1049, 32;
	shl.b64 	%rd1052, %rd1050, 1;
	and.b64  	%rd1053, %rd1052, 8589934590;
	add.s64 	%rd1054, %rd1051, %rd1053;
	shr.u64 	%rd1055, %rd1050, 31;
	and.b64  	%rd1056, %rd1055, 8589934590;
	mad.lo.s64 	%rd1057, %rd988, %rd988, %rd1056;
	shr.u64 	%rd1058, %rd1054, 32;
	shl.b64 	%rd1059, %rd1054, 32;
	and.b64  	%rd1060, %rd1049, 4294967293;
	or.b64  	%rd1061, %rd1059, %rd1060;
	add.s64 	%rd1062, %rd1024, %rd1046;
	add.s64 	%rd1063, %rd1062, %rd1061;
	max.u64 	%rd1064, %rd1024, %rd1062;
	setp.gt.u64 	%p42, %rd1064, %rd1063;
	selp.u64 	%rd1065, 1, 0, %p42;
	add.s64 	%rd1066, %rd1057, %rd1025;
	add.s64 	%rd1067, %rd1066, %rd1058;
	add.s64 	%rd1068, %rd1067, %rd1065;
	mul.lo.s64 	%rd1069, %rd1008, %rd989;
	mul.lo.s64 	%rd1070, %rd1007, %rd989;
	mul.lo.s64 	%rd1071, %rd1008, %rd988;
	shr.u64 	%rd1072, %rd1069, 32;
	and.b64  	%rd1073, %rd1070, 4294967295;
	add.s64 	%rd1074, %rd1072, %rd1073;
	and.b64  	%rd1075, %rd1071, 4294967295;
	add.s64 	%rd1076, %rd1074, %rd1075;
	shr.u64 	%rd1077, %rd1070, 32;
	mad.lo.s64 	%rd1078, %rd1007, %rd988, %rd1077;
	shr.u64 	%rd1079, %rd1071, 32;
	add.s64 	%rd1080, %rd1078, %rd1079;
	shr.u64 	%rd1081, %rd1076, 32;
	shl.b64 	%rd1082, %rd1076, 32;
	and.b64  	%rd1083, %rd1069, 4294967295;
	or.b64  	%rd1084, %rd1082, %rd1083;
	add.s64 	%rd1085, %rd1043, %rd1065;
	add.s64 	%rd1086, %rd1085, %rd1084;
	max.u64 	%rd1087, %rd1043, %rd1085;
	setp.gt.u64 	%p43, %rd1087, %rd1086;
	selp.u64 	%rd1088, 1, 0, %p43;
	add.s64 	%rd1089, %rd1080, %rd1044;
	add.s64 	%rd1090, %rd1089, %rd1081;
	add.s64 	%rd1091, %rd1090, %rd1088;
	add.s64 	%rd1092, %rd1063, %rd1024;
	setp.lt.u64 	%p44, %rd1092, %rd1063;
	selp.u64 	%rd1093, 1, 0, %p44;
	add.s64 	%rd1094, %rd1025, %rd1068;
	add.s64 	%rd1095, %rd1094, %rd1093;
	add.s64 	%rd1096, %rd1086, %rd1093;
	add.s64 	%rd1097, %rd1096, %rd1084;
	max.u64 	%rd1098, %rd1086, %rd1096;
	setp.gt.u64 	%p45, %rd1098, %rd1097;
	selp.u64 	%rd1099, 1, 0, %p45;
	add.s64 	%rd1100, %rd1080, %rd1091;
	add.s64 	%rd1101, %rd1100, %rd1081;
	add.s64 	%rd1102, %rd1101, %rd1099;
	add.s64 	%rd1103, %rd1097, %rd1043;
	setp.lt.u64 	%p46, %rd1103, %rd1097;
	selp.u64 	%rd1104, 1, 0, %p46;
	add.s64 	%rd1105, %rd1044, %rd1102;
	add.s64 	%rd1106, %rd1105, %rd1104;
	mul.lo.s64 	%rd1108, %rd860, %rd986;
	mul.lo.s64 	%rd1109, %rd63, %rd1108;
	mul.hi.u64 	%rd1110, %rd63, %rd1108;
	add.cc.s64 	%rd1111, %rd1109, %rd986;
	addc.cc.s64 	%rd1112, %rd1110, 0;
	mul.lo.s64 	%rd1113, %rd64, %rd1108;
	mul.hi.u64 	%rd1114, %rd64, %rd1108;
	mov.b64 	%rd1115, 0;
	add.cc.s64 	%rd1116, %rd1112, %rd1045;
	addc.cc.s64 	%rd1117, %rd1115, 0;
	add.cc.s64 	%rd1118, %rd1116, %rd1113;
	addc.cc.s64 	%rd1119, %rd1117, %rd1114;
	mul.lo.s64 	%rd1120, %rd65, %rd1108;
	mul.hi.u64 	%rd1121, %rd65, %rd1108;
	add.cc.s64 	%rd1122, %rd1119, %rd1092;
	addc.cc.s64 	%rd1123, %rd1115, 0;
	add.cc.s64 	%rd1124, %rd1122, %rd1120;
	addc.cc.s64 	%rd1125, %rd1123, %rd1121;
	mul.lo.s64 	%rd1126, %rd66, %rd1108;
	mul.hi.u64 	%rd1127, %rd66, %rd1108;
	add.cc.s64 	%rd1128, %rd1125, %rd1103;
	addc.cc.s64 	%rd1129, %rd1115, 0;
	add.cc.s64 	%rd1130, %rd1128, %rd1126;
	addc.cc.s64 	%rd1131, %rd1129, %rd1127;
	add.s64 	%rd1132, %rd987, %rd1131;
	setp.lt.u64 	%p47, %rd1132, %rd987;
	selp.u64 	%rd1133, 1, 0, %p47;
	add.s64 	%rd1134, %rd1048, %rd1133;
	setp.lt.u64 	%p48, %rd1134, %rd1048;
	selp.u64 	%rd1135, 1, 0, %p48;
	add.s64 	%rd1136, %rd1095, %rd1135;
	setp.lt.u64 	%p49, %rd1136, %rd1095;
	selp.u64 	%rd1137, 1, 0, %p49;
	add.s64 	%rd1138, %rd1106, %rd1137;
	mul.lo.s64 	%rd1139, %rd860, %rd1118;
	mul.lo.s64 	%rd1140, %rd63, %rd1139;
	mul.hi.u64 	%rd1141, %rd63, %rd1139;
	add.cc.s64 	%rd1142, %rd1140, %rd1118;
	addc.cc.s64 	%rd1143, %rd1141, 0;
	mul.lo.s64 	%rd1144, %rd64, %rd1139;
	mul.hi.u64 	%rd1145, %rd64, %rd1139;
	add.cc.s64 	%rd1146, %rd1143, %rd1124;
	addc.cc.s64 	%rd1147, %rd1115, 0;
	add.cc.s64 	%rd1148, %rd1146, %rd1144;
	addc.cc.s64 	%rd1149, %rd1147, %rd1145;
	mul.lo.s64 	%rd1150, %rd65, %rd1139;
	mul.hi.u64 	%rd1151, %rd65, %rd1139;
	add.cc.s64 	%rd1152, %rd1149, %rd1130;
	addc.cc.s64 	%rd1153, %rd1115, 0;
	add.cc.s64 	%rd1154, %rd1152, %rd1150;
	addc.cc.s64 	%rd1155, %rd1153, %rd1151;
	mul.lo.s64 	%rd1156, %rd66, %rd1139;
	mul.hi.u64 	%rd1157, %rd66, %rd1139;
	add.cc.s64 	%rd1158, %rd1155, %rd1132;
	addc.cc.s64 	%rd1159, %rd1115, 0;
	add.cc.s64 	%rd1160, %rd1158, %rd1156;
	addc.cc.s64 	%rd1161, %rd1159, %rd1157;
	add.s64 	%rd1162, %rd1134, %rd1161;
	setp.lt.u64 	%p50, %rd1162, %rd1134;
	selp.u64 	%rd1163, 1, 0, %p50;
	add.s64 	%rd1164, %rd1136, %rd1163;
	setp.lt.u64 	%p51, %rd1164, %rd1136;
	selp.u64 	%rd1165, 1, 0, %p51;
	add.s64 	%rd1166, %rd1138, %rd1165;
	mul.lo.s64 	%rd1167, %rd860, %rd1148;
	mul.lo.s64 	%rd1168, %rd63, %rd1167;
	mul.hi.u64 	%rd1169, %rd63, %rd1167;
	add.cc.s64 	%rd1170, %rd1168, %rd1148;
	addc.cc.s64 	%rd1171, %rd1169, 0;
	mul.lo.s64 	%rd1172, %rd64, %rd1167;
	mul.hi.u64 	%rd1173, %rd64, %rd1167;
	add.cc.s64 	%rd1174, %rd1171, %rd1154;
	addc.cc.s64 	%rd1175, %rd1115, 0;
	add.cc.s64 	%rd1176, %rd1174, %rd1172;
	addc.cc.s64 	%rd1177, %rd1175, %rd1173;
	mul.lo.s64 	%rd1178, %rd65, %rd1167;
	mul.hi.u64 	%rd1179, %rd65, %rd1167;
	add.cc.s64 	%rd1180, %rd1177, %rd1160;
	addc.cc.s64 	%rd1181, %rd1115, 0;
	add.cc.s64 	%rd1182, %rd1180, %rd1178;
	addc.cc.s64 	%rd1183, %rd1181, %rd1179;
	mul.lo.s64 	%rd1184, %rd66, %rd1167;
	mul.hi.u64 	%rd1185, %rd66, %rd1167;
	add.cc.s64 	%rd1186, %rd1183, %rd1162;
	addc.cc.s64 	%rd1187, %rd1115, 0;
	add.cc.s64 	%rd1188, %rd1186, %rd1184;
	addc.cc.s64 	%rd1189, %rd1187, %rd1185;
	add.s64 	%rd1190, %rd1164, %rd1189;
	setp.lt.u64 	%p52, %rd1190, %rd1164;
	selp.u64 	%rd1191, 1, 0, %p52;
	add.s64 	%rd1192, %rd1166, %rd1191;
	mul.lo.s64 	%rd1193, %rd860, %rd1176;
	mul.lo.s64 	%rd1194, %rd63, %rd1193;
	mul.hi.u64 	%rd1195, %rd63, %rd1193;
	add.cc.s64 	%rd1196, %rd1194, %rd1176;
	addc.cc.s64 	%rd1197, %rd1195, 0;
	mul.lo.s64 	%rd1198, %rd64, %rd1193;
	mul.hi.u64 	%rd1199, %rd64, %rd1193;
	add.cc.s64 	%rd1200, %rd1197, %rd1182;
	addc.cc.s64 	%rd1201, %rd1115, 0;
	add.cc.s64 	%rd83, %rd1200, %rd1198;
	addc.cc.s64 	%rd1202, %rd1201, %rd1199;
	mul.lo.s64 	%rd1203, %rd65, %rd1193;
	mul.hi.u64 	%rd1204, %rd65, %rd1193;
	add.cc.s64 	%rd1205, %rd1202, %rd1188;
	addc.cc.s64 	%rd1206, %rd1115, 0;
	add.cc.s64 	%rd84, %rd1205, %rd1203;
	addc.cc.s64 	%rd1207, %rd1206, %rd1204;
	mul.lo.s64 	%rd1208, %rd66, %rd1193;
	mul.hi.u64 	%rd1209, %rd66, %rd1193;
	add.cc.s64 	%rd1210, %rd1207, %rd1190;
	addc.cc.s64 	%rd1211, %rd1115, 0;
	add.cc.s64 	%rd85, %rd1210, %rd1208;
	addc.cc.s64 	%rd1212, %rd1211, %rd1209;
	add.s64 	%rd7856, %rd1192, %rd1212;
	setp.gt.u64 	%p53, %rd7856, %rd66;
	@%p53 bra 	$L__BB3_22;
	setp.lt.u64 	%p54, %rd7856, %rd66;
	mov.u64 	%rd7857, %rd85;
	mov.u64 	%rd7858, %rd84;
	mov.u64 	%rd7859, %rd83;
	@%p54 bra 	$L__BB3_23;
	setp.lt.u64 	%p55, %rd65, %rd85;
	@%p55 bra 	$L__BB3_22;
	setp.gt.u64 	%p56, %rd65, %rd85;
	mov.u64 	%rd7857, %rd85;
	mov.u64 	%rd7858, %rd84;
	mov.u64 	%rd7859, %rd83;
	@%p56 bra 	$L__BB3_23;
	setp.lt.u64 	%p57, %rd64, %rd84;
	@%p57 bra 	$L__BB3_22;
	setp.gt.u64 	%p58, %rd64, %rd84;
	setp.gt.u64 	%p59, %rd63, %rd83;
	or.pred  	%p60, %p58, %p59;
	mov.u64 	%rd7857, %rd85;
	mov.u64 	%rd7858, %rd84;
	mov.u64 	%rd7859, %rd83;
	@%p60 bra 	$L__BB3_23;
$L__BB3_22:
	sub.s64 	%rd7859, %rd83, %rd63;
	setp.lt.u64 	%p61, %rd83, %rd63;
	selp.u64 	%rd1213, 1, 0, %p61;
	add.s64 	%rd1214, %rd64, %rd1213;
	sub.s64 	%rd7858, %rd84, %rd1214;
	setp.lt.u64 	%p62, %rd84, %rd1214;
	selp.u64 	%rd1215, 1, 0, %p62;
	add.s64 	%rd1216, %rd65, %rd1215;
	sub.s64 	%rd7857, %rd85, %rd1216;
	setp.lt.u64 	%p63, %rd85, %rd1216;
	selp.u64 	%rd1217, 1, 0, %p63;
	add.s64 	%rd1218, %rd66, %rd1217;
	sub.s64 	%rd7856, %rd7856, %rd1218;
$L__BB3_23:
	ld.const.u64 	%rd95, [P_CONST+24];
	ld.const.u64 	%rd96, [P_CONST+16];
	ld.const.u64 	%rd97, [P_CONST+8];
	ld.const.u64 	%rd98, [P_CONST];
	and.b64  	%rd99, %rd7839, 4294967295;
	shr.u64 	%rd100, %rd7839, 32;
	shr.u64 	%rd1219, %rd7859, 32;
	and.b64  	%rd1220, %rd7859, 4294967295;
	mul.lo.s64 	%rd1221, %rd1220, %rd99;
	mul.lo.s64 	%rd1222, %rd1219, %rd99;
	mul.lo.s64 	%rd1223, %rd1220, %rd100;
	shr.u64 	%rd1224, %rd1221, 32;
	and.b64  	%rd1225, %rd1222, 4294967295;
	add.s64 	%rd1226, %rd1224, %rd1225;
	and.b64  	%rd1227, %rd1223, 4294967295;
	add.s64 	%rd1228, %rd1226, %rd1227;
	shr.u64 	%rd1229, %rd1222, 32;
	mad.lo.s64 	%rd1230, %rd1219, %rd100, %rd1229;
	shr.u64 	%rd1231, %rd1223, 32;
	add.s64 	%rd1232, %rd1230, %rd1231;
	shr.u64 	%rd1233, %rd1228, 32;
	shl.b64 	%rd1234, %rd1228, 32;
	and.b64  	%rd1235, %rd1221, 4294967295;
	or.b64  	%rd1236, %rd1234, %rd1235;
	add.s64 	%rd1237, %rd1232, %rd1233;
	shr.u64 	%rd1238, %rd7858, 32;
	and.b64  	%rd1239, %rd7858, 4294967295;
	mul.lo.s64 	%rd1240, %rd1239, %rd99;
	mul.lo.s64 	%rd1241, %rd1238, %rd99;
	mul.lo.s64 	%rd1242, %rd1239, %rd100;
	shr.u64 	%rd1243, %rd1240, 32;
	and.b64  	%rd1244, %rd1241, 4294967295;
	add.s64 	%rd1245, %rd1243, %rd1244;
	and.b64  	%rd1246, %rd1242, 4294967295;
	add.s64 	%rd1247, %rd1245, %rd1246;
	shr.u64 	%rd1248, %rd1241, 32;
	mad.lo.s64 	%rd1249, %rd1238, %rd100, %rd1248;
	shr.u64 	%rd1250, %rd1242, 32;
	add.s64 	%rd1251, %rd1249, %rd1250;
	shr.u64 	%rd1252, %rd1247, 32;
	shl.b64 	%rd1253, %rd1247, 32;
	and.b64  	%rd1254, %rd1240, 4294967295;
	or.b64  	%rd1255, %rd1253, %rd1254;
	add.s64 	%rd1256, %rd1251, %rd1252;
	shr.u64 	%rd1257, %rd7857, 32;
	and.b64  	%rd1258, %rd7857, 4294967295;
	mul.lo.s64 	%rd1259, %rd1258, %rd99;
	mul.lo.s64 	%rd1260, %rd1257, %rd99;
	mul.lo.s64 	%rd1261, %rd1258, %rd100;
	shr.u64 	%rd1262, %rd1259, 32;
	and.b64  	%rd1263, %rd1260, 4294967295;
	add.s64 	%rd1264, %rd1262, %rd1263;
	and.b64  	%rd1265, %rd1261, 4294967295;
	add.s64 	%rd1266, %rd1264, %rd1265;
	shr.u64 	%rd1267, %rd1260, 32;
	mad.lo.s64 	%rd1268, %rd1257, %rd100, %rd1267;
	shr.u64 	%rd1269, %rd1261, 32;
	add.s64 	%rd1270, %rd1268, %rd1269;
	shr.u64 	%rd1271, %rd1266, 32;
	shl.b64 	%rd1272, %rd1266, 32;
	and.b64  	%rd1273, %rd1259, 4294967295;
	or.b64  	%rd1274, %rd1272, %rd1273;
	add.s64 	%rd1275, %rd1270, %rd1271;
	shr.u64 	%rd1276, %rd7856, 32;
	and.b64  	%rd1277, %rd7856, 4294967295;
	mul.lo.s64 	%rd1278, %rd1277, %rd99;
	mul.lo.s64 	%rd1279, %rd1276, %rd99;
	mul.lo.s64 	%rd1280, %rd1277, %rd100;
	shr.u64 	%rd1281, %rd1278, 32;
	and.b64  	%rd1282, %rd1279, 4294967295;
	add.s64 	%rd1283, %rd1281, %rd1282;
	and.b64  	%rd1284, %rd1280, 4294967295;
	add.s64 	%rd1285, %rd1283, %rd1284;
	shr.u64 	%rd1286, %rd1279, 32;
	mad.lo.s64 	%rd1287, %rd1276, %rd100, %rd1286;
	shr.u64 	%rd1288, %rd1280, 32;
	add.s64 	%rd1289, %rd1287, %rd1288;
	shr.u64 	%rd1290, %rd1285, 32;
	shl.b64 	%rd1291, %rd1285, 32;
	and.b64  	%rd1292, %rd1278, 4294967295;
	or.b64  	%rd1293, %rd1291, %rd1292;
	add.s64 	%rd1294, %rd1289, %rd1290;
	and.b64  	%rd101, %rd7838, 4294967295;
	shr.u64 	%rd102, %rd7838, 32;
	mul.lo.s64 	%rd1295, %rd1220, %rd101;
	mul.lo.s64 	%rd1296, %rd1219, %rd101;
	mul.lo.s64 	%rd1297, %rd1220, %rd102;
	shr.u64 	%rd1298, %rd1295, 32;
	and.b64  	%rd1299, %rd1296, 4294967295;
	add.s64 	%rd1300, %rd1298, %rd1299;
	and.b64  	%rd1301, %rd1297, 4294967295;
	add.s64 	%rd1302, %rd1300, %rd1301;
	shr.u64 	%rd1303, %rd1296, 32;
	mad.lo.s64 	%rd1304, %rd1219, %rd102, %rd1303;
	shr.u64 	%rd1305, %rd1297, 32;
	add.s64 	%rd1306, %rd1304, %rd1305;
	shr.u64 	%rd1307, %rd1302, 32;
	shl.b64 	%rd1308, %rd1302, 32;
	and.b64  	%rd1309, %rd1295, 4294967295;
	or.b64  	%rd1310, %rd1308, %rd1309;
	add.s64 	%rd1311, %rd1255, %rd1310;
	setp.lt.u64 	%p64, %rd1311, %rd1255;
	selp.u64 	%rd1312, 1, 0, %p64;
	add.s64 	%rd1313, %rd1306, %rd1256;
	add.s64 	%rd1314, %rd1313, %rd1307;
	add.s64 	%rd1315, %rd1314, %rd1312;
	mul.lo.s64 	%rd1316, %rd1239, %rd101;
	mul.lo.s64 	%rd1317, %rd1238, %rd101;
	mul.lo.s64 	%rd1318, %rd1239, %rd102;
	shr.u64 	%rd1319, %rd1316, 32;
	and.b64  	%rd1320, %rd1317, 4294967295;
	add.s64 	%rd1321, %rd1319, %rd1320;
	and.b64  	%rd1322, %rd1318, 4294967295;
	add.s64 	%rd1323, %rd1321, %rd1322;
	shr.u64 	%rd1324, %rd1317, 32;
	mad.lo.s64 	%rd1325, %rd1238, %rd102, %rd1324;
	shr.u64 	%rd1326, %rd1318, 32;
	add.s64 	%rd1327, %rd1325, %rd1326;
	shr.u64 	%rd1328, %rd1323, 32;
	shl.b64 	%rd1329, %rd1323, 32;
	and.b64  	%rd1330, %rd1316, 4294967295;
	or.b64  	%rd1331, %rd1329, %rd1330;
	add.s64 	%rd1332, %rd1274, %rd1312;
	add.s64 	%rd1333, %rd1332, %rd1331;
	max.u64 	%rd1334, %rd1274, %rd1332;
	setp.gt.u64 	%p65, %rd1334, %rd1333;
	selp.u64 	%rd1335, 1, 0, %p65;
	add.s64 	%rd1336, %rd1327, %rd1275;
	add.s64 	%rd1337, %rd1336, %rd1328;
	add.s64 	%rd1338, %rd1337, %rd1335;
	mul.lo.s64 	%rd1339, %rd1258, %rd101;
	mul.lo.s64 	%rd1340, %rd1257, %rd101;
	mul.lo.s64 	%rd1341, %rd1258, %rd102;
	shr.u64 	%rd1342, %rd1339, 32;
	and.b64  	%rd1343, %rd1340, 4294967295;
	add.s64 	%rd1344, %rd1342, %rd1343;
	and.b64  	%rd1345, %rd1341, 4294967295;
	add.s64 	%rd1346, %rd1344, %rd1345;
	shr.u64 	%rd1347, %rd1340, 32;
	mad.lo.s64 	%rd1348, %rd1257, %rd102, %rd1347;
	shr.u64 	%rd1349, %rd1341, 32;
	add.s64 	%rd1350, %rd1348, %rd1349;
	shr.u64 	%rd1351, %rd1346, 32;
	shl.b64 	%rd1352, %rd1346, 32;
	and.b64  	%rd1353, %rd1339, 4294967295;
	or.b64  	%rd1354, %rd1352, %rd1353;
	add.s64 	%rd1355, %rd1293, %rd1335;
	add.s64 	%rd1356, %rd1355, %rd1354;
	max.u64 	%rd1357, %rd1293, %rd1355;
	setp.gt.u64 	%p66, %rd1357, %rd1356;
	selp.u64 	%rd1358, 1, 0, %p66;
	add.s64 	%rd1359, %rd1350, %rd1294;
	add.s64 	%rd1360, %rd1359, %rd1351;
	add.s64 	%rd1361, %rd1360, %rd1358;
	and.b64  	%rd103, %rd7837, 4294967295;
	shr.u64 	%rd104, %rd7837, 32;
	mul.lo.s64 	%rd1362, %rd1220, %rd103;
	mul.lo.s64 	%rd1363, %rd1219, %rd103;
	mul.lo.s64 	%rd1364, %rd1220, %rd104;
	shr.u64 	%rd1365, %rd1362, 32;
	and.b64  	%rd1366, %rd1363, 4294967295;
	add.s64 	%rd1367, %rd1365, %rd1366;
	and.b64  	%rd1368, %rd1364, 4294967295;
	add.s64 	%rd1369, %rd1367, %rd1368;
	shr.u64 	%rd1370, %rd1363, 32;
	mad.lo.s64 	%rd1371, %rd1219, %rd104, %rd1370;
	shr.u64 	%rd1372, %rd1364, 32;
	add.s64 	%rd1373, %rd1371, %rd1372;
	shr.u64 	%rd1374, %rd1369, 32;
	shl.b64 	%rd1375, %rd1369, 32;
	and.b64  	%rd1376, %rd1362, 4294967295;
	or.b64  	%rd1377, %rd1375, %rd1376;
	add.s64 	%rd1378, %rd1333, %rd1377;
	setp.lt.u64 	%p67, %rd1378, %rd1333;
	selp.u64 	%rd1379, 1, 0, %p67;
	add.s64 	%rd1380, %rd1373, %rd1338;
	add.s64 	%rd1381, %rd1380, %rd1374;
	add.s64 	%rd1382, %rd1381, %rd1379;
	mul.lo.s64 	%rd1383, %rd1239, %rd103;
	mul.lo.s64 	%rd1384, %rd1238, %rd103;
	mul.lo.s64 	%rd1385, %rd1239, %rd104;
	shr.u64 	%rd1386, %rd1383, 32;
	and.b64  	%rd1387, %rd1384, 4294967295;
	add.s64 	%rd1388, %rd1386, %rd1387;
	and.b64  	%rd1389, %rd1385, 4294967295;
	add.s64 	%rd1390, %rd1388, %rd1389;
	shr.u64 	%rd1391, %rd1384, 32;
	mad.lo.s64 	%rd1392, %rd1238, %rd104, %rd1391;
	shr.u64 	%rd1393, %rd1385, 32;
	add.s64 	%rd1394, %rd1392, %rd1393;
	shr.u64 	%rd1395, %rd1390, 32;
	shl.b64 	%rd1396, %rd1390, 32;
	and.b64  	%rd1397, %rd1383, 4294967295;
	or.b64  	%rd1398, %rd1396, %rd1397;
	add.s64 	%rd1399, %rd1356, %rd1379;
	add.s64 	%rd1400, %rd1399, %rd1398;
	max.u64 	%rd1401, %rd1356, %rd1399;
	setp.gt.u64 	%p68, %rd1401, %rd1400;
	selp.u64 	%rd1402, 1, 0, %p68;
	add.s64 	%rd1403, %rd1394, %rd1361;
	add.s64 	%rd1404, %rd1403, %rd1395;
	add.s64 	%rd1405, %rd1404, %rd1402;
	and.b64  	%rd105, %rd7836, 4294967295;
	shr.u64 	%rd106, %rd7836, 32;
	mul.lo.s64 	%rd1406, %rd1220, %rd105;
	mul.lo.s64 	%rd1407, %rd1219, %rd105;
	mul.lo.s64 	%rd1408, %rd1220, %rd106;
	shr.u64 	%rd1409, %rd1406, 32;
	and.b64  	%rd1410, %rd1407, 4294967295;
	add.s64 	%rd1411, %rd1409, %rd1410;
	and.b64  	%rd1412, %rd1408, 4294967295;
	add.s64 	%rd1413, %rd1411, %rd1412;
	shr.u64 	%rd1414, %rd1407, 32;
	mad.lo.s64 	%rd1415, %rd1219, %rd106, %rd1414;
	shr.u64 	%rd1416, %rd1408, 32;
	add.s64 	%rd1417, %rd1415, %rd1416;
	shr.u64 	%rd1418, %rd1413, 32;
	shl.b64 	%rd1419, %rd1413, 32;
	and.b64  	%rd1420, %rd1406, 4294967295;
	or.b64  	%rd1421, %rd1419, %rd1420;
	add.s64 	%rd1422, %rd1400, %rd1421;
	setp.lt.u64 	%p69, %rd1422, %rd1400;
	selp.u64 	%rd1423, 1, 0, %p69;
	add.s64 	%rd1424, %rd1417, %rd1405;
	add.s64 	%rd1425, %rd1424, %rd1418;
	add.s64 	%rd1426, %rd1425, %rd1423;
	ld.const.u64 	%rd1427, [MU_P];
	mul.lo.s64 	%rd1428, %rd1427, %rd1236;
	mul.lo.s64 	%rd1429, %rd98, %rd1428;
	mul.hi.u64 	%rd1430, %rd98, %rd1428;
	add.cc.s64 	%rd1431, %rd1429, %rd1236;
	addc.cc.s64 	%rd1432, %rd1430, 0;
	mul.lo.s64 	%rd1433, %rd97, %rd1428;
	mul.hi.u64 	%rd1434, %rd97, %rd1428;
	mov.b64 	%rd1435, 0;
	add.cc.s64 	%rd1436, %rd1432, %rd1311;
	addc.cc.s64 	%rd1437, %rd1435, 0;
	add.cc.s64 	%rd1438, %rd1436, %rd1433;
	addc.cc.s64 	%rd1439, %rd1437, %rd1434;
	mul.lo.s64 	%rd1440, %rd96, %rd1428;
	mul.hi.u64 	%rd1441, %rd96, %rd1428;
	add.cc.s64 	%rd1442, %rd1439, %rd1378;
	addc.cc.s64 	%rd1443, %rd1435, 0;
	add.cc.s64 	%rd1444, %rd1442, %rd1440;
	addc.cc.s64 	%rd1445, %rd1443, %rd1441;
	mul.lo.s64 	%rd1446, %rd95, %rd1428;
	mul.hi.u64 	%rd1447, %rd95, %rd1428;
	add.cc.s64 	%rd1448, %rd1445, %rd1422;
	addc.cc.s64 	%rd1449, %rd1435, 0;
	add.cc.s64 	%rd1450, %rd1448, %rd1446;
	addc.cc.s64 	%rd1451, %rd1449, %rd1447;
	add.s64 	%rd1452, %rd1237, %rd1451;
	setp.lt.u64 	%p70, %rd1452, %rd1237;
	selp.u64 	%rd1453, 1, 0, %p70;
	add.s64 	%rd1454, %rd1315, %rd1453;
	setp.lt.u64 	%p71, %rd1454, %rd1315;
	selp.u64 	%rd1455, 1, 0, %p71;
	add.s64 	%rd1456, %rd1382, %rd1455;
	setp.lt.u64 	%p72, %rd1456, %rd1382;
	selp.u64 	%rd1457, 1, 0, %p72;
	add.s64 	%rd1458, %rd1426, %rd1457;
	mul.lo.s64 	%rd1459, %rd1427, %rd1438;
	mul.lo.s64 	%rd1460, %rd98, %rd1459;
	mul.hi.u64 	%rd1461, %rd98, %rd1459;
	add.cc.s64 	%rd1462, %rd1460, %rd1438;
	addc.cc.s64 	%rd1463, %rd1461, 0;
	mul.lo.s64 	%rd1464, %rd97, %rd1459;
	mul.hi.u64 	%rd1465, %rd97, %rd1459;
	add.cc.s64 	%rd1466, %rd1463, %rd1444;
	addc.cc.s64 	%rd1467, %rd1435, 0;
	add.cc.s64 	%rd1468, %rd1466, %rd1464;
	addc.cc.s64 	%rd1469, %rd1467, %rd1465;
	mul.lo.s64 	%rd1470, %rd96, %rd1459;
	mul.hi.u64 	%rd1471, %rd96, %rd1459;
	add.cc.s64 	%rd1472, %rd1469, %rd1450;
	addc.cc.s64 	%rd1473, %rd1435, 0;
	add.cc.s64 	%rd1474, %rd1472, %rd1470;
	addc.cc.s64 	%rd1475, %rd1473, %rd1471;
	mul.lo.s64 	%rd1476, %rd95, %rd1459;
	mul.hi.u64 	%rd1477, %rd95, %rd1459;
	add.cc.s64 	%rd1478, %rd1475, %rd1452;
	addc.cc.s64 	%rd1479, %rd1435, 0;
	add.cc.s64 	%rd1480, %rd1478, %rd1476;
	addc.cc.s64 	%rd1481, %rd1479, %rd1477;
	add.s64 	%rd1482, %rd1454, %rd1481;
	setp.lt.u64 	%p73, %rd1482, %rd1454;
	selp.u64 	%rd1483, 1, 0, %p73;
	add.s64 	%rd1484, %rd1456, %rd1483;
	setp.lt.u64 	%p74, %rd1484, %rd1456;
	selp.u64 	%rd1485, 1, 0, %p74;
	add.s64 	%rd1486, %rd1458, %rd1485;
	mul.lo.s64 	%rd1487, %rd1427, %rd1468;
	mul.lo.s64 	%rd1488, %rd98, %rd1487;
	mul.hi.u64 	%rd1489, %rd98, %rd1487;
	add.cc.s64 	%rd1490, %rd1488, %rd1468;
	addc.cc.s64 	%rd1491, %rd1489, 0;
	mul.lo.s64 	%rd1492, %rd97, %rd1487;
	mul.hi.u64 	%rd1493, %rd97, %rd1487;
	add.cc.s64 	%rd1494, %rd1491, %rd1474;
	addc.cc.s64 	%rd1495, %rd1435, 0;
	add.cc.s64 	%rd1496, %rd1494, %rd1492;
	addc.cc.s64 	%rd1497, %rd1495, %rd1493;
	mul.lo.s64 	%rd1498, %rd96, %rd1487;
	mul.hi.u64 	%rd1499, %rd96, %rd1487;
	add.cc.s64 	%rd1500, %rd1497, %rd1480;
	addc.cc.s64 	%rd1501, %rd1435, 0;
	add.cc.s64 	%rd1502, %rd1500, %rd1498;
	addc.cc.s64 	%rd1503, %rd1501, %rd1499;
	mul.lo.s64 	%rd1504, %rd95, %rd1487;
	mul.hi.u64 	%rd1505, %rd95, %rd1487;
	add.cc.s64 	%rd1506, %rd1503, %rd1482;
	addc.cc.s64 	%rd1507, %rd1435, 0;
	add.cc.s64 	%rd1508, %rd1506, %rd1504;
	addc.cc.s64 	%rd1509, %rd1507, %rd1505;
	add.s64 	%rd1510, %rd1484, %rd1509;
	setp.lt.u64 	%p75, %rd1510, %rd1484;
	selp.u64 	%rd1511, 1, 0, %p75;
	add.s64 	%rd1512, %rd1486, %rd1511;
	mul.lo.s64 	%rd1513, %rd1427, %rd1496;
	mul.lo.s64 	%rd1514, %rd98, %rd1513;
	mul.hi.u64 	%rd1515, %rd98, %rd1513;
	add.cc.s64 	%rd1516, %rd1514, %rd1496;
	addc.cc.s64 	%rd1517, %rd1515, 0;
	mul.lo.s64 	%rd1518, %rd97, %rd1513;
	mul.hi.u64 	%rd1519, %rd97, %rd1513;
	add.cc.s64 	%rd1520, %rd1517, %rd1502;
	addc.cc.s64 	%rd1521, %rd1435, 0;
	add.cc.s64 	%rd107, %rd1520, %rd1518;
	addc.cc.s64 	%rd1522, %rd1521, %rd1519;
	mul.lo.s64 	%rd1523, %rd96, %rd1513;
	mul.hi.u64 	%rd1524, %rd96, %rd1513;
	add.cc.s64 	%rd1525, %rd1522, %rd1508;
	addc.cc.s64 	%rd1526, %rd1435, 0;
	add.cc.s64 	%rd108, %rd1525, %rd1523;
	addc.cc.s64 	%rd1527, %rd1526, %rd1524;
	mul.lo.s64 	%rd1528, %rd95, %rd1513;
	mul.hi.u64 	%rd1529, %rd95, %rd1513;
	add.cc.s64 	%rd1530, %rd1527, %rd1510;
	addc.cc.s64 	%rd1531, %rd1435, 0;
	add.cc.s64 	%rd109, %rd1530, %rd1528;
	addc.cc.s64 	%rd1532, %rd1531, %rd1529;
	add.s64 	%rd7860, %rd1512, %rd1532;
	setp.gt.u64 	%p76, %rd7860, %rd95;
	@%p76 bra 	$L__BB3_29;
	setp.lt.u64 	%p77, %rd7860, %rd95;
	mov.u64 	%rd7861, %rd109;
	mov.u64 	%rd7862, %rd108;
	mov.u64 	%rd7863, %rd107;
	@%p77 bra 	$L__BB3_30;
	setp.lt.u64 	%p78, %rd96, %rd109;
	@%p78 bra 	$L__BB3_29;
	setp.gt.u64 	%p79, %rd96, %rd109;
	mov.u64 	%rd7861, %rd109;
	mov.u64 	%rd7862, %rd108;
	mov.u64 	%rd7863, %rd107;
	@%p79 bra 	$L__BB3_30;
	setp.lt.u64 	%p80, %rd97, %rd108;
	@%p80 bra 	$L__BB3_29;
	setp.gt.u64 	%p81, %rd97, %rd108;
	setp.gt.u64 	%p82, %rd98, %rd107;
	or.pred  	%p83, %p81, %p82;
	mov.u64 	%rd7861, %rd109;
	mov.u64 	%rd7862, %rd108;
	mov.u64 	%rd7863, %rd107;
	@%p83 bra 	$L__BB3_30;
$L__BB3_29:
	sub.s64 	%rd7863, %rd107, %rd98;
	setp.lt.u64 	%p84, %rd107, %rd98;
	selp.u64 	%rd1533, 1, 0, %p84;
	add.s64 	%rd1534, %rd97, %rd1533;
	sub.s64 	%rd7862, %rd108, %rd1534;
	setp.lt.u64 	%p85, %rd108, %rd1534;
	selp.u64 	%rd1535, 1, 0, %p85;
	add.s64 	%rd1536, %rd96, %rd1535;
	sub.s64 	%rd7861, %rd109, %rd1536;
	setp.lt.u64 	%p86, %rd109, %rd1536;
	selp.u64 	%rd1537, 1, 0, %p86;
	add.s64 	%rd1538, %rd95, %rd1537;
	sub.s64 	%rd7860, %rd7860, %rd1538;
$L__BB3_30:
	ld.const.u64 	%rd119, [P_CONST+24];
	ld.const.u64 	%rd120, [P_CONST+16];
	ld.const.u64 	%rd121, [P_CONST+8];
	ld.const.u64 	%rd122, [P_CONST];
	and.b64  	%rd1539, %rd7851, 4294967295;
	shr.u64 	%rd1540, %rd7851, 32;
	shr.u64 	%rd1541, %rd7855, 32;
	and.b64  	%rd1542, %rd7855, 4294967295;
	mul.lo.s64 	%rd1543, %rd1542, %rd1539;
	mul.lo.s64 	%rd1544, %rd1541, %rd1539;
	mul.lo.s64 	%rd1545, %rd1542, %rd1540;
	shr.u64 	%rd1546, %rd1543, 32;
	and.b64  	%rd1547, %rd1544, 4294967295;
	add.s64 	%rd1548, %rd1546, %rd1547;
	and.b64  	%rd1549, %rd1545, 4294967295;
	add.s64 	%rd1550, %rd1548, %rd1549;
	shr.u64 	%rd1551, %rd1544, 32;
	mad.lo.s64 	%rd1552, %rd1541, %rd1540, %rd1551;
	shr.u64 	%rd1553, %rd1545, 32;
	add.s64 	%rd1554, %rd1552, %rd1553;
	shr.u64 	%rd1555, %rd1550, 32;
	shl.b64 	%rd1556, %rd1550, 32;
	and.b64  	%rd1557, %rd1543, 4294967295;
	or.b64  	%rd1558, %rd1556, %rd1557;
	add.s64 	%rd1559, %rd1554, %rd1555;
	shr.u64 	%rd1560, %rd7854, 32;
	and.b64  	%rd1561, %rd7854, 4294967295;
	mul.lo.s64 	%rd1562, %rd1561, %rd1539;
	mul.lo.s64 	%rd1563, %rd1560, %rd1539;
	mul.lo.s64 	%rd1564, %rd1561, %rd1540;
	shr.u64 	%rd1565, %rd1562, 32;
	and.b64  	%rd1566, %rd1563, 4294967295;
	add.s64 	%rd1567, %rd1565, %rd1566;
	and.b64  	%rd1568, %rd1564, 4294967295;
	add.s64 	%rd1569, %rd1567, %rd1568;
	shr.u64 	%rd1570, %rd1563, 32;
	mad.lo.s64 	%rd1571, %rd1560, %rd1540, %rd1570;
	shr.u64 	%rd1572, %rd1564, 32;
	add.s64 	%rd1573, %rd1571, %rd1572;
	shr.u64 	%rd1574, %rd1569, 32;
	shl.b64 	%rd1575, %rd1569, 32;
	and.b64  	%rd1576, %rd1562, 4294967295;
	or.b64  	%rd1577, %rd1575, %rd1576;
	add.s64 	%rd1578, %rd1573, %rd1574;
	shr.u64 	%rd1579, %rd7853, 32;
	and.b64  	%rd1580, %rd7853, 4294967295;
	mul.lo.s64 	%rd1581, %rd1580, %rd1539;
	mul.lo.s64 	%rd1582, %rd1579, %rd1539;
	mul.lo.s64 	%rd1583, %rd1580, %rd1540;
	shr.u64 	%rd1584, %rd1581, 32;
	and.b64  	%rd1585, %rd1582, 4294967295;
	add.s64 	%rd1586, %rd1584, %rd1585;
	and.b64  	%rd1587, %rd1583, 4294967295;
	add.s64 	%rd1588, %rd1586, %rd1587;
	shr.u64 	%rd1589, %rd1582, 32;
	mad.lo.s64 	%rd1590, %rd1579, %rd1540, %rd1589;
	shr.u64 	%rd1591, %rd1583, 32;
	add.s64 	%rd1592, %rd1590, %rd1591;
	shr.u64 	%rd1593, %rd1588, 32;
	shl.b64 	%rd1594, %rd1588, 32;
	and.b64  	%rd1595, %rd1581, 4294967295;
	or.b64  	%rd1596, %rd1594, %rd1595;
	add.s64 	%rd1597, %rd1592, %rd1593;
	shr.u64 	%rd1598, %rd7852, 32;
	and.b64  	%rd1599, %rd7852, 4294967295;
	mul.lo.s64 	%rd1600, %rd1599, %rd1539;
	mul.lo.s64 	%rd1601, %rd1598, %rd1539;
	mul.lo.s64 	%rd1602, %rd1599, %rd1540;
	shr.u64 	%rd1603, %rd1600, 32;
	and.b64  	%rd1604, %rd1601, 4294967295;
	add.s64 	%rd1605, %rd1603, %rd1604;
	and.b64  	%rd1606, %rd1602, 4294967295;
	add.s64 	%rd1607, %rd1605, %rd1606;
	shr.u64 	%rd1608, %rd1601, 32;
	mad.lo.s64 	%rd1609, %rd1598, %rd1540, %rd1608;
	shr.u64 	%rd1610, %rd1602, 32;
	add.s64 	%rd1611, %rd1609, %rd1610;
	shr.u64 	%rd1612, %rd1607, 32;
	shl.b64 	%rd1613, %rd1607, 32;
	and.b64  	%rd1614, %rd1600, 4294967295;
	or.b64  	%rd1615, %rd1613, %rd1614;
	add.s64 	%rd1616, %rd1611, %rd1612;
	and.b64  	%rd1617, %rd7850, 4294967295;
	shr.u64 	%rd1618, %rd7850, 32;
	mul.lo.s64 	%rd1619, %rd1542, %rd1617;
	mul.lo.s64 	%rd1620, %rd1541, %rd1617;
	mul.lo.s64 	%rd1621, %rd1542, %rd1618;
	shr.u64 	%rd1622, %rd1619, 32;
	and.b64  	%rd1623, %rd1620, 4294967295;
	add.s64 	%rd1624, %rd1622, %rd1623;
	and.b64  	%rd1625, %rd1621, 4294967295;
	add.s64 	%rd1626, %rd1624, %rd1625;
	shr.u64 	%rd1627, %rd1620, 32;
	mad.lo.s64 	%rd1628, %rd1541, %rd1618, %rd1627;
	shr.u64 	%rd1629, %rd1621, 32;
	add.s64 	%rd1630, %rd1628, %rd1629;
	shr.u64 	%rd1631, %rd1626, 32;
	shl.b64 	%rd1632, %rd1626, 32;
	and.b64  	%rd1633, %rd1619, 4294967295;
	or.b64  	%rd1634, %rd1632, %rd1633;
	add.s64 	%rd1635, %rd1577, %rd1634;
	setp.lt.u64 	%p87, %rd1635, %rd1577;
	selp.u64 	%rd1636, 1, 0, %p87;
	add.s64 	%rd1637, %rd1630, %rd1578;
	add.s64 	%rd1638, %rd1637, %rd1631;
	add.s64 	%rd1639, %rd1638, %rd1636;
	mul.lo.s64 	%rd1640, %rd1561, %rd1617;
	mul.lo.s64 	%rd1641, %rd1560, %rd1617;
	mul.lo.s64 	%rd1642, %rd1561, %rd1618;
	shr.u64 	%rd1643, %rd1640, 32;
	and.b64  	%rd1644, %rd1641, 4294967295;
	add.s64 	%rd1645, %rd1643, %rd1644;
	and.b64  	%rd1646, %rd1642, 4294967295;
	add.s64 	%rd1647, %rd1645, %rd1646;
	shr.u64 	%rd1648, %rd1641, 32;
	mad.lo.s64 	%rd1649, %rd1560, %rd1618, %rd1648;
	shr.u64 	%rd1650, %rd1642, 32;
	add.s64 	%rd1651, %rd1649, %rd1650;
	shr.u64 	%rd1652, %rd1647, 32;
	shl.b64 	%rd1653, %rd1647, 32;
	and.b64  	%rd1654, %rd1640, 4294967295;
	or.b64  	%rd1655, %rd1653, %rd1654;
	add.s64 	%rd1656, %rd1596, %rd1636;
	add.s64 	%rd1657, %rd1656, %rd1655;
	max.u64 	%rd1658, %rd1596, %rd1656;
	setp.gt.u64 	%p88, %rd1658, %rd1657;
	selp.u64 	%rd1659, 1, 0, %p88;
	add.s64 	%rd1660, %rd1651, %rd1597;
	add.s64 	%rd1661, %rd1660, %rd1652;
	add.s64 	%rd1662, %rd1661, %rd1659;
	mul.lo.s64 	%rd1663, %rd1580, %rd1617;
	mul.lo.s64 	%rd1664, %rd1579, %rd1617;
	mul.lo.s64 	%rd1665, %rd1580, %rd1618;
	shr.u64 	%rd1666, %rd1663, 32;
	and.b64  	%rd1667, %rd1664, 4294967295;
	add.s64 	%rd1668, %rd1666, %rd1667;
	and.b64  	%rd1669, %rd1665, 4294967295;
	add.s64 	%rd1670, %rd1668, %rd1669;
	shr.u64 	%rd1671, %rd1664, 32;
	mad.lo.s64 	%rd1672, %rd1579, %rd1618, %rd1671;
	shr.u64 	%rd1673, %rd1665, 32;
	add.s64 	%rd1674, %rd1672, %rd1673;
	shr.u64 	%rd1675, %rd1670, 32;
	shl.b64 	%rd1676, %rd1670, 32;
	and.b64  	%rd1677, %rd1663, 4294967295;
	or.b64  	%rd1678, %rd1676, %rd1677;
	add.s64 	%rd1679, %rd1615, %rd1659;
	add.s64 	%rd1680, %rd1679, %rd1678;
	max.u64 	%rd1681, %rd1615, %rd1679;
	setp.gt.u64 	%p89, %rd1681, %rd1680;
	selp.u64 	%rd1682, 1, 0, %p89;
	add.s64 	%rd1683, %rd1674, %rd1616;
	add.s64 	%rd1684, %rd1683, %rd1675;
	add.s64 	%rd1685, %rd1684, %rd1682;
	and.b64  	%rd1686, %rd7849, 4294967295;
	shr.u64 	%rd1687, %rd7849, 32;
	mul.lo.s64 	%rd1688, %rd1542, %rd1686;
	mul.lo.s64 	%rd1689, %rd1541, %rd1686;
	mul.lo.s64 	%rd1690, %rd1542, %rd1687;
	shr.u64 	%rd1691, %rd1688, 32;
	and.b64  	%rd1692, %rd1689, 4294967295;
	add.s64 	%rd1693, %rd1691, %rd1692;
	and.b64  	%rd1694, %rd1690, 4294967295;
	add.s64 	%rd1695, %rd1693, %rd1694;
	shr.u64 	%rd1696, %rd1689, 32;
	mad.lo.s64 	%rd1697, %rd1541, %rd1687, %rd1696;
	shr.u64 	%rd1698, %rd1690, 32;
	add.s64 	%rd1699, %rd1697, %rd1698;
	shr.u64 	%rd1700, %rd1695, 32;
	shl.b64 	%rd1701, %rd1695, 32;
	and.b64  	%rd1702, %rd1688, 4294967295;
	or.b64  	%rd1703, %rd1701, %rd1702;
	add.s64 	%rd1704, %rd1657, %rd1703;
	setp.lt.u64 	%p90, %rd1704, %rd1657;
	selp.u64 	%rd1705, 1, 0, %p90;
	add.s64 	%rd1706, %rd1699, %rd1662;
	add.s64 	%rd1707, %rd1706, %rd1700;
	add.s64 	%rd1708, %rd1707, %rd1705;
	mul.lo.s64 	%rd1709, %rd1561, %rd1686;
	mul.lo.s64 	%rd1710, %rd1560, %rd1686;
	mul.lo.s64 	%rd1711, %rd1561, %rd1687;
	shr.u64 	%rd1712, %rd1709, 32;
	and.b64  	%rd1713, %rd1710, 4294967295;
	add.s64 	%rd1714, %rd1712, %rd1713;
	and.b64  	%rd1715, %rd1711, 4294967295;
	add.s64 	%rd1716, %rd1714, %rd1715;
	shr.u64 	%rd1717, %rd1710, 32;
	mad.lo.s64 	%rd1718, %rd1560, %rd1687, %rd1717;
	shr.u64 	%rd1719, %rd1711, 32;
	add.s64 	%rd1720, %rd1718, %rd1719;
	shr.u64 	%rd1721, %rd1716, 32;
	shl.b64 	%rd1722, %rd1716, 32;
	and.b64  	%rd1723, %rd1709, 4294967295;
	or.b64  	%rd1724, %rd1722, %rd1723;
	add.s64 	%rd1725, %rd1680, %rd1705;
	add.s64 	%rd1726, %rd1725, %rd1724;
	max.u64 	%rd1727, %rd1680, %rd1725;
	setp.gt.u64 	%p91, %rd1727, %rd1726;
	selp.u64 	%rd1728, 1, 0, %p91;
	add.s64 	%rd1729, %rd1720, %rd1685;
	add.s64 	%rd1730, %rd1729, %rd1721;
	add.s64 	%rd1731, %rd1730, %rd1728;
	and.b64  	%rd1732, %rd7848, 4294967295;
	shr.u64 	%rd1733, %rd7848, 32;
	mul.lo.s64 	%rd1734, %rd1542, %rd1732;
	mul.lo.s64 	%rd1735, %rd1541, %rd1732;
	mul.lo.s64 	%rd1736, %rd1542, %rd1733;
	shr.u64 	%rd1737, %rd1734, 32;
	and.b64  	%rd1738, %rd1735, 4294967295;
	add.s64 	%rd1739, %rd1737, %rd1738;
	and.b64  	%rd1740, %rd1736, 4294967295;
	add.s64 	%rd1741, %rd1739, %rd1740;
	shr.u64 	%rd1742, %rd1735, 32;
	mad.lo.s64 	%rd1743, %rd1541, %rd1733, %rd1742;
	shr.u64 	%rd1744, %rd1736, 32;
	add.s64 	%rd1745, %rd1743, %rd1744;
	shr.u64 	%rd1746, %rd1741, 32;
	shl.b64 	%rd1747, %rd1741, 32;
	and.b64  	%rd1748, %rd1734, 4294967295;
	or.b64  	%rd1749, %rd1747, %rd1748;
	add.s64 	%rd1750, %rd1726, %rd1749;
	setp.lt.u64 	%p92, %rd1750, %rd1726;
	selp.u64 	%rd1751, 1, 0, %p92;
	add.s64 	%rd1752, %rd1745, %rd1731;
	add.s64 	%rd1753, %rd1752, %rd1746;
	add.s64 	%rd1754, %rd1753, %rd1751;
	ld.const.u64 	%rd1755, [MU_P];
	mul.lo.s64 	%rd1756, %rd1755, %rd1558;
	mul.lo.s64 	%rd1757, %rd122, %rd1756;
	mul.hi.u64 	%rd1758, %rd122, %rd1756;
	add.cc.s64 	%rd1759, %rd1757, %rd1558;
	addc.cc.s64 	%rd1760, %rd1758, 0;
	mul.lo.s64 	%rd1761, %rd121, %rd1756;
	mul.hi.u64 	%rd1762, %rd121, %rd1756;
	mov.b64 	%rd1763, 0;
	add.cc.s64 	%rd1764, %rd1760, %rd1635;
	addc.cc.s64 	%rd1765, %rd1763, 0;
	add.cc.s64 	%rd1766, %rd1764, %rd1761;
	addc.cc.s64 	%rd1767, %rd1765, %rd1762;
	mul.lo.s64 	%rd1768, %rd120, %rd1756;
	mul.hi.u64 	%rd1769, %rd120, %rd1756;
	add.cc.s64 	%rd1770, %rd1767, %rd1704;
	addc.cc.s64 	%rd1771, %rd1763, 0;
	add.cc.s64 	%rd1772, %rd1770, %rd1768;
	addc.cc.s64 	%rd1773, %rd1771, %rd1769;
	mul.lo.s64 	%rd1774, %rd119, %rd1756;
	mul.hi.u64 	%rd1775, %rd119, %rd1756;
	add.cc.s64 	%rd1776, %rd1773, %rd1750;
	addc.cc.s64 	%rd1777, %rd1763, 0;
	add.cc.s64 	%rd1778, %rd1776, %rd1774;
	addc.cc.s64 	%rd1779, %rd1777, %rd1775;
	add.s64 	%rd1780, %rd1559, %rd1779;
	setp.lt.u64 	%p93, %rd1780, %rd1559;
	selp.u64 	%rd1781, 1, 0, %p93;
	add.s64 	%rd1782, %rd1639, %rd1781;
	setp.lt.u64 	%p94, %rd1782, %rd1639;
	selp.u64 	%rd1783, 1, 0, %p94;
	add.s64 	%rd1784, %rd1708, %rd1783;
	setp.lt.u64 	%p95, %rd1784, %rd1708;
	selp.u64 	%rd1785, 1, 0, %p95;
	add.s64 	%rd1786, %rd1754, %rd1785;
	mul.lo.s64 	%rd1787, %rd1755, %rd1766;
	mul.lo.s64 	%rd1788, %rd122, %rd1787;
	mul.hi.u64 	%rd1789, %rd122, %rd1787;
	add.cc.s64 	%rd1790, %rd1788, %rd1766;
	addc.cc.s64 	%rd1791, %rd1789, 0;
	mul.lo.s64 	%rd1792, %rd121, %rd1787;
	mul.hi.u64 	%rd1793, %rd121, %rd1787;
	add.cc.s64 	%rd1794, %rd1791, %rd1772;
	addc.cc.s64 	%rd1795, %rd1763, 0;
	add.cc.s64 	%rd1796, %rd1794, %rd1792;
	addc.cc.s64 	%rd1797, %rd1795, %rd1793;
	mul.lo.s64 	%rd1798, %rd120, %rd1787;
	mul.hi.u64 	%rd1799, %rd120, %rd1787;
	add.cc.s64 	%rd1800, %rd1797, %rd1778;
	addc.cc.s64 	%rd1801, %rd1763, 0;
	add.cc.s64 	%rd1802, %rd1800, %rd1798;
	addc.cc.s64 	%rd1803, %rd1801, %rd1799;
	mul.lo.s64 	%rd1804, %rd119, %rd1787;
	mul.hi.u64 	%rd1805, %rd119, %rd1787;
	add.cc.s64 	%rd1806, %rd1803, %rd1780;
	addc.cc.s64 	%rd1807, %rd1763, 0;
	add.cc.s64 	%rd1808, %rd1806, %rd1804;
	addc.cc.s64 	%rd1809, %rd1807, %rd1805;
	add.s64 	%rd1810, %rd1782, %rd1809;
	setp.lt.u64 	%p96, %rd1810, %rd1782;
	selp.u64 	%rd1811, 1, 0, %p96;
	add.s64 	%rd1812, %rd1784, %rd1811;
	setp.lt.u64 	%p97, %rd1812, %rd1784;
	selp.u64 	%rd1813, 1, 0, %p97;
	add.s64 	%rd1814, %rd1786, %rd1813;
	mul.lo.s64 	%rd1815, %rd1755, %rd1796;
	mul.lo.s64 	%rd1816, %rd122, %rd1815;
	mul.hi.u64 	%rd1817, %rd122, %rd1815;
	add.cc.s64 	%rd1818, %rd1816, %rd1796;
	addc.cc.s64 	%rd1819, %rd1817, 0;
	mul.lo.s64 	%rd1820, %rd121, %rd1815;
	mul.hi.u64 	%rd1821, %rd121, %rd1815;
	add.cc.s64 	%rd1822, %rd1819, %rd1802;
	addc.cc.s64 	%rd1823, %rd1763, 0;
	add.cc.s64 	%rd1824, %rd1822, %rd1820;
	addc.cc.s64 	%rd1825, %rd1823, %rd1821;
	mul.lo.s64 	%rd1826, %rd120, %rd1815;
	mul.hi.u64 	%rd1827, %rd120, %rd1815;
	add.cc.s64 	%rd1828, %rd1825, %rd1808;
	addc.cc.s64 	%rd1829, %rd1763, 0;
	add.cc.s64 	%rd1830, %rd1828, %rd1826;
	addc.cc.s64 	%rd1831, %rd1829, %rd1827;
	mul.lo.s64 	%rd1832, %rd119, %rd1815;
	mul.hi.u64 	%rd1833, %rd119, %rd1815;
	add.cc.s64 	%rd1834, %rd1831, %rd1810;
	addc.cc.s64 	%rd1835, %rd1763, 0;
	add.cc.s64 	%rd1836, %rd1834, %rd1832;
	addc.cc.s64 	%rd1837, %rd1835, %rd1833;
	add.s64 	%rd1838, %rd1812, %rd1837;
	setp.lt.u64 	%p98, %rd1838, %rd1812;
	selp.u64 	%rd1839, 1, 0, %p98;
	add.s64 	%rd1840, %rd1814, %rd1839;
	mul.lo.s64 	%rd1841, %rd1755, %rd1824;
	mul.lo.s64 	%rd1842, %rd122, %rd1841;
	mul.hi.u64 	%rd1843, %rd122, %rd1841;
	add.cc.s64 	%rd1844, %rd1842, %rd1824;
	addc.cc.s64 	%rd1845, %rd1843, 0;
	mul.lo.s64 	%rd1846, %rd121, %rd1841;
	mul.hi.u64 	%rd1847, %rd121, %rd1841;
	add.cc.s64 	%rd1848, %rd1845, %rd1830;
	addc.cc.s64 	%rd1849, %rd1763, 0;
	add.cc.s64 	%rd123, %rd1848, %rd1846;
	addc.cc.s64 	%rd1850, %rd1849, %rd1847;
	mul.lo.s64 	%rd1851, %rd120, %rd1841;
	mul.hi.u64 	%rd1852, %rd120, %rd1841;
	add.cc.s64 	%rd1853, %rd1850, %rd1836;
	addc.cc.s64 	%rd1854, %rd1763, 0;
	add.cc.s64 	%rd124, %rd1853, %rd1851;
	addc.cc.s64 	%rd1855, %rd1854, %rd1852;
	mul.lo.s64 	%rd1856, %rd119, %rd1841;
	mul.hi.u64 	%rd1857, %rd119, %rd1841;
	add.cc.s64 	%rd1858, %rd1855, %rd1838;
	addc.cc.s64 	%rd1859, %rd1763, 0;
	add.cc.s64 	%rd125, %rd1858, %rd1856;
	addc.cc.s64 	%rd1860, %rd1859, %rd1857;
	add.s64 	%rd7864, %rd1840, %rd1860;
	setp.gt.u64 	%p99, %rd7864, %rd119;
	@%p99 bra 	$L__BB3_36;
	setp.lt.u64 	%p100, %rd7864, %rd119;
	mov.u64 	%rd7865, %rd125;
	mov.u64 	%rd7866, %rd124;
	mov.u64 	%rd7867, %rd123;
	@%p100 bra 	$L__BB3_37;
	setp.lt.u64 	%p101, %rd120, %rd125;
	@%p101 bra 	$L__BB3_36;
	setp.gt.u64 	%p102, %rd120, %rd125;
	mov.u64 	%rd7865, %rd125;
	mov.u64 	%rd7866, %rd124;
	mov.u64 	%rd7867, %rd123;
	@%p102 bra 	$L__BB3_37;
	setp.lt.u64 	%p103, %rd121, %rd124;
	@%p103 bra 	$L__BB3_36;
	setp.gt.u64 	%p104, %rd121, %rd124;
	setp.gt.u64 	%p105, %rd122, %rd123;
	or.pred  	%p106, %p104, %p105;
	mov.u64 	%rd7865, %rd125;
	mov.u64 	%rd7866, %rd124;
	mov.u64 	%rd7867, %rd123;
	@%p106 bra 	$L__BB3_37;
$L__BB3_36:
	sub.s64 	%rd7867, %rd123, %rd122;
	setp.lt.u64 	%p107, %rd123, %rd122;
	selp.u64 	%rd1861, 1, 0, %p107;
	add.s64 	%rd1862, %rd121, %rd1861;
	sub.s64 	%rd7866, %rd124, %rd1862;
	setp.lt.u64 	%p108, %rd124, %rd1862;
	selp.u64 	%rd1863, 1, 0, %p108;
	add.s64 	%rd1864, %rd120, %rd1863;
	sub.s64 	%rd7865, %rd125, %rd1864;
	setp.lt.u64 	%p109, %rd125, %rd1864;
	selp.u64 	%rd1865, 1, 0, %p109;
	add.s64 	%rd1866, %rd119, %rd1865;
	sub.s64 	%rd7864, %rd7864, %rd1866;
$L__BB3_37:
	ld.const.u64 	%rd135, [P_CONST+24];
	ld.const.u64 	%rd136, [P_CONST+16];
	ld.const.u64 	%rd137, [P_CONST+8];
	ld.const.u64 	%rd138, [P_CONST];
	and.b64  	%rd1867, %rd7843, 4294967295;
	and.b64  	%rd1868, %rd7859, 4294967295;
	mul.lo.s64 	%rd1869, %rd1868, %rd1867;
	shr.u64 	%rd1870, %rd7859, 32;
	mul.lo.s64 	%rd1871, %rd1870, %rd1867;
	shr.u64 	%rd1872, %rd7843, 32;
	mul.lo.s64 	%rd1873, %rd1868, %rd1872;
	shr.u64 	%rd1874, %rd1869, 32;
	and.b64  	%rd1875, %rd1871, 4294967295;
	add.s64 	%rd1876, %rd1874, %rd1875;
	and.b64  	%rd1877, %rd1873, 4294967295;
	add.s64 	%rd1878, %rd1876, %rd1877;
	shr.u64 	%rd1879, %rd1871, 32;
	mad.lo.s64 	%rd1880, %rd1870, %rd1872, %rd1879;
	shr.u64 	%rd1881, %rd1873, 32;
	add.s64 	%rd1882, %rd1880, %rd1881;
	shr.u64 	%rd1883, %rd1878, 32;
	shl.b64 	%rd1884, %rd1878, 32;
	and.b64  	%rd1885, %rd1869, 4294967295;
	or.b64  	%rd1886, %rd1884, %rd1885;
	add.s64 	%rd1887, %rd1882, %rd1883;
	and.b64  	%rd1888, %rd7858, 4294967295;
	mul.lo.s64 	%rd1889, %rd1888, %rd1867;
	shr.u64 	%rd1890, %rd7858, 32;
	mul.lo.s64 	%rd1891, %rd1890, %rd1867;
	mul.lo.s64 	%rd1892, %rd1888, %rd1872;
	shr.u64 	%rd1893, %rd1889, 32;
	and.b64  	%rd1894, %rd1891, 4294967295;
	add.s64 	%rd1895, %rd1893, %rd1894;
	and.b64  	%rd1896, %rd1892, 4294967295;
	add.s64 	%rd1897, %rd1895, %rd1896;
	shr.u64 	%rd1898, %rd1891, 32;
	mad.lo.s64 	%rd1899, %rd1890, %rd1872, %rd1898;
	shr.u64 	%rd1900, %rd1892, 32;
	add.s64 	%rd1901, %rd1899, %rd1900;
	shr.u64 	%rd1902, %rd1897, 32;
	shl.b64 	%rd1903, %rd1897, 32;
	and.b64  	%rd1904, %rd1889, 4294967295;
	or.b64  	%rd1905, %rd1903, %rd1904;
	add.s64 	%rd1906, %rd1901, %rd1902;
	and.b64  	%rd1907, %rd7857, 4294967295;
	mul.lo.s64 	%rd1908, %rd1907, %rd1867;
	shr.u64 	%rd1909, %rd7857, 32;
	mul.lo.s64 	%rd1910, %rd1909, %rd1867;
	mul.lo.s64 	%rd1911, %rd1907, %rd1872;
	shr.u64 	%rd1912, %rd1908, 32;
	and.b64  	%rd1913, %rd1910, 4294967295;
	add.s64 	%rd1914, %rd1912, %rd1913;
	and.b64  	%rd1915, %rd1911, 4294967295;
	add.s64 	%rd1916, %rd1914, %rd1915;
	shr.u64 	%rd1917, %rd1910, 32;
	mad.lo.s64 	%rd1918, %rd1909, %rd1872, %rd1917;
	shr.u64 	%rd1919, %rd1911, 32;
	add.s64 	%rd1920, %rd1918, %rd1919;
	shr.u64 	%rd1921, %rd1916, 32;
	shl.b64 	%rd1922, %rd1916, 32;
	and.b64  	%rd1923, %rd1908, 4294967295;
	or.b64  	%rd1924, %rd1922, %rd1923;
	add.s64 	%rd1925, %rd1920, %rd1921;
	and.b64  	%rd1926, %rd7856, 4294967295;
	mul.lo.s64 	%rd1927, %rd1926, %rd1867;
	shr.u64 	%rd1928, %rd7856, 32;
	mul.lo.s64 	%rd1929, %rd1928, %rd1867;
	mul.lo.s64 	%rd1930, %rd1926, %rd1872;
	shr.u64 	%rd1931, %rd1927, 32;
	and.b64  	%rd1932, %rd1929, 4294967295;
	add.s64 	%rd1933, %rd1931, %rd1932;
	and.b64  	%rd1934, %rd1930, 4294967295;
	add.s64 	%rd1935, %rd1933, %rd1934;
	shr.u64 	%rd1936, %rd1929, 32;
	mad.lo.s64 	%rd1937, %rd1928, %rd1872, %rd1936;
	shr.u64 	%rd1938, %rd1930, 32;
	add.s64 	%rd1939, %rd1937, %rd1938;
	shr.u64 	%rd1940, %rd1935, 32;
	shl.b64 	%rd1941, %rd1935, 32;
	and.b64  	%rd1942, %rd1927, 4294967295;
	or.b64  	%rd1943, %rd1941, %rd1942;
	add.s64 	%rd1944, %rd1939, %rd1940;
	and.b64  	%rd1945, %rd7842, 4294967295;
	mul.lo.s64 	%rd1946, %rd1868, %rd1945;
	mul.lo.s64 	%rd1947, %rd1870, %rd1945;
	shr.u64 	%rd1948, %rd7842, 32;
	mul.lo.s64 	%rd1949, %rd1868, %rd1948;
	shr.u64 	%rd1950, %rd1946, 32;
	and.b64  	%rd1951, %rd1947, 4294967295;
	add.s64 	%rd1952, %rd1950, %rd1951;
	and.b64  	%rd1953, %rd1949, 4294967295;
	add.s64 	%rd1954, %rd1952, %rd1953;
	shr.u64 	%rd1955, %rd1947, 32;
	mad.lo.s64 	%rd1956, %rd1870, %rd1948, %rd1955;
	shr.u64 	%rd1957, %rd1949, 32;
	add.s64 	%rd1958, %rd1956, %rd1957;
	shr.u64 	%rd1959, %rd1954, 32;
	shl.b64 	%rd1960, %rd1954, 32;
	and.b64  	%rd1961, %rd1946, 4294967295;
	or.b64  	%rd1962, %rd1960, %rd1961;
	add.s64 	%rd1963, %rd1905, %rd1962;
	setp.lt.u64 	%p110, %rd1963, %rd1905;
	selp.u64 	%rd1964, 1, 0, %p110;
	add.s64 	%rd1965, %rd1958, %rd1906;
	add.s64 	%rd1966, %rd1965, %rd1959;
	add.s64 	%rd1967, %rd1966, %rd1964;
	mul.lo.s64 	%rd1968, %rd1888, %rd1945;
	mul.lo.s64 	%rd1969, %rd1890, %rd1945;
	mul.lo.s64 	%rd1970, %rd1888, %rd1948;
	shr.u64 	%rd1971, %rd1968, 32;
	and.b64  	%rd1972, %rd1969, 4294967295;
	add.s64 	%rd1973, %rd1971, %rd1972;
	and.b64  	%rd1974, %rd1970, 4294967295;
	add.s64 	%rd1975, %rd1973, %rd1974;
	shr.u64 	%rd1976, %rd1969, 32;
	mad.lo.s64 	%rd1977, %rd1890, %rd1948, %rd1976;
	shr.u64 	%rd1978, %rd1970, 32;
	add.s64 	%rd1979, %rd1977, %rd1978;
	shr.u64 	%rd1980, %rd1975, 32;
	shl.b64 	%rd1981, %rd1975, 32;
	and.b64  	%rd1982, %rd1968, 4294967295;
	or.b64  	%rd1983, %rd1981, %rd1982;
	add.s64 	%rd1984, %rd1924, %rd1964;
	add.s64 	%rd1985, %rd1984, %rd1983;
	max.u64 	%rd1986, %rd1924, %rd1984;
	setp.gt.u64 	%p111, %rd1986, %rd1985;
	selp.u64 	%rd1987, 1, 0, %p111;
	add.s64 	%rd1988, %rd1979, %rd1925;
	add.s64 	%rd1989, %rd1988, %rd1980;
	add.s64 	%rd1990, %rd1989, %rd1987;
	mul.lo.s64 	%rd1991, %rd1907, %rd1945;
	mul.lo.s64 	%rd1992, %rd1909, %rd1945;
	mul.lo.s64 	%rd1993, %rd1907, %rd1948;
	shr.u64 	%rd1994, %rd1991, 32;
	and.b64  	%rd1995, %rd1992, 4294967295;
	add.s64 	%rd1996, %rd1994, %rd1995;
	and.b64  	%rd1997, %rd1993, 4294967295;
	add.s64 	%rd1998, %rd1996, %rd1997;
	shr.u64 	%rd1999, %rd1992, 32;
	mad.lo.s64 	%rd2000, %rd1909, %rd1948, %rd1999;
	shr.u64 	%rd2001, %rd1993, 32;
	add.s64 	%rd2002, %rd2000, %rd2001;
	shr.u64 	%rd2003, %rd1998, 32;
	shl.b64 	%rd2004, %rd1998, 32;
	and.b64  	%rd2005, %rd1991, 4294967295;
	or.b64  	%rd2006, %rd2004, %rd2005;
	add.s64 	%rd2007, %rd1943, %rd1987;
	add.s64 	%rd2008, %rd2007, %rd2006;
	max.u64 	%rd2009, %rd1943, %rd2007;
	setp.gt.u64 	%p112, %rd2009, %rd2008;
	selp.u64 	%rd2010, 1, 0, %p112;
	add.s64 	%rd2011, %rd2002, %rd1944;
	add.s64 	%rd2012, %rd2011, %rd2003;
	add.s64 	%rd2013, %rd2012, %rd2010;
	and.b64  	%rd2014, %rd7841, 4294967295;
	mul.lo.s64 	%rd2015, %rd1868, %rd2014;
	mul.lo.s64 	%rd2016, %rd1870, %rd2014;
	shr.u64 	%rd2017, %rd7841, 32;
	mul.lo.s64 	%rd2018, %rd1868, %rd2017;
	shr.u64 	%rd2019, %rd2015, 32;
	and.b64  	%rd2020, %rd2016, 4294967295;
	add.s64 	%rd2021, %rd2019, %rd2020;
	and.b64  	%rd2022, %rd2018, 4294967295;
	add.s64 	%rd2023, %rd2021, %rd2022;
	shr.u64 	%rd2024, %rd2016, 32;
	mad.lo.s64 	%rd2025, %rd1870, %rd2017, %rd2024;
	shr.u64 	%rd2026, %rd2018, 32;
	add.s64 	%rd2027, %rd2025, %rd2026;
	shr.u64 	%rd2028, %rd2023, 32;
	shl.b64 	%rd2029, %rd2023, 32;
	and.b64  	%rd2030, %rd2015, 4294967295;
	or.b64  	%rd2031, %rd2029, %rd2030;
	add.s64 	%rd2032, %rd1985, %rd2031;
	setp.lt.u64 	%p113, %rd2032, %rd1985;
	selp.u64 	%rd2033, 1, 0, %p113;
	add.s64 	%rd2034, %rd2027, %rd1990;
	add.s64 	%rd2035, %rd2034, %rd2028;
	add.s64 	%rd2036, %rd2035, %rd2033;
	mul.lo.s64 	%rd2037, %rd1888, %rd2014;
	mul.lo.s64 	%rd2038, %rd1890, %rd2014;
	mul.lo.s64 	%rd2039, %rd1888, %rd2017;
	shr.u64 	%rd2040, %rd2037, 32;
	and.b64  	%rd2041, %rd2038, 4294967295;
	add.s64 	%rd2042, %rd2040, %rd2041;
	and.b64  	%rd2043, %rd2039, 4294967295;
	add.s64 	%rd2044, %rd2042, %rd2043;
	shr.u64 	%rd2045, %rd2038, 32;
	mad.lo.s64 	%rd2046, %rd1890, %rd2017, %rd2045;
	shr.u64 	%rd2047, %rd2039, 32;
	add.s64 	%rd2048, %rd2046, %rd2047;
	shr.u64 	%rd2049, %rd2044, 32;
	shl.b64 	%rd2050, %rd2044, 32;
	and.b64  	%rd2051, %rd2037, 4294967295;
	or.b64  	%rd2052, %rd2050, %rd2051;
	add.s64 	%rd2053, %rd2008, %rd2033;
	add.s64 	%rd2054, %rd2053, %rd2052;
	max.u64 	%rd2055, %rd2008, %rd2053;
	setp.gt.u64 	%p114, %rd2055, %rd2054;
	selp.u64 	%rd2056, 1, 0, %p114;
	add.s64 	%rd2057, %rd2048, %rd2013;
	add.s64 	%rd2058, %rd2057, %rd2049;
	add.s64 	%rd2059, %rd2058, %rd2056;
	and.b64  	%rd2060, %rd7840, 4294967295;
	mul.lo.s64 	%rd2061, %rd1868, %rd2060;
	mul.lo.s64 	%rd2062, %rd1870, %rd2060;
	shr.u64 	%rd2063, %rd7840, 32;
	mul.lo.s64 	%rd2064, %rd1868, %rd2063;
	shr.u64 	%rd2065, %rd2061, 32;
	and.b64  	%rd2066, %rd2062, 4294967295;
	add.s64 	%rd2067, %rd2065, %rd2066;
	and.b64  	%rd2068, %rd2064, 4294967295;
	add.s64 	%rd2069, %rd2067, %rd2068;
	shr.u64 	%rd2070, %rd2062, 32;
	mad.lo.s64 	%rd2071, %rd1870, %rd2063, %rd2070;
	shr.u64 	%rd2072, %rd2064, 32;
	add.s64 	%rd2073, %rd2071, %rd2072;
	shr.u64 	%rd2074, %rd2069, 32;
	shl.b64 	%rd2075, %rd2069, 32;
	and.b64  	%rd2076, %rd2061, 4294967295;
	or.b64  	%rd2077, %rd2075, %rd2076;
	add.s64 	%rd2078, %rd2054, %rd2077;
	setp.lt.u64 	%p115, %rd2078, %rd2054;
	selp.u64 	%rd2079, 1, 0, %p115;
	add.s64 	%rd2080, %rd2073, %rd2059;
	add.s64 	%rd2081, %rd2080, %rd2074;
	add.s64 	%rd2082, %rd2081, %rd2079;
	ld.const.u64 	%rd2083, [MU_P];
	mul.lo.s64 	%rd2084, %rd2083, %rd1886;
	mul.lo.s64 	%rd2085, %rd138, %rd2084;
	mul.hi.u64 	%rd2086, %rd138, %rd2084;
	add.cc.s64 	%rd2087, %rd2085, %rd1886;
	addc.cc.s64 	%rd2088, %rd2086, 0;
	mul.lo.s64 	%rd2089, %rd137, %rd2084;
	mul.hi.u64 	%rd2090, %rd137, %rd2084;
	mov.b64 	%rd2091, 0;
	add.cc.s64 	%rd2092, %rd2088, %rd1963;
	addc.cc.s64 	%rd2093, %rd2091, 0;
	add.cc.s64 	%rd2094, %rd2092, %rd2089;
	addc.cc.s64 	%rd2095, %rd2093, %rd2090;
	mul.lo.s64 	%rd2096, %rd136, %rd2084;
	mul.hi.u64 	%rd2097, %rd136, %rd2084;
	add.cc.s64 	%rd2098, %rd2095, %rd2032;
	addc.cc.s64 	%rd2099, %rd2091, 0;
	add.cc.s64 	%rd2100, %rd2098, %rd2096;
	addc.cc.s64 	%rd2101, %rd2099, %rd2097;
	mul.lo.s64 	%rd2102, %rd135, %rd2084;
	mul.hi.u64 	%rd2103, %rd135, %rd2084;
	add.cc.s64 	%rd2104, %rd2101, %rd2078;
	addc.cc.s64 	%rd2105, %rd2091, 0;
	add.cc.s64 	%rd2106, %rd2104, %rd2102;
	addc.cc.s64 	%rd2107, %rd2105, %rd2103;
	add.s64 	%rd2108, %rd1887, %rd2107;
	setp.lt.u64 	%p116, %rd2108, %rd1887;
	selp.u64 	%rd2109, 1, 0, %p116;
	add.s64 	%rd2110, %rd1967, %rd2109;
	setp.lt.u64 	%p117, %rd2110, %rd1967;
	selp.u64 	%rd2111, 1, 0, %p117;
	add.s64 	%rd2112, %rd2036, %rd2111;
	setp.lt.u64 	%p118, %rd2112, %rd2036;
	selp.u64 	%rd2113, 1, 0, %p118;
	add.s64 	%rd2114, %rd2082, %rd2113;
	mul.lo.s64 	%rd2115, %rd2083, %rd2094;
	mul.lo.s64 	%rd2116, %rd138, %rd2115;
	mul.hi.u64 	%rd2117, %rd138, %rd2115;
	add.cc.s64 	%rd2118, %rd2116, %rd2094;
	addc.cc.s64 	%rd2119, %rd2117, 0;
	mul.lo.s64 	%rd2120, %rd137, %rd2115;
	mul.hi.u64 	%rd2121, %rd137, %rd2115;
	add.cc.s64 	%rd2122, %rd2119, %rd2100;
	addc.cc.s64 	%rd2123, %rd2091, 0;
	add.cc.s64 	%rd2124, %rd2122, %rd2120;
	addc.cc.s64 	%rd2125, %rd2123, %rd2121;
	mul.lo.s64 	%rd2126, %rd136, %rd2115;
	mul.hi.u64 	%rd2127, %rd136, %rd2115;
	add.cc.s64 	%rd2128, %rd2125, %rd2106;
	addc.cc.s64 	%rd2129, %rd2091, 0;
	add.cc.s64 	%rd2130, %rd2128, %rd2126;
	addc.cc.s64 	%rd2131, %rd2129, %rd2127;
	mul.lo.s64 	%rd2132, %rd135, %rd2115;
	mul.hi.u64 	%rd2133, %rd135, %rd2115;
	add.cc.s64 	%rd2134, %rd2131, %rd2108;
	addc.cc.s64 	%rd2135, %rd2091, 0;
	add.cc.s64 	%rd2136, %rd2134, %rd2132;
	addc.cc.s64 	%rd2137, %rd2135, %rd2133;
	add.s64 	%rd2138, %rd2110, %rd2137;
	setp.lt.u64 	%p119, %rd2138, %rd2110;
	selp.u64 	%rd2139, 1, 0, %p119;
	add.s64 	%rd2140, %rd2112, %rd2139;
	setp.lt.u64 	%p120, %rd2140, %rd2112;
	selp.u64 	%rd2141, 1, 0, %p120;
	add.s64 	%rd2142, %rd2114, %rd2141;
	mul.lo.s64 	%rd2143, %rd2083, %rd2124;
	mul.lo.s64 	%rd2144, %rd138, %rd2143;
	mul.hi.u64 	%rd2145, %rd138, %rd2143;
	add.cc.s64 	%rd2146, %rd2144, %rd2124;
	addc.cc.s64 	%rd2147, %rd2145, 0;
	mul.lo.s64 	%rd2148, %rd137, %rd2143;
	mul.hi.u64 	%rd2149, %rd137, %rd2143;
	add.cc.s64 	%rd2150, %rd2147, %rd2130;
	addc.cc.s64 	%rd2151, %rd2091, 0;
	add.cc.s64 	%rd2152, %rd2150, %rd2148;
	addc.cc.s64 	%rd2153, %rd2151, %rd2149;
	mul.lo.s64 	%rd2154, %rd136, %rd2143;
	mul.hi.u64 	%rd2155, %rd136, %rd2143;
	add.cc.s64 	%rd2156, %rd2153, %rd2136;
	addc.cc.s64 	%rd2157, %rd2091, 0;
	add.cc.s64 	%rd2158, %rd2156, %rd2154;
	addc.cc.s64 	%rd2159, %rd2157, %rd2155;
	mul.lo.s64 	%rd2160, %rd135, %rd2143;
	mul.hi.u64 	%rd2161, %rd135, %rd2143;
	add.cc.s64 	%rd2162, %rd2159, %rd2138;
	addc.cc.s64 	%rd2163, %rd2091, 0;
	add.cc.s64 	%rd2164, %rd2162, %rd2160;
	addc.cc.s64 	%rd2165, %rd2163, %rd2161;
	add.s64 	%rd2166, %rd2140, %rd2165;
	setp.lt.u64 	%p121, %rd2166, %rd2140;
	selp.u64 	%rd2167, 1, 0, %p121;
	add.s64 	%rd2168, %rd2142, %rd2167;
	mul.lo.s64 	%rd2169, %rd2083, %rd2152;
	mul.lo.s64 	%rd2170, %rd138, %rd2169;
	mul.hi.u64 	%rd2171, %rd138, %rd2169;
	add.cc.s64 	%rd2172, %rd2170, %rd2152;
	addc.cc.s64 	%rd2173, %rd2171, 0;
	mul.lo.s64 	%rd2174, %rd137, %rd2169;
	mul.hi.u64 	%rd2175, %rd137, %rd2169;
	add.cc.s64 	%rd2176, %rd2173, %rd2158;
	addc.cc.s64 	%rd2177, %rd2091, 0;
	add.cc.s64 	%rd139, %rd2176, %rd2174;
	addc.cc.s64 	%rd2178, %rd2177, %rd2175;
	mul.lo.s64 	%rd2179, %rd136, %rd2169;
	mul.hi.u64 	%rd2180, %rd136, %rd2169;
	add.cc.s64 	%rd2181, %rd2178, %rd2164;
	addc.cc.s64 	%rd2182, %rd2091, 0;
	add.cc.s64 	%rd140, %rd2181, %rd2179;
	addc.cc.s64 	%rd2183, %rd2182, %rd2180;
	mul.lo.s64 	%rd2184, %rd135, %rd2169;
	mul.hi.u64 	%rd2185, %rd135, %rd2169;
	add.cc.s64 	%rd2186, %rd2183, %rd2166;
	addc.cc.s64 	%rd2187, %rd2091, 0;
	add.cc.s64 	%rd141, %rd2186, %rd2184;
	addc.cc.s64 	%rd2188, %rd2187, %rd2185;
	add.s64 	%rd7868, %rd2168, %rd2188;
	setp.gt.u64 	%p122, %rd7868, %rd135;
	@%p122 bra 	$L__BB3_43;
	setp.lt.u64 	%p123, %rd7868, %rd135;
	mov.u64 	%rd7869, %rd141;
	mov.u64 	%rd7870, %rd140;
	mov.u64 	%rd7871, %rd139;
	@%p123 bra 	$L__BB3_44;
	setp.lt.u64 	%p124, %rd136, %rd141;
	@%p124 bra 	$L__BB3_43;
	setp.gt.u64 	%p125, %rd136, %rd141;
	mov.u64 	%rd7869, %rd141;
	mov.u64 	%rd7870, %rd140;
	mov.u64 	%rd7871, %rd139;
	@%p125 bra 	$L__BB3_44;
	setp.lt.u64 	%p126, %rd137, %rd140;
	@%p126 bra 	$L__BB3_43;
	setp.gt.u64 	%p127, %rd137, %rd140;
	setp.gt.u64 	%p128, %rd138, %rd139;
	or.pred  	%p129, %p127, %p128;
	mov.u64 	%rd7869, %rd141;
	mov.u64 	%rd7870, %rd140;
	mov.u64 	%rd7871, %rd139;
	@%p129 bra 	$L__BB3_44;
$L__BB3_43:
	sub.s64 	%rd7871, %rd139, %rd138;
	setp.lt.u64 	%p130, %rd139, %rd138;
	selp.u64 	%rd2190, 1, 0, %p130;
	add.s64 	%rd2191, %rd137, %rd2190;
	sub.s64 	%rd7870, %rd140, %rd2191;
	setp.lt.u64 	%p131, %rd140, %rd2191;
	selp.u64 	%rd2192, 1, 0, %p131;
	add.s64 	%rd2193, %rd136, %rd2192;
	sub.s64 	%rd7869, %rd141, %rd2193;
	setp.lt.u64 	%p132, %rd141, %rd2193;
	selp.u64 	%rd2194, 1, 0, %p132;
	add.s64 	%rd2195, %rd135, %rd2194;
	sub.s64 	%rd7868, %rd7868, %rd2195;
$L__BB3_44:
	ld.const.u64 	%rd2196, [P_CONST+24];
	ld.const.u64 	%rd2197, [P_CONST+16];
	ld.const.u64 	%rd2198, [P_CONST+8];
	ld.const.u64 	%rd2199, [P_CONST];
	and.b64  	%rd151, %rd7835, 4294967295;
	shr.u64 	%rd152, %rd7835, 32;
	shr.u64 	%rd2200, %rd7871, 32;
	and.b64  	%rd2201, %rd7871, 4294967295;
	mul.lo.s64 	%rd2202, %rd2201, %rd151;
	mul.lo.s64 	%rd2203, %rd2200, %rd151;
	mul.lo.s64 	%rd2204, %rd2201, %rd152;
	shr.u64 	%rd2205, %rd2202, 32;
	and.b64  	%rd2206, %rd2203, 4294967295;
	add.s64 	%rd2207, %rd2205, %rd2206;
	and.b64  	%rd2208, %rd2204, 4294967295;
	add.s64 	%rd2209, %rd2207, %rd2208;
	shr.u64 	%rd2210, %rd2203, 32;
	mad.lo.s64 	%rd2211, %rd2200, %rd152, %rd2210;
	shr.u64 	%rd2212, %rd2204, 32;
	add.s64 	%rd2213, %rd2211, %rd2212;
	shr.u64 	%rd2214, %rd2209, 32;
	shl.b64 	%rd2215, %rd2209, 32;
	and.b64  	%rd2216, %rd2202, 4294967295;
	or.b64  	%rd2217, %rd2215, %rd2216;
	add.s64 	%rd2218, %rd2213, %rd2214;
	shr.u64 	%rd2219, %rd7870, 32;
	and.b64  	%rd2220, %rd7870, 4294967295;
	mul.lo.s64 	%rd2221, %rd2220, %rd151;
	mul.lo.s64 	%rd2222, %rd2219, %rd151;
	mul.lo.s64 	%rd2223, %rd2220, %rd152;
	shr.u64 	%rd2224, %rd2221, 32;
	and.b64  	%rd2225, %rd2222, 4294967295;
	add.s64 	%rd2226, %rd2224, %rd2225;
	and.b64  	%rd2227, %rd2223, 4294967295;
	add.s64 	%rd2228, %rd2226, %rd2227;
	shr.u64 	%rd2229, %rd2222, 32;
	mad.lo.s64 	%rd2230, %rd2219, %rd152, %rd2229;
	shr.u64 	%rd2231, %rd2223, 32;
	add.s64 	%rd2232, %rd2230, %rd2231;
	shr.u64 	%rd2233, %rd2228, 32;
	shl.b64 	%rd2234, %rd2228, 32;
	and.b64  	%rd2235, %rd2221, 4294967295;
	or.b64  	%rd2236, %rd2234, %rd2235;
	add.s64 	%rd2237, %rd2232, %rd2233;
	shr.u64 	%rd2238, %rd7869, 32;
	and.b64  	%rd2239, %rd7869, 4294967295;
	mul.lo.s64 	%rd2240, %rd2239, %rd151;
	mul.lo.s64 	%rd2241, %rd2238, %rd151;
	mul.lo.s64 	%rd2242, %rd2239, %rd152;
	shr.u64 	%rd2243, %rd2240, 32;
	and.b64  	%rd2244, %rd2241, 4294967295;
	add.s64 	%rd2245, %rd2243, %rd2244;
	and.b64  	%rd2246, %rd2242, 4294967295;
	add.s64 	%rd2247, %rd2245, %rd2246;
	shr.u64 	%rd2248, %rd2241, 32;
	mad.lo.s64 	%rd2249, %rd2238, %rd152, %rd2248;
	shr.u64 	%rd2250, %rd2242, 32;
	add.s64 	%rd2251, %rd2249, %rd2250;
	shr.u64 	%rd2252, %rd2247, 32;
	shl.b64 	%rd2253, %rd2247, 32;
	and.b64  	%rd2254, %rd2240, 4294967295;
	or.b64  	%rd2255, %rd2253, %rd2254;
	add.s64 	%rd2256, %rd2251, %rd2252;
	shr.u64 	%rd2257, %rd7868, 32;
	and.b64  	%rd2258, %rd7868, 4294967295;
	mul.lo.s64 	%rd2259, %rd2258, %rd151;
	mul.lo.s64 	%rd2260, %rd2257, %rd151;
	mul.lo.s64 	%rd2261, %rd2258, %rd152;
	shr.u64 	%rd2262, %rd2259, 32;
	and.b64  	%rd2263, %rd2260, 4294967295;
	add.s64 	%rd2264, %rd2262, %rd2263;
	and.b64  	%rd2265, %rd2261, 4294967295;
	add.s64 	%rd2266, %rd2264, %rd2265;
	shr.u64 	%rd2267, %rd2260, 32;
	mad.lo.s64 	%rd2268, %rd2257, %rd152, %rd2267;
	shr.u64 	%rd2269, %rd2261, 32;
	add.s64 	%rd2270, %rd2268, %rd2269;
	shr.u64 	%rd2271, %rd2266, 32;
	shl.b64 	%rd2272, %rd2266, 32;
	and.b64  	%rd2273, %rd2259, 4294967295;
	or.b64  	%rd2274, %rd2272, %rd2273;
	add.s64 	%rd2275, %rd2270, %rd2271;
	and.b64  	%rd153, %rd7834, 4294967295;
	shr.u64 	%rd154, %rd7834, 32;
	mul.lo.s64 	%rd2276, %rd2201, %rd153;
	mul.lo.s64 	%rd2277, %rd2200, %rd153;
	mul.lo.s64 	%rd2278, %rd2201, %rd154;
	shr.u64 	%rd2279, %rd2276, 32;
	and.b64  	%rd2280, %rd2277, 4294967295;
	add.s64 	%rd2281, %rd2279, %rd2280;
	and.b64  	%rd2282, %rd2278, 4294967295;
	add.s64 	%rd2283, %rd2281, %rd2282;
	shr.u64 	%rd2284, %rd2277, 32;
	mad.lo.s64 	%rd2285, %rd2200, %rd154, %rd2284;
	shr.u64 	%rd2286, %rd2278, 32;
	add.s64 	%rd2287, %rd2285, %rd2286;
	shr.u64 	%rd2288, %rd2283, 32;
	shl.b64 	%rd2289, %rd2283, 32;
	and.b64  	%rd2290, %rd2276, 4294967295;
	or.b64  	%rd2291, %rd2289, %rd2290;
	add.s64 	%rd2292, %rd2236, %rd2291;
	setp.lt.u64 	%p133, %rd2292, %rd2236;
	selp.u64 	%rd2293, 1, 0, %p133;
	add.s64 	%rd2294, %rd2287, %rd2237;
	add.s64 	%rd2295, %rd2294, %rd2288;
	add.s64 	%rd2296, %rd2295, %rd2293;
	mul.lo.s64 	%rd2297, %rd2220, %rd153;
	mul.lo.s64 	%rd2298, %rd2219, %rd153;
	mul.lo.s64 	%rd2299, %rd2220, %rd154;
	shr.u64 	%rd2300, %rd2297, 32;
	and.b64  	%rd2301, %rd2298, 4294967295;
	add.s64 	%rd2302, %rd2300, %rd2301;
	and.b64  	%rd2303, %rd2299, 4294967295;
	add.s64 	%rd2304, %rd2302, %rd2303;
	shr.u64 	%rd2305, %rd2298, 32;
	mad.lo.s64 	%rd2306, %rd2219, %rd154, %rd2305;
	shr.u64 	%rd2307, %rd2299, 32;
	add.s64 	%rd2308, %rd2306, %rd2307;
	shr.u64 	%rd2309, %rd2304, 32;
	shl.b64 	%rd2310, %rd2304, 32;
	and.b64  	%rd2311, %rd2297, 4294967295;
	or.b64  	%rd2312, %rd2310, %rd2311;
	add.s64 	%rd2313, %rd2255, %rd2293;
	add.s64 	%rd2314, %rd2313, %rd2312;
	max.u64 	%rd2315, %rd2255, %rd2313;
	setp.gt.u64 	%p134, %rd2315, %rd2314;
	selp.u64 	%rd2316, 1, 0, %p134;
	add.s64 	%rd2317, %rd2308, %rd2256;
	add.s64 	%rd2318, %rd2317, %rd2309;
	add.s64 	%rd2319, %rd2318, %rd2316;
	mul.lo.s64 	%rd2320, %rd2239, %rd153;
	mul.lo.s64 	%rd2321, %rd2238, %rd153;
	mul.lo.s64 	%rd2322, %rd2239, %rd154;
	shr.u64 	%rd2323, %rd2320, 32;
	and.b64  	%rd2324, %rd2321, 4294967295;
	add.s64 	%rd2325, %rd2323, %rd2324;
	and.b64  	%rd2326, %rd2322, 4294967295;
	add.s64 	%rd2327, %rd2325, %rd2326;
	shr.u64 	%rd2328, %rd2321, 32;
	mad.lo.s64 	%rd2329, %rd2238, %rd154, %rd2328;
	shr.u64 	%rd2330, %rd2322, 32;
	add.s64 	%rd2331, %rd2329, %rd2330;
	shr.u64 	%rd2332, %rd2327, 32;
	shl.b64 	%rd2333, %rd2327, 32;
	and.b64  	%rd2334, %rd2320, 4294967295;
	or.b64  	%rd2335, %rd2333, %rd2334;
	add.s64 	%rd2336, %rd2274, %rd2316;
	add.s64 	%rd2337, %rd2336, %rd2335;
	max.u64 	%rd2338, %rd2274, %rd2336;
	setp.gt.u64 	%p135, %rd2338, %rd2337;
	selp.u64 	%rd2339, 1, 0, %p135;
	add.s64 	%rd2340, %rd2331, %rd2275;
	add.s64 	%rd2341, %rd2340, %rd2332;
	add.s64 	%rd2342, %rd2341, %rd2339;
	and.b64  	%rd155, %rd7833, 4294967295;
	shr.u64 	%rd156, %rd7833, 32;
	mul.lo.s64 	%rd2343, %rd2201, %rd155;
	mul.lo.s64 	%rd2344, %rd2200, %rd155;
	mul.lo.s64 	%rd2345, %rd2201, %rd156;
	shr.u64 	%rd2346, %rd2343, 32;
	and.b64  	%rd2347, %rd2344, 4294967295;
	add.s64 	%rd2348, %rd2346, %rd2347;
	and.b64  	%rd2349, %rd2345, 4294967295;
	add.s64 	%rd2350, %rd2348, %rd2349;
	shr.u64 	%rd2351, %rd2344, 32;
	mad.lo.s64 	%rd2352, %rd2200, %rd156, %rd2351;
	shr.u64 	%rd2353, %rd2345, 32;
	add.s64 	%rd2354, %rd2352, %rd2353;
	shr.u64 	%rd2355, %rd2350, 32;
	shl.b64 	%rd2356, %rd2350, 32;
	and.b64  	%rd2357, %rd2343, 4294967295;
	or.b64  	%rd2358, %rd2356, %rd2357;
	add.s64 	%rd2359, %rd2314, %rd2358;
	setp.lt.u64 	%p136, %rd2359, %rd2314;
	selp.u64 	%rd2360, 1, 0, %p136;
	add.s64 	%rd2361, %rd2354, %rd2319;
	add.s64 	%rd2362, %rd2361, %rd2355;
	add.s64 	%rd2363, %rd2362, %rd2360;
	mul.lo.s64 	%rd2364, %rd2220, %rd155;
	mul.lo.s64 	%rd2365, %rd2219, %rd155;
	mul.lo.s64 	%rd2366, %rd2220, %rd156;
	shr.u64 	%rd2367, %rd2364, 32;
	and.b64  	%rd2368, %rd2365, 4294967295;
	add.s64 	%rd2369, %rd2367, %rd2368;
	and.b64  	%rd2370, %rd2366, 4294967295;
	add.s64 	%rd2371, %rd2369, %rd2370;
	shr.u64 	%rd2372, %rd2365, 32;
	mad.lo.s64 	%rd2373, %rd2219, %rd156, %rd2372;
	shr.u64 	%rd2374, %rd2366, 32;
	add.s64 	%rd2375, %rd2373, %rd2374;
	shr.u64 	%rd2376, %rd2371, 32;
	shl.b64 	%rd2377, %rd2371, 32;
	and.b64  	%rd2378, %rd2364, 4294967295;
	or.b64  	%rd2379, %rd2377, %rd2378;
	add.s64 	%rd2380, %rd2337, %rd2360;
	add.s64 	%rd2381, %rd2380, %rd2379;
	max.u64 	%rd2382, %rd2337, %rd2380;
	setp.gt.u64 	%p137, %rd2382, %rd2381;
	selp.u64 	%rd2383, 1, 0, %p137;
	add.s64 	%rd2384, %rd2375, %rd2342;
	add.s64 	%rd2385, %rd2384, %rd2376;
	add.s64 	%rd2386, %rd2385, %rd2383;
	and.b64  	%rd157, %rd7832, 4294967295;
	shr.u64 	%rd158, %rd7832, 32;
	mul.lo.s64 	%rd2387, %rd2201, %rd157;
	mul.lo.s64 	%rd2388, %rd2200, %rd157;
	mul.lo.s64 	%rd2389, %rd2201, %rd158;
	shr.u64 	%rd2390, %rd2387, 32;
	and.b64  	%rd2391, %rd2388, 4294967295;
	add.s64 	%rd2392, %rd2390, %rd2391;
	and.b64  	%rd2393, %rd2389, 4294967295;
	add.s64 	%rd2394, %rd2392, %rd2393;
	shr.u64 	%rd2395, %rd2388, 32;
	mad.lo.s64 	%rd2396, %rd2200, %rd158, %rd2395;
	shr.u64 	%rd2397, %rd2389, 32;
	add.s64 	%rd2398, %rd2396, %rd2397;
	shr.u64 	%rd2399, %rd2394, 32;
	shl.b64 	%rd2400, %rd2394, 32;
	and.b64  	%rd2401, %rd2387, 4294967295;
	or.b64  	%rd2402, %rd2400, %rd2401;
	add.s64 	%rd2403, %rd2381, %rd2402;
	setp.lt.u64 	%p138, %rd2403, %rd2381;
	selp.u64 	%rd2404, 1, 0, %p138;
	add.s64 	%rd2405, %rd2398, %rd2386;
	add.s64 	%rd2406, %rd2405, %rd2399;
	add.s64 	%rd2407, %rd2406, %rd2404;
	ld.const.u64 	%rd2408, [MU_P];
	mul.lo.s64 	%rd2409, %rd2408, %rd2217;
	mul.lo.s64 	%rd2410, %rd2199, %rd2409;
	mul.hi.u64 	%rd2411, %rd2199, %rd2409;
	add.cc.s64 	%rd2412, %rd2410, %rd2217;
	addc.cc.s64 	%rd2413, %rd2411, 0;
	mul.lo.s64 	%rd2414, %rd2198, %rd2409;
	mul.hi.u64 	%rd2415, %rd2198, %rd2409;
	mov.b64 	%rd2416, 0;
	add.cc.s64 	%rd2417, %rd2413, %rd2292;
	addc.cc.s64 	%rd2418, %rd2416, 0;
	add.cc.s64 	%rd2419, %rd2417, %rd2414;
	addc.cc.s64 	%rd2420, %rd2418, %rd2415;
	mul.lo.s64 	%rd2421, %rd2197, %rd2409;
	mul.hi.u64 	%rd2422, %rd2197, %rd2409;
	add.cc.s64 	%rd2423, %rd2420, %rd2359;
	addc.cc.s64 	%rd2424, %rd2416, 0;
	add.cc.s64 	%rd2425, %rd2423, %rd2421;
	addc.cc.s64 	%rd2426, %rd2424, %rd2422;
	mul.lo.s64 	%rd2427, %rd2196, %rd2409;
	mul.hi.u64 	%rd2428, %rd2196, %rd2409;
	add.cc.s64 	%rd2429, %rd2426, %rd2403;
	addc.cc.s64 	%rd2430, %rd2416, 0;
	add.cc.s64 	%rd2431, %rd2429, %rd2427;
	addc.cc.s64 	%rd2432, %rd2430, %rd2428;
	add.s64 	%rd2433, %rd2218, %rd2432;
	setp.lt.u64 	%p139, %rd2433, %rd2218;
	selp.u64 	%rd2434, 1, 0, %p139;
	add.s64 	%rd2435, %rd2296, %rd2434;
	setp.lt.u64 	%p140, %rd2435, %rd2296;
	selp.u64 	%rd2436, 1, 0, %p140;
	add.s64 	%rd2437, %rd2363, %rd2436;
	setp.lt.u64 	%p141, %rd2437, %rd2363;
	selp.u64 	%rd2438, 1, 0, %p141;
	add.s64 	%rd2439, %rd2407, %rd2438;
	mul.lo.s64 	%rd2440, %rd2408, %rd2419;
	mul.lo.s64 	%rd2441, %rd2199, %rd2440;
	mul.hi.u64 	%rd2442, %rd2199, %rd2440;
	add.cc.s64 	%rd2443, %rd2441, %rd2419;
	addc.cc.s64 	%rd2444, %rd2442, 0;
	mul.lo.s64 	%rd2445, %rd2198, %rd2440;
	mul.hi.u64 	%rd2446, %rd2198, %rd2440;
	add.cc.s64 	%rd2447, %rd2444, %rd2425;
	addc.cc.s64 	%rd2448, %rd2416, 0;
	add.cc.s64 	%rd2449, %rd2447, %rd2445;
	addc.cc.s64 	%rd2450, %rd2448, %rd2446;
	mul.lo.s64 	%rd2451, %rd2197, %rd2440;
	mul.hi.u64 	%rd2452, %rd2197, %rd2440;
	add.cc.s64 	%rd2453, %rd2450, %rd2431;
	addc.cc.s64 	%rd2454, %rd2416, 0;
	add.cc.s64 	%rd2455, %rd2453, %rd2451;
	addc.cc.s64 	%rd2456, %rd2454, %rd2452;
	mul.lo.s64 	%rd2457, %rd2196, %rd2440;
	mul.hi.u64 	%rd2458, %rd2196, %rd2440;
	add.cc.s64 	%rd2459, %rd2456, %rd2433;
	addc.cc.s64 	%rd2460, %rd2416, 0;
	add.cc.s64 	%rd2461, %rd2459, %rd2457;
	addc.cc.s64 	%rd2462, %rd2460, %rd2458;
	add.s64 	%rd2463, %rd2435, %rd2462;
	setp.lt.u64 	%p142, %rd2463, %rd2435;
	selp.u64 	%rd2464, 1, 0, %p142;
	add.s64 	%rd2465, %rd2437, %rd2464;
	setp.lt.u64 	%p143, %rd2465, %rd2437;
	selp.u64 	%rd2466, 1, 0, %p143;
	add.s64 	%rd2467, %rd2439, %rd2466;
	mul.lo.s64 	%rd2468, %rd2408, %rd2449;
	mul.lo.s64 	%rd2469, %rd2199, %rd2468;
	mul.hi.u64 	%rd2470, %rd2199, %rd2468;
	add.cc.s64 	%rd2471, %rd2469, %rd2449;
	addc.cc.s64 	%rd2472, %rd2470, 0;
	mul.lo.s64 	%rd2473, %rd2198, %rd2468;
	mul.hi.u64 	%rd2474, %rd2198, %rd2468;
	add.cc.s64 	%rd2475, %rd2472, %rd2455;
	addc.cc.s64 	%rd2476, %rd2416, 0;
	add.cc.s64 	%rd2477, %rd2475, %rd2473;
	addc.cc.s64 	%rd2478, %rd2476, %rd2474;
	mul.lo.s64 	%rd2479, %rd2197, %rd2468;
	mul.hi.u64 	%rd2480, %rd2197, %rd2468;
	add.cc.s64 	%rd2481, %rd2478, %rd2461;
	addc.cc.s64 	%rd2482, %rd2416, 0;
	add.cc.s64 	%rd2483, %rd2481, %rd2479;
	addc.cc.s64 	%rd2484, %rd2482, %rd2480;
	mul.lo.s64 	%rd2485, %rd2196, %rd2468;
	mul.hi.u64 	%rd2486, %rd2196, %rd2468;
	add.cc.s64 	%rd2487, %rd2484, %rd2463;
	addc.cc.s64 	%rd2488, %rd2416, 0;
	add.cc.s64 	%rd2489, %rd2487, %rd2485;
	addc.cc.s64 	%rd2490, %rd2488, %rd2486;
	add.s64 	%rd2491, %rd2465, %rd2490;
	setp.lt.u64 	%p144, %rd2491, %rd2465;
	selp.u64 	%rd2492, 1, 0, %p144;
	add.s64 	%rd2493, %rd2467, %rd2492;
	mul.lo.s64 	%rd2494, %rd2408, %rd2477;
	mul.lo.s64 	%rd2495, %rd2199, %rd2494;
	mul.hi.u64 	%rd2496, %rd2199, %rd2494;
	add.cc.s64 	%rd2497, %rd2495, %rd2477;
	addc.cc.s64 	%rd2498, %rd2496, 0;
	mul.lo.s64 	%rd2499, %rd2198, %rd2494;
	mul.hi.u64 	%rd2500, %rd2198, %rd2494;
	add.cc.s64 	%rd2501, %rd2498, %rd2483;
	addc.cc.s64 	%rd2502, %rd2416, 0;
	add.cc.s64 	%rd159, %rd2501, %rd2499;
	addc.cc.s64 	%rd2503, %rd2502, %rd2500;
	mul.lo.s64 	%rd2504, %rd2197, %rd2494;
	mul.hi.u64 	%rd2505, %rd2197, %rd2494;
	add.cc.s64 	%rd2506, %rd2503, %rd2489;
	addc.cc.s64 	%rd2507, %rd2416, 0;
	add.cc.s64 	%rd160, %rd2506, %rd2504;
	addc.cc.s64 	%rd2508, %rd2507, %rd2505;
	mul.lo.s64 	%rd2509, %rd2196, %rd2494;
	mul.hi.u64 	%rd2510, %rd2196, %rd2494;
	add.cc.s64 	%rd2511, %rd2508, %rd2491;
	addc.cc.s64 	%rd2512, %rd2416, 0;
	add.cc.s64 	%rd161, %rd2511, %rd2509;
	addc.cc.s64 	%rd2513, %rd2512, %rd2510;
	add.s64 	%rd7872, %rd2493, %rd2513;
	setp.gt.u64 	%p145, %rd7872, %rd2196;
	@%p145 bra 	$L__BB3_50;
	setp.lt.u64 	%p146, %rd7872, %rd2196;
	mov.u64 	%rd7873, %rd161;
	mov.u64 	%rd7874, %rd160;
	mov.u64 	%rd7875, %rd159;
	@%p146 bra 	$L__BB3_51;
	setp.lt.u64 	%p147, %rd2197, %rd161;
	@%p147 bra 	$L__BB3_50;
	setp.gt.u64 	%p148, %rd2197, %rd161;
	mov.u64 	%rd7873, %rd161;
	mov.u64 	%rd7874, %rd160;
	mov.u64 	%rd7875, %rd159;
	@%p148 bra 	$L__BB3_51;
	setp.lt.u64 	%p149, %rd2198, %rd160;
	@%p149 bra 	$L__BB3_50;
	setp.gt.u64 	%p150, %rd2198, %rd160;
	ld.const.u64 	%rd2519, [P_CONST];
	setp.gt.u64 	%p151, %rd2519, %rd159;
	or.pred  	%p152, %p150, %p151;
	mov.u64 	%rd7873, %rd161;
	mov.u64 	%rd7874, %rd160;
	mov.u64 	%rd7875, %rd159;
	@%p152 bra 	$L__BB3_51;
$L__BB3_50:
	ld.const.u64 	%rd2521, [P_CONST];
	sub.s64 	%rd7875, %rd159, %rd2521;
	setp.lt.u64 	%p153, %rd159, %rd2521;
	selp.u64 	%rd2522, 1, 0, %p153;
	add.s64 	%rd2524, %rd2198, %rd2522;
	sub.s64 	%rd7874, %rd160, %rd2524;
	setp.lt.u64 	%p154, %rd160, %rd2524;
	selp.u64 	%rd2525, 1, 0, %p154;
	ld.const.u64 	%rd2526, [P_CONST+16];
	add.s64 	%rd2527, %rd2526, %rd2525;
	sub.s64 	%rd7873, %rd161, %rd2527;
	setp.lt.u64 	%p155, %rd161, %rd2527;
	selp.u64 	%rd2528, 1, 0, %p155;
	ld.const.u64 	%rd2529, [P_CONST+24];
	add.s64 	%rd2530, %rd2529, %rd2528;
	sub.s64 	%rd7872, %rd7872, %rd2530;
$L__BB3_51:
	ld.const.u64 	%rd2531, [P_CONST+24];
	ld.const.u64 	%rd2532, [P_CONST+16];
	ld.const.u64 	%rd2533, [P_CONST+8];
	ld.const.u64 	%rd2534, [P_CONST];
	and.b64  	%rd2535, %rd7855, 4294967295;
	mul.lo.s64 	%rd2536, %rd2535, %rd55;
	shr.u64 	%rd2537, %rd7855, 32;
	mul.lo.s64 	%rd2538, %rd2537, %rd55;
	mul.lo.s64 	%rd2539, %rd2535, %rd56;
	shr.u64 	%rd2540, %rd2536, 32;
	and.b64  	%rd2541, %rd2538, 4294967295;
	add.s64 	%rd2542, %rd2540, %rd2541;
	and.b64  	%rd2543, %rd2539, 4294967295;
	add.s64 	%rd2544, %rd2542, %rd2543;
	shr.u64 	%rd2545, %rd2538, 32;
	mad.lo.s64 	%rd2546, %rd2537, %rd56, %rd2545;
	shr.u64 	%rd2547, %rd2539, 32;
	add.s64 	%rd2548, %rd2546, %rd2547;
	shr.u64 	%rd2549, %rd2544, 32;
	shl.b64 	%rd2550, %rd2544, 32;
	and.b64  	%rd2551, %rd2536, 4294967295;
	or.b64  	%rd2552, %rd2550, %rd2551;
	add.s64 	%rd2553, %rd2548, %rd2549;
	and.b64  	%rd2554, %rd7854, 4294967295;
	mul.lo.s64 	%rd2555, %rd2554, %rd55;
	shr.u64 	%rd2556, %rd7854, 32;
	mul.lo.s64 	%rd2557, %rd2556, %rd55;
	mul.lo.s64 	%rd2558, %rd2554, %rd56;
	shr.u64 	%rd2559, %rd2555, 32;
	and.b64  	%rd2560, %rd2557, 4294967295;
	add.s64 	%rd2561, %rd2559, %rd2560;
	and.b64  	%rd2562, %rd2558, 4294967295;
	add.s64 	%rd2563, %rd2561, %rd2562;
	shr.u64 	%rd2564, %rd2557, 32;
	mad.lo.s64 	%rd2565, %rd2556, %rd56, %rd2564;
	shr.u64 	%rd2566, %rd2558, 32;
	add.s64 	%rd2567, %rd2565, %rd2566;
	shr.u64 	%rd2568, %rd2563, 32;
	shl.b64 	%rd2569, %rd2563, 32;
	and.b64  	%rd2570, %rd2555, 4294967295;
	or.b64  	%rd2571, %rd2569, %rd2570;
	add.s64 	%rd2572, %rd2567, %rd2568;
	and.b64  	%rd2573, %rd7853, 4294967295;
	mul.lo.s64 	%rd2574, %rd2573, %rd55;
	shr.u64 	%rd2575, %rd7853, 32;
	mul.lo.s64 	%rd2576, %rd2575, %rd55;
	mul.lo.s64 	%rd2577, %rd2573, %rd56;
	shr.u64 	%rd2578, %rd2574, 32;
	and.b64  	%rd2579, %rd2576, 4294967295;
	add.s64 	%rd2580, %rd2578, %rd2579;
	and.b64  	%rd2581, %rd2577, 4294967295;
	add.s64 	%rd2582, %rd2580, %rd2581;
	shr.u64 	%rd2583, %rd2576, 32;
	mad.lo.s64 	%rd2584, %rd2575, %rd56, %rd2583;
	shr.u64 	%rd2585, %rd2577, 32;
	add.s64 	%rd2586, %rd2584, %rd2585;
	shr.u64 	%rd2587, %rd2582, 32;
	shl.b64 	%rd2588, %rd2582, 32;
	and.b64  	%rd2589, %rd2574, 4294967295;
	or.b64  	%rd2590, %rd2588, %rd2589;
	add.s64 	%rd2591, %rd2586, %rd2587;
	and.b64  	%rd2592, %rd7852, 4294967295;
	mul.lo.s64 	%rd2593, %rd2592, %rd55;
	shr.u64 	%rd2594, %rd7852, 32;
	mul.lo.s64 	%rd2595, %rd2594, %rd55;
	mul.lo.s64 	%rd2596, %rd2592, %rd56;
	shr.u64 	%rd2597, %rd2593, 32;
	and.b64  	%rd2598, %rd2595, 4294967295;
	add.s64 	%rd2599, %rd2597, %rd2598;
	and.b64  	%rd2600, %rd2596, 4294967295;
	add.s64 	%rd2601, %rd2599, %rd2600;
	shr.u64 	%rd2602, %rd2595, 32;
	mad.lo.s64 	%rd2603, %rd2594, %rd56, %rd2602;
	shr.u64 	%rd2604, %rd2596, 32;
	add.s64 	%rd2605, %rd2603, %rd2604;
	shr.u64 	%rd2606, %rd2601, 32;
	shl.b64 	%rd2607, %rd2601, 32;
	and.b64  	%rd2608, %rd2593, 4294967295;
	or.b64  	%rd2609, %rd2607, %rd2608;
	add.s64 	%rd2610, %rd2605, %rd2606;
	mul.lo.s64 	%rd2611, %rd2535, %rd58;
	mul.lo.s64 	%rd2612, %rd2537, %rd58;
	mul.lo.s64 	%rd2613, %rd2535, %rd57;
	shr.u64 	%rd2614, %rd2611, 32;
	and.b64  	%rd2615, %rd2612, 4294967295;
	add.s64 	%rd2616, %rd2614, %rd2615;
	and.b64  	%rd2617, %rd2613, 4294967295;
	add.s64 	%rd2618, %rd2616, %rd2617;
	shr.u64 	%rd2619, %rd2612, 32;
	mad.lo.s64 	%rd2620, %rd2537, %rd57, %rd2619;
	shr.u64 	%rd2621, %rd2613, 32;
	add.s64 	%rd2622, %rd2620, %rd2621;
	shr.u64 	%rd2623, %rd2618, 32;
	shl.b64 	%rd2624, %rd2618, 32;
	and.b64  	%rd2625, %rd2611, 4294967295;
	or.b64  	%rd2626, %rd2624, %rd2625;
	add.s64 	%rd2627, %rd2571, %rd2626;
	setp.lt.u64 	%p156, %rd2627, %rd2571;
	selp.u64 	%rd2628, 1, 0, %p156;
	add.s64 	%rd2629, %rd2622, %rd2572;
	add.s64 	%rd2630, %rd2629, %rd2623;
	add.s64 	%rd2631, %rd2630, %rd2628;
	mul.lo.s64 	%rd2632, %rd2554, %rd58;
	mul.lo.s64 	%rd2633, %rd2556, %rd58;
	mul.lo.s64 	%rd2634, %rd2554, %rd57;
	shr.u64 	%rd2635, %rd2632, 32;
	and.b64  	%rd2636, %rd2633, 4294967295;
	add.s64 	%rd2637, %rd2635, %rd2636;
	and.b64  	%rd2638, %rd2634, 4294967295;
	add.s64 	%rd2639, %rd2637, %rd2638;
	shr.u64 	%rd2640, %rd2633, 32;
	mad.lo.s64 	%rd2641, %rd2556, %rd57, %rd2640;
	shr.u64 	%rd2642, %rd2634, 32;
	add.s64 	%rd2643, %rd2641, %rd2642;
	shr.u64 	%rd2644, %rd2639, 32;
	shl.b64 	%rd2645, %rd2639, 32;
	and.b64  	%rd2646, %rd2632, 4294967295;
	or.b64  	%rd2647, %rd2645, %rd2646;
	add.s64 	%rd2648, %rd2590, %rd2628;
	add.s64 	%rd2649, %rd2648, %rd2647;
	max.u64 	%rd2650, %rd2590, %rd2648;
	setp.gt.u64 	%p157, %rd2650, %rd2649;
	selp.u64 	%rd2651, 1, 0, %p157;
	add.s64 	%rd2652, %rd2643, %rd2591;
	add.s64 	%rd2653, %rd2652, %rd2644;
	add.s64 	%rd2654, %rd2653, %rd2651;
	mul.lo.s64 	%rd2655, %rd2573, %rd58;
	mul.lo.s64 	%rd2656, %rd2575, %rd58;
	mul.lo.s64 	%rd2657, %rd2573, %rd57;
	shr.u64 	%rd2658, %rd2655, 32;
	and.b64  	%rd2659, %rd2656, 4294967295;
	add.s64 	%rd2660, %rd2658, %rd2659;
	and.b64  	%rd2661, %rd2657, 4294967295;
	add.s64 	%rd2662, %rd2660, %rd2661;
	shr.u64 	%rd2663, %rd2656, 32;
	mad.lo.s64 	%rd2664, %rd2575, %rd57, %rd2663;
	shr.u64 	%rd2665, %rd2657, 32;
	add.s64 	%rd2666, %rd2664, %rd2665;
	shr.u64 	%rd2667, %rd2662, 32;
	shl.b64 	%rd2668, %rd2662, 32;
	and.b64  	%rd2669, %rd2655, 4294967295;
	or.b64  	%rd2670, %rd2668, %rd2669;
	add.s64 	%rd2671, %rd2609, %rd2651;
	add.s64 	%rd2672, %rd2671, %rd2670;
	max.u64 	%rd2673, %rd2609, %rd2671;
	setp.gt.u64 	%p158, %rd2673, %rd2672;
	selp.u64 	%rd2674, 1, 0, %p158;
	add.s64 	%rd2675, %rd2666, %rd2610;
	add.s64 	%rd2676, %rd2675, %rd2667;
	add.s64 	%rd2677, %rd2676, %rd2674;
	mul.lo.s64 	%rd2678, %rd2535, %rd60;
	mul.lo.s64 	%rd2679, %rd2537, %rd60;
	mul.lo.s64 	%rd2680, %rd2535, %rd59;
	shr.u64 	%rd2681, %rd2678, 32;
	and.b64  	%rd2682, %rd2679, 4294967295;
	add.s64 	%rd2683, %rd2681, %rd2682;
	and.b64  	%rd2684, %rd2680, 4294967295;
	add.s64 	%rd2685, %rd2683, %rd2684;
	shr.u64 	%rd2686, %rd2679, 32;
	mad.lo.s64 	%rd2687, %rd2537, %rd59, %rd2686;
	shr.u64 	%rd2688, %rd2680, 32;
	add.s64 	%rd2689, %rd2687, %rd2688;
	shr.u64 	%rd2690, %rd2685, 32;
	shl.b64 	%rd2691, %rd2685, 32;
	and.b64  	%rd2692, %rd2678, 4294967295;
	or.b64  	%rd2693, %rd2691, %rd2692;
	add.s64 	%rd2694, %rd2649, %rd2693;
	setp.lt.u64 	%p159, %rd2694, %rd2649;
	selp.u64 	%rd2695, 1, 0, %p159;
	add.s64 	%rd2696, %rd2689, %rd2654;
	add.s64 	%rd2697, %rd2696, %rd2690;
	add.s64 	%rd2698, %rd2697, %rd2695;
	mul.lo.s64 	%rd2699, %rd2554, %rd60;
	mul.lo.s64 	%rd2700, %rd2556, %rd60;
	mul.lo.s64 	%rd2701, %rd2554, %rd59;
	shr.u64 	%rd2702, %rd2699, 32;
	and.b64  	%rd2703, %rd2700, 4294967295;
	add.s64 	%rd2704, %rd2702, %rd2703;
	and.b64  	%rd2705, %rd2701, 4294967295;
	add.s64 	%rd2706, %rd2704, %rd2705;
	shr.u64 	%rd2707, %rd2700, 32;
	mad.lo.s64 	%rd2708, %rd2556, %rd59, %rd2707;
	shr.u64 	%rd2709, %rd2701, 32;
	add.s64 	%rd2710, %rd2708, %rd2709;
	shr.u64 	%rd2711, %rd2706, 32;
	shl.b64 	%rd2712, %rd2706, 32;
	and.b64  	%rd2713, %rd2699, 4294967295;
	or.b64  	%rd2714, %rd2712, %rd2713;
	add.s64 	%rd2715, %rd2672, %rd2695;
	add.s64 	%rd2716, %rd2715, %rd2714;
	max.u64 	%rd2717, %rd2672, %rd2715;
	setp.gt.u64 	%p160, %rd2717, %rd2716;
	selp.u64 	%rd2718, 1, 0, %p160;
	add.s64 	%rd2719, %rd2710, %rd2677;
	add.s64 	%rd2720, %rd2719, %rd2711;
	add.s64 	%rd2721, %rd2720, %rd2718;
	mul.lo.s64 	%rd2722, %rd2535, %rd62;
	mul.lo.s64 	%rd2723, %rd2537, %rd62;
	mul.lo.s64 	%rd2724, %rd2535, %rd61;
	shr.u64 	%rd2725, %rd2722, 32;
	and.b64  	%rd2726, %rd2723, 4294967295;
	add.s64 	%rd2727, %rd2725, %rd2726;
	and.b64  	%rd2728, %rd2724, 4294967295;
	add.s64 	%rd2729, %rd2727, %rd2728;
	shr.u64 	%rd2730, %rd2723, 32;
	mad.lo.s64 	%rd2731, %rd2537, %rd61, %rd2730;
	shr.u64 	%rd2732, %rd2724, 32;
	add.s64 	%rd2733, %rd2731, %rd2732;
	shr.u64 	%rd2734, %rd2729, 32;
	shl.b64 	%rd2735, %rd2729, 32;
	and.b64  	%rd2736, %rd2722, 4294967295;
	or.b64  	%rd2737, %rd2735, %rd2736;
	add.s64 	%rd2738, %rd2716, %rd2737;
	setp.lt.u64 	%p161, %rd2738, %rd2716;
	selp.u64 	%rd2739, 1, 0, %p161;
	add.s64 	%rd2740, %rd2733, %rd2721;
	add.s64 	%rd2741, %rd2740, %rd2734;
	add.s64 	%rd2742, %rd2741, %rd2739;
	ld.const.u64 	%rd2743, [MU_P];
	mul.lo.s64 	%rd2744, %rd2743, %rd2552;
	mul.lo.s64 	%rd2745, %rd2534, %rd2744;
	mul.hi.u64 	%rd2746, %rd2534, %rd2744;
	add.cc.s64 	%rd2747, %rd2745, %rd2552;
	addc.cc.s64 	%rd2748, %rd2746, 0;
	mul.lo.s64 	%rd2749, %rd2533, %rd2744;
	mul.hi.u64 	%rd2750, %rd2533, %rd2744;
	mov.b64 	%rd2751, 0;
	add.cc.s64 	%rd2752, %rd2748, %rd2627;
	addc.cc.s64 	%rd2753, %rd2751, 0;
	add.cc.s64 	%rd2754, %rd2752, %rd2749;
	addc.cc.s64 	%rd2755, %rd2753, %rd2750;
	mul.lo.s64 	%rd2756, %rd2532, %rd2744;
	mul.hi.u64 	%rd2757, %rd2532, %rd2744;
	add.cc.s64 	%rd2758, %rd2755, %rd2694;
	addc.cc.s64 	%rd2759, %rd2751, 0;
	add.cc.s64 	%rd2760, %rd2758, %rd2756;
	addc.cc.s64 	%rd2761, %rd2759, %rd2757;
	mul.lo.s64 	%rd2762, %rd2531, %rd2744;
	mul.hi.u64 	%rd2763, %rd2531, %rd2744;
	add.cc.s64 	%rd2764, %rd2761, %rd2738;
	addc.cc.s64 	%rd2765, %rd2751, 0;
	add.cc.s64 	%rd2766, %rd2764, %rd2762;
	addc.cc.s64 	%rd2767, %rd2765, %rd2763;
	add.s64 	%rd2768, %rd2553, %rd2767;
	setp.lt.u64 	%p162, %rd2768, %rd2553;
	selp.u64 	%rd2769, 1, 0, %p162;
	add.s64 	%rd2770, %rd2631, %rd2769;
	setp.lt.u64 	%p163, %rd2770, %rd2631;
	selp.u64 	%rd2771, 1, 0, %p163;
	add.s64 	%rd2772, %rd2698, %rd2771;
	setp.lt.u64 	%p164, %rd2772, %rd2698;
	selp.u64 	%rd2773, 1, 0, %p164;
	add.s64 	%rd2774, %rd2742, %rd2773;
	mul.lo.s64 	%rd2775, %rd2743, %rd2754;
	mul.lo.s64 	%rd2776, %rd2534, %rd2775;
	mul.hi.u64 	%rd2777, %rd2534, %rd2775;
	add.cc.s64 	%rd2778, %rd2776, %rd2754;
	addc.cc.s64 	%rd2779, %rd2777, 0;
	mul.lo.s64 	%rd2780, %rd2533, %rd2775;
	mul.hi.u64 	%rd2781, %rd2533, %rd2775;
	add.cc.s64 	%rd2782, %rd2779, %rd2760;
	addc.cc.s64 	%rd2783, %rd2751, 0;
	add.cc.s64 	%rd2784, %rd2782, %rd2780;
	addc.cc.s64 	%rd2785, %rd2783, %rd2781;
	mul.lo.s64 	%rd2786, %rd2532, %rd2775;
	mul.hi.u64 	%rd2787, %rd2532, %rd2775;
	add.cc.s64 	%rd2788, %rd2785, %rd2766;
	addc.cc.s64 	%rd2789, %rd2751, 0;
	add.cc.s64 	%rd2790, %rd2788, %rd2786;
	addc.cc.s64 	%rd2791, %rd2789, %rd2787;
	mul.lo.s64 	%rd2792, %rd2531, %rd2775;
	mul.hi.u64 	%rd2793, %rd2531, %rd2775;
	add.cc.s64 	%rd2794, %rd2791, %rd2768;
	addc.cc.s64 	%rd2795, %rd2751, 0;
	add.cc.s64 	%rd2796, %rd2794, %rd2792;
	addc.cc.s64 	%rd2797, %rd2795, %rd2793;
	add.s64 	%rd2798, %rd2770, %rd2797;
	setp.lt.u64 	%p165, %rd2798, %rd2770;
	selp.u64 	%rd2799, 1, 0, %p165;
	add.s64 	%rd2800, %rd2772, %rd2799;
	setp.lt.u64 	%p166, %rd2800, %rd2772;
	selp.u64 	%rd2801, 1, 0, %p166;
	add.s64 	%rd2802, %rd2774, %rd2801;
	mul.lo.s64 	%rd2803, %rd2743, %rd2784;
	mul.lo.s64 	%rd2804, %rd2534, %rd2803;
	mul.hi.u64 	%rd2805, %rd2534, %rd2803;
	add.cc.s64 	%rd2806, %rd2804, %rd2784;
	addc.cc.s64 	%rd2807, %rd2805, 0;
	mul.lo.s64 	%rd2808, %rd2533, %rd2803;
	mul.hi.u64 	%rd2809, %rd2533, %rd2803;
	add.cc.s64 	%rd2810, %rd2807, %rd2790;
	addc.cc.s64 	%rd2811, %rd2751, 0;
	add.cc.s64 	%rd2812, %rd2810, %rd2808;
	addc.cc.s64 	%rd2813, %rd2811, %rd2809;
	mul.lo.s64 	%rd2814, %rd2532, %rd2803;
	mul.hi.u64 	%rd2815, %rd2532, %rd2803;
	add.cc.s64 	%rd2816, %rd2813, %rd2796;
	addc.cc.s64 	%rd2817, %rd2751, 0;
	add.cc.s64 	%rd2818, %rd2816, %rd2814;
	addc.cc.s64 	%rd2819, %rd2817, %rd2815;
	mul.lo.s64 	%rd2820, %rd2531, %rd2803;
	mul.hi.u64 	%rd2821, %rd2531, %rd2803;
	add.cc.s64 	%rd2822, %rd2819, %rd2798;
	addc.cc.s64 	%rd2823, %rd2751, 0;
	add.cc.s64 	%rd2824, %rd2822, %rd2820;
	addc.cc.s64 	%rd2825, %rd2823, %rd2821;
	add.s64 	%rd2826, %rd2800, %rd2825;
	setp.lt.u64 	%p167, %rd2826, %rd2800;
	selp.u64 	%rd2827, 1, 0, %p167;
	add.s64 	%rd2828, %rd2802, %rd2827;
	mul.lo.s64 	%rd2829, %rd2743, %rd2812;
	mul.lo.s64 	%rd2830, %rd2534, %rd2829;
	mul.hi.u64 	%rd2831, %rd2534, %rd2829;
	add.cc.s64 	%rd2832, %rd2830, %rd2812;
	addc.cc.s64 	%rd2833, %rd2831, 0;
	mul.lo.s64 	%rd2834, %rd2533, %rd2829;
	mul.hi.u64 	%rd2835, %rd2533, %rd2829;
	add.cc.s64 	%rd2836, %rd2833, %rd2818;
	addc.cc.s64 	%rd2837, %rd2751, 0;
	add.cc.s64 	%rd171, %rd2836, %rd2834;
	addc.cc.s64 	%rd2838, %rd2837, %rd2835;
	mul.lo.s64 	%rd2839, %rd2532, %rd2829;
	mul.hi.u64 	%rd2840, %rd2532, %rd2829;
	add.cc.s64 	%rd2841, %rd2838, %rd2824;
	addc.cc.s64 	%rd2842, %rd2751, 0;
	add.cc.s64 	%rd172, %rd2841, %rd2839;
	addc.cc.s64 	%rd2843, %rd2842, %rd2840;
	mul.lo.s64 	%rd2844, %rd2531, %rd2829;
	mul.hi.u64 	%rd2845, %rd2531, %rd2829;
	add.cc.s64 	%rd2846, %rd2843, %rd2826;
	addc.cc.s64 	%rd2847, %rd2751, 0;
	add.cc.s64 	%rd173, %rd2846, %rd2844;
	addc.cc.s64 	%rd2848, %rd2847, %rd2845;
	add.s64 	%rd7876, %rd2828, %rd2848;
	setp.gt.u64 	%p168, %rd7876, %rd2531;
	@%p168 bra 	$L__BB3_57;
	ld.const.u64 	%rd2849, [P_CONST+24];
	setp.lt.u64 	%p169, %rd7876, %rd2849;
	mov.u64 	%rd7877, %rd173;
	mov.u64 	%rd7878, %rd172;
	mov.u64 	%rd7879, %rd171;
	@%p169 bra 	$L__BB3_58;
	ld.const.u64 	%rd2850, [P_CONST+16];
	setp.lt.u64 	%p170, %rd2850, %rd173;
	@%p170 bra 	$L__BB3_57;
	ld.const.u64 	%rd2851, [P_CONST+16];
	setp.gt.u64 	%p171, %rd2851, %rd173;
	mov.u64 	%rd7877, %rd173;
	mov.u64 	%rd7878, %rd172;
	mov.u64 	%rd7879, %rd171;
	@%p171 bra 	$L__BB3_58;
	ld.const.u64 	%rd2852, [P_CONST+8];
	setp.lt.u64 	%p172, %rd2852, %rd172;
	@%p172 bra 	$L__BB3_57;
	ld.const.u64 	%rd2853, [P_CONST+8];
	setp.gt.u64 	%p173, %rd2853, %rd172;
	ld.const.u64 	%rd2854, [P_CONST];
	setp.gt.u64 	%p174, %rd2854, %rd171;
	or.pred  	%p175, %p173, %p174;
	mov.u64 	%rd7877, %rd173;
	mov.u64 	%rd7878, %rd172;
	mov.u64 	%rd7879, %rd171;
	@%p175 bra 	$L__BB3_58;
$L__BB3_57:
	ld.const.u64 	%rd2856, [P_CONST];
	sub.s64 	%rd7879, %rd171, %rd2856;
	setp.lt.u64 	%p176, %rd171, %rd2856;
	selp.u64 	%rd2857, 1, 0, %p176;
	ld.const.u64 	%rd2858, [P_CONST+8];
	add.s64 	%rd2859, %rd2858, %rd2857;
	sub.s64 	%rd7878, %rd172, %rd2859;
	setp.lt.u64 	%p177, %rd172, %rd2859;
	selp.u64 	%rd2860, 1, 0, %p177;
	ld.const.u64 	%rd2861, [P_CONST+16];
	add.s64 	%rd2862, %rd2861, %rd2860;
	sub.s64 	%rd7877, %rd173, %rd2862;
	setp.lt.u64 	%p178, %rd173, %rd2862;
	selp.u64 	%rd2863, 1, 0, %p178;
	ld.const.u64 	%rd2864, [P_CONST+24];
	add.s64 	%rd2865, %rd2864, %rd2863;
	sub.s64 	%rd7876, %rd7876, %rd2865;
$L__BB3_58:
	ld.const.u64 	%rd2866, [P_CONST+24];
	ld.const.u64 	%rd2867, [P_CONST+16];
	ld.const.u64 	%rd2868, [P_CONST+8];
	ld.const.u64 	%rd2869, [P_CONST];
	and.b64  	%rd2870, %rd7847, 4294967295;
	shr.u64 	%rd2871, %rd7847, 32;
	shr.u64 	%rd2872, %rd7879, 32;
	and.b64  	%rd2873, %rd7879, 4294967295;
	mul.lo.s64 	%rd2874, %rd2873, %rd2870;
	mul.lo.s64 	%rd2875, %rd2872, %rd2870;
	mul.lo.s64 	%rd2876, %rd2873, %rd2871;
	shr.u64 	%rd2877, %rd2874, 32;
	and.b64  	%rd2878, %rd2875, 4294967295;
	add.s64 	%rd2879, %rd2877, %rd2878;
	and.b64  	%rd2880, %rd2876, 4294967295;
	add.s64 	%rd2881, %rd2879, %rd2880;
	shr.u64 	%rd2882, %rd2875, 32;
	mad.lo.s64 	%rd2883, %rd2872, %rd2871, %rd2882;
	shr.u64 	%rd2884, %rd2876, 32;
	add.s64 	%rd2885, %rd2883, %rd2884;
	shr.u64 	%rd2886, %rd2881, 32;
	shl.b64 	%rd2887, %rd2881, 32;
	and.b64  	%rd2888, %rd2874, 4294967295;
	or.b64  	%rd2889, %rd2887, %rd2888;
	add.s64 	%rd2890, %rd2885, %rd2886;
	shr.u64 	%rd2891, %rd7878, 32;
	and.b64  	%rd2892, %rd7878, 4294967295;
	mul.lo.s64 	%rd2893, %rd2892, %rd2870;
	mul.lo.s64 	%rd2894, %rd2891, %rd2870;
	mul.lo.s64 	%rd2895, %rd2892, %rd2871;
	shr.u64 	%rd2896, %rd2893, 32;
	and.b64  	%rd2897, %rd2894, 4294967295;
	add.s64 	%rd2898, %rd2896, %rd2897;
	and.b64  	%rd2899, %rd2895, 4294967295;
	add.s64 	%rd2900, %rd2898, %rd2899;
	shr.u64 	%rd2901, %rd2894, 32;
	mad.lo.s64 	%rd2902, %rd2891, %rd2871, %rd2901;
	shr.u64 	%rd2903, %rd2895, 32;
	add.s64 	%rd2904, %rd2902, %rd2903;
	shr.u64 	%rd2905, %rd2900, 32;
	shl.b64 	%rd2906, %rd2900, 32;
	and.b64  	%rd2907, %rd2893, 4294967295;
	or.b64  	%rd2908, %rd2906, %rd2907;
	add.s64 	%rd2909, %rd2904, %rd2905;
	shr.u64 	%rd2910, %rd7877, 32;
	and.b64  	%rd2911, %rd7877, 4294967295;
	mul.lo.s64 	%rd2912, %rd2911, %rd2870;
	mul.lo.s64 	%rd2913, %rd2910, %rd2870;
	mul.lo.s64 	%rd2914, %rd2911, %rd2871;
	shr.u64 	%rd2915, %rd2912, 32;
	and.b64  	%rd2916, %rd2913, 4294967295;
	add.s64 	%rd2917, %rd2915, %rd2916;
	and.b64  	%rd2918, %rd2914, 4294967295;
	add.s64 	%rd2919, %rd2917, %rd2918;
	shr.u64 	%rd2920, %rd2913, 32;
	mad.lo.s64 	%rd2921, %rd2910, %rd2871, %rd2920;
	shr.u64 	%rd2922, %rd2914, 32;
	add.s64 	%rd2923, %rd2921, %rd2922;
	shr.u64 	%rd2924, %rd2919, 32;
	shl.b64 	%rd2925, %rd2919, 32;
	and.b64  	%rd2926, %rd2912, 4294967295;
	or.b64  	%rd2927, %rd2925, %rd2926;
	add.s64 	%rd2928, %rd2923, %rd2924;
	shr.u64 	%rd2929, %rd7876, 32;
	and.b64  	%rd2930, %rd7876, 4294967295;
	mul.lo.s64 	%rd2931, %rd2930, %rd2870;
	mul.lo.s64 	%rd2932, %rd2929, %rd2870;
	mul.lo.s64 	%rd2933, %rd2930, %rd2871;
	shr.u64 	%rd2934, %rd2931, 32;
	and.b64  	%rd2935, %rd2932, 4294967295;
	add.s64 	%rd2936, %rd2934, %rd2935;
	and.b64  	%rd2937, %rd2933, 4294967295;
	add.s64 	%rd2938, %rd2936, %rd2937;
	shr.u64 	%rd2939, %rd2932, 32;
	mad.lo.s64 	%rd2940, %rd2929, %rd2871, %rd2939;
	shr.u64 	%rd2941, %rd2933, 32;
	add.s64 	%rd2942, %rd2940, %rd2941;
	shr.u64 	%rd2943, %rd2938, 32;
	shl.b64 	%rd2944, %rd2938, 32;
	and.b64  	%rd2945, %rd2931, 4294967295;
	or.b64  	%rd2946, %rd2944, %rd2945;
	add.s64 	%rd2947, %rd2942, %rd2943;
	and.b64  	%rd2948, %rd7846, 4294967295;
	shr.u64 	%rd2949, %rd7846, 32;
	mul.lo.s64 	%rd2950, %rd2873, %rd2948;
	mul.lo.s64 	%rd2951, %rd2872, %rd2948;
	mul.lo.s64 	%rd2952, %rd2873, %rd2949;
	shr.u64 	%rd2953, %rd2950, 32;
	and.b64  	%rd2954, %rd2951, 4294967295;
	add.s64 	%rd2955, %rd2953, %rd2954;
	and.b64  	%rd2956, %rd2952, 4294967295;
	add.s64 	%rd2957, %rd2955, %rd2956;
	shr.u64 	%rd2958, %rd2951, 32;
	mad.lo.s64 	%rd2959, %rd2872, %rd2949, %rd2958;
	shr.u64 	%rd2960, %rd2952, 32;
	add.s64 	%rd2961, %rd2959, %rd2960;
	shr.u64 	%rd2962, %rd2957, 32;
	shl.b64 	%rd2963, %rd2957, 32;
	and.b64  	%rd2964, %rd2950, 4294967295;
	or.b64  	%rd2965, %rd2963, %rd2964;
	add.s64 	%rd2966, %rd2908, %rd2965;
	setp.lt.u64 	%p179, %rd2966, %rd2908;
	selp.u64 	%rd2967, 1, 0, %p179;
	add.s64 	%rd2968, %rd2961, %rd2909;
	add.s64 	%rd2969, %rd2968, %rd2962;
	add.s64 	%rd2970, %rd2969, %rd2967;
	mul.lo.s64 	%rd2971, %rd2892, %rd2948;
	mul.lo.s64 	%rd2972, %rd2891, %rd2948;
	mul.lo.s64 	%rd2973, %rd2892, %rd2949;
	shr.u64 	%rd2974, %rd2971, 32;
	and.b64  	%rd2975, %rd2972, 4294967295;
	add.s64 	%rd2976, %rd2974, %rd2975;
	and.b64  	%rd2977, %rd2973, 4294967295;
	add.s64 	%rd2978, %rd2976, %rd2977;
	shr.u64 	%rd2979, %rd2972, 32;
	mad.lo.s64 	%rd2980, %rd2891, %rd2949, %rd2979;
	shr.u64 	%rd2981, %rd2973, 32;
	add.s64 	%rd2982, %rd2980, %rd2981;
	shr.u64 	%rd2983, %rd2978, 32;
	shl.b64 	%rd2984, %rd2978, 32;
	and.b64  	%rd2985, %rd2971, 4294967295;
	or.b64  	%rd2986, %rd2984, %rd2985;
	add.s64 	%rd2987, %rd2927, %rd2967;
	add.s64 	%rd2988, %rd2987, %rd2986;
	max.u64 	%rd2989, %rd2927, %rd2987;
	setp.gt.u64 	%p180, %rd2989, %rd2988;
	selp.u64 	%rd2990, 1, 0, %p180;
	add.s64 	%rd2991, %rd2982, %rd2928;
	add.s64 	%rd2992, %rd2991, %rd2983;
	add.s64 	%rd2993, %rd2992, %rd2990;
	mul.lo.s64 	%rd2994, %rd2911, %rd2948;
	mul.lo.s64 	%rd2995, %rd2910, %rd2948;
	mul.lo.s64 	%rd2996, %rd2911, %rd2949;
	shr.u64 	%rd2997, %rd2994, 32;
	and.b64  	%rd2998, %rd2995, 4294967295;
	add.s64 	%rd2999, %rd2997, %rd2998;
	and.b64  	%rd3000, %rd2996, 4294967295;
	add.s64 	%rd3001, %rd2999, %rd3000;
	shr.u64 	%rd3002, %rd2995, 32;
	mad.lo.s64 	%rd3003, %rd2910, %rd2949, %rd3002;
	shr.u64 	%rd3004, %rd2996, 32;
	add.s64 	%rd3005, %rd3003, %rd3004;
	shr.u64 	%rd3006, %rd3001, 32;
	shl.b64 	%rd3007, %rd3001, 32;
	and.b64  	%rd3008, %rd2994, 4294967295;
	or.b64  	%rd3009, %rd3007, %rd3008;
	add.s64 	%rd3010, %rd2946, %rd2990;
	add.s64 	%rd3011, %rd3010, %rd3009;
	max.u64 	%rd3012, %rd2946, %rd3010;
	setp.gt.u64 	%p181, %rd3012, %rd3011;
	selp.u64 	%rd3013, 1, 0, %p181;
	add.s64 	%rd3014, %rd3005, %rd2947;
	add.s64 	%rd3015, %rd3014, %rd3006;
	add.s64 	%rd3016, %rd3015, %rd3013;
	and.b64  	%rd3017, %rd7845, 4294967295;
	shr.u64 	%rd3018, %rd7845, 32;
	mul.lo.s64 	%rd3019, %rd2873, %rd3017;
	mul.lo.s64 	%rd3020, %rd2872, %rd3017;
	mul.lo.s64 	%rd3021, %rd2873, %rd3018;
	shr.u64 	%rd3022, %rd3019, 32;
	and.b64  	%rd3023, %rd3020, 4294967295;
	add.s64 	%rd3024, %rd3022, %rd3023;
	and.b64  	%rd3025, %rd3021, 4294967295;
	add.s64 	%rd3026, %rd3024, %rd3025;
	shr.u64 	%rd3027, %rd3020, 32;
	mad.lo.s64 	%rd3028, %rd2872, %rd3018, %rd3027;
	shr.u64 	%rd3029, %rd3021, 32;
	add.s64 	%rd3030, %rd3028, %rd3029;
	shr.u64 	%rd3031, %rd3026, 32;
	shl.b64 	%rd3032, %rd3026, 32;
	and.b64  	%rd3033, %rd3019, 4294967295;
	or.b64  	%rd3034, %rd3032, %rd3033;
	add.s64 	%rd3035, %rd2988, %rd3034;
	setp.lt.u64 	%p182, %rd3035, %rd2988;
	selp.u64 	%rd3036, 1, 0, %p182;
	add.s64 	%rd3037, %rd3030, %rd2993;
	add.s64 	%rd3038, %rd3037, %rd3031;
	add.s64 	%rd3039, %rd3038, %rd3036;
	mul.lo.s64 	%rd3040, %rd2892, %rd3017;
	mul.lo.s64 	%rd3041, %rd2891, %rd3017;
	mul.lo.s64 	%rd3042, %rd2892, %rd3018;
	shr.u64 	%rd3043, %rd3040, 32;
	and.b64  	%rd3044, %rd3041, 4294967295;
	add.s64 	%rd3045, %rd3043, %rd3044;
	and.b64  	%rd3046, %rd3042, 4294967295;
	add.s64 	%rd3047, %rd3045, %rd3046;
	shr.u64 	%rd3048, %rd3041, 32;
	mad.lo.s64 	%rd3049, %rd2891, %rd3018, %rd3048;
	shr.u64 	%rd3050, %rd3042, 32;
	add.s64 	%rd3051, %rd3049, %rd3050;
	shr.u64 	%rd3052, %rd3047, 32;
	shl.b64 	%rd3053, %rd3047, 32;
	and.b64  	%rd3054, %rd3040, 4294967295;
	or.b64  	%rd3055, %rd3053, %rd3054;
	add.s64 	%rd3056, %rd3011, %rd3036;
	add.s64 	%rd3057, %rd3056, %rd3055;
	max.u64 	%rd3058, %rd3011, %rd3056;
	setp.gt.u64 	%p183, %rd3058, %rd3057;
	selp.u64 	%rd3059, 1, 0, %p183;
	add.s64 	%rd3060, %rd3051, %rd3016;
	add.s64 	%rd3061, %rd3060, %rd3052;
	add.s64 	%rd3062, %rd3061, %rd3059;
	and.b64  	%rd3063, %rd7844, 4294967295;
	shr.u64 	%rd3064, %rd7844, 32;
	mul.lo.s64 	%rd3065, %rd2873, %rd3063;
	mul.lo.s64 	%rd3066, %rd2872, %rd3063;
	mul.lo.s64 	%rd3067, %rd2873, %rd3064;
	shr.u64 	%rd3068, %rd3065, 32;
	and.b64  	%rd3069, %rd3066, 4294967295;
	add.s64 	%rd3070, %rd3068, %rd3069;
	and.b64  	%rd3071, %rd3067, 4294967295;
	add.s64 	%rd3072, %rd3070, %rd3071;
	shr.u64 	%rd3073, %rd3066, 32;
	mad.lo.s64 	%rd3074, %rd2872, %rd3064, %rd3073;
	shr.u64 	%rd3075, %rd3067, 32;
	add.s64 	%rd3076, %rd3074, %rd3075;
	shr.u64 	%rd3077, %rd3072, 32;
	shl.b64 	%rd3078, %rd3072, 32;
	and.b64  	%rd3079, %rd3065, 4294967295;
	or.b64  	%rd3080, %rd3078, %rd3079;
	add.s64 	%rd3081, %rd3057, %rd3080;
	setp.lt.u64 	%p184, %rd3081, %rd3057;
	selp.u64 	%rd3082, 1, 0, %p184;
	add.s64 	%rd3083, %rd3076, %rd3062;
	add.s64 	%rd3084, %rd3083, %rd3077;
	add.s64 	%rd3085, %rd3084, %rd3082;
	ld.const.u64 	%rd3086, [MU_P];
	mul.lo.s64 	%rd3087, %rd3086, %rd2889;
	mul.lo.s64 	%rd3088, %rd2869, %rd3087;
	mul.hi.u64 	%rd3089, %rd2869, %rd3087;
	add.cc.s64 	%rd3090, %rd3088, %rd2889;
	addc.cc.s64 	%rd3091, %rd3089, 0;
	mul.lo.s64 	%rd3092, %rd2868, %rd3087;
	mul.hi.u64 	%rd3093, %rd2868, %rd3087;
	mov.b64 	%rd3094, 0;
	add.cc.s64 	%rd3095, %rd3091, %rd2966;
	addc.cc.s64 	%rd3096, %rd3094, 0;
	add.cc.s64 	%rd3097, %rd3095, %rd3092;
	addc.cc.s64 	%rd3098, %rd3096, %rd3093;
	mul.lo.s64 	%rd3099, %rd2867, %rd3087;
	mul.hi.u64 	%rd3100, %rd2867, %rd3087;
	add.cc.s64 	%rd3101, %rd3098, %rd3035;
	addc.cc.s64 	%rd3102, %rd3094, 0;
	add.cc.s64 	%rd3103, %rd3101, %rd3099;
	addc.cc.s64 	%rd3104, %rd3102, %rd3100;
	mul.lo.s64 	%rd3105, %rd2866, %rd3087;
	mul.hi.u64 	%rd3106, %rd2866, %rd3087;
	add.cc.s64 	%rd3107, %rd3104, %rd3081;
	addc.cc.s64 	%rd3108, %rd3094, 0;
	add.cc.s64 	%rd3109, %rd3107, %rd3105;
	addc.cc.s64 	%rd3110, %rd3108, %rd3106;
	add.s64 	%rd3111, %rd2890, %rd3110;
	setp.lt.u64 	%p185, %rd3111, %rd2890;
	selp.u64 	%rd3112, 1, 0, %p185;
	add.s64 	%rd3113, %rd2970, %rd3112;
	setp.lt.u64 	%p186, %rd3113, %rd2970;
	selp.u64 	%rd3114, 1, 0, %p186;
	add.s64 	%rd3115, %rd3039, %rd3114;
	setp.lt.u64 	%p187, %rd3115, %rd3039;
	selp.u64 	%rd3116, 1, 0, %p187;
	add.s64 	%rd3117, %rd3085, %rd3116;
	mul.lo.s64 	%rd3118, %rd3086, %rd3097;
	mul.lo.s64 	%rd3119, %rd2869, %rd3118;
	mul.hi.u64 	%rd3120, %rd2869, %rd3118;
	add.cc.s64 	%rd3121, %rd3119, %rd3097;
	addc.cc.s64 	%rd3122, %rd3120, 0;
	mul.lo.s64 	%rd3123, %rd2868, %rd3118;
	mul.hi.u64 	%rd3124, %rd2868, %rd3118;
	add.cc.s64 	%rd3125, %rd3122, %rd3103;
	addc.cc.s64 	%rd3126, %rd3094, 0;
	add.cc.s64 	%rd3127, %rd3125, %rd3123;
	addc.cc.s64 	%rd3128, %rd3126, %rd3124;
	mul.lo.s64 	%rd3129, %rd2867, %rd3118;
	mul.hi.u64 	%rd3130, %rd2867, %rd3118;
	add.cc.s64 	%rd3131, %rd3128, %rd3109;
	addc.cc.s64 	%rd3132, %rd3094, 0;
	add.cc.s64 	%rd3133, %rd3131, %rd3129;
	addc.cc.s64 	%rd3134, %rd3132, %rd3130;
	mul.lo.s64 	%rd3135, %rd2866, %rd3118;
	mul.hi.u64 	%rd3136, %rd2866, %rd3118;
	add.cc.s64 	%rd3137, %rd3134, %rd3111;
	addc.cc.s64 	%rd3138, %rd3094, 0;
	add.cc.s64 	%rd3139, %rd3137, %rd3135;
	addc.cc.s64 	%rd3140, %rd3138, %rd3136;
	add.s64 	%rd3141, %rd3113, %rd3140;
	setp.lt.u64 	%p188, %rd3141, %rd3113;
	selp.u64 	%rd3142, 1, 0, %p188;
	add.s64 	%rd3143, %rd3115, %rd3142;
	setp.lt.u64 	%p189, %rd3143, %rd3115;
	selp.u64 	%rd3144, 1, 0, %p189;
	add.s64 	%rd3145, %rd3117, %rd3144;
	mul.lo.s64 	%rd3146, %rd3086, %rd3127;
	mul.lo.s64 	%rd3147, %rd2869, %rd3146;
	mul.hi.u64 	%rd3148, %rd2869, %rd3146;
	add.cc.s64 	%rd3149, %rd3147, %rd3127;
	addc.cc.s64 	%rd3150, %rd3148, 0;
	mul.lo.s64 	%rd3151, %rd2868, %rd3146;
	mul.hi.u64 	%rd3152, %rd2868, %rd3146;
	add.cc.s64 	%rd3153, %rd3150, %rd3133;
	addc.cc.s64 	%rd3154, %rd3094, 0;
	add.cc.s64 	%rd3155, %rd3153, %rd3151;
	addc.cc.s64 	%rd3156, %rd3154, %rd3152;
	mul.lo.s64 	%rd3157, %rd2867, %rd3146;
	mul.hi.u64 	%rd3158, %rd2867, %rd3146;
	add.cc.s64 	%rd3159, %rd3156, %rd3139;
	addc.cc.s64 	%rd3160, %rd3094, 0;
	add.cc.s64 	%rd3161, %rd3159, %rd3157;
	addc.cc.s64 	%rd3162, %rd3160, %rd3158;
	mul.lo.s64 	%rd3163, %rd2866, %rd3146;
	mul.hi.u64 	%rd3164, %rd2866, %rd3146;
	add.cc.s64 	%rd3165, %rd3162, %rd3141;
	addc.cc.s64 	%rd3166, %rd3094, 0;
	add.cc.s64 	%rd3167, %rd3165, %rd3163;
	addc.cc.s64 	%rd3168, %rd3166, %rd3164;
	add.s64 	%rd3169, %rd3143, %rd3168;
	setp.lt.u64 	%p190, %rd3169, %rd3143;
	selp.u64 	%rd3170, 1, 0, %p190;
	add.s64 	%rd3171, %rd3145, %rd3170;
	mul.lo.s64 	%rd3172, %rd3086, %rd3155;
	mul.lo.s64 	%rd3173, %rd2869, %rd3172;
	mul.hi.u64 	%rd3174, %rd2869, %rd3172;
	add.cc.s64 	%rd3175, %rd3173, %rd3155;
	addc.cc.s64 	%rd3176, %rd3174, 0;
	mul.lo.s64 	%rd3177, %rd2868, %rd3172;
	mul.hi.u64 	%rd3178, %rd2868, %rd3172;
	add.cc.s64 	%rd3179, %rd3176, %rd3161;
	addc.cc.s64 	%rd3180, %rd3094, 0;
	add.cc.s64 	%rd183, %rd3179, %rd3177;
	addc.cc.s64 	%rd3181, %rd3180, %rd3178;
	mul.lo.s64 	%rd3182, %rd2867, %rd3172;
	mul.hi.u64 	%rd3183, %rd2867, %rd3172;
	add.cc.s64 	%rd3184, %rd3181, %rd3167;
	addc.cc.s64 	%rd3185, %rd3094, 0;
	add.cc.s64 	%rd184, %rd3184, %rd3182;
	addc.cc.s64 	%rd3186, %rd3185, %rd3183;
	mul.lo.s64 	%rd3187, %rd2866, %rd3172;
	mul.hi.u64 	%rd3188, %rd2866, %rd3172;
	add.cc.s64 	%rd3189, %rd3186, %rd3169;
	addc.cc.s64 	%rd3190, %rd3094, 0;
	add.cc.s64 	%rd185, %rd3189, %rd3187;
	addc.cc.s64 	%rd3191, %rd3190, %rd3188;
	add.s64 	%rd7880, %rd3171, %rd3191;
	setp.gt.u64 	%p191, %rd7880, %rd2866;
	@%p191 bra 	$L__BB3_64;
	setp.lt.u64 	%p192, %rd7880, %rd2866;
	mov.u64 	%rd7881, %rd185;
	mov.u64 	%rd7882, %rd184;
	mov.u64 	%rd7883, %rd183;
	@%p192 bra 	$L__BB3_65;
	setp.lt.u64 	%p193, %rd2867, %rd185;
	@%p193 bra 	$L__BB3_64;
	setp.gt.u64 	%p194, %rd2867, %rd185;
	mov.u64 	%rd7881, %rd185;
	mov.u64 	%rd7882, %rd184;
	mov.u64 	%rd7883, %rd183;
	@%p194 bra 	$L__BB3_65;
	setp.lt.u64 	%p195, %rd2868, %rd184;
	@%p195 bra 	$L__BB3_64;
	setp.gt.u64 	%p196, %rd2868, %rd184;
	ld.const.u64 	%rd3197, [P_CONST];
	setp.gt.u64 	%p197, %rd3197, %rd183;
	or.pred  	%p198, %p196, %p197;
	mov.u64 	%rd7881, %rd185;
	mov.u64 	%rd7882, %rd184;
	mov.u64 	%rd7883, %rd183;
	@%p198 bra 	$L__BB3_65;
$L__BB3_64:
	ld.const.u64 	%rd3199, [P_CONST];
	sub.s64 	%rd7883, %rd183, %rd3199;
	setp.lt.u64 	%p199, %rd183, %rd3199;
	selp.u64 	%rd3200, 1, 0, %p199;
	ld.const.u64 	%rd3201, [P_CONST+8];
	add.s64 	%rd3202, %rd3201, %rd3200;
	sub.s64 	%rd7882, %rd184, %rd3202;
	setp.lt.u64 	%p200, %rd184, %rd3202;
	selp.u64 	%rd3203, 1, 0, %p200;
	add.s64 	%rd3205, %rd2867, %rd3203;
	sub.s64 	%rd7881, %rd185, %rd3205;
	setp.lt.u64 	%p201, %rd185, %rd3205;
	selp.u64 	%rd3206, 1, 0, %p201;
	ld.const.u64 	%rd3207, [P_CONST+24];
	add.s64 	%rd3208, %rd3207, %rd3206;
	sub.s64 	%rd7880, %rd7880, %rd3208;
$L__BB3_65:
	sub.s64 	%rd7887, %rd7867, %rd7863;
	setp.lt.u64 	%p202, %rd7867, %rd7863;
	selp.u64 	%rd3209, 1, 0, %p202;
	add.s64 	%rd3210, %rd7862, %rd3209;
	sub.s64 	%rd7886, %rd7866, %rd3210;
	setp.lt.u64 	%p203, %rd7866, %rd3210;
	selp.u64 	%rd3211, 1, 0, %p203;
	add.s64 	%rd3212, %rd7861, %rd3211;
	sub.s64 	%rd7885, %rd7865, %rd3212;
	setp.lt.u64 	%p204, %rd7865, %rd3212;
	selp.u64 	%rd3213, 1, 0, %p204;
	add.s64 	%rd3214, %rd7860, %rd3213;
	sub.s64 	%rd7884, %rd7864, %rd3214;
	setp.ge.u64 	%p205, %rd7864, %rd3214;
	@%p205 bra 	$L__BB3_67;
	ld.const.u64 	%rd3215, [P_CONST];
	add.s64 	%rd199, %rd7887, %rd3215;
	setp.ge.u64 	%p206, %rd199, %rd7887;
	setp.lt.u64 	%p207, %rd199, %rd7887;
	selp.u64 	%rd3216, 1, 0, %p207;
	add.s64 	%rd3217, %rd7886, %rd3216;
	ld.const.u64 	%rd3218, [P_CONST+8];
	add.s64 	%rd200, %rd3217, %rd3218;
	setp.lt.u64 	%p208, %rd200, %rd7886;
	setp.eq.s64 	%p209, %rd200, %rd7886;
	selp.u32 	%r14, -1, 0, %p209;
	selp.u32 	%r15, -1, 0, %p208;
	selp.b32 	%r16, %r15, %r14, %p206;
	and.b32  	%r18, %r16, 1;
	setp.eq.b32 	%p210, %r18, 1;
	or.pred  	%p211, %p208, %p210;
	selp.u64 	%rd3219, 1, 0, %p211;
	add.s64 	%rd3220, %rd7885, %rd3219;
	add.s64 	%rd201, %rd3220, %rd2867;
	setp.ge.u64 	%p212, %rd201, %rd7885;
	setp.lt.u64 	%p213, %rd201, %rd7885;
	setp.eq.s64 	%p214, %rd201, %rd7885;
	selp.u32 	%r19, -1, 0, %p213;
	selp.u32 	%r20, -1, 0, %p214;
	selp.b32 	%r21, %r20, %r19, %p211;
	selp.b32 	%r22, %r21, %r19, %p212;
	cvt.u64.u32 	%rd3222, %r22;
	and.b64  	%rd3223, %rd3222, 1;
	add.s64 	%rd3224, %rd7884, %rd3223;
	ld.const.u64 	%rd3225, [P_CONST+24];
	add.s64 	%rd7884, %rd3224, %rd3225;
	mov.u64 	%rd7885, %rd201;
	mov.u64 	%rd7886, %rd200;
	mov.u64 	%rd7887, %rd199;
$L__BB3_67:
	sub.s64 	%rd7891, %rd7883, %rd7875;
	setp.lt.u64 	%p215, %rd7883, %rd7875;
	selp.u64 	%rd3226, 1, 0, %p215;
	add.s64 	%rd3227, %rd7874, %rd3226;
	sub.s64 	%rd7890, %rd7882, %rd3227;
	setp.lt.u64 	%p216, %rd7882, %rd3227;
	selp.u64 	%rd3228, 1, 0, %p216;
	add.s64 	%rd3229, %rd7873, %rd3228;
	sub.s64 	%rd7889, %rd7881, %rd3229;
	setp.lt.u64 	%p217, %rd7881, %rd3229;
	selp.u64 	%rd3230, 1, 0, %p217;
	add.s64 	%rd3231, %rd7872, %rd3230;
	sub.s64 	%rd7888, %rd7880, %rd3231;
	setp.ge.u64 	%p218, %rd7880, %rd3231;
	@%p218 bra 	$L__BB3_69;
	ld.const.u64 	%rd3232, [P_CONST];
	add.s64 	%rd211, %rd7891, %rd3232;
	setp.ge.u64 	%p219, %rd211, %rd7891;
	setp.lt.u64 	%p220, %rd211, %rd7891;
	selp.u64 	%rd3233, 1, 0, %p220;
	add.s64 	%rd3234, %rd7890, %rd3233;
	ld.const.u64 	%rd3235, [P_CONST+8];
	add.s64 	%rd212, %rd3234, %rd3235;
	setp.lt.u64 	%p221, %rd212, %rd7890;
	setp.eq.s64 	%p222, %rd212, %rd7890;
	selp.u32 	%r23, -1, 0, %p222;
	selp.u32 	%r24, -1, 0, %p221;
	selp.b32 	%r25, %r24, %r23, %p219;
	and.b32  	%r27, %r25, 1;
	setp.eq.b32 	%p223, %r27, 1;
	or.pred  	%p224, %p221, %p223;
	selp.u64 	%rd3236, 1, 0, %p224;
	add.s64 	%rd3237, %rd7889, %rd3236;
	add.s64 	%rd213, %rd3237, %rd2867;
	setp.ge.u64 	%p225, %rd213, %rd7889;
	setp.lt.u64 	%p226, %rd213, %rd7889;
	setp.eq.s64 	%p227, %rd213, %rd7889;
	selp.u32 	%r28, -1, 0, %p226;
	selp.u32 	%r29, -1, 0, %p227;
	selp.b32 	%r30, %r29, %r28, %p224;
	selp.b32 	%r31, %r30, %r28, %p225;
	cvt.u64.u32 	%rd3239, %r31;
	and.b64  	%rd3240, %rd3239, 1;
	add.s64 	%rd3241, %rd7888, %rd3240;
	ld.const.u64 	%rd3242, [P_CONST+24];
	add.s64 	%rd7888, %rd3241, %rd3242;
	mov.u64 	%rd7889, %rd213;
	mov.u64 	%rd7890, %rd212;
	mov.u64 	%rd7891, %rd211;
$L__BB3_69:
	ld.const.u64 	%rd3243, [ZERO+24];
	setp.ne.s64 	%p228, %rd7884, %rd3243;
	@%p228 bra 	$L__BB3_189;
	ld.const.u64 	%rd3244, [ZERO+16];
	setp.ne.s64 	%p229, %rd7885, %rd3244;
	@%p229 bra 	$L__BB3_189;
	ld.const.u64 	%rd3245, [ZERO+8];
	setp.ne.s64 	%p230, %rd7886, %rd3245;
	@%p230 bra 	$L__BB3_189;
	ld.const.u64 	%rd3246, [ZERO];
	setp.ne.s64 	%p231, %rd7887, %rd3246;
	@%p231 bra 	$L__BB3_189;
	setp.gt.u64 	%p572, %rd7888, %rd7884;
	mov.b64 	%rd8012, 0;
	mov.b32 	%r309, 1;
	mov.u64 	%rd8013, %rd8012;
	mov.u64 	%rd8014, %rd8012;
	mov.u64 	%rd8015, %rd8012;
	@%p572 bra 	$L__BB3_283;
	setp.lt.u64 	%p573, %rd7888, %rd7884;
	setp.ne.s64 	%p574, %rd7889, %rd7885;
	setp.ne.s64 	%p575, %rd7890, %rd7886;
	or.pred  	%p576, %p574, %p575;
	or.pred  	%p577, %p576, %p573;
	setp.ne.s64 	%p578, %rd7891, %rd7887;
	or.pred  	%p579, %p577, %p578;
	@%p579 bra 	$L__BB3_283;
	or.b64  	%rd5694, %rd7835, %rd7834;
	or.b64  	%rd5695, %rd5694, %rd7833;
	or.b64  	%rd5696, %rd5695, %rd7832;
	setp.eq.s64 	%p580, %rd5696, 0;
	mov.u64 	%rd8013, %rd8012;
	mov.u64 	%rd8014, %rd8012;
	mov.u64 	%rd8015, %rd8012;
	@%p580 bra 	$L__BB3_283;
	ld.const.u64 	%rd219, [P_CONST+24];
	ld.const.u64 	%rd221, [P_CONST+8];
	ld.const.u64 	%rd222, [P_CONST];
	mul.lo.s64 	%rd5697, %rd151, %rd151;
	mul.lo.s64 	%rd5698, %rd152, %rd151;
	shr.u64 	%rd5699, %rd5697, 32;
	shl.b64 	%rd5700, %rd5698, 1;
	and.b64  	%rd5701, %rd5700, 8589934590;
	add.s64 	%rd5702, %rd5699, %rd5701;
	shr.u64 	%rd5703, %rd5698, 31;
	and.b64  	%rd5704, %rd5703, 8589934590;
	mad.lo.s64 	%rd5705, %rd152, %rd152, %rd5704;
	shr.u64 	%rd5706, %rd5702, 32;
	shl.b64 	%rd5707, %rd5702, 32;
	and.b64  	%rd5708, %rd5697, 4294967295;
	or.b64  	%rd5709, %rd5707, %rd5708;
	add.s64 	%rd5710, %rd5705, %rd5706;
	mul.lo.s64 	%rd5711, %rd153, %rd151;
	mul.lo.s64 	%rd5712, %rd154, %rd151;
	mul.lo.s64 	%rd5713, %rd153, %rd152;
	shr.u64 	%rd5714, %rd5711, 32;
	and.b64  	%rd5715, %rd5712, 4294967295;
	add.s64 	%rd5716, %rd5714, %rd5715;
	and.b64  	%rd5717, %rd5713, 4294967295;
	add.s64 	%rd5718, %rd5716, %rd5717;
	shr.u64 	%rd5719, %rd5712, 32;
	mad.lo.s64 	%rd5720, %rd154, %rd152, %rd5719;
	shr.u64 	%rd5721, %rd5713, 32;
	add.s64 	%rd5722, %rd5720, %rd5721;
	shr.u64 	%rd5723, %rd5718, 32;
	shl.b64 	%rd5724, %rd5718, 32;
	and.b64  	%rd5725, %rd5711, 4294967295;
	or.b64  	%rd5726, %rd5724, %rd5725;
	add.s64 	%rd5727, %rd5722, %rd5723;
	mul.lo.s64 	%rd5728, %rd155, %rd151;
	mul.lo.s64 	%rd5729, %rd156, %rd151;
	mul.lo.s64 	%rd5730, %rd155, %rd152;
	shr.u64 	%rd5731, %rd5728, 32;
	and.b64  	%rd5732, %rd5729, 4294967295;
	add.s64 	%rd5733, %rd5731, %rd5732;
	and.b64  	%rd5734, %rd5730, 4294967295;
	add.s64 	%rd5735, %rd5733, %rd5734;
	shr.u64 	%rd5736, %rd5729, 32;
	mad.lo.s64 	%rd5737, %rd156, %rd152, %rd5736;
	shr.u64 	%rd5738, %rd5730, 32;
	add.s64 	%rd5739, %rd5737, %rd5738;
	shr.u64 	%rd5740, %rd5735, 32;
	shl.b64 	%rd5741, %rd5735, 32;
	and.b64  	%rd5742, %rd5728, 4294967295;
	or.b64  	%rd5743, %rd5741, %rd5742;
	add.s64 	%rd5744, %rd5739, %rd5740;
	mul.lo.s64 	%rd5745, %rd157, %rd151;
	mul.lo.s64 	%rd5746, %rd158, %rd151;
	mul.lo.s64 	%rd5747, %rd157, %rd152;
	shr.u64 	%rd5748, %rd5745, 32;
	and.b64  	%rd5749, %rd5746, 4294967295;
	add.s64 	%rd5750, %rd5748, %rd5749;
	and.b64  	%rd5751, %rd5747, 4294967295;
	add.s64 	%rd5752, %rd5750, %rd5751;
	shr.u64 	%rd5753, %rd5746, 32;
	mad.lo.s64 	%rd5754, %rd158, %rd152, %rd5753;
	shr.u64 	%rd5755, %rd5747, 32;
	add.s64 	%rd5756, %rd5754, %rd5755;
	shr.u64 	%rd5757, %rd5752, 32;
	shl.b64 	%rd5758, %rd5752, 32;
	and.b64  	%rd5759, %rd5745, 4294967295;
	or.b64  	%rd5760, %rd5758, %rd5759;
	add.s64 	%rd5761, %rd5756, %rd5757;
	shl.b64 	%rd5762, %rd5726, 1;
	shr.u64 	%rd5763, %rd5724, 63;
	add.s64 	%rd5764, %rd5727, %rd5727;
	add.s64 	%rd5765, %rd5764, %rd5763;
	mul.lo.s64 	%rd5766, %rd153, %rd153;
	mul.lo.s64 	%rd5767, %rd154, %rd153;
	shr.u64 	%rd5768, %rd5766, 32;
	shl.b64 	%rd5769, %rd5767, 1;
	and.b64  	%rd5770, %rd5769, 8589934590;
	add.s64 	%rd5771, %rd5768, %rd5770;
	shr.u64 	%rd5772, %rd5767, 31;
	and.b64  	%rd5773, %rd5772, 8589934590;
	mad.lo.s64 	%rd5774, %rd154, %rd154, %rd5773;
	shr.u64 	%rd5775, %rd5771, 32;
	shl.b64 	%rd5776, %rd5771, 32;
	and.b64  	%rd5777, %rd5766, 4294967295;
	or.b64  	%rd5778, %rd5776, %rd5777;
	add.s64 	%rd5779, %rd5743, %rd5763;
	add.s64 	%rd5780, %rd5779, %rd5778;
	max.u64 	%rd5781, %rd5743, %rd5779;
	setp.gt.u64 	%p581, %rd5781, %rd5780;
	selp.u64 	%rd5782, 1, 0, %p581;
	add.s64 	%rd5783, %rd5774, %rd5744;
	add.s64 	%rd5784, %rd5783, %rd5775;
	add.s64 	%rd5785, %rd5784, %rd5782;
	mul.lo.s64 	%rd5786, %rd155, %rd153;
	mul.lo.s64 	%rd5787, %rd156, %rd153;
	mul.lo.s64 	%rd5788, %rd155, %rd154;
	shr.u64 	%rd5789, %rd5786, 32;
	and.b64  	%rd5790, %rd5787, 4294967295;
	add.s64 	%rd5791, %rd5789, %rd5790;
	and.b64  	%rd5792, %rd5788, 4294967295;
	add.s64 	%rd5793, %rd5791, %rd5792;
	shr.u64 	%rd5794, %rd5787, 32;
	mad.lo.s64 	%rd5795, %rd156, %rd154, %rd5794;
	shr.u64 	%rd5796, %rd5788, 32;
	add.s64 	%rd5797, %rd5795, %rd5796;
	shr.u64 	%rd5798, %rd5793, 32;
	shl.b64 	%rd5799, %rd5793, 32;
	and.b64  	%rd5800, %rd5786, 4294967295;
	or.b64  	%rd5801, %rd5799, %rd5800;
	add.s64 	%rd5802, %rd5760, %rd5782;
	add.s64 	%rd5803, %rd5802, %rd5801;
	max.u64 	%rd5804, %rd5760, %rd5802;
	setp.gt.u64 	%p582, %rd5804, %rd5803;
	selp.u64 	%rd5805, 1, 0, %p582;
	add.s64 	%rd5806, %rd5797, %rd5761;
	add.s64 	%rd5807, %rd5806, %rd5798;
	add.s64 	%rd5808, %rd5807, %rd5805;
	add.s64 	%rd5809, %rd5780, %rd5743;
	setp.lt.u64 	%p583, %rd5809, %rd5780;
	selp.u64 	%rd5810, 1, 0, %p583;
	add.s64 	%rd5811, %rd5744, %rd5785;
	add.s64 	%rd5812, %rd5811, %rd5810;
	add.s64 	%rd5813, %rd5803, %rd5810;
	add.s64 	%rd5814, %rd5813, %rd5801;
	max.u64 	%rd5815, %rd5803, %rd5813;
	setp.gt.u64 	%p584, %rd5815, %rd5814;
	selp.u64 	%rd5816, 1, 0, %p584;
	add.s64 	%rd5817, %rd5797, %rd5808;
	add.s64 	%rd5818, %rd5817, %rd5798;
	add.s64 	%rd5819, %rd5818, %rd5816;
	add.s64 	%rd5820, %rd5814, %rd5760;
	setp.lt.u64 	%p585, %rd5820, %rd5814;
	selp.u64 	%rd5821, 1, 0, %p585;
	add.s64 	%rd5822, %rd5761, %rd5819;
	add.s64 	%rd5823, %rd5822, %rd5821;
	ld.const.u64 	%rd5824, [MU_P];
	mul.lo.s64 	%rd5825, %rd5824, %rd5709;
	mul.lo.s64 	%rd5826, %rd222, %rd5825;
	mul.hi.u64 	%rd5827, %rd222, %rd5825;
	add.cc.s64 	%rd5828, %rd5826, %rd5709;
	addc.cc.s64 	%rd5829, %rd5827, 0;
	mul.lo.s64 	%rd5830, %rd221, %rd5825;
	mul.hi.u64 	%rd5831, %rd221, %rd5825;
	mov.b64 	%rd5832, 0;
	add.cc.s64 	%rd5833, %rd5829, %rd5762;
	addc.cc.s64 	%rd5834, %rd5832, 0;
	add.cc.s64 	%rd5835, %rd5833, %rd5830;
	addc.cc.s64 	%rd5836, %rd5834, %rd5831;
	mul.lo.s64 	%rd5837, %rd2867, %rd5825;
	mul.hi.u64 	%rd5838, %rd2867, %rd5825;
	add.cc.s64 	%rd5839, %rd5836, %rd5809;
	addc.cc.s64 	%rd5840, %rd5832, 0;
	add.cc.s64 	%rd5841, %rd5839, %rd5837;
	addc.cc.s64 	%rd5842, %rd5840, %rd5838;
	mul.lo.s64 	%rd5843, %rd219, %rd5825;
	mul.hi.u64 	%rd5844, %rd219, %rd5825;
	add.cc.s64 	%rd5845, %rd5842, %rd5820;
	addc.cc.s64 	%rd5846, %rd5832, 0;
	add.cc.s64 	%rd5847, %rd5845, %rd5843;
	addc.cc.s64 	%rd5848, %rd5846, %rd5844;
	add.s64 	%rd5849, %rd5710, %rd5848;
	setp.lt.u64 	%p586, %rd5849, %rd5710;
	selp.u64 	%rd5850, 1, 0, %p586;
	add.s64 	%rd5851, %rd5765, %rd5850;
	setp.lt.u64 	%p587, %rd5851, %rd5765;
	selp.u64 	%rd5852, 1, 0, %p587;
	add.s64 	%rd5853, %rd5812, %rd5852;
	setp.lt.u64 	%p588, %rd5853, %rd5812;
	selp.u64 	%rd5854, 1, 0, %p588;
	add.s64 	%rd5855, %rd5823, %rd5854;
	mul.lo.s64 	%rd5856, %rd5824, %rd5835;
	mul.lo.s64 	%rd5857, %rd222, %rd5856;
	mul.hi.u64 	%rd5858, %rd222, %rd5856;
	add.cc.s64 	%rd5859, %rd5857, %rd5835;
	addc.cc.s64 	%rd5860, %rd5858, 0;
	mul.lo.s64 	%rd5861, %rd221, %rd5856;
	mul.hi.u64 	%rd5862, %rd221, %rd5856;
	add.cc.s64 	%rd5863, %rd5860, %rd5841;
	addc.cc.s64 	%rd5864, %rd5832, 0;
	add.cc.s64 	%rd5865, %rd5863, %rd5861;
	addc.cc.s64 	%rd5866, %rd5864, %rd5862;
	mul.lo.s64 	%rd5867, %rd2867, %rd5856;
	mul.hi.u64 	%rd5868, %rd2867, %rd5856;
	add.cc.s64 	%rd5869, %rd5866, %rd5847;
	addc.cc.s64 	%rd5870, %rd5832, 0;
	add.cc.s64 	%rd5871, %rd5869, %rd5867;
	addc.cc.s64 	%rd5872, %rd5870, %rd5868;
	mul.lo.s64 	%rd5873, %rd219, %rd5856;
	mul.hi.u64 	%rd5874, %rd219, %rd5856;
	add.cc.s64 	%rd5875, %rd5872, %rd5849;
	addc.cc.s64 	%rd5876, %rd5832, 0;
	add.cc.s64 	%rd5877, %rd5875, %rd5873;
	addc.cc.s64 	%rd5878, %rd5876, %rd5874;
	add.s64 	%rd5879, %rd5851, %rd5878;
	setp.lt.u64 	%p589, %rd5879, %rd5851;
	selp.u64 	%rd5880, 1, 0, %p589;
	add.s64 	%rd5881, %rd5853, %rd5880;
	setp.lt.u64 	%p590, %rd5881, %rd5853;
	selp.u64 	%rd5882, 1, 0, %p590;
	add.s64 	%rd5883, %rd5855, %rd5882;
	mul.lo.s64 	%rd5884, %rd5824, %rd5865;
	mul.lo.s64 	%rd5885, %rd222, %rd5884;
	mul.hi.u64 	%rd5886, %rd222, %rd5884;
	add.cc.s64 	%rd5887, %rd5885, %rd5865;
	addc.cc.s64 	%rd5888, %rd5886, 0;
	mul.lo.s64 	%rd5889, %rd221, %rd5884;
	mul.hi.u64 	%rd5890, %rd221, %rd5884;
	add.cc.s64 	%rd5891, %rd5888, %rd5871;
	addc.cc.s64 	%rd5892, %rd5832, 0;
	add.cc.s64 	%rd5893, %rd5891, %rd5889;
	addc.cc.s64 	%rd5894, %rd5892, %rd5890;
	mul.lo.s64 	%rd5895, %rd2867, %rd5884;
	mul.hi.u64 	%rd5896, %rd2867, %rd5884;
	add.cc.s64 	%rd5897, %rd5894, %rd5877;
	addc.cc.s64 	%rd5898, %rd5832, 0;
	add.cc.s64 	%rd5899, %rd5897, %rd5895;
	addc.cc.s64 	%rd5900, %rd5898, %rd5896;
	mul.lo.s64 	%rd5901, %rd219, %rd5884;
	mul.hi.u64 	%rd5902, %rd219, %rd5884;
	add.cc.s64 	%rd5903, %rd5900, %rd5879;
	addc.cc.s64 	%rd5904, %rd5832, 0;
	add.cc.s64 	%rd5905, %rd5903, %rd5901;
	addc.cc.s64 	%rd5906, %rd5904, %rd5902;
	add.s64 	%rd5907, %rd5881, %rd5906;
	setp.lt.u64 	%p591, %rd5907, %rd5881;
	selp.u64 	%rd5908, 1, 0, %p591;
	add.s64 	%rd5909, %rd5883, %rd5908;
	mul.lo.s64 	%rd5910, %rd5824, %rd5893;
	mul.lo.s64 	%rd5911, %rd222, %rd5910;
	mul.hi.u64 	%rd5912, %rd222, %rd5910;
	add.cc.s64 	%rd5913, %rd5911, %rd5893;
	addc.cc.s64 	%rd5914, %rd5912, 0;
	mul.lo.s64 	%rd5915, %rd221, %rd5910;
	mul.hi.u64 	%rd5916, %rd221, %rd5910;
	add.cc.s64 	%rd5917, %rd5914, %rd5899;
	addc.cc.s64 	%rd5918, %rd5832, 0;
	add.cc.s64 	%rd223, %rd5917, %rd5915;
	addc.cc.s64 	%rd5919, %rd5918, %rd5916;
	mul.lo.s64 	%rd5920, %rd2867, %rd5910;
	mul.hi.u64 	%rd5921, %rd2867, %rd5910;
	add.cc.s64 	%rd5922, %rd5919, %rd5905;
	addc.cc.s64 	%rd5923, %rd5832, 0;
	add.cc.s64 	%rd224, %rd5922, %rd5920;
	addc.cc.s64 	%rd5924, %rd5923, %rd5921;
	mul.lo.s64 	%rd5925, %rd219, %rd5910;
	mul.hi.u64 	%rd5926, %rd219, %rd5910;
	add.cc.s64 	%rd5927, %rd5924, %rd5907;
	addc.cc.s64 	%rd5928, %rd5832, 0;
	add.cc.s64 	%rd225, %rd5927, %rd5925;
	addc.cc.s64 	%rd5929, %rd5928, %rd5926;
	add.s64 	%rd7895, %rd5909, %rd5929;
	setp.gt.u64 	%p592, %rd7895, %rd219;
	@%p592 bra 	$L__BB3_82;
	setp.lt.u64 	%p593, %rd7895, %rd219;
	mov.u64 	%rd7892, %rd223;
	mov.u64 	%rd7893, %rd224;
	mov.u64 	%rd7894, %rd225;
	@%p593 bra 	$L__BB3_83;
	setp.lt.u64 	%p594, %rd2867, %rd225;
	@%p594 bra 	$L__BB3_82;
	setp.gt.u64 	%p595, %rd2867, %rd225;
	mov.u64 	%rd7892, %rd223;
	mov.u64 	%rd7893, %rd224;
	mov.u64 	%rd7894, %rd225;
	@%p595 bra 	$L__BB3_83;
	setp.lt.u64 	%p596, %rd221, %rd224;
	@%p596 bra 	$L__BB3_82;
	setp.gt.u64 	%p597, %rd221, %rd224;
	setp.gt.u64 	%p598, %rd222, %rd223;
	or.pred  	%p599, %p597, %p598;
	mov.u64 	%rd7892, %rd223;
	mov.u64 	%rd7893, %rd224;
	mov.u64 	%rd7894, %rd225;
	@%p599 bra 	$L__BB3_83;
$L__BB3_82:
	sub.s64 	%rd7892, %rd223, %rd222;
	setp.lt.u64 	%p600, %rd223, %rd222;
	selp.u64 	%rd5930, 1, 0, %p600;
	add.s64 	%rd5931, %rd221, %rd5930;
	sub.s64 	%rd7893, %rd224, %rd5931;
	setp.lt.u64 	%p601, %rd224, %rd5931;
	selp.u64 	%rd5932, 1, 0, %p601;
	add.s64 	%rd5933, %rd2867, %rd5932;
	sub.s64 	%rd7894, %rd225, %rd5933;
	setp.lt.u64 	%p602, %rd225, %rd5933;
	selp.u64 	%rd5934, 1, 0, %p602;
	add.s64 	%rd5935, %rd219, %rd5934;
	sub.s64 	%rd7895, %rd7895, %rd5935;
$L__BB3_83:
	ld.const.u64 	%rd236, [P_CONST+16];
	shr.u64 	%rd239, %rd7892, 32;
	and.b64  	%rd240, %rd7892, 4294967295;
	mul.lo.s64 	%rd5936, %rd240, %rd99;
	mul.lo.s64 	%rd5937, %rd239, %rd99;
	mul.lo.s64 	%rd5938, %rd240, %rd100;
	shr.u64 	%rd5939, %rd5936, 32;
	and.b64  	%rd5940, %rd5937, 4294967295;
	add.s64 	%rd5941, %rd5939, %rd5940;
	and.b64  	%rd5942, %rd5938, 4294967295;
	add.s64 	%rd5943, %rd5941, %rd5942;
	shr.u64 	%rd5944, %rd5937, 32;
	mad.lo.s64 	%rd5945, %rd239, %rd100, %rd5944;
	shr.u64 	%rd5946, %rd5938, 32;
	add.s64 	%rd5947, %rd5945, %rd5946;
	shr.u64 	%rd5948, %rd5943, 32;
	shl.b64 	%rd5949, %rd5943, 32;
	and.b64  	%rd5950, %rd5936, 4294967295;
	or.b64  	%rd5951, %rd5949, %rd5950;
	add.s64 	%rd5952, %rd5947, %rd5948;
	shr.u64 	%rd241, %rd7893, 32;
	and.b64  	%rd242, %rd7893, 4294967295;
	mul.lo.s64 	%rd5953, %rd242, %rd99;
	mul.lo.s64 	%rd5954, %rd241, %rd99;
	mul.lo.s64 	%rd5955, %rd242, %rd100;
	shr.u64 	%rd5956, %rd5953, 32;
	and.b64  	%rd5957, %rd5954, 4294967295;
	add.s64 	%rd5958, %rd5956, %rd5957;
	and.b64  	%rd5959, %rd5955, 4294967295;
	add.s64 	%rd5960, %rd5958, %rd5959;
	shr.u64 	%rd5961, %rd5954, 32;
	mad.lo.s64 	%rd5962, %rd241, %rd100, %rd5961;
	shr.u64 	%rd5963, %rd5955, 32;
	add.s64 	%rd5964, %rd5962, %rd5963;
	shr.u64 	%rd5965, %rd5960, 32;
	shl.b64 	%rd5966, %rd5960, 32;
	and.b64  	%rd5967, %rd5953, 4294967295;
	or.b64  	%rd5968, %rd5966, %rd5967;
	add.s64 	%rd5969, %rd5964, %rd5965;
	shr.u64 	%rd243, %rd7894, 32;
	and.b64  	%rd244, %rd7894, 4294967295;
	mul.lo.s64 	%rd5970, %rd244, %rd99;
	mul.lo.s64 	%rd5971, %rd243, %rd99;
	mul.lo.s64 	%rd5972, %rd244, %rd100;
	shr.u64 	%rd5973, %rd5970, 32;
	and.b64  	%rd5974, %rd5971, 4294967295;
	add.s64 	%rd5975, %rd5973, %rd5974;
	and.b64  	%rd5976, %rd5972, 4294967295;
	add.s64 	%rd5977, %rd5975, %rd5976;
	shr.u64 	%rd5978, %rd5971, 32;
	mad.lo.s64 	%rd5979, %rd243, %rd100, %rd5978;
	shr.u64 	%rd5980, %rd5972, 32;
	add.s64 	%rd5981, %rd5979, %rd5980;
	shr.u64 	%rd5982, %rd5977, 32;
	shl.b64 	%rd5983, %rd5977, 32;
	and.b64  	%rd5984, %rd5970, 4294967295;
	or.b64  	%rd5985, %rd5983, %rd5984;
	add.s64 	%rd5986, %rd5981, %rd5982;
	shr.u64 	%rd245, %rd7895, 32;
	and.b64  	%rd246, %rd7895, 4294967295;
	mul.lo.s64 	%rd5987, %rd246, %rd99;
	mul.lo.s64 	%rd5988, %rd245, %rd99;
	mul.lo.s64 	%rd5989, %rd246, %rd100;
	shr.u64 	%rd5990, %rd5987, 32;
	and.b64  	%rd5991, %rd5988, 4294967295;
	add.s64 	%rd5992, %rd5990, %rd5991;
	and.b64  	%rd5993, %rd5989, 4294967295;
	add.s64 	%rd5994, %rd5992, %rd5993;
	shr.u64 	%rd5995, %rd5988, 32;
	mad.lo.s64 	%rd5996, %rd245, %rd100, %rd5995;
	shr.u64 	%rd5997, %rd5989, 32;
	add.s64 	%rd5998, %rd5996, %rd5997;
	shr.u64 	%rd5999, %rd5994, 32;
	shl.b64 	%rd6000, %rd5994, 32;
	and.b64  	%rd6001, %rd5987, 4294967295;
	or.b64  	%rd6002, %rd6000, %rd6001;
	add.s64 	%rd6003, %rd5998, %rd5999;
	mul.lo.s64 	%rd6004, %rd240, %rd101;
	mul.lo.s64 	%rd6005, %rd239, %rd101;
	mul.lo.s64 	%rd6006, %rd240, %rd102;
	shr.u64 	%rd6007, %rd6004, 32;
	and.b64  	%rd6008, %rd6005, 4294967295;
	add.s64 	%rd6009, %rd6007, %rd6008;
	and.b64  	%rd6010, %rd6006, 4294967295;
	add.s64 	%rd6011, %rd6009, %rd6010;
	shr.u64 	%rd6012, %rd6005, 32;
	mad.lo.s64 	%rd6013, %rd239, %rd102, %rd6012;
	shr.u64 	%rd6014, %rd6006, 32;
	add.s64 	%rd6015, %rd6013, %rd6014;
	shr.u64 	%rd6016, %rd6011, 32;
	shl.b64 	%rd6017, %rd6011, 32;
	and.b64  	%rd6018, %rd6004, 4294967295;
	or.b64  	%rd6019, %rd6017, %rd6018;
	add.s64 	%rd6020, %rd5968, %rd6019;
	setp.lt.u64 	%p603, %rd6020, %rd5968;
	selp.u64 	%rd6021, 1, 0, %p603;
	add.s64 	%rd6022, %rd6015, %rd5969;
	add.s64 	%rd6023, %rd6022, %rd6016;
	add.s64 	%rd6024, %rd6023, %rd6021;
	mul.lo.s64 	%rd6025, %rd242, %rd101;
	mul.lo.s64 	%rd6026, %rd241, %rd101;
	mul.lo.s64 	%rd6027, %rd242, %rd102;
	shr.u64 	%rd6028, %rd6025, 32;
	and.b64  	%rd6029, %rd6026, 4294967295;
	add.s64 	%rd6030, %rd6028, %rd6029;
	and.b64  	%rd6031, %rd6027, 4294967295;
	add.s64 	%rd6032, %rd6030, %rd6031;
	shr.u64 	%rd6033, %rd6026, 32;
	mad.lo.s64 	%rd6034, %rd241, %rd102, %rd6033;
	shr.u64 	%rd6035, %rd6027, 32;
	add.s64 	%rd6036, %rd6034, %rd6035;
	shr.u64 	%rd6037, %rd6032, 32;
	shl.b64 	%rd6038, %rd6032, 32;
	and.b64  	%rd6039, %rd6025, 4294967295;
	or.b64  	%rd6040, %rd6038, %rd6039;
	add.s64 	%rd6041, %rd5985, %rd6021;
	add.s64 	%rd6042, %rd6041, %rd6040;
	max.u64 	%rd6043, %rd5985, %rd6041;
	setp.gt.u64 	%p604, %rd6043, %rd6042;
	selp.u64 	%rd6044, 1, 0, %p604;
	add.s64 	%rd6045, %rd6036, %rd5986;
	add.s64 	%rd6046, %rd6045, %rd6037;
	add.s64 	%rd6047, %rd6046, %rd6044;
	mul.lo.s64 	%rd6048, %rd244, %rd101;
	mul.lo.s64 	%rd6049, %rd243, %rd101;
	mul.lo.s64 	%rd6050, %rd244, %rd102;
	shr.u64 	%rd6051, %rd6048, 32;
	and.b64  	%rd6052, %rd6049, 4294967295;
	add.s64 	%rd6053, %rd6051, %rd6052;
	and.b64  	%rd6054, %rd6050, 4294967295;
	add.s64 	%rd6055, %rd6053, %rd6054;
	shr.u64 	%rd6056, %rd6049, 32;
	mad.lo.s64 	%rd6057, %rd243, %rd102, %rd6056;
	shr.u64 	%rd6058, %rd6050, 32;
	add.s64 	%rd6059, %rd6057, %rd6058;
	shr.u64 	%rd6060, %rd6055, 32;
	shl.b64 	%rd6061, %rd6055, 32;
	and.b64  	%rd6062, %rd6048, 4294967295;
	or.b64  	%rd6063, %rd6061, %rd6062;
	add.s64 	%rd6064, %rd6002, %rd6044;
	add.s64 	%rd6065, %rd6064, %rd6063;
	max.u64 	%rd6066, %rd6002, %rd6064;
	setp.gt.u64 	%p605, %rd6066, %rd6065;
	selp.u64 	%rd6067, 1, 0, %p605;
	add.s64 	%rd6068, %rd6059, %rd6003;
	add.s64 	%rd6069, %rd6068, %rd6060;
	add.s64 	%rd6070, %rd6069, %rd6067;
	mul.lo.s64 	%rd6071, %rd240, %rd103;
	mul.lo.s64 	%rd6072, %rd239, %rd103;
	mul.lo.s64 	%rd6073, %rd240, %rd104;
	shr.u64 	%rd6074, %rd6071, 32;
	and.b64  	%rd6075, %rd6072, 4294967295;
	add.s64 	%rd6076, %rd6074, %rd6075;
	and.b64  	%rd6077, %rd6073, 4294967295;
	add.s64 	%rd6078, %rd6076, %rd6077;
	shr.u64 	%rd6079, %rd6072, 32;
	mad.lo.s64 	%rd6080, %rd239, %rd104, %rd6079;
	shr.u64 	%rd6081, %rd6073, 32;
	add.s64 	%rd6082, %rd6080, %rd6081;
	shr.u64 	%rd6083, %rd6078, 32;
	shl.b64 	%rd6084, %rd6078, 32;
	and.b64  	%rd6085, %rd6071, 4294967295;
	or.b64  	%rd6086, %rd6084, %rd6085;
	add.s64 	%rd6087, %rd6042, %rd6086;
	setp.lt.u64 	%p606, %rd6087, %rd6042;
	selp.u64 	%rd6088, 1, 0, %p606;
	add.s64 	%rd6089, %rd6082, %rd6047;
	add.s64 	%rd6090, %rd6089, %rd6083;
	add.s64 	%rd6091, %rd6090, %rd6088;
	mul.lo.s64 	%rd6092, %rd242, %rd103;
	mul.lo.s64 	%rd6093, %rd241, %rd103;
	mul.lo.s64 	%rd6094, %rd242, %rd104;
	shr.u64 	%rd6095, %rd6092, 32;
	and.b64  	%rd6096, %rd6093, 4294967295;
	add.s64 	%rd6097, %rd6095, %rd6096;
	and.b64  	%rd6098, %rd6094, 4294967295;
	add.s64 	%rd6099, %rd6097, %rd6098;
	shr.u64 	%rd6100, %rd6093, 32;
	mad.lo.s64 	%rd6101, %rd241, %rd104, %rd6100;
	shr.u64 	%rd6102, %rd6094, 32;
	add.s64 	%rd6103, %rd6101, %rd6102;
	shr.u64 	%rd6104, %rd6099, 32;
	shl.b64 	%rd6105, %rd6099, 32;
	and.b64  	%rd6106, %rd6092, 4294967295;
	or.b64  	%rd6107, %rd6105, %rd6106;
	add.s64 	%rd6108, %rd6065, %rd6088;
	add.s64 	%rd6109, %rd6108, %rd6107;
	max.u64 	%rd6110, %rd6065, %rd6108;
	setp.gt.u64 	%p607, %rd6110, %rd6109;
	selp.u64 	%rd6111, 1, 0, %p607;
	add.s64 	%rd6112, %rd6103, %rd6070;
	add.s64 	%rd6113, %rd6112, %rd6104;
	add.s64 	%rd6114, %rd6113, %rd6111;
	mul.lo.s64 	%rd6115, %rd240, %rd105;
	mul.lo.s64 	%rd6116, %rd239, %rd105;
	mul.lo.s64 	%rd6117, %rd240, %rd106;
	shr.u64 	%rd6118, %rd6115, 32;
	and.b64  	%rd6119, %rd6116, 4294967295;
	add.s64 	%rd6120, %rd6118, %rd6119;
	and.b64  	%rd6121, %rd6117, 4294967295;
	add.s64 	%rd6122, %rd6120, %rd6121;
	shr.u64 	%rd6123, %rd6116, 32;
	mad.lo.s64 	%rd6124, %rd239, %rd106, %rd6123;
	shr.u64 	%rd6125, %rd6117, 32;
	add.s64 	%rd6126, %rd6124, %rd6125;
	shr.u64 	%rd6127, %rd6122, 32;
	shl.b64 	%rd6128, %rd6122, 32;
	and.b64  	%rd6129, %rd6115, 4294967295;
	or.b64  	%rd6130, %rd6128, %rd6129;
	add.s64 	%rd6131, %rd6109, %rd6130;
	setp.lt.u64 	%p608, %rd6131, %rd6109;
	selp.u64 	%rd6132, 1, 0, %p608;
	add.s64 	%rd6133, %rd6126, %rd6114;
	add.s64 	%rd6134, %rd6133, %rd6127;
	add.s64 	%rd6135, %rd6134, %rd6132;
	mul.lo.s64 	%rd6137, %rd5824, %rd5951;
	mul.lo.s64 	%rd6138, %rd222, %rd6137;
	mul.hi.u64 	%rd6139, %rd222, %rd6137;
	add.cc.s64 	%rd6140, %rd6138, %rd5951;
	addc.cc.s64 	%rd6141, %rd6139, 0;
	mul.lo.s64 	%rd6142, %rd221, %rd6137;
	mul.hi.u64 	%rd6143, %rd221, %rd6137;
	mov.b64 	%rd6144, 0;
	add.cc.s64 	%rd6145, %rd6141, %rd6020;
	addc.cc.s64 	%rd6146, %rd6144, 0;
	add.cc.s64 	%rd6147, %rd6145, %rd6142;
	addc.cc.s64 	%rd6148, %rd6146, %rd6143;
	mul.lo.s64 	%rd6149, %rd236, %rd6137;
	mul.hi.u64 	%rd6150, %rd236, %rd6137;
	add.cc.s64 	%rd6151, %rd6148, %rd6087;
	addc.cc.s64 	%rd6152, %rd6144, 0;
	add.cc.s64 	%rd6153, %rd6151, %rd6149;
	addc.cc.s64 	%rd6154, %rd6152, %rd6150;
	mul.lo.s64 	%rd6155, %rd219, %rd6137;
	mul.hi.u64 	%rd6156, %rd219, %rd6137;
	add.cc.s64 	%rd6157, %rd6154, %rd6131;
	addc.cc.s64 	%rd6158, %rd6144, 0;
	add.cc.s64 	%rd6159, %rd6157, %rd6155;
	addc.cc.s64 	%rd6160, %rd6158, %rd6156;
	add.s64 	%rd6161, %rd5952, %rd6160;
	setp.lt.u64 	%p609, %rd6161, %rd5952;
	selp.u64 	%rd6162, 1, 0, %p609;
	add.s64 	%rd6163, %rd6024, %rd6162;
	setp.lt.u64 	%p610, %rd6163, %rd6024;
	selp.u64 	%rd6164, 1, 0, %p610;
	add.s64 	%rd6165, %rd6091, %rd6164;
	setp.lt.u64 	%p611, %rd6165, %rd6091;
	selp.u64 	%rd6166, 1, 0, %p611;
	add.s64 	%rd6167, %rd6135, %rd6166;
	mul.lo.s64 	%rd6168, %rd5824, %rd6147;
	mul.lo.s64 	%rd6169, %rd222, %rd6168;
	mul.hi.u64 	%rd6170, %rd222, %rd6168;
	add.cc.s64 	%rd6171, %rd6169, %rd6147;
	addc.cc.s64 	%rd6172, %rd6170, 0;
	mul.lo.s64 	%rd6173, %rd221, %rd6168;
	mul.hi.u64 	%rd6174, %rd221, %rd6168;
	add.cc.s64 	%rd6175, %rd6172, %rd6153;
	addc.cc.s64 	%rd6176, %rd6144, 0;
	add.cc.s64 	%rd6177, %rd6175, %rd6173;
	addc.cc.s64 	%rd6178, %rd6176, %rd6174;
	mul.lo.s64 	%rd6179, %rd236, %rd6168;
	mul.hi.u64 	%rd6180, %rd236, %rd6168;
	add.cc.s64 	%rd6181, %rd6178, %rd6159;
	addc.cc.s64 	%rd6182, %rd6144, 0;
	add.cc.s64 	%rd6183, %rd6181, %rd6179;
	addc.cc.s64 	%rd6184, %rd6182, %rd6180;
	mul.lo.s64 	%rd6185, %rd219, %rd6168;
	mul.hi.u64 	%rd6186, %rd219, %rd6168;
	add.cc.s64 	%rd6187, %rd6184, %rd6161;
	addc.cc.s64 	%rd6188, %rd6144, 0;
	add.cc.s64 	%rd6189, %rd6187, %rd6185;
	addc.cc.s64 	%rd6190, %rd6188, %rd6186;
	add.s64 	%rd6191, %rd6163, %rd6190;
	setp.lt.u64 	%p612, %rd6191, %rd6163;
	selp.u64 	%rd6192, 1, 0, %p612;
	add.s64 	%rd6193, %rd6165, %rd6192;
	setp.lt.u64 	%p613, %rd6193, %rd6165;
	selp.u64 	%rd6194, 1, 0, %p613;
	add.s64 	%rd6195, %rd6167, %rd6194;
	mul.lo.s64 	%rd6196, %rd5824, %rd6177;
	mul.lo.s64 	%rd6197, %rd222, %rd6196;
	mul.hi.u64 	%rd6198, %rd222, %rd6196;
	add.cc.s64 	%rd6199, %rd6197, %rd6177;
	addc.cc.s64 	%rd6200, %rd6198, 0;
	mul.lo.s64 	%rd6201, %rd221, %rd6196;
	mul.hi.u64 	%rd6202, %rd221, %rd6196;
	add.cc.s64 	%rd6203, %rd6200, %rd6183;
	addc.cc.s64 	%rd6204, %rd6144, 0;
	add.cc.s64 	%rd6205, %rd6203, %rd6201;
	addc.cc.s64 	%rd6206, %rd6204, %rd6202;
	mul.lo.s64 	%rd6207, %rd236, %rd6196;
	mul.hi.u64 	%rd6208, %rd236, %rd6196;
	add.cc.s64 	%rd6209, %rd6206, %rd6189;
	addc.cc.s64 	%rd6210, %rd6144, 0;
	add.cc.s64 	%rd6211, %rd6209, %rd6207;
	addc.cc.s64 	%rd6212, %rd6210, %rd6208;
	mul.lo.s64 	%rd6213, %rd219, %rd6196;
	mul.hi.u64 	%rd6214, %rd219, %rd6196;
	add.cc.s64 	%rd6215, %rd6212, %rd6191;
	addc.cc.s64 	%rd6216, %rd6144, 0;
	add.cc.s64 	%rd6217, %rd6215, %rd6213;
	addc.cc.s64 	%rd6218, %rd6216, %rd6214;
	add.s64 	%rd6219, %rd6193, %rd6218;
	setp.lt.u64 	%p614, %rd6219, %rd6193;
	selp.u64 	%rd6220, 1, 0, %p614;
	add.s64 	%rd6221, %rd6195, %rd6220;
	mul.lo.s64 	%rd6222, %rd5824, %rd6205;
	mul.lo.s64 	%rd6223, %rd222, %rd6222;
	mul.hi.u64 	%rd6224, %rd222, %rd6222;
	add.cc.s64 	%rd6225, %rd6223, %rd6205;
	addc.cc.s64 	%rd6226, %rd6224, 0;
	mul.lo.s64 	%rd6227, %rd221, %rd6222;
	mul.hi.u64 	%rd6228, %rd221, %rd6222;
	add.cc.s64 	%rd6229, %rd6226, %rd6211;
	addc.cc.s64 	%rd6230, %rd6144, 0;
	add.cc.s64 	%rd247, %rd6229, %rd6227;
	addc.cc.s64 	%rd6231, %rd6230, %rd6228;
	mul.lo.s64 	%rd6232, %rd236, %rd6222;
	mul.hi.u64 	%rd6233, %rd236, %rd6222;
	add.cc.s64 	%rd6234, %rd6231, %rd6217;
	addc.cc.s64 	%rd6235, %rd6144, 0;
	add.cc.s64 	%rd248, %rd6234, %rd6232;
	addc.cc.s64 	%rd6236, %rd6235, %rd6233;
	mul.lo.s64 	%rd6237, %rd219, %rd6222;
	mul.hi.u64 	%rd6238, %rd219, %rd6222;
	add.cc.s64 	%rd6239, %rd6236, %rd6219;
	addc.cc.s64 	%rd6240, %rd6144, 0;
	add.cc.s64 	%rd249, %rd6239, %rd6237;
	addc.cc.s64 	%rd6241, %rd6240, %rd6238;
	add.s64 	%rd7899, %rd6221, %rd6241;
	setp.gt.u64 	%p615, %rd7899, %rd219;
	@%p615 bra 	$L__BB3_89;
	setp.lt.u64 	%p616, %rd7899, %rd219;
	mov.u64 	%rd7896, %rd247;
	mov.u64 	%rd7897, %rd248;
	mov.u64 	%rd7898, %rd249;
	@%p616 bra 	$L__BB3_90;
	setp.lt.u64 	%p617, %rd236, %rd249;
	@%p617 bra 	$L__BB3_89;
	setp.gt.u64 	%p618, %rd236, %rd249;
	mov.u64 	%rd7896, %rd247;
	mov.u64 	%rd7897, %rd248;
	mov.u64 	%rd7898, %rd249;
	@%p618 bra 	$L__BB3_90;
	setp.lt.u64 	%p619, %rd221, %rd248;
	@%p619 bra 	$L__BB3_89;
	setp.gt.u64 	%p620, %rd221, %rd248;
	setp.gt.u64 	%p621, %rd222, %rd247;
	or.pred  	%p622, %p620, %p621;
	mov.u64 	%rd7896, %rd247;
	mov.u64 	%rd7897, %rd248;
	mov.u64 	%rd7898, %rd249;
	@%p622 bra 	$L__BB3_90;
$L__BB3_89:
	sub.s64 	%rd7896, %rd247, %rd222;
	setp.lt.u64 	%p623, %rd247, %rd222;
	selp.u64 	%rd6242, 1, 0, %p623;
	add.s64 	%rd6243, %rd221, %rd6242;
	sub.s64 	%rd7897, %rd248, %rd6243;
	setp.lt.u64 	%p624, %rd248, %rd6243;
	selp.u64 	%rd6244, 1, 0, %p624;
	add.s64 	%rd6245, %rd236, %rd6244;
	sub.s64 	%rd7898, %rd249, %rd6245;
	setp.lt.u64 	%p625, %rd249, %rd6245;
	selp.u64 	%rd6246, 1, 0, %p625;
	add.s64 	%rd6247, %rd219, %rd6246;
	sub.s64 	%rd7899, %rd7899, %rd6247;
$L__BB3_90:
	shl.b64 	%rd259, %rd7896, 1;
	setp.gt.s64 	%p626, %rd7896, -1;
	mov.b64 	{%r151, %r152}, %rd7897;
	mov.b64 	{%r153, %r154}, %rd7896;
	shf.l.wrap.b32 	%r155, %r154, %r151, 1;
	shf.l.wrap.b32 	%r156, %r151, %r152, 1;
	mov.b64 	%rd260, {%r155, %r156};
	setp.lt.u64 	%p627, %rd260, %rd7897;
	setp.eq.s64 	%p628, %rd260, %rd7897;
	selp.u32 	%r157, -1, 0, %p628;
	selp.u32 	%r158, -1, 0, %p627;
	selp.b32 	%r159, %r158, %r157, %p626;
	and.b32  	%r161, %r159, 1;
	setp.eq.b32 	%p629, %r161, 1;
	or.pred  	%p630, %p627, %p629;
	selp.u64 	%rd6248, 1, 0, %p630;
	shl.b64 	%rd6249, %rd7898, 1;
	or.b64  	%rd261, %rd6249, %rd6248;
	setp.ge.u64 	%p631, %rd261, %rd7898;
	setp.lt.u64 	%p632, %rd261, %rd7898;
	setp.eq.s64 	%p633, %rd261, %rd7898;
	selp.u32 	%r162, -1, 0, %p632;
	selp.u32 	%r163, -1, 0, %p633;
	selp.b32 	%r164, %r163, %r162, %p630;
	selp.b32 	%r165, %r164, %r162, %p631;
	and.b32  	%r166, %r165, 1;
	setp.eq.b32 	%p1, %r166, 1;
	cvt.u64.u32 	%rd6250, %r165;
	and.b64  	%rd6251, %rd6250, 1;
	shl.b64 	%rd6252, %rd7899, 1;
	or.b64  	%rd7903, %rd6252, %rd6251;
	setp.lt.u64 	%p634, %rd7903, %rd7899;
	@%p634 bra 	$L__BB3_97;
	setp.eq.s64 	%p635, %rd7903, %rd7899;
	and.pred  	%p636, %p635, %p1;
	setp.gt.u64 	%p637, %rd7903, %rd219;
	or.pred  	%p638, %p636, %p637;
	@%p638 bra 	$L__BB3_97;
	setp.lt.u64 	%p639, %rd7903, %rd219;
	mov.u64 	%rd7900, %rd259;
	mov.u64 	%rd7901, %rd260;
	mov.u64 	%rd7902, %rd261;
	@%p639 bra 	$L__BB3_98;
	setp.gt.u64 	%p640, %rd261, %rd236;
	@%p640 bra 	$L__BB3_97;
	setp.lt.u64 	%p641, %rd261, %rd236;
	mov.u64 	%rd7900, %rd259;
	mov.u64 	%rd7901, %rd260;
	mov.u64 	%rd7902, %rd261;
	@%p641 bra 	$L__BB3_98;
	setp.gt.u64 	%p642, %rd260, %rd221;
	@%p642 bra 	$L__BB3_97;
	setp.lt.u64 	%p643, %rd260, %rd221;
	setp.lt.u64 	%p644, %rd259, %rd222;
	or.pred  	%p645, %p643, %p644;
	mov.u64 	%rd7900, %rd259;
	mov.u64 	%rd7901, %rd260;
	mov.u64 	%rd7902, %rd261;
	@%p645 bra 	$L__BB3_98;
$L__BB3_97:
	sub.s64 	%rd7900, %rd259, %rd222;
	setp.lt.u64 	%p646, %rd259, %rd222;
	selp.u64 	%rd6253, 1, 0, %p646;
	add.s64 	%rd6254, %rd221, %rd6253;
	sub.s64 	%rd7901, %rd260, %rd6254;
	setp.lt.u64 	%p647, %rd260, %rd6254;
	selp.u64 	%rd6255, 1, 0, %p647;
	add.s64 	%rd6256, %rd236, %rd6255;
	sub.s64 	%rd7902, %rd261, %rd6256;
	setp.lt.u64 	%p648, %rd261, %rd6256;
	selp.u64 	%rd6257, 1, 0, %p648;
	add.s64 	%rd6258, %rd219, %rd6257;
	sub.s64 	%rd7903, %rd7903, %rd6258;
$L__BB3_98:
	shl.b64 	%rd271, %rd7900, 1;
	setp.gt.s64 	%p649, %rd7900, -1;
	mov.b64 	{%r167, %r168}, %rd7901;
	mov.b64 	{%r169, %r170}, %rd7900;
	shf.l.wrap.b32 	%r171, %r170, %r167, 1;
	shf.l.wrap.b32 	%r172, %r167, %r168, 1;
	mov.b64 	%rd272, {%r171, %r172};
	setp.lt.u64 	%p650, %rd272, %rd7901;
	setp.eq.s64 	%p651, %rd272, %rd7901;
	selp.u32 	%r173, -1, 0, %p651;
	selp.u32 	%r174, -1, 0, %p650;
	selp.b32 	%r175, %r174, %r173, %p649;
	and.b32  	%r177, %r175, 1;
	setp.eq.b32 	%p652, %r177, 1;
	or.pred  	%p653, %p650, %p652;
	selp.u64 	%rd6259, 1, 0, %p653;
	shl.b64 	%rd6260, %rd7902, 1;
	or.b64  	%rd273, %rd6260, %rd6259;
	setp.ge.u64 	%p654, %rd273, %rd7902;
	setp.lt.u64 	%p655, %rd273, %rd7902;
	setp.eq.s64 	%p656, %rd273, %rd7902;
	selp.u32 	%r178, -1, 0, %p655;
	selp.u32 	%r179, -1, 0, %p656;
	selp.b32 	%r180, %r179, %r178, %p653;
	selp.b32 	%r181, %r180, %r178, %p654;
	and.b32  	%r182, %r181, 1;
	setp.eq.b32 	%p2, %r182, 1;
	cvt.u64.u32 	%rd6261, %r181;
	and.b64  	%rd6262, %rd6261, 1;
	shl.b64 	%rd6263, %rd7903, 1;
	or.b64  	%rd7907, %rd6263, %rd6262;
	setp.lt.u64 	%p657, %rd7907, %rd7903;
	@%p657 bra 	$L__BB3_105;
	setp.eq.s64 	%p658, %rd7907, %rd7903;
	and.pred  	%p659, %p658, %p2;
	setp.gt.u64 	%p660, %rd7907, %rd219;
	or.pred  	%p661, %p659, %p660;
	@%p661 bra 	$L__BB3_105;
	setp.lt.u64 	%p662, %rd7907, %rd219;
	mov.u64 	%rd7904, %rd271;
	mov.u64 	%rd7905, %rd272;
	mov.u64 	%rd7906, %rd273;
	@%p662 bra 	$L__BB3_106;
	setp.gt.u64 	%p663, %rd273, %rd236;
	@%p663 bra 	$L__BB3_105;
	setp.lt.u64 	%p664, %rd273, %rd236;
	mov.u64 	%rd7904, %rd271;
	mov.u64 	%rd7905, %rd272;
	mov.u64 	%rd7906, %rd273;
	@%p664 bra 	$L__BB3_106;
	setp.gt.u64 	%p665, %rd272, %rd221;
	@%p665 bra 	$L__BB3_105;
	setp.lt.u64 	%p666, %rd272, %rd221;
	setp.lt.u64 	%p667, %rd271, %rd222;
	or.pred  	%p668, %p666, %p667;
	mov.u64 	%rd7904, %rd271;
	mov.u64 	%rd7905, %rd272;
	mov.u64 	%rd7906, %rd273;
	@%p668 bra 	$L__BB3_106;
$L__BB3_105:
	sub.s64 	%rd7904, %rd271, %rd222;
	setp.lt.u64 	%p669, %rd271, %rd222;
	selp.u64 	%rd6264, 1, 0, %p669;
	add.s64 	%rd6265, %rd221, %rd6264;
	sub.s64 	%rd7905, %rd272, %rd6265;
	setp.lt.u64 	%p670, %rd272, %rd6265;
	selp.u64 	%rd6266, 1, 0, %p670;
	add.s64 	%rd6267, %rd236, %rd6266;
	sub.s64 	%rd7906, %rd273, %rd6267;
	setp.lt.u64 	%p671, %rd273, %rd6267;
	selp.u64 	%rd6268, 1, 0, %p671;
	add.s64 	%rd6269, %rd219, %rd6268;
	sub.s64 	%rd7907, %rd7907, %rd6269;
$L__BB3_106:
	mul.lo.s64 	%rd6270, %rd240, %rd240;
	mul.lo.s64 	%rd6271, %rd239, %rd240;
	shr.u64 	%rd6272, %rd6270, 32;
	shl.b64 	%rd6273, %rd6271, 1;
	and.b64  	%rd6274, %rd6273, 8589934590;
	add.s64 	%rd6275, %rd6272, %rd6274;
	shr.u64 	%rd6276, %rd6271, 31;
	and.b64  	%rd6277, %rd6276, 8589934590;
	mad.lo.s64 	%rd6278, %rd239, %rd239, %rd6277;
	shr.u64 	%rd6279, %rd6275, 32;
	shl.b64 	%rd6280, %rd6275, 32;
	and.b64  	%rd6281, %rd6270, 4294967295;
	or.b64  	%rd6282, %rd6280, %rd6281;
	add.s64 	%rd6283, %rd6278, %rd6279;
	mul.lo.s64 	%rd6284, %rd242, %rd240;
	mul.lo.s64 	%rd6285, %rd241, %rd240;
	mul.lo.s64 	%rd6286, %rd242, %rd239;
	shr.u64 	%rd6287, %rd6284, 32;
	and.b64  	%rd6288, %rd6285, 4294967295;
	add.s64 	%rd6289, %rd6287, %rd6288;
	and.b64  	%rd6290, %rd6286, 4294967295;
	add.s64 	%rd6291, %rd6289, %rd6290;
	shr.u64 	%rd6292, %rd6285, 32;
	mad.lo.s64 	%rd6293, %rd241, %rd239, %rd6292;
	shr.u64 	%rd6294, %rd6286, 32;
	add.s64 	%rd6295, %rd6293, %rd6294;
	shr.u64 	%rd6296, %rd6291, 32;
	shl.b64 	%rd6297, %rd6291, 32;
	and.b64  	%rd6298, %rd6284, 4294967295;
	or.b64  	%rd6299, %rd6297, %rd6298;
	add.s64 	%rd6300, %rd6295, %rd6296;
	mul.lo.s64 	%rd6301, %rd244, %rd240;
	mul.lo.s64 	%rd6302, %rd243, %rd240;
	mul.lo.s64 	%rd6303, %rd244, %rd239;
	shr.u64 	%rd6304, %rd6301, 32;
	and.b64  	%rd6305, %rd6302, 4294967295;
	add.s64 	%rd6306, %rd6304, %rd6305;
	and.b64  	%rd6307, %rd6303, 4294967295;
	add.s64 	%rd6308, %rd6306, %rd6307;
	shr.u64 	%rd6309, %rd6302, 32;
	mad.lo.s64 	%rd6310, %rd243, %rd239, %rd6309;
	shr.u64 	%rd6311, %rd6303, 32;
	add.s64 	%rd6312, %rd6310, %rd6311;
	shr.u64 	%rd6313, %rd6308, 32;
	shl.b64 	%rd6314, %rd6308, 32;
	and.b64  	%rd6315, %rd6301, 4294967295;
	or.b64  	%rd6316, %rd6314, %rd6315;
	add.s64 	%rd6317, %rd6312, %rd6313;
	mul.lo.s64 	%rd6318, %rd246, %rd240;
	mul.lo.s64 	%rd6319, %rd245, %rd240;
	mul.lo.s64 	%rd6320, %rd246, %rd239;
	shr.u64 	%rd6321, %rd6318, 32;
	and.b64  	%rd6322, %rd6319, 4294967295;
	add.s64 	%rd6323, %rd6321, %rd6322;
	and.b64  	%rd6324, %rd6320, 4294967295;
	add.s64 	%rd6325, %rd6323, %rd6324;
	shr.u64 	%rd6326, %rd6319, 32;
	mad.lo.s64 	%rd6327, %rd245, %rd239, %rd6326;
	shr.u64 	%rd6328, %rd6320, 32;
	add.s64 	%rd6329, %rd6327, %rd6328;
	shr.u64 	%rd6330, %rd6325, 32;
	shl.b64 	%rd6331, %rd6325, 32;
	and.b64  	%rd6332, %rd6318, 4294967295;
	or.b64  	%rd6333, %rd6331, %rd6332;
	add.s64 	%rd6334, %rd6329, %rd6330;
	shl.b64 	%rd6335, %rd6299, 1;
	shr.u64 	%rd6336, %rd6297, 63;
	add.s64 	%rd6337, %rd6300, %rd6300;
	add.s64 	%rd6338, %rd6337, %rd6336;
	mul.lo.s64 	%rd6339, %rd242, %rd242;
	mul.lo.s64 	%rd6340, %rd241, %rd242;
	shr.u64 	%rd6341, %rd6339, 32;
	shl.b64 	%rd6342, %rd6340, 1;
	and.b64  	%rd6343, %rd6342, 8589934590;
	add.s64 	%rd6344, %rd6341, %rd6343;
	shr.u64 	%rd6345, %rd6340, 31;
	and.b64  	%rd6346, %rd6345, 8589934590;
	mad.lo.s64 	%rd6347, %rd241, %rd241, %rd6346;
	shr.u64 	%rd6348, %rd6344, 32;
	shl.b64 	%rd6349, %rd6344, 32;
	and.b64  	%rd6350, %rd6339, 4294967295;
	or.b64  	%rd6351, %rd6349, %rd6350;
	add.s64 	%rd6352, %rd6316, %rd6336;
	add.s64 	%rd6353, %rd6352, %rd6351;
	max.u64 	%rd6354, %rd6316, %rd6352;
	setp.gt.u64 	%p672, %rd6354, %rd6353;
	selp.u64 	%rd6355, 1, 0, %p672;
	add.s64 	%rd6356, %rd6347, %rd6317;
	add.s64 	%rd6357, %rd6356, %rd6348;
	add.s64 	%rd6358, %rd6357, %rd6355;
	mul.lo.s64 	%rd6359, %rd244, %rd242;
	mul.lo.s64 	%rd6360, %rd243, %rd242;
	mul.lo.s64 	%rd6361, %rd244, %rd241;
	shr.u64 	%rd6362, %rd6359, 32;
	and.b64  	%rd6363, %rd6360, 4294967295;
	add.s64 	%rd6364, %rd6362, %rd6363;
	and.b64  	%rd6365, %rd6361, 4294967295;
	add.s64 	%rd6366, %rd6364, %rd6365;
	shr.u64 	%rd6367, %rd6360, 32;
	mad.lo.s64 	%rd6368, %rd243, %rd241, %rd6367;
	shr.u64 	%rd6369, %rd6361, 32;
	add.s64 	%rd6370, %rd6368, %rd6369;
	shr.u64 	%rd6371, %rd6366, 32;
	shl.b64 	%rd6372, %rd6366, 32;
	and.b64  	%rd6373, %rd6359, 4294967295;
	or.b64  	%rd6374, %rd6372, %rd6373;
	add.s64 	%rd6375, %rd6333, %rd6355;
	add.s64 	%rd6376, %rd6375, %rd6374;
	max.u64 	%rd6377, %rd6333, %rd6375;
	setp.gt.u64 	%p673, %rd6377, %rd6376;
	selp.u64 	%rd6378, 1, 0, %p673;
	add.s64 	%rd6379, %rd6370, %rd6334;
	add.s64 	%rd6380, %rd6379, %rd6371;
	add.s64 	%rd6381, %rd6380, %rd6378;
	add.s64 	%rd6382, %rd6353, %rd6316;
	setp.lt.u64 	%p674, %rd6382, %rd6353;
	selp.u64 	%rd6383, 1, 0, %p674;
	add.s64 	%rd6384, %rd6317, %rd6358;
	add.s64 	%rd6385, %rd6384, %rd6383;
	add.s64 	%rd6386, %rd6376, %rd6383;
	add.s64 	%rd6387, %rd6386, %rd6374;
	max.u64 	%rd6388, %rd6376, %rd6386;
	setp.gt.u64 	%p675, %rd6388, %rd6387;
	selp.u64 	%rd6389, 1, 0, %p675;
	add.s64 	%rd6390, %rd6370, %rd6381;
	add.s64 	%rd6391, %rd6390, %rd6371;
	add.s64 	%rd6392, %rd6391, %rd6389;
	add.s64 	%rd6393, %rd6387, %rd6333;
	setp.lt.u64 	%p676, %rd6393, %rd6387;
	selp.u64 	%rd6394, 1, 0, %p676;
	add.s64 	%rd6395, %rd6334, %rd6392;
	add.s64 	%rd6396, %rd6395, %rd6394;
	mul.lo.s64 	%rd6397, %rd5824, %rd6282;
	mul.lo.s64 	%rd6398, %rd222, %rd6397;
	mul.hi.u64 	%rd6399, %rd222, %rd6397;
	add.cc.s64 	%rd6400, %rd6398, %rd6282;
	addc.cc.s64 	%rd6401, %rd6399, 0;
	mul.lo.s64 	%rd6402, %rd221, %rd6397;
	mul.hi.u64 	%rd6403, %rd221, %rd6397;
	mov.b64 	%rd6404, 0;
	add.cc.s64 	%rd6405, %rd6401, %rd6335;
	addc.cc.s64 	%rd6406, %rd6404, 0;
	add.cc.s64 	%rd6407, %rd6405, %rd6402;
	addc.cc.s64 	%rd6408, %rd6406, %rd6403;
	mul.lo.s64 	%rd6409, %rd236, %rd6397;
	mul.hi.u64 	%rd6410, %rd236, %rd6397;
	add.cc.s64 	%rd6411, %rd6408, %rd6382;
	addc.cc.s64 	%rd6412, %rd6404, 0;
	add.cc.s64 	%rd6413, %rd6411, %rd6409;
	addc.cc.s64 	%rd6414, %rd6412, %rd6410;
	mul.lo.s64 	%rd6415, %rd219, %rd6397;
	mul.hi.u64 	%rd6416, %rd219, %rd6397;
	add.cc.s64 	%rd6417, %rd6414, %rd6393;
	addc.cc.s64 	%rd6418, %rd6404, 0;
	add.cc.s64 	%rd6419, %rd6417, %rd6415;
	addc.cc.s64 	%rd6420, %rd6418, %rd6416;
	add.s64 	%rd6421, %rd6283, %rd6420;
	setp.lt.u64 	%p677, %rd6421, %rd6283;
	selp.u64 	%rd6422, 1, 0, %p677;
	add.s64 	%rd6423, %rd6338, %rd6422;
	setp.lt.u64 	%p678, %rd6423, %rd6338;
	selp.u64 	%rd6424, 1, 0, %p678;
	add.s64 	%rd6425, %rd6385, %rd6424;
	setp.lt.u64 	%p679, %rd6425, %rd6385;
	selp.u64 	%rd6426, 1, 0, %p679;
	add.s64 	%rd6427, %rd6396, %rd6426;
	mul.lo.s64 	%rd6428, %rd5824, %rd6407;
	mul.lo.s64 	%rd6429, %rd222, %rd6428;
	mul.hi.u64 	%rd6430, %rd222, %rd6428;
	add.cc.s64 	%rd6431, %rd6429, %rd6407;
	addc.cc.s64 	%rd6432, %rd6430, 0;
	mul.lo.s64 	%rd6433, %rd221, %rd6428;
	mul.hi.u64 	%rd6434, %rd221, %rd6428;
	add.cc.s64 	%rd6435, %rd6432, %rd6413;
	addc.cc.s64 	%rd6436, %rd6404, 0;
	add.cc.s64 	%rd6437, %rd6435, %rd6433;
	addc.cc.s64 	%rd6438, %rd6436, %rd6434;
	mul.lo.s64 	%rd6439, %rd236, %rd6428;
	mul.hi.u64 	%rd6440, %rd236, %rd6428;
	add.cc.s64 	%rd6441, %rd6438, %rd6419;
	addc.cc.s64 	%rd6442, %rd6404, 0;
	add.cc.s64 	%rd6443, %rd6441, %rd6439;
	addc.cc.s64 	%rd6444, %rd6442, %rd6440;
	mul.lo.s64 	%rd6445, %rd219, %rd6428;
	mul.hi.u64 	%rd6446, %rd219, %rd6428;
	add.cc.s64 	%rd6447, %rd6444, %rd6421;
	addc.cc.s64 	%rd6448, %rd6404, 0;
	add.cc.s64 	%rd6449, %rd6447, %rd6445;
	addc.cc.s64 	%rd6450, %rd6448, %rd6446;
	add.s64 	%rd6451, %rd6423, %rd6450;
	setp.lt.u64 	%p680, %rd6451, %rd6423;
	selp.u64 	%rd6452, 1, 0, %p680;
	add.s64 	%rd6453, %rd6425, %rd6452;
	setp.lt.u64 	%p681, %rd6453, %rd6425;
	selp.u64 	%rd6454, 1, 0, %p681;
	add.s64 	%rd6455, %rd6427, %rd6454;
	mul.lo.s64 	%rd6456, %rd5824, %rd6437;
	mul.lo.s64 	%rd6457, %rd222, %rd6456;
	mul.hi.u64 	%rd6458, %rd222, %rd6456;
	add.cc.s64 	%rd6459, %rd6457, %rd6437;
	addc.cc.s64 	%rd6460, %rd6458, 0;
	mul.lo.s64 	%rd6461, %rd221, %rd6456;
	mul.hi.u64 	%rd6462, %rd221, %rd6456;
	add.cc.s64 	%rd6463, %rd6460, %rd6443;
	addc.cc.s64 	%rd6464, %rd6404, 0;
	add.cc.s64 	%rd6465, %rd6463, %rd6461;
	addc.cc.s64 	%rd6466, %rd6464, %rd6462;
	mul.lo.s64 	%rd6467, %rd236, %rd6456;
	mul.hi.u64 	%rd6468, %rd236, %rd6456;
	add.cc.s64 	%rd6469, %rd6466, %rd6449;
	addc.cc.s64 	%rd6470, %rd6404, 0;
	add.cc.s64 	%rd6471, %rd6469, %rd6467;
	addc.cc.s64 	%rd6472, %rd6470, %rd6468;
	mul.lo.s64 	%rd6473, %rd219, %rd6456;
	mul.hi.u64 	%rd6474, %rd219, %rd6456;
	add.cc.s64 	%rd6475, %rd6472, %rd6451;
	addc.cc.s64 	%rd6476, %rd6404, 0;
	add.cc.s64 	%rd6477, %rd6475, %rd6473;
	addc.cc.s64 	%rd6478, %rd6476, %rd6474;
	add.s64 	%rd6479, %rd6453, %rd6478;
	setp.lt.u64 	%p682, %rd6479, %rd6453;
	selp.u64 	%rd6480, 1, 0, %p682;
	add.s64 	%rd6481, %rd6455, %rd6480;
	mul.lo.s64 	%rd6482, %rd5824, %rd6465;
	mul.lo.s64 	%rd6483, %rd222, %rd6482;
	mul.hi.u64 	%rd6484, %rd222, %rd6482;
	add.cc.s64 	%rd6485, %rd6483, %rd6465;
	addc.cc.s64 	%rd6486, %rd6484, 0;
	mul.lo.s64 	%rd6487, %rd221, %rd6482;
	mul.hi.u64 	%rd6488, %rd221, %rd6482;
	add.cc.s64 	%rd6489, %rd6486, %rd6471;
	addc.cc.s64 	%rd6490, %rd6404, 0;
	add.cc.s64 	%rd288, %rd6489, %rd6487;
	addc.cc.s64 	%rd6491, %rd6490, %rd6488;
	mul.lo.s64 	%rd6492, %rd236, %rd6482;
	mul.hi.u64 	%rd6493, %rd236, %rd6482;
	add.cc.s64 	%rd6494, %rd6491, %rd6477;
	addc.cc.s64 	%rd6495, %rd6404, 0;
	add.cc.s64 	%rd289, %rd6494, %rd6492;
	addc.cc.s64 	%rd6496, %rd6495, %rd6493;
	mul.lo.s64 	%rd6497, %rd219, %rd6482;
	mul.hi.u64 	%rd6498, %rd219, %rd6482;
	add.cc.s64 	%rd6499, %rd6496, %rd6479;
	addc.cc.s64 	%rd6500, %rd6404, 0;
	add.cc.s64 	%rd290, %rd6499, %rd6497;
	addc.cc.s64 	%rd6501, %rd6500, %rd6498;
	add.s64 	%rd7911, %rd6481, %rd6501;
	setp.gt.u64 	%p683, %rd7911, %rd219;
	@%p683 bra 	$L__BB3_112;
	setp.lt.u64 	%p684, %rd7911, %rd219;
	mov.u64 	%rd7908, %rd288;
	mov.u64 	%rd7909, %rd289;
	mov.u64 	%rd7910, %rd290;
	@%p684 bra 	$L__BB3_113;
	setp.lt.u64 	%p685, %rd236, %rd290;
	@%p685 bra 	$L__BB3_112;
	setp.gt.u64 	%p686, %rd236, %rd290;
	mov.u64 	%rd7908, %rd288;
	mov.u64 	%rd7909, %rd289;
	mov.u64 	%rd7910, %rd290;
	@%p686 bra 	$L__BB3_113;
	setp.lt.u64 	%p687, %rd221, %rd289;
	@%p687 bra 	$L__BB3_112;
	setp.gt.u64 	%p688, %rd221, %rd289;
	setp.gt.u64 	%p689, %rd222, %rd288;
	or.pred  	%p690, %p688, %p689;
	mov.u64 	%rd7908, %rd288;
	mov.u64 	%rd7909, %rd289;
	mov.u64 	%rd7910, %rd290;
	@%p690 bra 	$L__BB3_113;
$L__BB3_112:
	sub.s64 	%rd7908, %rd288, %rd222;
	setp.lt.u64 	%p691, %rd288, %rd222;
	selp.u64 	%rd6502, 1, 0, %p691;
	add.s64 	%rd6503, %rd221, %rd6502;
	sub.s64 	%rd7909, %rd289, %rd6503;
	setp.lt.u64 	%p692, %rd289, %rd6503;
	selp.u64 	%rd6504, 1, 0, %p692;
	add.s64 	%rd6505, %rd236, %rd6504;
	sub.s64 	%rd7910, %rd290, %rd6505;
	setp.lt.u64 	%p693, %rd290, %rd6505;
	selp.u64 	%rd6506, 1, 0, %p693;
	add.s64 	%rd6507, %rd219, %rd6506;
	sub.s64 	%rd7911, %rd7911, %rd6507;
$L__BB3_113:
	shl.b64 	%rd300, %rd7908, 1;
	setp.gt.s64 	%p694, %rd7908, -1;
	mov.b64 	{%r183, %r184}, %rd7909;
	mov.b64 	{%r185, %r186}, %rd7908;
	shf.l.wrap.b32 	%r187, %r186, %r183, 1;
	shf.l.wrap.b32 	%r188, %r183, %r184, 1;
	mov.b64 	%rd301, {%r187, %r188};
	setp.lt.u64 	%p695, %rd301, %rd7909;
	setp.eq.s64 	%p696, %rd301, %rd7909;
	selp.u32 	%r189, -1, 0, %p696;
	selp.u32 	%r190, -1, 0, %p695;
	selp.b32 	%r191, %r190, %r189, %p694;
	and.b32  	%r193, %r191, 1;
	setp.eq.b32 	%p697, %r193, 1;
	or.pred  	%p698, %p695, %p697;
	selp.u64 	%rd6508, 1, 0, %p698;
	shl.b64 	%rd6509, %rd7910, 1;
	or.b64  	%rd302, %rd6509, %rd6508;
	setp.ge.u64 	%p699, %rd302, %rd7910;
	setp.lt.u64 	%p700, %rd302, %rd7910;
	setp.eq.s64 	%p701, %rd302, %rd7910;
	selp.u32 	%r194, -1, 0, %p700;
	selp.u32 	%r195, -1, 0, %p701;
	selp.b32 	%r196, %r195, %r194, %p698;
	selp.b32 	%r197, %r196, %r194, %p699;
	and.b32  	%r198, %r197, 1;
	setp.eq.b32 	%p3, %r198, 1;
	cvt.u64.u32 	%rd6510, %r197;
	and.b64  	%rd6511, %rd6510, 1;
	shl.b64 	%rd6512, %rd7911, 1;
	or.b64  	%rd7915, %rd6512, %rd6511;
	setp.lt.u64 	%p702, %rd7915, %rd7911;
	@%p702 bra 	$L__BB3_120;
	setp.eq.s64 	%p703, %rd7915, %rd7911;
	and.pred  	%p704, %p703, %p3;
	setp.gt.u64 	%p705, %rd7915, %rd219;
	or.pred  	%p706, %p704, %p705;
	@%p706 bra 	$L__BB3_120;
	setp.lt.u64 	%p707, %rd7915, %rd219;
	mov.u64 	%rd7912, %rd300;
	mov.u64 	%rd7913, %rd301;
	mov.u64 	%rd7914, %rd302;
	@%p707 bra 	$L__BB3_121;
	setp.gt.u64 	%p708, %rd302, %rd236;
	@%p708 bra 	$L__BB3_120;
	setp.lt.u64 	%p709, %rd302, %rd236;
	mov.u64 	%rd7912, %rd300;
	mov.u64 	%rd7913, %rd301;
	mov.u64 	%rd7914, %rd302;
	@%p709 bra 	$L__BB3_121;
	setp.gt.u64 	%p710, %rd301, %rd221;
	@%p710 bra 	$L__BB3_120;
	setp.lt.u64 	%p711, %rd301, %rd221;
	setp.lt.u64 	%p712, %rd300, %rd222;
	or.pred  	%p713, %p711, %p712;
	mov.u64 	%rd7912, %rd300;
	mov.u64 	%rd7913, %rd301;
	mov.u64 	%rd7914, %rd302;
	@%p713 bra 	$L__BB3_121;
$L__BB3_120:
	sub.s64 	%rd7912, %rd300, %rd222;
	setp.lt.u64 	%p714, %rd300, %rd222;
	selp.u64 	%rd6513, 1, 0, %p714;
	add.s64 	%rd6514, %rd221, %rd6513;
	sub.s64 	%rd7913, %rd301, %rd6514;
	setp.lt.u64 	%p715, %rd301, %rd6514;
	selp.u64 	%rd6515, 1, 0, %p715;
	add.s64 	%rd6516, %rd236, %rd6515;
	sub.s64 	%rd7914, %rd302, %rd6516;
	setp.lt.u64 	%p716, %rd302, %rd6516;
	selp.u64 	%rd6517, 1, 0, %p716;
	add.s64 	%rd6518, %rd219, %rd6517;
	sub.s64 	%rd7915, %rd7915, %rd6518;
$L__BB3_121:
	shl.b64 	%rd312, %rd7912, 1;
	setp.gt.s64 	%p717, %rd7912, -1;
	mov.b64 	{%r199, %r200}, %rd7913;
	mov.b64 	{%r201, %r202}, %rd7912;
	shf.l.wrap.b32 	%r203, %r202, %r199, 1;
	shf.l.wrap.b32 	%r204, %r199, %r200, 1;
	mov.b64 	%rd313, {%r203, %r204};
	setp.lt.u64 	%p718, %rd313, %rd7913;
	setp.eq.s64 	%p719, %rd313, %rd7913;
	selp.u32 	%r205, -1, 0, %p719;
	selp.u32 	%r206, -1, 0, %p718;
	selp.b32 	%r207, %r206, %r205, %p717;
	and.b32  	%r209, %r207, 1;
	setp.eq.b32 	%p720, %r209, 1;
	or.pred  	%p721, %p718, %p720;
	selp.u64 	%rd6519, 1, 0, %p721;
	shl.b64 	%rd6520, %rd7914, 1;
	or.b64  	%rd314, %rd6520, %rd6519;
	setp.ge.u64 	%p722, %rd314, %rd7914;
	setp.lt.u64 	%p723, %rd314, %rd7914;
	setp.eq.s64 	%p724, %rd314, %rd7914;
	selp.u32 	%r210, -1, 0, %p723;
	selp.u32 	%r211, -1, 0, %p724;
	selp.b32 	%r212, %r211, %r210, %p721;
	selp.b32 	%r213, %r212, %r210, %p722;
	and.b32  	%r214, %r213, 1;
	setp.eq.b32 	%p4, %r214, 1;
	cvt.u64.u32 	%rd6521, %r213;
	and.b64  	%rd6522, %rd6521, 1;
	shl.b64 	%rd6523, %rd7915, 1;
	or.b64  	%rd7919, %rd6523, %rd6522;
	setp.lt.u64 	%p725, %rd7919, %rd7915;
	@%p725 bra 	$L__BB3_128;
	setp.eq.s64 	%p726, %rd7919, %rd7915;
	and.pred  	%p727, %p726, %p4;
	setp.gt.u64 	%p728, %rd7919, %rd219;
	or.pred  	%p729, %p727, %p728;
	@%p729 bra 	$L__BB3_128;
	setp.lt.u64 	%p730, %rd7919, %rd219;
	mov.u64 	%rd7916, %rd312;
	mov.u64 	%rd7917, %rd313;
	mov.u64 	%rd7918, %rd314;
	@%p730 bra 	$L__BB3_129;
	setp.gt.u64 	%p731, %rd314, %rd236;
	@%p731 bra 	$L__BB3_128;
	setp.lt.u64 	%p732, %rd314, %rd236;
	mov.u64 	%rd7916, %rd312;
	mov.u64 	%rd7917, %rd313;
	mov.u64 	%rd7918, %rd314;
	@%p732 bra 	$L__BB3_129;
	setp.gt.u64 	%p733, %rd313, %rd221;
	@%p733 bra 	$L__BB3_128;
	setp.lt.u64 	%p734, %rd313, %rd221;
	setp.lt.u64 	%p735, %rd312, %rd222;
	or.pred  	%p736, %p734, %p735;
	mov.u64 	%rd7916, %rd312;
	mov.u64 	%rd7917, %rd313;
	mov.u64 	%rd7918, %rd314;
	@%p736 bra 	$L__BB3_129;
$L__BB3_128:
	sub.s64 	%rd7916, %rd312, %rd222;
	setp.lt.u64 	%p737, %rd312, %rd222;
	selp.u64 	%rd6524, 1, 0, %p737;
	add.s64 	%rd6525, %rd221, %rd6524;
	sub.s64 	%rd7917, %rd313, %rd6525;
	setp.lt.u64 	%p738, %rd313, %rd6525;
	selp.u64 	%rd6526, 1, 0, %p738;
	add.s64 	%rd6527, %rd236, %rd6526;
	sub.s64 	%rd7918, %rd314, %rd6527;
	setp.lt.u64 	%p739, %rd314, %rd6527;
	selp.u64 	%rd6528, 1, 0, %p739;
	add.s64 	%rd6529, %rd219, %rd6528;
	sub.s64 	%rd7919, %rd7919, %rd6529;
$L__BB3_129:
	setp.gt.s64 	%p740, %rd7916, -1;
	mov.b64 	{%r215, %r216}, %rd7917;
	mov.b64 	{%r217, %r218}, %rd7916;
	shf.l.wrap.b32 	%r219, %r218, %r215, 1;
	shf.l.wrap.b32 	%r220, %r215, %r216, 1;
	mov.b64 	%rd324, {%r219, %r220};
	setp.lt.u64 	%p741, %rd324, %rd7917;
	setp.eq.s64 	%p742, %rd324, %rd7917;
	selp.u32 	%r221, -1, 0, %p742;
	selp.u32 	%r222, -1, 0, %p741;
	selp.b32 	%r223, %r222, %r221, %p740;
	and.b32  	%r225, %r223, 1;
	setp.eq.b32 	%p743, %r225, 1;
	or.pred  	%p744, %p741, %p743;
	selp.u64 	%rd6530, 1, 0, %p744;
	shl.b64 	%rd6531, %rd7918, 1;
	or.b64  	%rd325, %rd6531, %rd6530;
	setp.ge.u64 	%p745, %rd325, %rd7918;
	setp.lt.u64 	%p746, %rd325, %rd7918;
	setp.eq.s64 	%p747, %rd325, %rd7918;
	selp.u32 	%r226, -1, 0, %p746;
	selp.u32 	%r227, -1, 0, %p747;
	selp.b32 	%r228, %r227, %r226, %p744;
	selp.b32 	%r229, %r228, %r226, %p745;
	and.b32  	%r230, %r229, 1;
	setp.eq.b32 	%p5, %r230, 1;
	cvt.u64.u32 	%rd6532, %r229;
	and.b64  	%rd6533, %rd6532, 1;
	shl.b64 	%rd6534, %rd7919, 1;
	or.b64  	%rd326, %rd6534, %rd6533;
	setp.lt.u64 	%p748, %rd326, %rd7919;
	@%p748 bra 	$L__BB3_134;
	setp.eq.s64 	%p749, %rd326, %rd7919;
	and.pred  	%p750, %p749, %p5;
	setp.gt.u64 	%p751, %rd326, %rd219;
	or.pred  	%p752, %p750, %p751;
	@%p752 bra 	$L__BB3_134;
	setp.ge.u64 	%p753, %rd326, %rd219;
	@%p753 bra 	$L__BB3_132;
	bra.uni 	$L__BB3_134;
$L__BB3_132:
	setp.gt.u64 	%p754, %rd325, %rd236;
	@%p754 bra 	$L__BB3_134;
	setp.lt.u64 	%p755, %rd325, %rd236;
$L__BB3_134:
	mul.lo.s64 	%rd6535, %rd99, %rd99;
	mul.lo.s64 	%rd6536, %rd100, %rd99;
	shr.u64 	%rd6537, %rd6535, 32;
	shl.b64 	%rd6538, %rd6536, 1;
	and.b64  	%rd6539, %rd6538, 8589934590;
	add.s64 	%rd6540, %rd6537, %rd6539;
	shr.u64 	%rd6541, %rd6536, 31;
	and.b64  	%rd6542, %rd6541, 8589934590;
	mad.lo.s64 	%rd6543, %rd100, %rd100, %rd6542;
	shr.u64 	%rd6544, %rd6540, 32;
	shl.b64 	%rd6545, %rd6540, 32;
	and.b64  	%rd6546, %rd6535, 4294967295;
	or.b64  	%rd6547, %rd6545, %rd6546;
	add.s64 	%rd6548, %rd6543, %rd6544;
	mul.lo.s64 	%rd6549, %rd101, %rd99;
	mul.lo.s64 	%rd6550, %rd102, %rd99;
	mul.lo.s64 	%rd6551, %rd101, %rd100;
	shr.u64 	%rd6552, %rd6549, 32;
	and.b64  	%rd6553, %rd6550, 4294967295;
	add.s64 	%rd6554, %rd6552, %rd6553;
	and.b64  	%rd6555, %rd6551, 4294967295;
	add.s64 	%rd6556, %rd6554, %rd6555;
	shr.u64 	%rd6557, %rd6550, 32;
	mad.lo.s64 	%rd6558, %rd102, %rd100, %rd6557;
	shr.u64 	%rd6559, %rd6551, 32;
	add.s64 	%rd6560, %rd6558, %rd6559;
	shr.u64 	%rd6561, %rd6556, 32;
	shl.b64 	%rd6562, %rd6556, 32;
	and.b64  	%rd6563, %rd6549, 4294967295;
	or.b64  	%rd6564, %rd6562, %rd6563;
	add.s64 	%rd6565, %rd6560, %rd6561;
	mul.lo.s64 	%rd6566, %rd103, %rd99;
	mul.lo.s64 	%rd6567, %rd104, %rd99;
	mul.lo.s64 	%rd6568, %rd103, %rd100;
	shr.u64 	%rd6569, %rd6566, 32;
	and.b64  	%rd6570, %rd6567, 4294967295;
	add.s64 	%rd6571, %rd6569, %rd6570;
	and.b64  	%rd6572, %rd6568, 4294967295;
	add.s64 	%rd6573, %rd6571, %rd6572;
	shr.u64 	%rd6574, %rd6567, 32;
	mad.lo.s64 	%rd6575, %rd104, %rd100, %rd6574;
	shr.u64 	%rd6576, %rd6568, 32;
	add.s64 	%rd6577, %rd6575, %rd6576;
	shr.u64 	%rd6578, %rd6573, 32;
	shl.b64 	%rd6579, %rd6573, 32;
	and.b64  	%rd6580, %rd6566, 4294967295;
	or.b64  	%rd6581, %rd6579, %rd6580;
	add.s64 	%rd6582, %rd6577, %rd6578;
	mul.lo.s64 	%rd6583, %rd105, %rd99;
	mul.lo.s64 	%rd6584, %rd106, %rd99;
	mul.lo.s64 	%rd6585, %rd105, %rd100;
	shr.u64 	%rd6586, %rd6583, 32;
	and.b64  	%rd6587, %rd6584, 4294967295;
	add.s64 	%rd6588, %rd6586, %rd6587;
	and.b64  	%rd6589, %rd6585, 4294967295;
	add.s64 	%rd6590, %rd6588, %rd6589;
	shr.u64 	%rd6591, %rd6584, 32;
	mad.lo.s64 	%rd6592, %rd106, %rd100, %rd6591;
	shr.u64 	%rd6593, %rd6585, 32;
	add.s64 	%rd6594, %rd6592, %rd6593;
	shr.u64 	%rd6595, %rd6590, 32;
	shl.b64 	%rd6596, %rd6590, 32;
	and.b64  	%rd6597, %rd6583, 4294967295;
	or.b64  	%rd6598, %rd6596, %rd6597;
	add.s64 	%rd6599, %rd6594, %rd6595;
	shl.b64 	%rd6600, %rd6564, 1;
	shr.u64 	%rd6601, %rd6562, 63;
	add.s64 	%rd6602, %rd6565, %rd6565;
	add.s64 	%rd6603, %rd6602, %rd6601;
	mul.lo.s64 	%rd6604, %rd101, %rd101;
	mul.lo.s64 	%rd6605, %rd102, %rd101;
	shr.u64 	%rd6606, %rd6604, 32;
	shl.b64 	%rd6607, %rd6605, 1;
	and.b64  	%rd6608, %rd6607, 8589934590;
	add.s64 	%rd6609, %rd6606, %rd6608;
	shr.u64 	%rd6610, %rd6605, 31;
	and.b64  	%rd6611, %rd6610, 8589934590;
	mad.lo.s64 	%rd6612, %rd102, %rd102, %rd6611;
	shr.u64 	%rd6613, %rd6609, 32;
	shl.b64 	%rd6614, %rd6609, 32;
	and.b64  	%rd6615, %rd6604, 4294967295;
	or.b64  	%rd6616, %rd6614, %rd6615;
	add.s64 	%rd6617, %rd6581, %rd6601;
	add.s64 	%rd6618, %rd6617, %rd6616;
	max.u64 	%rd6619, %rd6581, %rd6617;
	setp.gt.u64 	%p757, %rd6619, %rd6618;
	selp.u64 	%rd6620, 1, 0, %p757;
	add.s64 	%rd6621, %rd6612, %rd6582;
	add.s64 	%rd6622, %rd6621, %rd6613;
	add.s64 	%rd6623, %rd6622, %rd6620;
	mul.lo.s64 	%rd6624, %rd103, %rd101;
	mul.lo.s64 	%rd6625, %rd104, %rd101;
	mul.lo.s64 	%rd6626, %rd103, %rd102;
	shr.u64 	%rd6627, %rd6624, 32;
	and.b64  	%rd6628, %rd6625, 4294967295;
	add.s64 	%rd6629, %rd6627, %rd6628;
	and.b64  	%rd6630, %rd6626, 4294967295;
	add.s64 	%rd6631, %rd6629, %rd6630;
	shr.u64 	%rd6632, %rd6625, 32;
	mad.lo.s64 	%rd6633, %rd104, %rd102, %rd6632;
	shr.u64 	%rd6634, %rd6626, 32;
	add.s64 	%rd6635, %rd6633, %rd6634;
	shr.u64 	%rd6636, %rd6631, 32;
	shl.b64 	%rd6637, %rd6631, 32;
	and.b64  	%rd6638, %rd6624, 4294967295;
	or.b64  	%rd6639, %rd6637, %rd6638;
	add.s64 	%rd6640, %rd6598, %rd6620;
	add.s64 	%rd6641, %rd6640, %rd6639;
	max.u64 	%rd6642, %rd6598, %rd6640;
	setp.gt.u64 	%p758, %rd6642, %rd6641;
	selp.u64 	%rd6643, 1, 0, %p758;
	add.s64 	%rd6644, %rd6635, %rd6599;
	add.s64 	%rd6645, %rd6644, %rd6636;
	add.s64 	%rd6646, %rd6645, %rd6643;
	add.s64 	%rd6647, %rd6618, %rd6581;
	setp.lt.u64 	%p759, %rd6647, %rd6618;
	selp.u64 	%rd6648, 1, 0, %p759;
	add.s64 	%rd6649, %rd6582, %rd6623;
	add.s64 	%rd6650, %rd6649, %rd6648;
	add.s64 	%rd6651, %rd6641, %rd6648;
	add.s64 	%rd6652, %rd6651, %rd6639;
	max.u64 	%rd6653, %rd6641, %rd6651;
	setp.gt.u64 	%p760, %rd6653, %rd6652;
	selp.u64 	%rd6654, 1, 0, %p760;
	add.s64 	%rd6655, %rd6635, %rd6646;
	add.s64 	%rd6656, %rd6655, %rd6636;
	add.s64 	%rd6657, %rd6656, %rd6654;
	add.s64 	%rd6658, %rd6652, %rd6598;
	setp.lt.u64 	%p761, %rd6658, %rd6652;
	selp.u64 	%rd6659, 1, 0, %p761;
	add.s64 	%rd6660, %rd6599, %rd6657;
	add.s64 	%rd6661, %rd6660, %rd6659;
	mul.lo.s64 	%rd6662, %rd5824, %rd6547;
	mul.lo.s64 	%rd6663, %rd222, %rd6662;
	mul.hi.u64 	%rd6664, %rd222, %rd6662;
	add.cc.s64 	%rd6665, %rd6663, %rd6547;
	addc.cc.s64 	%rd6666, %rd6664, 0;
	mul.lo.s64 	%rd6667, %rd221, %rd6662;
	mul.hi.u64 	%rd6668, %rd221, %rd6662;
	mov.b64 	%rd6669, 0;
	add.cc.s64 	%rd6670, %rd6666, %rd6600;
	addc.cc.s64 	%rd6671, %rd6669, 0;
	add.cc.s64 	%rd6672, %rd6670, %rd6667;
	addc.cc.s64 	%rd6673, %rd6671, %rd6668;
	mul.lo.s64 	%rd6674, %rd236, %rd6662;
	mul.hi.u64 	%rd6675, %rd236, %rd6662;
	add.cc.s64 	%rd6676, %rd6673, %rd6647;
	addc.cc.s64 	%rd6677, %rd6669, 0;
	add.cc.s64 	%rd6678, %rd6676, %rd6674;
	addc.cc.s64 	%rd6679, %rd6677, %rd6675;
	mul.lo.s64 	%rd6680, %rd219, %rd6662;
	mul.hi.u64 	%rd6681, %rd219, %rd6662;
	add.cc.s64 	%rd6682, %rd6679, %rd6658;
	addc.cc.s64 	%rd6683, %rd6669, 0;
	add.cc.s64 	%rd6684, %rd6682, %rd6680;
	addc.cc.s64 	%rd6685, %rd6683, %rd6681;
	add.s64 	%rd6686, %rd6548, %rd6685;
	setp.lt.u64 	%p762, %rd6686, %rd6548;
	selp.u64 	%rd6687, 1, 0, %p762;
	add.s64 	%rd6688, %rd6603, %rd6687;
	setp.lt.u64 	%p763, %rd6688, %rd6603;
	selp.u64 	%rd6689, 1, 0, %p763;
	add.s64 	%rd6690, %rd6650, %rd6689;
	setp.lt.u64 	%p764, %rd6690, %rd6650;
	selp.u64 	%rd6691, 1, 0, %p764;
	add.s64 	%rd6692, %rd6661, %rd6691;
	mul.lo.s64 	%rd6693, %rd5824, %rd6672;
	mul.lo.s64 	%rd6694, %rd222, %rd6693;
	mul.hi.u64 	%rd6695, %rd222, %rd6693;
	add.cc.s64 	%rd6696, %rd6694, %rd6672;
	addc.cc.s64 	%rd6697, %rd6695, 0;
	mul.lo.s64 	%rd6698, %rd221, %rd6693;
	mul.hi.u64 	%rd6699, %rd221, %rd6693;
	add.cc.s64 	%rd6700, %rd6697, %rd6678;
	addc.cc.s64 	%rd6701, %rd6669, 0;
	add.cc.s64 	%rd6702, %rd6700, %rd6698;
	addc.cc.s64 	%rd6703, %rd6701, %rd6699;
	mul.lo.s64 	%rd6704, %rd236, %rd6693;
	mul.hi.u64 	%rd6705, %rd236, %rd6693;
	add.cc.s64 	%rd6706, %rd6703, %rd6684;
	addc.cc.s64 	%rd6707, %rd6669, 0;
	add.cc.s64 	%rd6708, %rd6706, %rd6704;
	addc.cc.s64 	%rd6709, %rd6707, %rd6705;
	mul.lo.s64 	%rd6710, %rd219, %rd6693;
	mul.hi.u64 	%rd6711, %rd219, %rd6693;
	add.cc.s64 	%rd6712, %rd6709, %rd6686;
	addc.cc.s64 	%rd6713, %rd6669, 0;
	add.cc.s64 	%rd6714, %rd6712, %rd6710;
	addc.cc.s64 	%rd6715, %rd6713, %rd6711;
	add.s64 	%rd6716, %rd6688, %rd6715;
	setp.lt.u64 	%p765, %rd6716, %rd6688;
	selp.u64 	%rd6717, 1, 0, %p765;
	add.s64 	%rd6718, %rd6690, %rd6717;
	setp.lt.u64 	%p766, %rd6718, %rd6690;
	selp.u64 	%rd6719, 1, 0, %p766;
	add.s64 	%rd6720, %rd6692, %rd6719;
	mul.lo.s64 	%rd6721, %rd5824, %rd6702;
	mul.lo.s64 	%rd6722, %rd222, %rd6721;
	mul.hi.u64 	%rd6723, %rd222, %rd6721;
	add.cc.s64 	%rd6724, %rd6722, %rd6702;
	addc.cc.s64 	%rd6725, %rd6723, 0;
	mul.lo.s64 	%rd6726, %rd221, %rd6721;
	mul.hi.u64 	%rd6727, %rd221, %rd6721;
	add.cc.s64 	%rd6728, %rd6725, %rd6708;
	addc.cc.s64 	%rd6729, %rd6669, 0;
	add.cc.s64 	%rd6730, %rd6728, %rd6726;
	addc.cc.s64 	%rd6731, %rd6729, %rd6727;
	mul.lo.s64 	%rd6732, %rd236, %rd6721;
	mul.hi.u64 	%rd6733, %rd236, %rd6721;
	add.cc.s64 	%rd6734, %rd6731, %rd6714;
	addc.cc.s64 	%rd6735, %rd6669, 0;
	add.cc.s64 	%rd6736, %rd6734, %rd6732;
	addc.cc.s64 	%rd6737, %rd6735, %rd6733;
	mul.lo.s64 	%rd6738, %rd219, %rd6721;
	mul.hi.u64 	%rd6739, %rd219, %rd6721;
	add.cc.s64 	%rd6740, %rd6737, %rd6716;
	addc.cc.s64 	%rd6741, %rd6669, 0;
	add.cc.s64 	%rd6742, %rd6740, %rd6738;
	addc.cc.s64 	%rd6743, %rd6741, %rd6739;
	add.s64 	%rd6744, %rd6718, %rd6743;
	setp.lt.u64 	%p767, %rd6744, %rd6718;
	selp.u64 	%rd6745, 1, 0, %p767;
	add.s64 	%rd6746, %rd6720, %rd6745;
	mul.lo.s64 	%rd6747, %rd5824, %rd6730;
	mul.lo.s64 	%rd6748, %rd222, %rd6747;
	mul.hi.u64 	%rd6749, %rd222, %rd6747;
	add.cc.s64 	%rd6750, %rd6748, %rd6730;
	addc.cc.s64 	%rd6751, %rd6749, 0;
	mul.lo.s64 	%rd6752, %rd221, %rd6747;
	mul.hi.u64 	%rd6753, %rd221, %rd6747;
	add.cc.s64 	%rd6754, %rd6751, %rd6736;
	addc.cc.s64 	%rd6755, %rd6669, 0;
	add.cc.s64 	%rd327, %rd6754, %rd6752;
	addc.cc.s64 	%rd6756, %rd6755, %rd6753;
	mul.lo.s64 	%rd6757, %rd236, %rd6747;
	mul.hi.u64 	%rd6758, %rd236, %rd6747;
	add.cc.s64 	%rd6759, %rd6756, %rd6742;
	addc.cc.s64 	%rd6760, %rd6669, 0;
	add.cc.s64 	%rd328, %rd6759, %rd6757;
	addc.cc.s64 	%rd6761, %rd6760, %rd6758;
	mul.lo.s64 	%rd6762, %rd219, %rd6747;
	mul.hi.u64 	%rd6763, %rd219, %rd6747;
	add.cc.s64 	%rd6764, %rd6761, %rd6744;
	addc.cc.s64 	%rd6765, %rd6669, 0;
	add.cc.s64 	%rd329, %rd6764, %rd6762;
	addc.cc.s64 	%rd6766, %rd6765, %rd6763;
	add.s64 	%rd7923, %rd6746, %rd6766;
	setp.gt.u64 	%p768, %rd7923, %rd219;
	@%p768 bra 	$L__BB3_140;
	setp.lt.u64 	%p769, %rd7923, %rd219;
	mov.u64 	%rd7920, %rd327;
	mov.u64 	%rd7921, %rd328;
	mov.u64 	%rd7922, %rd329;
	@%p769 bra 	$L__BB3_141;
	setp.lt.u64 	%p770, %rd236, %rd329;
	@%p770 bra 	$L__BB3_140;
	setp.gt.u64 	%p771, %rd236, %rd329;
	mov.u64 	%rd7920, %rd327;
	mov.u64 	%rd7921, %rd328;
	mov.u64 	%rd7922, %rd329;
	@%p771 bra 	$L__BB3_141;
	setp.lt.u64 	%p772, %rd221, %rd328;
	@%p772 bra 	$L__BB3_140;
	setp.gt.u64 	%p773, %rd221, %rd328;
	setp.gt.u64 	%p774, %rd222, %rd327;
	or.pred  	%p775, %p773, %p774;
	mov.u64 	%rd7920, %rd327;
	mov.u64 	%rd7921, %rd328;
	mov.u64 	%rd7922, %rd329;
	@%p775 bra 	$L__BB3_141;
$L__BB3_140:
	sub.s64 	%rd7920, %rd327, %rd222;
	setp.lt.u64 	%p776, %rd327, %rd222;
	selp.u64 	%rd6767, 1, 0, %p776;
	add.s64 	%rd6768, %rd221, %rd6767;
	sub.s64 	%rd7921, %rd328, %rd6768;
	setp.lt.u64 	%p777, %rd328, %rd6768;
	selp.u64 	%rd6769, 1, 0, %p777;
	add.s64 	%rd6770, %rd236, %rd6769;
	sub.s64 	%rd7922, %rd329, %rd6770;
	setp.lt.u64 	%p778, %rd329, %rd6770;
	selp.u64 	%rd6771, 1, 0, %p778;
	add.s64 	%rd6772, %rd219, %rd6771;
	sub.s64 	%rd7923, %rd7923, %rd6772;
$L__BB3_141:
	shl.b64 	%rd339, %rd7920, 1;
	setp.gt.s64 	%p779, %rd7920, -1;
	mov.b64 	{%r231, %r232}, %rd7921;
	mov.b64 	{%r233, %r234}, %rd7920;
	shf.l.wrap.b32 	%r235, %r234, %r231, 1;
	shf.l.wrap.b32 	%r236, %r231, %r232, 1;
	mov.b64 	%rd340, {%r235, %r236};
	setp.lt.u64 	%p780, %rd340, %rd7921;
	setp.eq.s64 	%p781, %rd340, %rd7921;
	selp.u32 	%r237, -1, 0, %p781;
	selp.u32 	%r238, -1, 0, %p780;
	selp.b32 	%r239, %r238, %r237, %p779;
	and.b32  	%r241, %r239, 1;
	setp.eq.b32 	%p782, %r241, 1;
	or.pred  	%p783, %p780, %p782;
	selp.u64 	%rd6773, 1, 0, %p783;
	shl.b64 	%rd6774, %rd7922, 1;
	or.b64  	%rd341, %rd6774, %rd6773;
	setp.ge.u64 	%p784, %rd341, %rd7922;
	setp.lt.u64 	%p785, %rd341, %rd7922;
	setp.eq.s64 	%p786, %rd341, %rd7922;
	selp.u32 	%r242, -1, 0, %p785;
	selp.u32 	%r243, -1, 0, %p786;
	selp.b32 	%r244, %r243, %r242, %p783;
	selp.b32 	%r245, %r244, %r242, %p784;
	and.b32  	%r246, %r245, 1;
	setp.eq.b32 	%p6, %r246, 1;
	cvt.u64.u32 	%rd6775, %r245;
	and.b64  	%rd6776, %rd6775, 1;
	shl.b64 	%rd6777, %rd7923, 1;
	or.b64  	%rd7927, %rd6777, %rd6776;
	setp.lt.u64 	%p787, %rd7927, %rd7923;
	@%p787 bra 	$L__BB3_148;
	setp.eq.s64 	%p788, %rd7927, %rd7923;
	and.pred  	%p789, %p788, %p6;
	setp.gt.u64 	%p790, %rd7927, %rd219;
	or.pred  	%p791, %p789, %p790;
	@%p791 bra 	$L__BB3_148;
	setp.lt.u64 	%p792, %rd7927, %rd219;
	mov.u64 	%rd7924, %rd339;
	mov.u64 	%rd7925, %rd340;
	mov.u64 	%rd7926, %rd341;
	@%p792 bra 	$L__BB3_149;
	setp.gt.u64 	%p793, %rd341, %rd236;
	@%p793 bra 	$L__BB3_148;
	setp.lt.u64 	%p794, %rd341, %rd236;
	mov.u64 	%rd7924, %rd339;
	mov.u64 	%rd7925, %rd340;
	mov.u64 	%rd7926, %rd341;
	@%p794 bra 	$L__BB3_149;
	setp.gt.u64 	%p795, %rd340, %rd221;
	@%p795 bra 	$L__BB3_148;
	setp.lt.u64 	%p796, %rd340, %rd221;
	setp.lt.u64 	%p797, %rd339, %rd222;
	or.pred  	%p798, %p796, %p797;
	mov.u64 	%rd7924, %rd339;
	mov.u64 	%rd7925, %rd340;
	mov.u64 	%rd7926, %rd341;
	@%p798 bra 	$L__BB3_149;
$L__BB3_148:
	sub.s64 	%rd7924, %rd339, %rd222;
	setp.lt.u64 	%p799, %rd339, %rd222;
	selp.u64 	%rd6778, 1, 0, %p799;
	add.s64 	%rd6779, %rd221, %rd6778;
	sub.s64 	%rd7925, %rd340, %rd6779;
	setp.lt.u64 	%p800, %rd340, %rd6779;
	selp.u64 	%rd6780, 1, 0, %p800;
	add.s64 	%rd6781, %rd236, %rd6780;
	sub.s64 	%rd7926, %rd341, %rd6781;
	setp.lt.u64 	%p801, %rd341, %rd6781;
	selp.u64 	%rd6782, 1, 0, %p801;
	add.s64 	%rd6783, %rd219, %rd6782;
	sub.s64 	%rd7927, %rd7927, %rd6783;
$L__BB3_149:
	add.s64 	%rd351, %rd7924, %rd7920;
	setp.ge.u64 	%p802, %rd351, %rd7924;
	setp.lt.u64 	%p803, %rd351, %rd7924;
	selp.u64 	%rd6784, 1, 0, %p803;
	add.s64 	%rd6785, %rd7925, %rd6784;
	add.s64 	%rd352, %rd6785, %rd7921;
	setp.lt.u64 	%p804, %rd352, %rd7925;
	setp.eq.s64 	%p805, %rd352, %rd7925;
	selp.u32 	%r247, -1, 0, %p805;
	selp.u32 	%r248, -1, 0, %p804;
	selp.b32 	%r249, %r248, %r247, %p802;
	and.b32  	%r251, %r249, 1;
	setp.eq.b32 	%p806, %r251, 1;
	or.pred  	%p807, %p804, %p806;
	selp.u64 	%rd6786, 1, 0, %p807;
	add.s64 	%rd6787, %rd7926, %rd6786;
	add.s64 	%rd353, %rd6787, %rd7922;
	setp.ge.u64 	%p808, %rd353, %rd7926;
	setp.lt.u64 	%p809, %rd353, %rd7926;
	setp.eq.s64 	%p810, %rd353, %rd7926;
	selp.u32 	%r252, -1, 0, %p809;
	selp.u32 	%r253, -1, 0, %p810;
	selp.b32 	%r254, %r253, %r252, %p807;
	selp.b32 	%r255, %r254, %r252, %p808;
	and.b32  	%r256, %r255, 1;
	setp.eq.b32 	%p7, %r256, 1;
	cvt.u64.u32 	%rd6788, %r255;
	and.b64  	%rd6789, %rd6788, 1;
	add.s64 	%rd6790, %rd7927, %rd6789;
	add.s64 	%rd7931, %rd6790, %rd7923;
	setp.lt.u64 	%p811, %rd7931, %rd7927;
	@%p811 bra 	$L__BB3_156;
	setp.eq.s64 	%p812, %rd7931, %rd7927;
	and.pred  	%p813, %p812, %p7;
	setp.gt.u64 	%p814, %rd7931, %rd219;
	or.pred  	%p815, %p813, %p814;
	@%p815 bra 	$L__BB3_156;
	setp.lt.u64 	%p816, %rd7931, %rd219;
	mov.u64 	%rd7928, %rd351;
	mov.u64 	%rd7929, %rd352;
	mov.u64 	%rd7930, %rd353;
	@%p816 bra 	$L__BB3_157;
	setp.gt.u64 	%p817, %rd353, %rd236;
	@%p817 bra 	$L__BB3_156;
	setp.lt.u64 	%p818, %rd353, %rd236;
	mov.u64 	%rd7928, %rd351;
	mov.u64 	%rd7929, %rd352;
	mov.u64 	%rd7930, %rd353;
	@%p818 bra 	$L__BB3_157;
	setp.gt.u64 	%p819, %rd352, %rd221;
	@%p819 bra 	$L__BB3_156;
	setp.lt.u64 	%p820, %rd352, %rd221;
	setp.lt.u64 	%p821, %rd351, %rd222;
	or.pred  	%p822, %p820, %p821;
	mov.u64 	%rd7928, %rd351;
	mov.u64 	%rd7929, %rd352;
	mov.u64 	%rd7930, %rd353;
	@%p822 bra 	$L__BB3_157;
$L__BB3_156:
	sub.s64 	%rd7928, %rd351, %rd222;
	setp.lt.u64 	%p823, %rd351, %rd222;
	selp.u64 	%rd6791, 1, 0, %p823;
	add.s64 	%rd6792, %rd221, %rd6791;
	sub.s64 	%rd7929, %rd352, %rd6792;
	setp.lt.u64 	%p824, %rd352, %rd6792;
	selp.u64 	%rd6793, 1, 0, %p824;
	add.s64 	%rd6794, %rd236, %rd6793;
	sub.s64 	%rd7930, %rd353, %rd6794;
	setp.lt.u64 	%p825, %rd353, %rd6794;
	selp.u64 	%rd6795, 1, 0, %p825;
	add.s64 	%rd6796, %rd219, %rd6795;
	sub.s64 	%rd7931, %rd7931, %rd6796;
$L__BB3_157:
	and.b64  	%rd367, %rd7928, 4294967295;
	shr.u64 	%rd368, %rd7928, 32;
	mul.lo.s64 	%rd6797, %rd367, %rd367;
	mul.lo.s64 	%rd6798, %rd368, %rd367;
	shr.u64 	%rd6799, %rd6797, 32;
	shl.b64 	%rd6800, %rd6798, 1;
	and.b64  	%rd6801, %rd6800, 8589934590;
	add.s64 	%rd6802, %rd6799, %rd6801;
	shr.u64 	%rd6803, %rd6798, 31;
	and.b64  	%rd6804, %rd6803, 8589934590;
	mad.lo.s64 	%rd6805, %rd368, %rd368, %rd6804;
	shr.u64 	%rd6806, %rd6802, 32;
	shl.b64 	%rd6807, %rd6802, 32;
	and.b64  	%rd6808, %rd6797, 4294967293;
	or.b64  	%rd6809, %rd6807, %rd6808;
	add.s64 	%rd6810, %rd6805, %rd6806;
	shr.u64 	%rd369, %rd7929, 32;
	and.b64  	%rd370, %rd7929, 4294967295;
	mul.lo.s64 	%rd6811, %rd370, %rd367;
	mul.lo.s64 	%rd6812, %rd369, %rd367;
	mul.lo.s64 	%rd6813, %rd370, %rd368;
	shr.u64 	%rd6814, %rd6811, 32;
	and.b64  	%rd6815, %rd6812, 4294967295;
	add.s64 	%rd6816, %rd6814, %rd6815;
	and.b64  	%rd6817, %rd6813, 4294967295;
	add.s64 	%rd6818, %rd6816, %rd6817;
	shr.u64 	%rd6819, %rd6812, 32;
	mad.lo.s64 	%rd6820, %rd369, %rd368, %rd6819;
	shr.u64 	%rd6821, %rd6813, 32;
	add.s64 	%rd6822, %rd6820, %rd6821;
	shr.u64 	%rd6823, %rd6818, 32;
	shl.b64 	%rd6824, %rd6818, 32;
	and.b64  	%rd6825, %rd6811, 4294967295;
	or.b64  	%rd6826, %rd6824, %rd6825;
	add.s64 	%rd6827, %rd6822, %rd6823;
	shr.u64 	%rd371, %rd7930, 32;
	and.b64  	%rd372, %rd7930, 4294967295;
	mul.lo.s64 	%rd6828, %rd372, %rd367;
	mul.lo.s64 	%rd6829, %rd371, %rd367;
	mul.lo.s64 	%rd6830, %rd372, %rd368;
	shr.u64 	%rd6831, %rd6828, 32;
	and.b64  	%rd6832, %rd6829, 4294967295;
	add.s64 	%rd6833, %rd6831, %rd6832;
	and.b64  	%rd6834, %rd6830, 4294967295;
	add.s64 	%rd6835, %rd6833, %rd6834;
	shr.u64 	%rd6836, %rd6829, 32;
	mad.lo.s64 	%rd6837, %rd371, %rd368, %rd6836;
	shr.u64 	%rd6838, %rd6830, 32;
	add.s64 	%rd6839, %rd6837, %rd6838;
	shr.u64 	%rd6840, %rd6835, 32;
	shl.b64 	%rd6841, %rd6835, 32;
	and.b64  	%rd6842, %rd6828, 4294967295;
	or.b64  	%rd6843, %rd6841, %rd6842;
	add.s64 	%rd6844, %rd6839, %rd6840;
	shr.u64 	%rd373, %rd7931, 32;
	and.b64  	%rd374, %rd7931, 4294967295;
	mul.lo.s64 	%rd6845, %rd374, %rd367;
	mul.lo.s64 	%rd6846, %rd373, %rd367;
	mul.lo.s64 	%rd6847, %rd374, %rd368;
	shr.u64 	%rd6848, %rd6845, 32;
	and.b64  	%rd6849, %rd6846, 4294967295;
	add.s64 	%rd6850, %rd6848, %rd6849;
	and.b64  	%rd6851, %rd6847, 4294967295;
	add.s64 	%rd6852, %rd6850, %rd6851;
	shr.u64 	%rd6853, %rd6846, 32;
	mad.lo.s64 	%rd6854, %rd373, %rd368, %rd6853;
	shr.u64 	%rd6855, %rd6847, 32;
	add.s64 	%rd6856, %rd6854, %rd6855;
	shr.u64 	%rd6857, %rd6852, 32;
	shl.b64 	%rd6858, %rd6852, 32;
	and.b64  	%rd6859, %rd6845, 4294967295;
	or.b64  	%rd6860, %rd6858, %rd6859;
	add.s64 	%rd6861, %rd6856, %rd6857;
	shl.b64 	%rd6862, %rd6826, 1;
	shr.u64 	%rd6863, %rd6824, 63;
	add.s64 	%rd6864, %rd6827, %rd6827;
	add.s64 	%rd6865, %rd6864, %rd6863;
	mul.lo.s64 	%rd6866, %rd370, %rd370;
	mul.lo.s64 	%rd6867, %rd369, %rd370;
	shr.u64 	%rd6868, %rd6866, 32;
	shl.b64 	%rd6869, %rd6867, 1;
	and.b64  	%rd6870, %rd6869, 8589934590;
	add.s64 	%rd6871, %rd6868, %rd6870;
	shr.u64 	%rd6872, %rd6867, 31;
	and.b64  	%rd6873, %rd6872, 8589934590;
	mad.lo.s64 	%rd6874, %rd369, %rd369, %rd6873;
	shr.u64 	%rd6875, %rd6871, 32;
	shl.b64 	%rd6876, %rd6871, 32;
	and.b64  	%rd6877, %rd6866, 4294967293;
	or.b64  	%rd6878, %rd6876, %rd6877;
	add.s64 	%rd6879, %rd6843, %rd6863;
	add.s64 	%rd6880, %rd6879, %rd6878;
	max.u64 	%rd6881, %rd6843, %rd6879;
	setp.gt.u64 	%p826, %rd6881, %rd6880;
	selp.u64 	%rd6882, 1, 0, %p826;
	add.s64 	%rd6883, %rd6874, %rd6844;
	add.s64 	%rd6884, %rd6883, %rd6875;
	add.s64 	%rd6885, %rd6884, %rd6882;
	mul.lo.s64 	%rd6886, %rd372, %rd370;
	mul.lo.s64 	%rd6887, %rd371, %rd370;
	mul.lo.s64 	%rd6888, %rd372, %rd369;
	shr.u64 	%rd6889, %rd6886, 32;
	and.b64  	%rd6890, %rd6887, 4294967295;
	add.s64 	%rd6891, %rd6889, %rd6890;
	and.b64  	%rd6892, %rd6888, 4294967295;
	add.s64 	%rd6893, %rd6891, %rd6892;
	shr.u64 	%rd6894, %rd6887, 32;
	mad.lo.s64 	%rd6895, %rd371, %rd369, %rd6894;
	shr.u64 	%rd6896, %rd6888, 32;
	add.s64 	%rd6897, %rd6895, %rd6896;
	shr.u64 	%rd6898, %rd6893, 32;
	shl.b64 	%rd6899, %rd6893, 32;
	and.b64  	%rd6900, %rd6886, 4294967295;
	or.b64  	%rd6901, %rd6899, %rd6900;
	add.s64 	%rd6902, %rd6860, %rd6882;
	add.s64 	%rd6903, %rd6902, %rd6901;
	max.u64 	%rd6904, %rd6860, %rd6902;
	setp.gt.u64 	%p827, %rd6904, %rd6903;
	selp.u64 	%rd6905, 1, 0, %p827;
	add.s64 	%rd6906, %rd6897, %rd6861;
	add.s64 	%rd6907, %rd6906, %rd6898;
	add.s64 	%rd6908, %rd6907, %rd6905;
	add.s64 	%rd6909, %rd6880, %rd6843;
	setp.lt.u64 	%p828, %rd6909, %rd6880;
	selp.u64 	%rd6910, 1, 0, %p828;
	add.s64 	%rd6911, %rd6844, %rd6885;
	add.s64 	%rd6912, %rd6911, %rd6910;
	add.s64 	%rd6913, %rd6903, %rd6910;
	add.s64 	%rd6914, %rd6913, %rd6901;
	max.u64 	%rd6915, %rd6903, %rd6913;
	setp.gt.u64 	%p829, %rd6915, %rd6914;
	selp.u64 	%rd6916, 1, 0, %p829;
	add.s64 	%rd6917, %rd6897, %rd6908;
	add.s64 	%rd6918, %rd6917, %rd6898;
	add.s64 	%rd6919, %rd6918, %rd6916;
	add.s64 	%rd6920, %rd6914, %rd6860;
	setp.lt.u64 	%p830, %rd6920, %rd6914;
	selp.u64 	%rd6921, 1, 0, %p830;
	add.s64 	%rd6922, %rd6861, %rd6919;
	add.s64 	%rd6923, %rd6922, %rd6921;
	mul.lo.s64 	%rd6924, %rd5824, %rd6809;
	mul.lo.s64 	%rd6925, %rd222, %rd6924;
	mul.hi.u64 	%rd6926, %rd222, %rd6924;
	add.cc.s64 	%rd6927, %rd6925, %rd6809;
	addc.cc.s64 	%rd6928, %rd6926, 0;
	mul.lo.s64 	%rd6929, %rd221, %rd6924;
	mul.hi.u64 	%rd6930, %rd221, %rd6924;
	mov.b64 	%rd6931, 0;
	add.cc.s64 	%rd6932, %rd6928, %rd6862;
	addc.cc.s64 	%rd6933, %rd6931, 0;
	add.cc.s64 	%rd6934, %rd6932, %rd6929;
	addc.cc.s64 	%rd6935, %rd6933, %rd6930;
	mul.lo.s64 	%rd6936, %rd236, %rd6924;
	mul.hi.u64 	%rd6937, %rd236, %rd6924;
	add.cc.s64 	%rd6938, %rd6935, %rd6909;
	addc.cc.s64 	%rd6939, %rd6931, 0;
	add.cc.s64 	%rd6940, %rd6938, %rd6936;
	addc.cc.s64 	%rd6941, %rd6939, %rd6937;
	mul.lo.s64 	%rd6942, %rd219, %rd6924;
	mul.hi.u64 	%rd6943, %rd219, %rd6924;
	add.cc.s64 	%rd6944, %rd6941, %rd6920;
	addc.cc.s64 	%rd6945, %rd6931, 0;
	add.cc.s64 	%rd6946, %rd6944, %rd6942;
	addc.cc.s64 	%rd6947, %rd6945, %rd6943;
	add.s64 	%rd6948, %rd6810, %rd6947;
	setp.lt.u64 	%p831, %rd6948, %rd6810;
	selp.u64 	%rd6949, 1, 0, %p831;
	add.s64 	%rd6950, %rd6865, %rd6949;
	setp.lt.u64 	%p832, %rd6950, %rd6865;
	selp.u64 	%rd6951, 1, 0, %p832;
	add.s64 	%rd6952, %rd6912, %rd6951;
	setp.lt.u64 	%p833, %rd6952, %rd6912;
	selp.u64 	%rd6953, 1, 0, %p833;
	add.s64 	%rd6954, %rd6923, %rd6953;
	mul.lo.s64 	%rd6955, %rd5824, %rd6934;
	mul.lo.s64 	%rd6956, %rd222, %rd6955;
	mul.hi.u64 	%rd6957, %rd222, %rd6955;
	add.cc.s64 	%rd6958, %rd6956, %rd6934;
	addc.cc.s64 	%rd6959, %rd6957, 0;
	mul.lo.s64 	%rd6960, %rd221, %rd6955;
	mul.hi.u64 	%rd6961, %rd221, %rd6955;
	add.cc.s64 	%rd6962, %rd6959, %rd6940;
	addc.cc.s64 	%rd6963, %rd6931, 0;
	add.cc.s64 	%rd6964, %rd6962, %rd6960;
	addc.cc.s64 	%rd6965, %rd6963, %rd6961;
	mul.lo.s64 	%rd6966, %rd236, %rd6955;
	mul.hi.u64 	%rd6967, %rd236, %rd6955;
	add.cc.s64 	%rd6968, %rd6965, %rd6946;
	addc.cc.s64 	%rd6969, %rd6931, 0;
	add.cc.s64 	%rd6970, %rd6968, %rd6966;
	addc.cc.s64 	%rd6971, %rd6969, %rd6967;
	mul.lo.s64 	%rd6972, %rd219, %rd6955;
	mul.hi.u64 	%rd6973, %rd219, %rd6955;
	add.cc.s64 	%rd6974, %rd6971, %rd6948;
	addc.cc.s64 	%rd6975, %rd6931, 0;
	add.cc.s64 	%rd6976, %rd6974, %rd6972;
	addc.cc.s64 	%rd6977, %rd6975, %rd6973;
	add.s64 	%rd6978, %rd6950, %rd6977;
	setp.lt.u64 	%p834, %rd6978, %rd6950;
	selp.u64 	%rd6979, 1, 0, %p834;
	add.s64 	%rd6980, %rd6952, %rd6979;
	setp.lt.u64 	%p835, %rd6980, %rd6952;
	selp.u64 	%rd6981, 1, 0, %p835;
	add.s64 	%rd6982, %rd6954, %rd6981;
	mul.lo.s64 	%rd6983, %rd5824, %rd6964;
	mul.lo.s64 	%rd6984, %rd222, %rd6983;
	mul.hi.u64 	%rd6985, %rd222, %rd6983;
	add.cc.s64 	%rd6986, %rd6984, %rd6964;
	addc.cc.s64 	%rd6987, %rd6985, 0;
	mul.lo.s64 	%rd6988, %rd221, %rd6983;
	mul.hi.u64 	%rd6989, %rd221, %rd6983;
	add.cc.s64 	%rd6990, %rd6987, %rd6970;
	addc.cc.s64 	%rd6991, %rd6931, 0;
	add.cc.s64 	%rd6992, %rd6990, %rd6988;
	addc.cc.s64 	%rd6993, %rd6991, %rd6989;
	mul.lo.s64 	%rd6994, %rd236, %rd6983;
	mul.hi.u64 	%rd6995, %rd236, %rd6983;
	add.cc.s64 	%rd6996, %rd6993, %rd6976;
	addc.cc.s64 	%rd6997, %rd6931, 0;
	add.cc.s64 	%rd6998, %rd6996, %rd6994;
	addc.cc.s64 	%rd6999, %rd6997, %rd6995;
	mul.lo.s64 	%rd7000, %rd219, %rd6983;
	mul.hi.u64 	%rd7001, %rd219, %rd6983;
	add.cc.s64 	%rd7002, %rd6999, %rd6978;
	addc.cc.s64 	%rd7003, %rd6931, 0;
	add.cc.s64 	%rd7004, %rd7002, %rd7000;
	addc.cc.s64 	%rd7005, %rd7003, %rd7001;
	add.s64 	%rd7006, %rd6980, %rd7005;
	setp.lt.u64 	%p836, %rd7006, %rd6980;
	selp.u64 	%rd7007, 1, 0, %p836;
	add.s64 	%rd7008, %rd6982, %rd7007;
	mul.lo.s64 	%rd7009, %rd5824, %rd6992;
	mul.lo.s64 	%rd7010, %rd222, %rd7009;
	mul.hi.u64 	%rd7011, %rd222, %rd7009;
	add.cc.s64 	%rd7012, %rd7010, %rd6992;
	addc.cc.s64 	%rd7013, %rd7011, 0;
	mul.lo.s64 	%rd7014, %rd221, %rd7009;
	mul.hi.u64 	%rd7015, %rd221, %rd7009;
	add.cc.s64 	%rd7016, %rd7013, %rd6998;
	addc.cc.s64 	%rd7017, %rd6931, 0;
	add.cc.s64 	%rd376, %rd7016, %rd7014;
	addc.cc.s64 	%rd7018, %rd7017, %rd7015;
	mul.lo.s64 	%rd7019, %rd236, %rd7009;
	mul.hi.u64 	%rd7020, %rd236, %rd7009;
	add.cc.s64 	%rd7021, %rd7018, %rd7004;
	addc.cc.s64 	%rd7022, %rd6931, 0;
	add.cc.s64 	%rd377, %rd7021, %rd7019;
	addc.cc.s64 	%rd7023, %rd7022, %rd7020;
	mul.lo.s64 	%rd7024, %rd219, %rd7009;
	mul.hi.u64 	%rd7025, %rd219, %rd7009;
	add.cc.s64 	%rd7026, %rd7023, %rd7006;
	addc.cc.s64 	%rd7027, %rd6931, 0;
	add.cc.s64 	%rd378, %rd7026, %rd7024;
	addc.cc.s64 	%rd7028, %rd7027, %rd7025;
	add.s64 	%rd7932, %rd7008, %rd7028;
	setp.gt.u64 	%p837, %rd7932, %rd219;
	@%p837 bra 	$L__BB3_163;
	setp.lt.u64 	%p838, %rd7932, %rd219;
	mov.u64 	%rd7933, %rd378;
	mov.u64 	%rd7934, %rd377;
	mov.u64 	%rd7935, %rd376;
	@%p838 bra 	$L__BB3_164;
	setp.lt.u64 	%p839, %rd236, %rd378;
	@%p839 bra 	$L__BB3_163;
	setp.gt.u64 	%p840, %rd236, %rd378;
	mov.u64 	%rd7933, %rd378;
	mov.u64 	%rd7934, %rd377;
	mov.u64 	%rd7935, %rd376;
	@%p840 bra 	$L__BB3_164;
	setp.lt.u64 	%p841, %rd221, %rd377;
	@%p841 bra 	$L__BB3_163;
	setp.gt.u64 	%p842, %rd221, %rd377;
	setp.gt.u64 	%p843, %rd222, %rd376;
	or.pred  	%p844, %p842, %p843;
	mov.u64 	%rd7933, %rd378;
	mov.u64 	%rd7934, %rd377;
	mov.u64 	%rd7935, %rd376;
	@%p844 bra 	$L__BB3_164;
$L__BB3_163:
	sub.s64 	%rd7935, %rd376, %rd222;
	setp.lt.u64 	%p845, %rd376, %rd222;
	selp.u64 	%rd7029, 1, 0, %p845;
	add.s64 	%rd7030, %rd221, %rd7029;
	sub.s64 	%rd7934, %rd377, %rd7030;
	setp.lt.u64 	%p846, %rd377, %rd7030;
	selp.u64 	%rd7031, 1, 0, %p846;
	add.s64 	%rd7032, %rd236, %rd7031;
	sub.s64 	%rd7933, %rd378, %rd7032;
	setp.lt.u64 	%p847, %rd378, %rd7032;
	selp.u64 	%rd7033, 1, 0, %p847;
	add.s64 	%rd7034, %rd219, %rd7033;
	sub.s64 	%rd7932, %rd7932, %rd7034;
$L__BB3_164:
	sub.s64 	%rd7939, %rd7935, %rd7904;
	setp.lt.u64 	%p848, %rd7935, %rd7904;
	selp.u64 	%rd7035, 1, 0, %p848;
	add.s64 	%rd7036, %rd7905, %rd7035;
	sub.s64 	%rd7938, %rd7934, %rd7036;
	setp.lt.u64 	%p849, %rd7934, %rd7036;
	selp.u64 	%rd7037, 1, 0, %p849;
	add.s64 	%rd7038, %rd7906, %rd7037;
	sub.s64 	%rd7937, %rd7933, %rd7038;
	setp.lt.u64 	%p850, %rd7933, %rd7038;
	selp.u64 	%rd7039, 1, 0, %p850;
	add.s64 	%rd7040, %rd7907, %rd7039;
	sub.s64 	%rd7936, %rd7932, %rd7040;
	setp.ge.u64 	%p851, %rd7932, %rd7040;
	@%p851 bra 	$L__BB3_166;
	add.s64 	%rd392, %rd7939, %rd222;
	setp.ge.u64 	%p852, %rd392, %rd7939;
	setp.lt.u64 	%p853, %rd392, %rd7939;
	selp.u64 	%rd7041, 1, 0, %p853;
	add.s64 	%rd7042, %rd7938, %rd7041;
	add.s64 	%rd393, %rd7042, %rd221;
	setp.lt.u64 	%p854, %rd393, %rd7938;
	setp.eq.s64 	%p855, %rd393, %rd7938;
	selp.u32 	%r257, -1, 0, %p855;
	selp.u32 	%r258, -1, 0, %p854;
	selp.b32 	%r259, %r258, %r257, %p852;
	and.b32  	%r261, %r259, 1;
	setp.eq.b32 	%p856, %r261, 1;
	or.pred  	%p857, %p854, %p856;
	selp.u64 	%rd7043, 1, 0, %p857;
	add.s64 	%rd7044, %rd7937, %rd7043;
	add.s64 	%rd394, %rd7044, %rd236;
	setp.ge.u64 	%p858, %rd394, %rd7937;
	setp.lt.u64 	%p859, %rd394, %rd7937;
	setp.eq.s64 	%p860, %rd394, %rd7937;
	selp.u32 	%r262, -1, 0, %p859;
	selp.u32 	%r263, -1, 0, %p860;
	selp.b32 	%r264, %r263, %r262, %p857;
	selp.b32 	%r265, %r264, %r262, %p858;
	cvt.u64.u32 	%rd7045, %r265;
	and.b64  	%rd7046, %rd7045, 1;
	add.s64 	%rd7047, %rd7936, %rd7046;
	add.s64 	%rd7936, %rd7047, %rd219;
	mov.u64 	%rd7937, %rd394;
	mov.u64 	%rd7938, %rd393;
	mov.u64 	%rd7939, %rd392;
$L__BB3_166:
	sub.s64 	%rd7943, %rd7939, %rd7904;
	setp.lt.u64 	%p861, %rd7939, %rd7904;
	selp.u64 	%rd7048, 1, 0, %p861;
	add.s64 	%rd7049, %rd7905, %rd7048;
	sub.s64 	%rd7942, %rd7938, %rd7049;
	setp.lt.u64 	%p862, %rd7938, %rd7049;
	selp.u64 	%rd7050, 1, 0, %p862;
	add.s64 	%rd7051, %rd7906, %rd7050;
	sub.s64 	%rd7941, %rd7937, %rd7051;
	setp.lt.u64 	%p863, %rd7937, %rd7051;
	selp.u64 	%rd7052, 1, 0, %p863;
	add.s64 	%rd7053, %rd7907, %rd7052;
	sub.s64 	%rd7940, %rd7936, %rd7053;
	setp.ge.u64 	%p864, %rd7936, %rd7053;
	@%p864 bra 	$L__BB3_168;
	add.s64 	%rd404, %rd7943, %rd222;
	setp.ge.u64 	%p865, %rd404, %rd7943;
	setp.lt.u64 	%p866, %rd404, %rd7943;
	selp.u64 	%rd7054, 1, 0, %p866;
	add.s64 	%rd7055, %rd7942, %rd7054;
	add.s64 	%rd405, %rd7055, %rd221;
	setp.lt.u64 	%p867, %rd405, %rd7942;
	setp.eq.s64 	%p868, %rd405, %rd7942;
	selp.u32 	%r266, -1, 0, %p868;
	selp.u32 	%r267, -1, 0, %p867;
	selp.b32 	%r268, %r267, %r266, %p865;
	and.b32  	%r270, %r268, 1;
	setp.eq.b32 	%p869, %r270, 1;
	or.pred  	%p870, %p867, %p869;
	selp.u64 	%rd7056, 1, 0, %p870;
	add.s64 	%rd7057, %rd7941, %rd7056;
	add.s64 	%rd406, %rd7057, %rd236;
	setp.ge.u64 	%p871, %rd406, %rd7941;
	setp.lt.u64 	%p872, %rd406, %rd7941;
	setp.eq.s64 	%p873, %rd406, %rd7941;
	selp.u32 	%r271, -1, 0, %p872;
	selp.u32 	%r272, -1, 0, %p873;
	selp.b32 	%r273, %r272, %r271, %p870;
	selp.b32 	%r274, %r273, %r271, %p871;
	cvt.u64.u32 	%rd7058, %r274;
	and.b64  	%rd7059, %rd7058, 1;
	add.s64 	%rd7060, %rd7940, %rd7059;
	add.s64 	%rd7940, %rd7060, %rd219;
	mov.u64 	%rd7941, %rd406;
	mov.u64 	%rd7942, %rd405;
	mov.u64 	%rd7943, %rd404;
$L__BB3_168:
	sub.s64 	%rd7944, %rd7904, %rd7943;
	setp.lt.u64 	%p874, %rd7904, %rd7943;
	selp.u64 	%rd7061, 1, 0, %p874;
	add.s64 	%rd7062, %rd7942, %rd7061;
	sub.s64 	%rd7945, %rd7905, %rd7062;
	setp.lt.u64 	%p875, %rd7905, %rd7062;
	selp.u64 	%rd7063, 1, 0, %p875;
	add.s64 	%rd7064, %rd7941, %rd7063;
	sub.s64 	%rd7946, %rd7906, %rd7064;
	setp.lt.u64 	%p876, %rd7906, %rd7064;
	selp.u64 	%rd7065, 1, 0, %p876;
	add.s64 	%rd7066, %rd7940, %rd7065;
	sub.s64 	%rd7947, %rd7907, %rd7066;
	setp.ge.u64 	%p877, %rd7907, %rd7066;
	@%p877 bra 	$L__BB3_170;
	add.s64 	%rd416, %rd7944, %rd222;
	setp.ge.u64 	%p878, %rd416, %rd7944;
	setp.lt.u64 	%p879, %rd416, %rd7944;
	selp.u64 	%rd7067, 1, 0, %p879;
	add.s64 	%rd7068, %rd7945, %rd7067;
	add.s64 	%rd417, %rd7068, %rd221;
	setp.lt.u64 	%p880, %rd417, %rd7945;
	setp.eq.s64 	%p881, %rd417, %rd7945;
	selp.u32 	%r275, -1, 0, %p881;
	selp.u32 	%r276, -1, 0, %p880;
	selp.b32 	%r277, %r276, %r275, %p878;
	and.b32  	%r279, %r277, 1;
	setp.eq.b32 	%p882, %r279, 1;
	or.pred  	%p883, %p880, %p882;
	selp.u64 	%rd7069, 1, 0, %p883;
	add.s64 	%rd7070, %rd7946, %rd7069;
	add.s64 	%rd418, %rd7070, %rd236;
	setp.ge.u64 	%p884, %rd418, %rd7946;
	setp.lt.u64 	%p885, %rd418, %rd7946;
	setp.eq.s64 	%p886, %rd418, %rd7946;
	selp.u32 	%r280, -1, 0, %p885;
	selp.u32 	%r281, -1, 0, %p886;
	selp.b32 	%r282, %r281, %r280, %p883;
	selp.b32 	%r283, %r282, %r280, %p884;
	cvt.u64.u32 	%rd7071, %r283;
	and.b64  	%rd7072, %rd7071, 1;
	add.s64 	%rd7073, %rd7947, %rd7072;
	add.s64 	%rd7947, %rd7073, %rd219;
	mov.u64 	%rd7944, %rd416;
	mov.u64 	%rd7945, %rd417;
	mov.u64 	%rd7946, %rd418;
$L__BB3_170:
	shr.u64 	%rd7074, %rd7944, 32;
	and.b64  	%rd7075, %rd7944, 4294967295;
	mul.lo.s64 	%rd7076, %rd7075, %rd367;
	mul.lo.s64 	%rd7077, %rd7074, %rd367;
	mul.lo.s64 	%rd7078, %rd7075, %rd368;
	shr.u64 	%rd7079, %rd7076, 32;
	and.b64  	%rd7080, %rd7077, 4294967295;
	add.s64 	%rd7081, %rd7079, %rd7080;
	and.b64  	%rd7082, %rd7078, 4294967295;
	add.s64 	%rd7083, %rd7081, %rd7082;
	shr.u64 	%rd7084, %rd7077, 32;
	mad.lo.s64 	%rd7085, %rd7074, %rd368, %rd7084;
	shr.u64 	%rd7086, %rd7078, 32;
	add.s64 	%rd7087, %rd7085, %rd7086;
	shr.u64 	%rd7088, %rd7083, 32;
	shl.b64 	%rd7089, %rd7083, 32;
	and.b64  	%rd7090, %rd7076, 4294967295;
	or.b64  	%rd7091, %rd7089, %rd7090;
	add.s64 	%rd7092, %rd7087, %rd7088;
	shr.u64 	%rd7093, %rd7945, 32;
	and.b64  	%rd7094, %rd7945, 4294967295;
	mul.lo.s64 	%rd7095, %rd7094, %rd367;
	mul.lo.s64 	%rd7096, %rd7093, %rd367;
	mul.lo.s64 	%rd7097, %rd7094, %rd368;
	shr.u64 	%rd7098, %rd7095, 32;
	and.b64  	%rd7099, %rd7096, 4294967295;
	add.s64 	%rd7100, %rd7098, %rd7099;
	and.b64  	%rd7101, %rd7097, 4294967295;
	add.s64 	%rd7102, %rd7100, %rd7101;
	shr.u64 	%rd7103, %rd7096, 32;
	mad.lo.s64 	%rd7104, %rd7093, %rd368, %rd7103;
	shr.u64 	%rd7105, %rd7097, 32;
	add.s64 	%rd7106, %rd7104, %rd7105;
	shr.u64 	%rd7107, %rd7102, 32;
	shl.b64 	%rd7108, %rd7102, 32;
	and.b64  	%rd7109, %rd7095, 4294967295;
	or.b64  	%rd7110, %rd7108, %rd7109;
	add.s64 	%rd7111, %rd7106, %rd7107;
	shr.u64 	%rd7112, %rd7946, 32;
	and.b64  	%rd7113, %rd7946, 4294967295;
	mul.lo.s64 	%rd7114, %rd7113, %rd367;
	mul.lo.s64 	%rd7115, %rd7112, %rd367;
	mul.lo.s64 	%rd7116, %rd7113, %rd368;
	shr.u64 	%rd7117, %rd7114, 32;
	and.b64  	%rd7118, %rd7115, 4294967295;
	add.s64 	%rd7119, %rd7117, %rd7118;
	and.b64  	%rd7120, %rd7116, 4294967295;
	add.s64 	%rd7121, %rd7119, %rd7120;
	shr.u64 	%rd7122, %rd7115, 32;
	mad.lo.s64 	%rd7123, %rd7112, %rd368, %rd7122;
	shr.u64 	%rd7124, %rd7116, 32;
	add.s64 	%rd7125, %rd7123, %rd7124;
	shr.u64 	%rd7126, %rd7121, 32;
	shl.b64 	%rd7127, %rd7121, 32;
	and.b64  	%rd7128, %rd7114, 4294967295;
	or.b64  	%rd7129, %rd7127, %rd7128;
	add.s64 	%rd7130, %rd7125, %rd7126;
	shr.u64 	%rd7131, %rd7947, 32;
	and.b64  	%rd7132, %rd7947, 4294967295;
	mul.lo.s64 	%rd7133, %rd7132, %rd367;
	mul.lo.s64 	%rd7134, %rd7131, %rd367;
	mul.lo.s64 	%rd7135, %rd7132, %rd368;
	shr.u64 	%rd7136, %rd7133, 32;
	and.b64  	%rd7137, %rd7134, 4294967295;
	add.s64 	%rd7138, %rd7136, %rd7137;
	and.b64  	%rd7139, %rd7135, 4294967295;
	add.s64 	%rd7140, %rd7138, %rd7139;
	shr.u64 	%rd7141, %rd7134, 32;
	mad.lo.s64 	%rd7142, %rd7131, %rd368, %rd7141;
	shr.u64 	%rd7143, %rd7135, 32;
	add.s64 	%rd7144, %rd7142, %rd7143;
	shr.u64 	%rd7145, %rd7140, 32;
	shl.b64 	%rd7146, %rd7140, 32;
	and.b64  	%rd7147, %rd7133, 4294967295;
	or.b64  	%rd7148, %rd7146, %rd7147;
	add.s64 	%rd7149, %rd7144, %rd7145;
	mul.lo.s64 	%rd7150, %rd7075, %rd370;
	mul.lo.s64 	%rd7151, %rd7074, %rd370;
	mul.lo.s64 	%rd7152, %rd7075, %rd369;
	shr.u64 	%rd7153, %rd7150, 32;
	and.b64  	%rd7154, %rd7151, 4294967295;
	add.s64 	%rd7155, %rd7153, %rd7154;
	and.b64  	%rd7156, %rd7152, 4294967295;
	add.s64 	%rd7157, %rd7155, %rd7156;
	shr.u64 	%rd7158, %rd7151, 32;
	mad.lo.s64 	%rd7159, %rd7074, %rd369, %rd7158;
	shr.u64 	%rd7160, %rd7152, 32;
	add.s64 	%rd7161, %rd7159, %rd7160;
	shr.u64 	%rd7162, %rd7157, 32;
	shl.b64 	%rd7163, %rd7157, 32;
	and.b64  	%rd7164, %rd7150, 4294967295;
	or.b64  	%rd7165, %rd7163, %rd7164;
	add.s64 	%rd7166, %rd7110, %rd7165;
	setp.lt.u64 	%p887, %rd7166, %rd7110;
	selp.u64 	%rd7167, 1, 0, %p887;
	add.s64 	%rd7168, %rd7161, %rd7111;
	add.s64 	%rd7169, %rd7168, %rd7162;
	add.s64 	%rd7170, %rd7169, %rd7167;
	mul.lo.s64 	%rd7171, %rd7094, %rd370;
	mul.lo.s64 	%rd7172, %rd7093, %rd370;
	mul.lo.s64 	%rd7173, %rd7094, %rd369;
	shr.u64 	%rd7174, %rd7171, 32;
	and.b64  	%rd7175, %rd7172, 4294967295;
	add.s64 	%rd7176, %rd7174, %rd7175;
	and.b64  	%rd7177, %rd7173, 4294967295;
	add.s64 	%rd7178, %rd7176, %rd7177;
	shr.u64 	%rd7179, %rd7172, 32;
	mad.lo.s64 	%rd7180, %rd7093, %rd369, %rd7179;
	shr.u64 	%rd7181, %rd7173, 32;
	add.s64 	%rd7182, %rd7180, %rd7181;
	shr.u64 	%rd7183, %rd7178, 32;
	shl.b64 	%rd7184, %rd7178, 32;
	and.b64  	%rd7185, %rd7171, 4294967295;
	or.b64  	%rd7186, %rd7184, %rd7185;
	add.s64 	%rd7187, %rd7129, %rd7167;
	add.s64 	%rd7188, %rd7187, %rd7186;
	max.u64 	%rd7189, %rd7129, %rd7187;
	setp.gt.u64 	%p888, %rd7189, %rd7188;
	selp.u64 	%rd7190, 1, 0, %p888;
	add.s64 	%rd7191, %rd7182, %rd7130;
	add.s64 	%rd7192, %rd7191, %rd7183;
	add.s64 	%rd7193, %rd7192, %rd7190;
	mul.lo.s64 	%rd7194, %rd7113, %rd370;
	mul.lo.s64 	%rd7195, %rd7112, %rd370;
	mul.lo.s64 	%rd7196, %rd7113, %rd369;
	shr.u64 	%rd7197, %rd7194, 32;
	and.b64  	%rd7198, %rd7195, 4294967295;
	add.s64 	%rd7199, %rd7197, %rd7198;
	and.b64  	%rd7200, %rd7196, 4294967295;
	add.s64 	%rd7201, %rd7199, %rd7200;
	shr.u64 	%rd7202, %rd7195, 32;
	mad.lo.s64 	%rd7203, %rd7112, %rd369, %rd7202;
	shr.u64 	%rd7204, %rd7196, 32;
	add.s64 	%rd7205, %rd7203, %rd7204;
	shr.u64 	%rd7206, %rd7201, 32;
	shl.b64 	%rd7207, %rd7201, 32;
	and.b64  	%rd7208, %rd7194, 4294967295;
	or.b64  	%rd7209, %rd7207, %rd7208;
	add.s64 	%rd7210, %rd7148, %rd7190;
	add.s64 	%rd7211, %rd7210, %rd7209;
	max.u64 	%rd7212, %rd7148, %rd7210;
	setp.gt.u64 	%p889, %rd7212, %rd7211;
	selp.u64 	%rd7213, 1, 0, %p889;
	add.s64 	%rd7214, %rd7205, %rd7149;
	add.s64 	%rd7215, %rd7214, %rd7206;
	add.s64 	%rd7216, %rd7215, %rd7213;
	mul.lo.s64 	%rd7217, %rd7075, %rd372;
	mul.lo.s64 	%rd7218, %rd7074, %rd372;
	mul.lo.s64 	%rd7219, %rd7075, %rd371;
	shr.u64 	%rd7220, %rd7217, 32;
	and.b64  	%rd7221, %rd7218, 4294967295;
	add.s64 	%rd7222, %rd7220, %rd7221;
	and.b64  	%rd7223, %rd7219, 4294967295;
	add.s64 	%rd7224, %rd7222, %rd7223;
	shr.u64 	%rd7225, %rd7218, 32;
	mad.lo.s64 	%rd7226, %rd7074, %rd371, %rd7225;
	shr.u64 	%rd7227, %rd7219, 32;
	add.s64 	%rd7228, %rd7226, %rd7227;
	shr.u64 	%rd7229, %rd7224, 32;
	shl.b64 	%rd7230, %rd7224, 32;
	and.b64  	%rd7231, %rd7217, 4294967295;
	or.b64  	%rd7232, %rd7230, %rd7231;
	add.s64 	%rd7233, %rd7188, %rd7232;
	setp.lt.u64 	%p890, %rd7233, %rd7188;
	selp.u64 	%rd7234, 1, 0, %p890;
	add.s64 	%rd7235, %rd7228, %rd7193;
	add.s64 	%rd7236, %rd7235, %rd7229;
	add.s64 	%rd7237, %rd7236, %rd7234;
	mul.lo.s64 	%rd7238, %rd7094, %rd372;
	mul.lo.s64 	%rd7239, %rd7093, %rd372;
	mul.lo.s64 	%rd7240, %rd7094, %rd371;
	shr.u64 	%rd7241, %rd7238, 32;
	and.b64  	%rd7242, %rd7239, 4294967295;
	add.s64 	%rd7243, %rd7241, %rd7242;
	and.b64  	%rd7244, %rd7240, 4294967295;
	add.s64 	%rd7245, %rd7243, %rd7244;
	shr.u64 	%rd7246, %rd7239, 32;
	mad.lo.s64 	%rd7247, %rd7093, %rd371, %rd7246;
	shr.u64 	%rd7248, %rd7240, 32;
	add.s64 	%rd7249, %rd7247, %rd7248;
	shr.u64 	%rd7250, %rd7245, 32;
	shl.b64 	%rd7251, %rd7245, 32;
	and.b64  	%rd7252, %rd7238, 4294967295;
	or.b64  	%rd7253, %rd7251, %rd7252;
	add.s64 	%rd7254, %rd7211, %rd7234;
	add.s64 	%rd7255, %rd7254, %rd7253;
	max.u64 	%rd7256, %rd7211, %rd7254;
	setp.gt.u64 	%p891, %rd7256, %rd7255;
	selp.u64 	%rd7257, 1, 0, %p891;
	add.s64 	%rd7258, %rd7249, %rd7216;
	add.s64 	%rd7259, %rd7258, %rd7250;
	add.s64 	%rd7260, %rd7259, %rd7257;
	mul.lo.s64 	%rd7261, %rd7075, %rd374;
	mul.lo.s64 	%rd7262, %rd7074, %rd374;
	mul.lo.s64 	%rd7263, %rd7075, %rd373;
	shr.u64 	%rd7264, %rd7261, 32;
	and.b64  	%rd7265, %rd7262, 4294967295;
	add.s64 	%rd7266, %rd7264, %rd7265;
	and.b64  	%rd7267, %rd7263, 4294967295;
	add.s64 	%rd7268, %rd7266, %rd7267;
	shr.u64 	%rd7269, %rd7262, 32;
	mad.lo.s64 	%rd7270, %rd7074, %rd373, %rd7269;
	shr.u64 	%rd7271, %rd7263, 32;
	add.s64 	%rd7272, %rd7270, %rd7271;
	shr.u64 	%rd7273, %rd7268, 32;
	shl.b64 	%rd7274, %rd7268, 32;
	and.b64  	%rd7275, %rd7261, 4294967295;
	or.b64  	%rd7276, %rd7274, %rd7275;
	add.s64 	%rd7277, %rd7255, %rd7276;
	setp.lt.u64 	%p892, %rd7277, %rd7255;
	selp.u64 	%rd7278, 1, 0, %p892;
	add.s64 	%rd7279, %rd7272, %rd7260;
	add.s64 	%rd7280, %rd7279, %rd7273;
	add.s64 	%rd7281, %rd7280, %rd7278;
	mul.lo.s64 	%rd7282, %rd5824, %rd7091;
	mul.lo.s64 	%rd7283, %rd222, %rd7282;
	mul.hi.u64 	%rd7284, %rd222, %rd7282;
	add.cc.s64 	%rd7285, %rd7283, %rd7091;
	addc.cc.s64 	%rd7286, %rd7284, 0;
	mul.lo.s64 	%rd7287, %rd221, %rd7282;
	mul.hi.u64 	%rd7288, %rd221, %rd7282;
	mov.b64 	%rd7289, 0;
	add.cc.s64 	%rd7290, %rd7286, %rd7166;
	addc.cc.s64 	%rd7291, %rd7289, 0;
	add.cc.s64 	%rd7292, %rd7290, %rd7287;
	addc.cc.s64 	%rd7293, %rd7291, %rd7288;
	mul.lo.s64 	%rd7294, %rd236, %rd7282;
	mul.hi.u64 	%rd7295, %rd236, %rd7282;
	add.cc.s64 	%rd7296, %rd7293, %rd7233;
	addc.cc.s64 	%rd7297, %rd7289, 0;
	add.cc.s64 	%rd7298, %rd7296, %rd7294;
	addc.cc.s64 	%rd7299, %rd7297, %rd7295;
	mul.lo.s64 	%rd7300, %rd219, %rd7282;
	mul.hi.u64 	%rd7301, %rd219, %rd7282;
	add.cc.s64 	%rd7302, %rd7299, %rd7277;
	addc.cc.s64 	%rd7303, %rd7289, 0;
	add.cc.s64 	%rd7304, %rd7302, %rd7300;
	addc.cc.s64 	%rd7305, %rd7303, %rd7301;
	add.s64 	%rd7306, %rd7092, %rd7305;
	setp.lt.u64 	%p893, %rd7306, %rd7092;
	selp.u64 	%rd7307, 1, 0, %p893;
	add.s64 	%rd7308, %rd7170, %rd7307;
	setp.lt.u64 	%p894, %rd7308, %rd7170;
	selp.u64 	%rd7309, 1, 0, %p894;
	add.s64 	%rd7310, %rd7237, %rd7309;
	setp.lt.u64 	%p895, %rd7310, %rd7237;
	selp.u64 	%rd7311, 1, 0, %p895;
	add.s64 	%rd7312, %rd7281, %rd7311;
	mul.lo.s64 	%rd7313, %rd5824, %rd7292;
	mul.lo.s64 	%rd7314, %rd222, %rd7313;
	mul.hi.u64 	%rd7315, %rd222, %rd7313;
	add.cc.s64 	%rd7316, %rd7314, %rd7292;
	addc.cc.s64 	%rd7317, %rd7315, 0;
	mul.lo.s64 	%rd7318, %rd221, %rd7313;
	mul.hi.u64 	%rd7319, %rd221, %rd7313;
	add.cc.s64 	%rd7320, %rd7317, %rd7298;
	addc.cc.s64 	%rd7321, %rd7289, 0;
	add.cc.s64 	%rd7322, %rd7320, %rd7318;
	addc.cc.s64 	%rd7323, %rd7321, %rd7319;
	mul.lo.s64 	%rd7324, %rd236, %rd7313;
	mul.hi.u64 	%rd7325, %rd236, %rd7313;
	add.cc.s64 	%rd7326, %rd7323, %rd7304;
	addc.cc.s64 	%rd7327, %rd7289, 0;
	add.cc.s64 	%rd7328, %rd7326, %rd7324;
	addc.cc.s64 	%rd7329, %rd7327, %rd7325;
	mul.lo.s64 	%rd7330, %rd219, %rd7313;
	mul.hi.u64 	%rd7331, %rd219, %rd7313;
	add.cc.s64 	%rd7332, %rd7329, %rd7306;
	addc.cc.s64 	%rd7333, %rd7289, 0;
	add.cc.s64 	%rd7334, %rd7332, %rd7330;
	addc.cc.s64 	%rd7335, %rd7333, %rd7331;
	add.s64 	%rd7336, %rd7308, %rd7335;
	setp.lt.u64 	%p896, %rd7336, %rd7308;
	selp.u64 	%rd7337, 1, 0, %p896;
	add.s64 	%rd7338, %rd7310, %rd7337;
	setp.lt.u64 	%p897, %rd7338, %rd7310;
	selp.u64 	%rd7339, 1, 0, %p897;
	add.s64 	%rd7340, %rd7312, %rd7339;
	mul.lo.s64 	%rd7341, %rd5824, %rd7322;
	mul.lo.s64 	%rd7342, %rd222, %rd7341;
	mul.hi.u64 	%rd7343, %rd222, %rd7341;
	add.cc.s64 	%rd7344, %rd7342, %rd7322;
	addc.cc.s64 	%rd7345, %rd7343, 0;
	mul.lo.s64 	%rd7346, %rd221, %rd7341;
	mul.hi.u64 	%rd7347, %rd221, %rd7341;
	add.cc.s64 	%rd7348, %rd7345, %rd7328;
	addc.cc.s64 	%rd7349, %rd7289, 0;
	add.cc.s64 	%rd7350, %rd7348, %rd7346;
	addc.cc.s64 	%rd7351, %rd7349, %rd7347;
	mul.lo.s64 	%rd7352, %rd236, %rd7341;
	mul.hi.u64 	%rd7353, %rd236, %rd7341;
	add.cc.s64 	%rd7354, %rd7351, %rd7334;
	addc.cc.s64 	%rd7355, %rd7289, 0;
	add.cc.s64 	%rd7356, %rd7354, %rd7352;
	addc.cc.s64 	%rd7357, %rd7355, %rd7353;
	mul.lo.s64 	%rd7358, %rd219, %rd7341;
	mul.hi.u64 	%rd7359, %rd219, %rd7341;
	add.cc.s64 	%rd7360, %rd7357, %rd7336;
	addc.cc.s64 	%rd7361, %rd7289, 0;
	add.cc.s64 	%rd7362, %rd7360, %rd7358;
	addc.cc.s64 	%rd7363, %rd7361, %rd7359;
	add.s64 	%rd7364, %rd7338, %rd7363;
	setp.lt.u64 	%p898, %rd7364, %rd7338;
	selp.u64 	%rd7365, 1, 0, %p898;
	add.s64 	%rd7366, %rd7340, %rd7365;
	mul.lo.s64 	%rd7367, %rd5824, %rd7350;
	mul.lo.s64 	%rd7368, %rd222, %rd7367;
	mul.hi.u64 	%rd7369, %rd222, %rd7367;
	add.cc.s64 	%rd7370, %rd7368, %rd7350;
	addc.cc.s64 	%rd7371, %rd7369, 0;
	mul.lo.s64 	%rd7372, %rd221, %rd7367;
	mul.hi.u64 	%rd7373, %rd221, %rd7367;
	add.cc.s64 	%rd7374, %rd7371, %rd7356;
	addc.cc.s64 	%rd7375, %rd7289, 0;
	add.cc.s64 	%rd7376, %rd7374, %rd7372;
	addc.cc.s64 	%rd7377, %rd7375, %rd7373;
	mul.lo.s64 	%rd7378, %rd236, %rd7367;
	mul.hi.u64 	%rd7379, %rd236, %rd7367;
	add.cc.s64 	%rd7380, %rd7377, %rd7362;
	addc.cc.s64 	%rd7381, %rd7289, 0;
	add.cc.s64 	%rd424, %rd7380, %rd7378;
	addc.cc.s64 	%rd7382, %rd7381, %rd7379;
	mul.lo.s64 	%rd7383, %rd219, %rd7367;
	mul.hi.u64 	%rd7384, %rd219, %rd7367;
	add.cc.s64 	%rd7385, %rd7382, %rd7364;
	addc.cc.s64 	%rd7386, %rd7289, 0;
	add.cc.s64 	%rd425, %rd7385, %rd7383;
	addc.cc.s64 	%rd7387, %rd7386, %rd7384;
	add.s64 	%rd426, %rd7366, %rd7387;
	setp.gt.u64 	%p899, %rd426, %rd219;
	@%p899 bra 	$L__BB3_174;
	setp.ge.u64 	%p900, %rd426, %rd219;
	@%p900 bra 	$L__BB3_172;
	bra.uni 	$L__BB3_174;
$L__BB3_172:
	setp.lt.u64 	%p901, %rd236, %rd425;
	@%p901 bra 	$L__BB3_174;
	setp.gt.u64 	%p902, %rd236, %rd425;
$L__BB3_174:
	mul.lo.s64 	%rd7388, %rd55, %rd151;
	mul.lo.s64 	%rd7389, %rd56, %rd151;
	mul.lo.s64 	%rd7390, %rd55, %rd152;
	shr.u64 	%rd7391, %rd7388, 32;
	and.b64  	%rd7392, %rd7389, 4294967295;
	add.s64 	%rd7393, %rd7391, %rd7392;
	and.b64  	%rd7394, %rd7390, 4294967295;
	add.s64 	%rd7395, %rd7393, %rd7394;
	shr.u64 	%rd7396, %rd7389, 32;
	mad.lo.s64 	%rd7397, %rd56, %rd152, %rd7396;
	shr.u64 	%rd7398, %rd7390, 32;
	add.s64 	%rd7399, %rd7397, %rd7398;
	shr.u64 	%rd7400, %rd7395, 32;
	shl.b64 	%rd7401, %rd7395, 32;
	and.b64  	%rd7402, %rd7388, 4294967295;
	or.b64  	%rd7403, %rd7401, %rd7402;
	add.s64 	%rd7404, %rd7399, %rd7400;
	mul.lo.s64 	%rd7405, %rd58, %rd151;
	mul.lo.s64 	%rd7406, %rd57, %rd151;
	mul.lo.s64 	%rd7407, %rd58, %rd152;
	shr.u64 	%rd7408, %rd7405, 32;
	and.b64  	%rd7409, %rd7406, 4294967295;
	add.s64 	%rd7410, %rd7408, %rd7409;
	and.b64  	%rd7411, %rd7407, 4294967295;
	add.s64 	%rd7412, %rd7410, %rd7411;
	shr.u64 	%rd7413, %rd7406, 32;
	mad.lo.s64 	%rd7414, %rd57, %rd152, %rd7413;
	shr.u64 	%rd7415, %rd7407, 32;
	add.s64 	%rd7416, %rd7414, %rd7415;
	shr.u64 	%rd7417, %rd7412, 32;
	shl.b64 	%rd7418, %rd7412, 32;
	and.b64  	%rd7419, %rd7405, 4294967295;
	or.b64  	%rd7420, %rd7418, %rd7419;
	add.s64 	%rd7421, %rd7416, %rd7417;
	mul.lo.s64 	%rd7422, %rd60, %rd151;
	mul.lo.s64 	%rd7423, %rd59, %rd151;
	mul.lo.s64 	%rd7424, %rd60, %rd152;
	shr.u64 	%rd7425, %rd7422, 32;
	and.b64  	%rd7426, %rd7423, 4294967295;
	add.s64 	%rd7427, %rd7425, %rd7426;
	and.b64  	%rd7428, %rd7424, 4294967295;
	add.s64 	%rd7429, %rd7427, %rd7428;
	shr.u64 	%rd7430, %rd7423, 32;
	mad.lo.s64 	%rd7431, %rd59, %rd152, %rd7430;
	shr.u64 	%rd7432, %rd7424, 32;
	add.s64 	%rd7433, %rd7431, %rd7432;
	shr.u64 	%rd7434, %rd7429, 32;
	shl.b64 	%rd7435, %rd7429, 32;
	and.b64  	%rd7436, %rd7422, 4294967295;
	or.b64  	%rd7437, %rd7435, %rd7436;
	add.s64 	%rd7438, %rd7433, %rd7434;
	mul.lo.s64 	%rd7439, %rd62, %rd151;
	mul.lo.s64 	%rd7440, %rd61, %rd151;
	mul.lo.s64 	%rd7441, %rd62, %rd152;
	shr.u64 	%rd7442, %rd7439, 32;
	and.b64  	%rd7443, %rd7440, 4294967295;
	add.s64 	%rd7444, %rd7442, %rd7443;
	and.b64  	%rd7445, %rd7441, 4294967295;
	add.s64 	%rd7446, %rd7444, %rd7445;
	shr.u64 	%rd7447, %rd7440, 32;
	mad.lo.s64 	%rd7448, %rd61, %rd152, %rd7447;
	shr.u64 	%rd7449, %rd7441, 32;
	add.s64 	%rd7450, %rd7448, %rd7449;
	shr.u64 	%rd7451, %rd7446, 32;
	shl.b64 	%rd7452, %rd7446, 32;
	and.b64  	%rd7453, %rd7439, 4294967295;
	or.b64  	%rd7454, %rd7452, %rd7453;
	add.s64 	%rd7455, %rd7450, %rd7451;
	mul.lo.s64 	%rd7456, %rd55, %rd153;
	mul.lo.s64 	%rd7457, %rd56, %rd153;
	mul.lo.s64 	%rd7458, %rd55, %rd154;
	shr.u64 	%rd7459, %rd7456, 32;
	and.b64  	%rd7460, %rd7457, 4294967295;
	add.s64 	%rd7461, %rd7459, %rd7460;
	and.b64  	%rd7462, %rd7458, 4294967295;
	add.s64 	%rd7463, %rd7461, %rd7462;
	shr.u64 	%rd7464, %rd7457, 32;
	mad.lo.s64 	%rd7465, %rd56, %rd154, %rd7464;
	shr.u64 	%rd7466, %rd7458, 32;
	add.s64 	%rd7467, %rd7465, %rd7466;
	shr.u64 	%rd7468, %rd7463, 32;
	shl.b64 	%rd7469, %rd7463, 32;
	and.b64  	%rd7470, %rd7456, 4294967295;
	or.b64  	%rd7471, %rd7469, %rd7470;
	add.s64 	%rd7472, %rd7420, %rd7471;
	setp.lt.u64 	%p904, %rd7472, %rd7420;
	selp.u64 	%rd7473, 1, 0, %p904;
	add.s64 	%rd7474, %rd7467, %rd7421;
	add.s64 	%rd7475, %rd7474, %rd7468;
	add.s64 	%rd7476, %rd7475, %rd7473;
	mul.lo.s64 	%rd7477, %rd58, %rd153;
	mul.lo.s64 	%rd7478, %rd57, %rd153;
	mul.lo.s64 	%rd7479, %rd58, %rd154;
	shr.u64 	%rd7480, %rd7477, 32;
	and.b64  	%rd7481, %rd7478, 4294967295;
	add.s64 	%rd7482, %rd7480, %rd7481;
	and.b64  	%rd7483, %rd7479, 4294967295;
	add.s64 	%rd7484, %rd7482, %rd7483;
	shr.u64 	%rd7485, %rd7478, 32;
	mad.lo.s64 	%rd7486, %rd57, %rd154, %rd7485;
	shr.u64 	%rd7487, %rd7479, 32;
	add.s64 	%rd7488, %rd7486, %rd7487;
	shr.u64 	%rd7489, %rd7484, 32;
	shl.b64 	%rd7490, %rd7484, 32;
	and.b64  	%rd7491, %rd7477, 4294967295;
	or.b64  	%rd7492, %rd7490, %rd7491;
	add.s64 	%rd7493, %rd7437, %rd7473;
	add.s64 	%rd7494, %rd7493, %rd7492;
	max.u64 	%rd7495, %rd7437, %rd7493;
	setp.gt.u64 	%p905, %rd7495, %rd7494;
	selp.u64 	%rd7496, 1, 0, %p905;
	add.s64 	%rd7497, %rd7488, %rd7438;
	add.s64 	%rd7498, %rd7497, %rd7489;
	add.s64 	%rd7499, %rd7498, %rd7496;
	mul.lo.s64 	%rd7500, %rd60, %rd153;
	mul.lo.s64 	%rd7501, %rd59, %rd153;
	mul.lo.s64 	%rd7502, %rd60, %rd154;
	shr.u64 	%rd7503, %rd7500, 32;
	and.b64  	%rd7504, %rd7501, 4294967295;
	add.s64 	%rd7505, %rd7503, %rd7504;
	and.b64  	%rd7506, %rd7502, 4294967295;
	add.s64 	%rd7507, %rd7505, %rd7506;
	shr.u64 	%rd7508, %rd7501, 32;
	mad.lo.s64 	%rd7509, %rd59, %rd154, %rd7508;
	shr.u64 	%rd7510, %rd7502, 32;
	add.s64 	%rd7511, %rd7509, %rd7510;
	shr.u64 	%rd7512, %rd7507, 32;
	shl.b64 	%rd7513, %rd7507, 32;
	and.b64  	%rd7514, %rd7500, 4294967295;
	or.b64  	%rd7515, %rd7513, %rd7514;
	add.s64 	%rd7516, %rd7454, %rd7496;
	add.s64 	%rd7517, %rd7516, %rd7515;
	max.u64 	%rd7518, %rd7454, %rd7516;
	setp.gt.u64 	%p906, %rd7518, %rd7517;
	selp.u64 	%rd7519, 1, 0, %p906;
	add.s64 	%rd7520, %rd7511, %rd7455;
	add.s64 	%rd7521, %rd7520, %rd7512;
	add.s64 	%rd7522, %rd7521, %rd7519;
	mul.lo.s64 	%rd7523, %rd55, %rd155;
	mul.lo.s64 	%rd7524, %rd56, %rd155;
	mul.lo.s64 	%rd7525, %rd55, %rd156;
	shr.u64 	%rd7526, %rd7523, 32;
	and.b64  	%rd7527, %rd7524, 4294967295;
	add.s64 	%rd7528, %rd7526, %rd7527;
	and.b64  	%rd7529, %rd7525, 4294967295;
	add.s64 	%rd7530, %rd7528, %rd7529;
	shr.u64 	%rd7531, %rd7524, 32;
	mad.lo.s64 	%rd7532, %rd56, %rd156, %rd7531;
	shr.u64 	%rd7533, %rd7525, 32;
	add.s64 	%rd7534, %rd7532, %rd7533;
	shr.u64 	%rd7535, %rd7530, 32;
	shl.b64 	%rd7536, %rd7530, 32;
	and.b64  	%rd7537, %rd7523, 4294967295;
	or.b64  	%rd7538, %rd7536, %rd7537;
	add.s64 	%rd7539, %rd7494, %rd7538;
	setp.lt.u64 	%p907, %rd7539, %rd7494;
	selp.u64 	%rd7540, 1, 0, %p907;
	add.s64 	%rd7541, %rd7534, %rd7499;
	add.s64 	%rd7542, %rd7541, %rd7535;
	add.s64 	%rd7543, %rd7542, %rd7540;
	mul.lo.s64 	%rd7544, %rd58, %rd155;
	mul.lo.s64 	%rd7545, %rd57, %rd155;
	mul.lo.s64 	%rd7546, %rd58, %rd156;
	shr.u64 	%rd7547, %rd7544, 32;
	and.b64  	%rd7548, %rd7545, 4294967295;
	add.s64 	%rd7549, %rd7547, %rd7548;
	and.b64  	%rd7550, %rd7546, 4294967295;
	add.s64 	%rd7551, %rd7549, %rd7550;
	shr.u64 	%rd7552, %rd7545, 32;
	mad.lo.s64 	%rd7553, %rd57, %rd156, %rd7552;
	shr.u64 	%rd7554, %rd7546, 32;
	add.s64 	%rd7555, %rd7553, %rd7554;
	shr.u64 	%rd7556, %rd7551, 32;
	shl.b64 	%rd7557, %rd7551, 32;
	and.b64  	%rd7558, %rd7544, 4294967295;
	or.b64  	%rd7559, %rd7557, %rd7558;
	add.s64 	%rd7560, %rd7517, %rd7540;
	add.s64 	%rd7561, %rd7560, %rd7559;
	max.u64 	%rd7562, %rd7517, %rd7560;
	setp.gt.u64 	%p908, %rd7562, %rd7561;
	selp.u64 	%rd7563, 1, 0, %p908;
	add.s64 	%rd7564, %rd7555, %rd7522;
	add.s64 	%rd7565, %rd7564, %rd7556;
	add.s64 	%rd7566, %rd7565, %rd7563;
	mul.lo.s64 	%rd7567, %rd55, %rd157;
	mul.lo.s64 	%rd7568, %rd56, %rd157;
	mul.lo.s64 	%rd7569, %rd55, %rd158;
	shr.u64 	%rd7570, %rd7567, 32;
	and.b64  	%rd7571, %rd7568, 4294967295;
	add.s64 	%rd7572, %rd7570, %rd7571;
	and.b64  	%rd7573, %rd7569, 4294967295;
	add.s64 	%rd7574, %rd7572, %rd7573;
	shr.u64 	%rd7575, %rd7568, 32;
	mad.lo.s64 	%rd7576, %rd56, %rd158, %rd7575;
	shr.u64 	%rd7577, %rd7569, 32;
	add.s64 	%rd7578, %rd7576, %rd7577;
	shr.u64 	%rd7579, %rd7574, 32;
	shl.b64 	%rd7580, %rd7574, 32;
	and.b64  	%rd7581, %rd7567, 4294967295;
	or.b64  	%rd7582, %rd7580, %rd7581;
	add.s64 	%rd7583, %rd7561, %rd7582;
	setp.lt.u64 	%p909, %rd7583, %rd7561;
	selp.u64 	%rd7584, 1, 0, %p909;
	add.s64 	%rd7585, %rd7578, %rd7566;
	add.s64 	%rd7586, %rd7585, %rd7579;
	add.s64 	%rd7587, %rd7586, %rd7584;
	mul.lo.s64 	%rd7588, %rd5824, %rd7403;
	mul.lo.s64 	%rd7589, %rd222, %rd7588;
	mul.hi.u64 	%rd7590, %rd222, %rd7588;
	add.cc.s64 	%rd7591, %rd7589, %rd7403;
	addc.cc.s64 	%rd7592, %rd7590, 0;
	mul.lo.s64 	%rd7593, %rd221, %rd7588;
	mul.hi.u64 	%rd7594, %rd221, %rd7588;
	mov.b64 	%rd7595, 0;
	add.cc.s64 	%rd7596, %rd7592, %rd7472;
	addc.cc.s64 	%rd7597, %rd7595, 0;
	add.cc.s64 	%rd7598, %rd7596, %rd7593;
	addc.cc.s64 	%rd7599, %rd7597, %rd7594;
	mul.lo.s64 	%rd7600, %rd236, %rd7588;
	mul.hi.u64 	%rd7601, %rd236, %rd7588;
	add.cc.s64 	%rd7602, %rd7599, %rd7539;
	addc.cc.s64 	%rd7603, %rd7595, 0;
	add.cc.s64 	%rd7604, %rd7602, %rd7600;
	addc.cc.s64 	%rd7605, %rd7603, %rd7601;
	mul.lo.s64 	%rd7606, %rd219, %rd7588;
	mul.hi.u64 	%rd7607, %rd219, %rd7588;
	add.cc.s64 	%rd7608, %rd7605, %rd7583;
	addc.cc.s64 	%rd7609, %rd7595, 0;
	add.cc.s64 	%rd7610, %rd7608, %rd7606;
	addc.cc.s64 	%rd7611, %rd7609, %rd7607;
	add.s64 	%rd7612, %rd7404, %rd7611;
	setp.lt.u64 	%p910, %rd7612, %rd7404;
	selp.u64 	%rd7613, 1, 0, %p910;
	add.s64 	%rd7614, %rd7476, %rd7613;
	setp.lt.u64 	%p911, %rd7614, %rd7476;
	selp.u64 	%rd7615, 1, 0, %p911;
	add.s64 	%rd7616, %rd7543, %rd7615;
	setp.lt.u64 	%p912, %rd7616, %rd7543;
	selp.u64 	%rd7617, 1, 0, %p912;
	add.s64 	%rd7618, %rd7587, %rd7617;
	mul.lo.s64 	%rd7619, %rd5824, %rd7598;
	mul.lo.s64 	%rd7620, %rd222, %rd7619;
	mul.hi.u64 	%rd7621, %rd222, %rd7619;
	add.cc.s64 	%rd7622, %rd7620, %rd7598;
	addc.cc.s64 	%rd7623, %rd7621, 0;
	mul.lo.s64 	%rd7624, %rd221, %rd7619;
	mul.hi.u64 	%rd7625, %rd221, %rd7619;
	add.cc.s64 	%rd7626, %rd7623, %rd7604;
	addc.cc.s64 	%rd7627, %rd7595, 0;
	add.cc.s64 	%rd7628, %rd7626, %rd7624;
	addc.cc.s64 	%rd7629, %rd7627, %rd7625;
	mul.lo.s64 	%rd7630, %rd236, %rd7619;
	mul.hi.u64 	%rd7631, %rd236, %rd7619;
	add.cc.s64 	%rd7632, %rd7629, %rd7610;
	addc.cc.s64 	%rd7633, %rd7595, 0;
	add.cc.s64 	%rd7634, %rd7632, %rd7630;
	addc.cc.s64 	%rd7635, %rd7633, %rd7631;
	mul.lo.s64 	%rd7636, %rd219, %rd7619;
	mul.hi.u64 	%rd7637, %rd219, %rd7619;
	add.cc.s64 	%rd7638, %rd7635, %rd7612;
	addc.cc.s64 	%rd7639, %rd7595, 0;
	add.cc.s64 	%rd7640, %rd7638, %rd7636;
	addc.cc.s64 	%rd7641, %rd7639, %rd7637;
	add.s64 	%rd7642, %rd7614, %rd7641;
	setp.lt.u64 	%p913, %rd7642, %rd7614;
	selp.u64 	%rd7643, 1, 0, %p913;
	add.s64 	%rd7644, %rd7616, %rd7643;
	setp.lt.u64 	%p914, %rd7644, %rd7616;
	selp.u64 	%rd7645, 1, 0, %p914;
	add.s64 	%rd7646, %rd7618, %rd7645;
	mul.lo.s64 	%rd7647, %rd5824, %rd7628;
	mul.lo.s64 	%rd7648, %rd222, %rd7647;
	mul.hi.u64 	%rd7649, %rd222, %rd7647;
	add.cc.s64 	%rd7650, %rd7648, %rd7628;
	addc.cc.s64 	%rd7651, %rd7649, 0;
	mul.lo.s64 	%rd7652, %rd221, %rd7647;
	mul.hi.u64 	%rd7653, %rd221, %rd7647;
	add.cc.s64 	%rd7654, %rd7651, %rd7634;
	addc.cc.s64 	%rd7655, %rd7595, 0;
	add.cc.s64 	%rd7656, %rd7654, %rd7652;
	addc.cc.s64 	%rd7657, %rd7655, %rd7653;
	mul.lo.s64 	%rd7658, %rd236, %rd7647;
	mul.hi.u64 	%rd7659, %rd236, %rd7647;
	add.cc.s64 	%rd7660, %rd7657, %rd7640;
	addc.cc.s64 	%rd7661, %rd7595, 0;
	add.cc.s64 	%rd7662, %rd7660, %rd7658;
	addc.cc.s64 	%rd7663, %rd7661, %rd7659;
	mul.lo.s64 	%rd7664, %rd219, %rd7647;
	mul.hi.u64 	%rd7665, %rd219, %rd7647;
	add.cc.s64 	%rd7666, %rd7663, %rd7642;
	addc.cc.s64 	%rd7667, %rd7595, 0;
	add.cc.s64 	%rd7668, %rd7666, %rd7664;
	addc.cc.s64 	%rd7669, %rd7667, %rd7665;
	add.s64 	%rd7670, %rd7644, %rd7669;
	setp.lt.u64 	%p915, %rd7670, %rd7644;
	selp.u64 	%rd7671, 1, 0, %p915;
	add.s64 	%rd7672, %rd7646, %rd7671;
	mul.lo.s64 	%rd7673, %rd5824, %rd7656;
	mul.lo.s64 	%rd7674, %rd222, %rd7673;
	mul.hi.u64 	%rd7675, %rd222, %rd7673;
	add.cc.s64 	%rd7676, %rd7674, %rd7656;
	addc.cc.s64 	%rd7677, %rd7675, 0;
	mul.lo.s64 	%rd7678, %rd221, %rd7673;
	mul.hi.u64 	%rd7679, %rd221, %rd7673;
	add.cc.s64 	%rd7680, %rd7677, %rd7662;
	addc.cc.s64 	%rd7681, %rd7595, 0;
	add.cc.s64 	%rd427, %rd7680, %rd7678;
	addc.cc.s64 	%rd7682, %rd7681, %rd7679;
	mul.lo.s64 	%rd7683, %rd236, %rd7673;
	mul.hi.u64 	%rd7684, %rd236, %rd7673;
	add.cc.s64 	%rd7685, %rd7682, %rd7668;
	addc.cc.s64 	%rd7686, %rd7595, 0;
	add.cc.s64 	%rd428, %rd7685, %rd7683;
	addc.cc.s64 	%rd7687, %rd7686, %rd7684;
	mul.lo.s64 	%rd7688, %rd219, %rd7673;
	mul.hi.u64 	%rd7689, %rd219, %rd7673;
	add.cc.s64 	%rd7690, %rd7687, %rd7670;
	addc.cc.s64 	%rd7691, %rd7595, 0;
	add.cc.s64 	%rd429, %rd7690, %rd7688;
	addc.cc.s64 	%rd7692, %rd7691, %rd7689;
	add.s64 	%rd7948, %rd7672, %rd7692;
	setp.gt.u64 	%p916, %rd7948, %rd219;
	@%p916 bra 	$L__BB3_180;
	setp.lt.u64 	%p917, %rd7948, %rd219;
	mov.u64 	%rd7949, %rd429;
	mov.u64 	%rd7950, %rd428;
	mov.u64 	%rd7951, %rd427;
	@%p917 bra 	$L__BB3_181;
	setp.lt.u64 	%p918, %rd236, %rd429;
	@%p918 bra 	$L__BB3_180;
	setp.gt.u64 	%p919, %rd236, %rd429;
	mov.u64 	%rd7949, %rd429;
	mov.u64 	%rd7950, %rd428;
	mov.u64 	%rd7951, %rd427;
	@%p919 bra 	$L__BB3_181;
	setp.lt.u64 	%p920, %rd221, %rd428;
	@%p920 bra 	$L__BB3_180;
	setp.gt.u64 	%p921, %rd221, %rd428;
	setp.gt.u64 	%p922, %rd222, %rd427;
	or.pred  	%p923, %p921, %p922;
	mov.u64 	%rd7949, %rd429;
	mov.u64 	%rd7950, %rd428;
	mov.u64 	%rd7951, %rd427;
	@%p923 bra 	$L__BB3_181;
$L__BB3_180:
	sub.s64 	%rd7951, %rd427, %rd222;
	setp.lt.u64 	%p924, %rd427, %rd222;
	selp.u64 	%rd7693, 1, 0, %p924;
	add.s64 	%rd7694, %rd221, %rd7693;
	sub.s64 	%rd7950, %rd428, %rd7694;
	setp.lt.u64 	%p925, %rd428, %rd7694;
	selp.u64 	%rd7695, 1, 0, %p925;
	add.s64 	%rd7696, %rd236, %rd7695;
	sub.s64 	%rd7949, %rd429, %rd7696;
	setp.lt.u64 	%p926, %rd429, %rd7696;
	selp.u64 	%rd7697, 1, 0, %p926;
	add.s64 	%rd7698, %rd219, %rd7697;
	sub.s64 	%rd7948, %rd7948, %rd7698;
$L__BB3_181:
	shl.b64 	%rd439, %rd7951, 1;
	setp.gt.s64 	%p927, %rd7951, -1;
	mov.b64 	{%r284, %r285}, %rd7950;
	mov.b64 	{%r286, %r287}, %rd7951;
	shf.l.wrap.b32 	%r288, %r287, %r284, 1;
	shf.l.wrap.b32 	%r289, %r284, %r285, 1;
	mov.b64 	%rd440, {%r288, %r289};
	setp.lt.u64 	%p928, %rd440, %rd7950;
	setp.eq.s64 	%p929, %rd440, %rd7950;
	selp.u32 	%r290, -1, 0, %p929;
	selp.u32 	%r291, -1, 0, %p928;
	selp.b32 	%r292, %r291, %r290, %p927;
	and.b32  	%r294, %r292, 1;
	setp.eq.b32 	%p930, %r294, 1;
	or.pred  	%p931, %p928, %p930;
	selp.u64 	%rd7699, 1, 0, %p931;
	shl.b64 	%rd7700, %rd7949, 1;
	or.b64  	%rd441, %rd7700, %rd7699;
	setp.ge.u64 	%p932, %rd441, %rd7949;
	setp.lt.u64 	%p933, %rd441, %rd7949;
	setp.eq.s64 	%p934, %rd441, %rd7949;
	selp.u32 	%r295, -1, 0, %p933;
	selp.u32 	%r296, -1, 0, %p934;
	selp.b32 	%r297, %r296, %r295, %p931;
	selp.b32 	%r298, %r297, %r295, %p932;
	and.b32  	%r299, %r298, 1;
	setp.eq.b32 	%p8, %r299, 1;
	cvt.u64.u32 	%rd7701, %r298;
	and.b64  	%rd7702, %rd7701, 1;
	shl.b64 	%rd7703, %rd7948, 1;
	or.b64  	%rd8012, %rd7703, %rd7702;
	setp.lt.u64 	%p935, %rd8012, %rd7948;
	@%p935 bra 	$L__BB3_188;
	setp.eq.s64 	%p936, %rd8012, %rd7948;
	and.pred  	%p937, %p936, %p8;
	setp.gt.u64 	%p938, %rd8012, %rd219;
	or.pred  	%p939, %p937, %p938;
	@%p939 bra 	$L__BB3_188;
	setp.lt.u64 	%p940, %rd8012, %rd219;
	mov.b32 	%r309, 0;
	mov.u64 	%rd8013, %rd441;
	mov.u64 	%rd8014, %rd440;
	mov.u64 	%rd8015, %rd439;
	@%p940 bra 	$L__BB3_283;
	setp.gt.u64 	%p941, %rd441, %rd236;
	@%p941 bra 	$L__BB3_188;
	setp.lt.u64 	%p942, %rd441, %rd236;
	mov.u64 	%rd8013, %rd441;
	mov.u64 	%rd8014, %rd440;
	mov.u64 	%rd8015, %rd439;
	@%p942 bra 	$L__BB3_283;
	setp.gt.u64 	%p943, %rd440, %rd221;
	@%p943 bra 	$L__BB3_188;
	setp.lt.u64 	%p944, %rd440, %rd221;
	setp.lt.u64 	%p945, %rd439, %rd222;
	or.pred  	%p946, %p944, %p945;
	mov.u64 	%rd8013, %rd441;
	mov.u64 	%rd8014, %rd440;
	mov.u64 	%rd8015, %rd439;
	@%p946 bra 	$L__BB3_283;
$L__BB3_188:
	sub.s64 	%rd8015, %rd439, %rd222;
	setp.lt.u64 	%p947, %rd439, %rd222;
	selp.u64 	%rd7704, 1, 0, %p947;
	add.s64 	%rd7705, %rd221, %rd7704;
	sub.s64 	%rd8014, %rd440, %rd7705;
	setp.lt.u64 	%p948, %rd440, %rd7705;
	selp.u64 	%rd7706, 1, 0, %p948;
	add.s64 	%rd7707, %rd236, %rd7706;
	sub.s64 	%rd8013, %rd441, %rd7707;
	setp.lt.u64 	%p949, %rd441, %rd7707;
	selp.u64 	%rd7708, 1, 0, %p949;
	add.s64 	%rd7709, %rd219, %rd7708;
	sub.s64 	%rd8012, %rd8012, %rd7709;
	mov.b32 	%r309, 0;
	bra.uni 	$L__BB3_283;
$L__BB3_189:
	ld.const.u64 	%rd448, [P_CONST+8];
	ld.const.u64 	%rd449, [P_CONST+24];
	ld.const.u64 	%rd450, [P_CONST];
	shl.b64 	%rd451, %rd7887, 1;
	setp.gt.s64 	%p232, %rd7887, -1;
	mov.b64 	{%r32, %r33}, %rd7886;
	mov.b64 	{%r34, %r35}, %rd7887;
	shf.l.wrap.b32 	%r36, %r35, %r32, 1;
	shf.l.wrap.b32 	%r37, %r32, %r33, 1;
	mov.b64 	%rd452, {%r36, %r37};
	setp.lt.u64 	%p233, %rd452, %rd7886;
	setp.eq.s64 	%p234, %rd452, %rd7886;
	selp.u32 	%r38, -1, 0, %p234;
	selp.u32 	%r39, -1, 0, %p233;
	selp.b32 	%r40, %r39, %r38, %p232;
	and.b32  	%r42, %r40, 1;
	setp.eq.b32 	%p235, %r42, 1;
	or.pred  	%p236, %p233, %p235;
	selp.u64 	%rd3247, 1, 0, %p236;
	shl.b64 	%rd3248, %rd7885, 1;
	or.b64  	%rd453, %rd3248, %rd3247;
	setp.ge.u64 	%p237, %rd453, %rd7885;
	setp.lt.u64 	%p238, %rd453, %rd7885;
	setp.eq.s64 	%p239, %rd453, %rd7885;
	selp.u32 	%r43, -1, 0, %p238;
	selp.u32 	%r44, -1, 0, %p239;
	selp.b32 	%r45, %r44, %r43, %p236;
	selp.b32 	%r46, %r45, %r43, %p237;
	and.b32  	%r47, %r46, 1;
	setp.eq.b32 	%p9, %r47, 1;
	cvt.u64.u32 	%rd3249, %r46;
	and.b64  	%rd3250, %rd3249, 1;
	shl.b64 	%rd3251, %rd7884, 1;
	or.b64  	%rd7952, %rd3251, %rd3250;
	setp.lt.u64 	%p240, %rd7952, %rd7884;
	@%p240 bra 	$L__BB3_196;
	setp.eq.s64 	%p241, %rd7952, %rd7884;
	and.pred  	%p242, %p9, %p241;
	setp.gt.u64 	%p243, %rd7952, %rd449;
	or.pred  	%p244, %p242, %p243;
	@%p244 bra 	$L__BB3_196;
	setp.lt.u64 	%p245, %rd7952, %rd449;
	mov.u64 	%rd7953, %rd453;
	mov.u64 	%rd7954, %rd452;
	mov.u64 	%rd7955, %rd451;
	@%p245 bra 	$L__BB3_197;
	setp.gt.u64 	%p246, %rd453, %rd2867;
	@%p246 bra 	$L__BB3_196;
	setp.lt.u64 	%p247, %rd453, %rd2867;
	mov.u64 	%rd7953, %rd453;
	mov.u64 	%rd7954, %rd452;
	mov.u64 	%rd7955, %rd451;
	@%p247 bra 	$L__BB3_197;
	setp.gt.u64 	%p248, %rd452, %rd448;
	@%p248 bra 	$L__BB3_196;
	setp.lt.u64 	%p249, %rd452, %rd448;
	setp.lt.u64 	%p250, %rd451, %rd450;
	or.pred  	%p251, %p249, %p250;
	mov.u64 	%rd7953, %rd453;
	mov.u64 	%rd7954, %rd452;
	mov.u64 	%rd7955, %rd451;
	@%p251 bra 	$L__BB3_197;
$L__BB3_196:
	sub.s64 	%rd7955, %rd451, %rd450;
	setp.lt.u64 	%p252, %rd451, %rd450;
	selp.u64 	%rd3252, 1, 0, %p252;
	add.s64 	%rd3253, %rd448, %rd3252;
	sub.s64 	%rd7954, %rd452, %rd3253;
	setp.lt.u64 	%p253, %rd452, %rd3253;
	selp.u64 	%rd3254, 1, 0, %p253;
	add.s64 	%rd3255, %rd2867, %rd3254;
	sub.s64 	%rd7953, %rd453, %rd3255;
	setp.lt.u64 	%p254, %rd453, %rd3255;
	selp.u64 	%rd3256, 1, 0, %p254;
	add.s64 	%rd3257, %rd449, %rd3256;
	sub.s64 	%rd7952, %rd7952, %rd3257;
$L__BB3_197:
	ld.const.u64 	%rd464, [P_CONST+16];
	and.b64  	%rd3258, %rd7955, 4294967295;
	shr.u64 	%rd3259, %rd7955, 32;
	mul.lo.s64 	%rd3260, %rd3258, %rd3258;
	mul.lo.s64 	%rd3261, %rd3259, %rd3258;
	shr.u64 	%rd3262, %rd3260, 32;
	shl.b64 	%rd3263, %rd3261, 1;
	and.b64  	%rd3264, %rd3263, 8589934590;
	add.s64 	%rd3265, %rd3262, %rd3264;
	shr.u64 	%rd3266, %rd3261, 31;
	and.b64  	%rd3267, %rd3266, 8589934590;
	mad.lo.s64 	%rd3268, %rd3259, %rd3259, %rd3267;
	shr.u64 	%rd3269, %rd3265, 32;
	shl.b64 	%rd3270, %rd3265, 32;
	and.b64  	%rd3271, %rd3260, 4294967293;
	or.b64  	%rd3272, %rd3270, %rd3271;
	add.s64 	%rd3273, %rd3268, %rd3269;
	shr.u64 	%rd3274, %rd7954, 32;
	and.b64  	%rd3275, %rd7954, 4294967295;
	mul.lo.s64 	%rd3276, %rd3275, %rd3258;
	mul.lo.s64 	%rd3277, %rd3274, %rd3258;
	mul.lo.s64 	%rd3278, %rd3275, %rd3259;
	shr.u64 	%rd3279, %rd3276, 32;
	and.b64  	%rd3280, %rd3277, 4294967295;
	add.s64 	%rd3281, %rd3279, %rd3280;
	and.b64  	%rd3282, %rd3278, 4294967295;
	add.s64 	%rd3283, %rd3281, %rd3282;
	shr.u64 	%rd3284, %rd3277, 32;
	mad.lo.s64 	%rd3285, %rd3274, %rd3259, %rd3284;
	shr.u64 	%rd3286, %rd3278, 32;
	add.s64 	%rd3287, %rd3285, %rd3286;
	shr.u64 	%rd3288, %rd3283, 32;
	shl.b64 	%rd3289, %rd3283, 32;
	and.b64  	%rd3290, %rd3276, 4294967295;
	or.b64  	%rd3291, %rd3289, %rd3290;
	add.s64 	%rd3292, %rd3287, %rd3288;
	shr.u64 	%rd3293, %rd7953, 32;
	and.b64  	%rd3294, %rd7953, 4294967295;
	mul.lo.s64 	%rd3295, %rd3294, %rd3258;
	mul.lo.s64 	%rd3296, %rd3293, %rd3258;
	mul.lo.s64 	%rd3297, %rd3294, %rd3259;
	shr.u64 	%rd3298, %rd3295, 32;
	and.b64  	%rd3299, %rd3296, 4294967295;
	add.s64 	%rd3300, %rd3298, %rd3299;
	and.b64  	%rd3301, %rd3297, 4294967295;
	add.s64 	%rd3302, %rd3300, %rd3301;
	shr.u64 	%rd3303, %rd3296, 32;
	mad.lo.s64 	%rd3304, %rd3293, %rd3259, %rd3303;
	shr.u64 	%rd3305, %rd3297, 32;
	add.s64 	%rd3306, %rd3304, %rd3305;
	shr.u64 	%rd3307, %rd3302, 32;
	shl.b64 	%rd3308, %rd3302, 32;
	and.b64  	%rd3309, %rd3295, 4294967295;
	or.b64  	%rd3310, %rd3308, %rd3309;
	add.s64 	%rd3311, %rd3306, %rd3307;
	shr.u64 	%rd3312, %rd7952, 32;
	and.b64  	%rd3313, %rd7952, 4294967295;
	mul.lo.s64 	%rd3314, %rd3313, %rd3258;
	mul.lo.s64 	%rd3315, %rd3312, %rd3258;
	mul.lo.s64 	%rd3316, %rd3313, %rd3259;
	shr.u64 	%rd3317, %rd3314, 32;
	and.b64  	%rd3318, %rd3315, 4294967295;
	add.s64 	%rd3319, %rd3317, %rd3318;
	and.b64  	%rd3320, %rd3316, 4294967295;
	add.s64 	%rd3321, %rd3319, %rd3320;
	shr.u64 	%rd3322, %rd3315, 32;
	mad.lo.s64 	%rd3323, %rd3312, %rd3259, %rd3322;
	shr.u64 	%rd3324, %rd3316, 32;
	add.s64 	%rd3325, %rd3323, %rd3324;
	shr.u64 	%rd3326, %rd3321, 32;
	shl.b64 	%rd3327, %rd3321, 32;
	and.b64  	%rd3328, %rd3314, 4294967295;
	or.b64  	%rd3329, %rd3327, %rd3328;
	add.s64 	%rd3330, %rd3325, %rd3326;
	shl.b64 	%rd3331, %rd3291, 1;
	shr.u64 	%rd3332, %rd3289, 63;
	add.s64 	%rd3333, %rd3292, %rd3292;
	add.s64 	%rd3334, %rd3333, %rd3332;
	mul.lo.s64 	%rd3335, %rd3275, %rd3275;
	mul.lo.s64 	%rd3336, %rd3274, %rd3275;
	shr.u64 	%rd3337, %rd3335, 32;
	shl.b64 	%rd3338, %rd3336, 1;
	and.b64  	%rd3339, %rd3338, 8589934590;
	add.s64 	%rd3340, %rd3337, %rd3339;
	shr.u64 	%rd3341, %rd3336, 31;
	and.b64  	%rd3342, %rd3341, 8589934590;
	mad.lo.s64 	%rd3343, %rd3274, %rd3274, %rd3342;
	shr.u64 	%rd3344, %rd3340, 32;
	shl.b64 	%rd3345, %rd3340, 32;
	and.b64  	%rd3346, %rd3335, 4294967293;
	or.b64  	%rd3347, %rd3345, %rd3346;
	add.s64 	%rd3348, %rd3310, %rd3332;
	add.s64 	%rd3349, %rd3348, %rd3347;
	max.u64 	%rd3350, %rd3310, %rd3348;
	setp.gt.u64 	%p255, %rd3350, %rd3349;
	selp.u64 	%rd3351, 1, 0, %p255;
	add.s64 	%rd3352, %rd3343, %rd3311;
	add.s64 	%rd3353, %rd3352, %rd3344;
	add.s64 	%rd3354, %rd3353, %rd3351;
	mul.lo.s64 	%rd3355, %rd3294, %rd3275;
	mul.lo.s64 	%rd3356, %rd3293, %rd3275;
	mul.lo.s64 	%rd3357, %rd3294, %rd3274;
	shr.u64 	%rd3358, %rd3355, 32;
	and.b64  	%rd3359, %rd3356, 4294967295;
	add.s64 	%rd3360, %rd3358, %rd3359;
	and.b64  	%rd3361, %rd3357, 4294967295;
	add.s64 	%rd3362, %rd3360, %rd3361;
	shr.u64 	%rd3363, %rd3356, 32;
	mad.lo.s64 	%rd3364, %rd3293, %rd3274, %rd3363;
	shr.u64 	%rd3365, %rd3357, 32;
	add.s64 	%rd3366, %rd3364, %rd3365;
	shr.u64 	%rd3367, %rd3362, 32;
	shl.b64 	%rd3368, %rd3362, 32;
	and.b64  	%rd3369, %rd3355, 4294967295;
	or.b64  	%rd3370, %rd3368, %rd3369;
	add.s64 	%rd3371, %rd3329, %rd3351;
	add.s64 	%rd3372, %rd3371, %rd3370;
	max.u64 	%rd3373, %rd3329, %rd3371;
	setp.gt.u64 	%p256, %rd3373, %rd3372;
	selp.u64 	%rd3374, 1, 0, %p256;
	add.s64 	%rd3375, %rd3366, %rd3330;
	add.s64 	%rd3376, %rd3375, %rd3367;
	add.s64 	%rd3377, %rd3376, %rd3374;
	add.s64 	%rd3378, %rd3349, %rd3310;
	setp.lt.u64 	%p257, %rd3378, %rd3349;
	selp.u64 	%rd3379, 1, 0, %p257;
	add.s64 	%rd3380, %rd3311, %rd3354;
	add.s64 	%rd3381, %rd3380, %rd3379;
	add.s64 	%rd3382, %rd3372, %rd3379;
	add.s64 	%rd3383, %rd3382, %rd3370;
	max.u64 	%rd3384, %rd3372, %rd3382;
	setp.gt.u64 	%p258, %rd3384, %rd3383;
	selp.u64 	%rd3385, 1, 0, %p258;
	add.s64 	%rd3386, %rd3366, %rd3377;
	add.s64 	%rd3387, %rd3386, %rd3367;
	add.s64 	%rd3388, %rd3387, %rd3385;
	add.s64 	%rd3389, %rd3383, %rd3329;
	setp.lt.u64 	%p259, %rd3389, %rd3383;
	selp.u64 	%rd3390, 1, 0, %p259;
	add.s64 	%rd3391, %rd3330, %rd3388;
	add.s64 	%rd3392, %rd3391, %rd3390;
	ld.const.u64 	%rd3393, [MU_P];
	mul.lo.s64 	%rd3394, %rd3393, %rd3272;
	mul.lo.s64 	%rd3395, %rd450, %rd3394;
	mul.hi.u64 	%rd3396, %rd450, %rd3394;
	add.cc.s64 	%rd3397, %rd3395, %rd3272;
	addc.cc.s64 	%rd3398, %rd3396, 0;
	mul.lo.s64 	%rd3399, %rd448, %rd3394;
	mul.hi.u64 	%rd3400, %rd448, %rd3394;
	mov.b64 	%rd3401, 0;
	add.cc.s64 	%rd3402, %rd3398, %rd3331;
	addc.cc.s64 	%rd3403, %rd3401, 0;
	add.cc.s64 	%rd3404, %rd3402, %rd3399;
	addc.cc.s64 	%rd3405, %rd3403, %rd3400;
	mul.lo.s64 	%rd3406, %rd464, %rd3394;
	mul.hi.u64 	%rd3407, %rd464, %rd3394;
	add.cc.s64 	%rd3408, %rd3405, %rd3378;
	addc.cc.s64 	%rd3409, %rd3401, 0;
	add.cc.s64 	%rd3410, %rd3408, %rd3406;
	addc.cc.s64 	%rd3411, %rd3409, %rd3407;
	mul.lo.s64 	%rd3412, %rd449, %rd3394;
	mul.hi.u64 	%rd3413, %rd449, %rd3394;
	add.cc.s64 	%rd3414, %rd3411, %rd3389;
	addc.cc.s64 	%rd3415, %rd3401, 0;
	add.cc.s64 	%rd3416, %rd3414, %rd3412;
	addc.cc.s64 	%rd3417, %rd3415, %rd3413;
	add.s64 	%rd3418, %rd3273, %rd3417;
	setp.lt.u64 	%p260, %rd3418, %rd3273;
	selp.u64 	%rd3419, 1, 0, %p260;
	add.s64 	%rd3420, %rd3334, %rd3419;
	setp.lt.u64 	%p261, %rd3420, %rd3334;
	selp.u64 	%rd3421, 1, 0, %p261;
	add.s64 	%rd3422, %rd3381, %rd3421;
	setp.lt.u64 	%p262, %rd3422, %rd3381;
	selp.u64 	%rd3423, 1, 0, %p262;
	add.s64 	%rd3424, %rd3392, %rd3423;
	mul.lo.s64 	%rd3425, %rd3393, %rd3404;
	mul.lo.s64 	%rd3426, %rd450, %rd3425;
	mul.hi.u64 	%rd3427, %rd450, %rd3425;
	add.cc.s64 	%rd3428, %rd3426, %rd3404;
	addc.cc.s64 	%rd3429, %rd3427, 0;
	mul.lo.s64 	%rd3430, %rd448, %rd3425;
	mul.hi.u64 	%rd3431, %rd448, %rd3425;
	add.cc.s64 	%rd3432, %rd3429, %rd3410;
	addc.cc.s64 	%rd3433, %rd3401, 0;
	add.cc.s64 	%rd3434, %rd3432, %rd3430;
	addc.cc.s64 	%rd3435, %rd3433, %rd3431;
	mul.lo.s64 	%rd3436, %rd464, %rd3425;
	mul.hi.u64 	%rd3437, %rd464, %rd3425;
	add.cc.s64 	%rd3438, %rd3435, %rd3416;
	addc.cc.s64 	%rd3439, %rd3401, 0;
	add.cc.s64 	%rd3440, %rd3438, %rd3436;
	addc.cc.s64 	%rd3441, %rd3439, %rd3437;
	mul.lo.s64 	%rd3442, %rd449, %rd3425;
	mul.hi.u64 	%rd3443, %rd449, %rd3425;
	add.cc.s64 	%rd3444, %rd3441, %rd3418;
	addc.cc.s64 	%rd3445, %rd3401, 0;
	add.cc.s64 	%rd3446, %rd3444, %rd3442;
	addc.cc.s64 	%rd3447, %rd3445, %rd3443;
	add.s64 	%rd3448, %rd3420, %rd3447;
	setp.lt.u64 	%p263, %rd3448, %rd3420;
	selp.u64 	%rd3449, 1, 0, %p263;
	add.s64 	%rd3450, %rd3422, %rd3449;
	setp.lt.u64 	%p264, %rd3450, %rd3422;
	selp.u64 	%rd3451, 1, 0, %p264;
	add.s64 	%rd3452, %rd3424, %rd3451;
	mul.lo.s64 	%rd3453, %rd3393, %rd3434;
	mul.lo.s64 	%rd3454, %rd450, %rd3453;
	mul.hi.u64 	%rd3455, %rd450, %rd3453;
	add.cc.s64 	%rd3456, %rd3454, %rd3434;
	addc.cc.s64 	%rd3457, %rd3455, 0;
	mul.lo.s64 	%rd3458, %rd448, %rd3453;
	mul.hi.u64 	%rd3459, %rd448, %rd3453;
	add.cc.s64 	%rd3460, %rd3457, %rd3440;
	addc.cc.s64 	%rd3461, %rd3401, 0;
	add.cc.s64 	%rd3462, %rd3460, %rd3458;
	addc.cc.s64 	%rd3463, %rd3461, %rd3459;
	mul.lo.s64 	%rd3464, %rd464, %rd3453;
	mul.hi.u64 	%rd3465, %rd464, %rd3453;
	add.cc.s64 	%rd3466, %rd3463, %rd3446;
	addc.cc.s64 	%rd3467, %rd3401, 0;
	add.cc.s64 	%rd3468, %rd3466, %rd3464;
	addc.cc.s64 	%rd3469, %rd3467, %rd3465;
	mul.lo.s64 	%rd3470, %rd449, %rd3453;
	mul.hi.u64 	%rd3471, %rd449, %rd3453;
	add.cc.s64 	%rd3472, %rd3469, %rd3448;
	addc.cc.s64 	%rd3473, %rd3401, 0;
	add.cc.s64 	%rd3474, %rd3472, %rd3470;
	addc.cc.s64 	%rd3475, %rd3473, %rd3471;
	add.s64 	%rd3476, %rd3450, %rd3475;
	setp.lt.u64 	%p265, %rd3476, %rd3450;
	selp.u64 	%rd3477, 1, 0, %p265;
	add.s64 	%rd3478, %rd3452, %rd3477;
	mul.lo.s64 	%rd3479, %rd3393, %rd3462;
	mul.lo.s64 	%rd3480, %rd450, %rd3479;
	mul.hi.u64 	%rd3481, %rd450, %rd3479;
	add.cc.s64 	%rd3482, %rd3480, %rd3462;
	addc.cc.s64 	%rd3483, %rd3481, 0;
	mul.lo.s64 	%rd3484, %rd448, %rd3479;
	mul.hi.u64 	%rd3485, %rd448, %rd3479;
	add.cc.s64 	%rd3486, %rd3483, %rd3468;
	addc.cc.s64 	%rd3487, %rd3401, 0;
	add.cc.s64 	%rd467, %rd3486, %rd3484;
	addc.cc.s64 	%rd3488, %rd3487, %rd3485;
	mul.lo.s64 	%rd3489, %rd464, %rd3479;
	mul.hi.u64 	%rd3490, %rd464, %rd3479;
	add.cc.s64 	%rd3491, %rd3488, %rd3474;
	addc.cc.s64 	%rd3492, %rd3401, 0;
	add.cc.s64 	%rd468, %rd3491, %rd3489;
	addc.cc.s64 	%rd3493, %rd3492, %rd3490;
	mul.lo.s64 	%rd3494, %rd449, %rd3479;
	mul.hi.u64 	%rd3495, %rd449, %rd3479;
	add.cc.s64 	%rd3496, %rd3493, %rd3476;
	addc.cc.s64 	%rd3497, %rd3401, 0;
	add.cc.s64 	%rd469, %rd3496, %rd3494;
	addc.cc.s64 	%rd3498, %rd3497, %rd3495;
	add.s64 	%rd7956, %rd3478, %rd3498;
	setp.gt.u64 	%p266, %rd7956, %rd449;
	@%p266 bra 	$L__BB3_203;
	setp.lt.u64 	%p267, %rd7956, %rd449;
	mov.u64 	%rd7957, %rd469;
	mov.u64 	%rd7958, %rd468;
	mov.u64 	%rd7959, %rd467;
	@%p267 bra 	$L__BB3_204;
	setp.lt.u64 	%p268, %rd464, %rd469;
	@%p268 bra 	$L__BB3_203;
	setp.gt.u64 	%p269, %rd464, %rd469;
	mov.u64 	%rd7957, %rd469;
	mov.u64 	%rd7958, %rd468;
	mov.u64 	%rd7959, %rd467;
	@%p269 bra 	$L__BB3_204;
	setp.lt.u64 	%p270, %rd448, %rd468;
	@%p270 bra 	$L__BB3_203;
	setp.gt.u64 	%p271, %rd448, %rd468;
	setp.gt.u64 	%p272, %rd450, %rd467;
	or.pred  	%p273, %p271, %p272;
	mov.u64 	%rd7957, %rd469;
	mov.u64 	%rd7958, %rd468;
	mov.u64 	%rd7959, %rd467;
	@%p273 bra 	$L__BB3_204;
$L__BB3_203:
	sub.s64 	%rd7959, %rd467, %rd450;
	setp.lt.u64 	%p274, %rd467, %rd450;
	selp.u64 	%rd3499, 1, 0, %p274;
	add.s64 	%rd3500, %rd448, %rd3499;
	sub.s64 	%rd7958, %rd468, %rd3500;
	setp.lt.u64 	%p275, %rd468, %rd3500;
	selp.u64 	%rd3501, 1, 0, %p275;
	add.s64 	%rd3502, %rd464, %rd3501;
	sub.s64 	%rd7957, %rd469, %rd3502;
	setp.lt.u64 	%p276, %rd469, %rd3502;
	selp.u64 	%rd3503, 1, 0, %p276;
	add.s64 	%rd3504, %rd449, %rd3503;
	sub.s64 	%rd7956, %rd7956, %rd3504;
$L__BB3_204:
	ld.const.u64 	%rd480, [P_CONST+16];
	ld.const.u64 	%rd481, [P_CONST+8];
	ld.const.u64 	%rd482, [P_CONST];
	and.b64  	%rd483, %rd7887, 4294967295;
	shr.u64 	%rd484, %rd7887, 32;
	shr.u64 	%rd485, %rd7959, 32;
	and.b64  	%rd486, %rd7959, 4294967295;
	mul.lo.s64 	%rd3505, %rd486, %rd483;
	mul.lo.s64 	%rd3506, %rd485, %rd483;
	mul.lo.s64 	%rd3507, %rd486, %rd484;
	shr.u64 	%rd3508, %rd3505, 32;
	and.b64  	%rd3509, %rd3506, 4294967295;
	add.s64 	%rd3510, %rd3508, %rd3509;
	and.b64  	%rd3511, %rd3507, 4294967295;
	add.s64 	%rd3512, %rd3510, %rd3511;
	shr.u64 	%rd3513, %rd3506, 32;
	mad.lo.s64 	%rd3514, %rd485, %rd484, %rd3513;
	shr.u64 	%rd3515, %rd3507, 32;
	add.s64 	%rd3516, %rd3514, %rd3515;
	shr.u64 	%rd3517, %rd3512, 32;
	shl.b64 	%rd3518, %rd3512, 32;
	and.b64  	%rd3519, %rd3505, 4294967295;
	or.b64  	%rd3520, %rd3518, %rd3519;
	add.s64 	%rd3521, %rd3516, %rd3517;
	shr.u64 	%rd487, %rd7958, 32;
	and.b64  	%rd488, %rd7958, 4294967295;
	mul.lo.s64 	%rd3522, %rd488, %rd483;
	mul.lo.s64 	%rd3523, %rd487, %rd483;
	mul.lo.s64 	%rd3524, %rd488, %rd484;
	shr.u64 	%rd3525, %rd3522, 32;
	and.b64  	%rd3526, %rd3523, 4294967295;
	add.s64 	%rd3527, %rd3525, %rd3526;
	and.b64  	%rd3528, %rd3524, 4294967295;
	add.s64 	%rd3529, %rd3527, %rd3528;
	shr.u64 	%rd3530, %rd3523, 32;
	mad.lo.s64 	%rd3531, %rd487, %rd484, %rd3530;
	shr.u64 	%rd3532, %rd3524, 32;
	add.s64 	%rd3533, %rd3531, %rd3532;
	shr.u64 	%rd3534, %rd3529, 32;
	shl.b64 	%rd3535, %rd3529, 32;
	and.b64  	%rd3536, %rd3522, 4294967295;
	or.b64  	%rd3537, %rd3535, %rd3536;
	add.s64 	%rd3538, %rd3533, %rd3534;
	shr.u64 	%rd489, %rd7957, 32;
	and.b64  	%rd490, %rd7957, 4294967295;
	mul.lo.s64 	%rd3539, %rd490, %rd483;
	mul.lo.s64 	%rd3540, %rd489, %rd483;
	mul.lo.s64 	%rd3541, %rd490, %rd484;
	shr.u64 	%rd3542, %rd3539, 32;
	and.b64  	%rd3543, %rd3540, 4294967295;
	add.s64 	%rd3544, %rd3542, %rd3543;
	and.b64  	%rd3545, %rd3541, 4294967295;
	add.s64 	%rd3546, %rd3544, %rd3545;
	shr.u64 	%rd3547, %rd3540, 32;
	mad.lo.s64 	%rd3548, %rd489, %rd484, %rd3547;
	shr.u64 	%rd3549, %rd3541, 32;
	add.s64 	%rd3550, %rd3548, %rd3549;
	shr.u64 	%rd3551, %rd3546, 32;
	shl.b64 	%rd3552, %rd3546, 32;
	and.b64  	%rd3553, %rd3539, 4294967295;
	or.b64  	%rd3554, %rd3552, %rd3553;
	add.s64 	%rd3555, %rd3550, %rd3551;
	shr.u64 	%rd491, %rd7956, 32;
	and.b64  	%rd492, %rd7956, 4294967295;
	mul.lo.s64 	%rd3556, %rd492, %rd483;
	mul.lo.s64 	%rd3557, %rd491, %rd483;
	mul.lo.s64 	%rd3558, %rd492, %rd484;
	shr.u64 	%rd3559, %rd3556, 32;
	and.b64  	%rd3560, %rd3557, 4294967295;
	add.s64 	%rd3561, %rd3559, %rd3560;
	and.b64  	%rd3562, %rd3558, 4294967295;
	add.s64 	%rd3563, %rd3561, %rd3562;
	shr.u64 	%rd3564, %rd3557, 32;
	mad.lo.s64 	%rd3565, %rd491, %rd484, %rd3564;
	shr.u64 	%rd3566, %rd3558, 32;
	add.s64 	%rd3567, %rd3565, %rd3566;
	shr.u64 	%rd3568, %rd3563, 32;
	shl.b64 	%rd3569, %rd3563, 32;
	and.b64  	%rd3570, %rd3556, 4294967295;
	or.b64  	%rd3571, %rd3569, %rd3570;
	add.s64 	%rd3572, %rd3567, %rd3568;
	and.b64  	%rd493, %rd7886, 4294967295;
	shr.u64 	%rd494, %rd7886, 32;
	mul.lo.s64 	%rd3573, %rd486, %rd493;
	mul.lo.s64 	%rd3574, %rd485, %rd493;
	mul.lo.s64 	%rd3575, %rd486, %rd494;
	shr.u64 	%rd3576, %rd3573, 32;
	and.b64  	%rd3577, %rd3574, 4294967295;
	add.s64 	%rd3578, %rd3576, %rd3577;
	and.b64  	%rd3579, %rd3575, 4294967295;
	add.s64 	%rd3580, %rd3578, %rd3579;
	shr.u64 	%rd3581, %rd3574, 32;
	mad.lo.s64 	%rd3582, %rd485, %rd494, %rd3581;
	shr.u64 	%rd3583, %rd3575, 32;
	add.s64 	%rd3584, %rd3582, %rd3583;
	shr.u64 	%rd3585, %rd3580, 32;
	shl.b64 	%rd3586, %rd3580, 32;
	and.b64  	%rd3587, %rd3573, 4294967295;
	or.b64  	%rd3588, %rd3586, %rd3587;
	add.s64 	%rd3589, %rd3537, %rd3588;
	setp.lt.u64 	%p277, %rd3589, %rd3537;
	selp.u64 	%rd3590, 1, 0, %p277;
	add.s64 	%rd3591, %rd3584, %rd3538;
	add.s64 	%rd3592, %rd3591, %rd3585;
	add.s64 	%rd3593, %rd3592, %rd3590;
	mul.lo.s64 	%rd3594, %rd488, %rd493;
	mul.lo.s64 	%rd3595, %rd487, %rd493;
	mul.lo.s64 	%rd3596, %rd488, %rd494;
	shr.u64 	%rd3597, %rd3594, 32;
	and.b64  	%rd3598, %rd3595, 4294967295;
	add.s64 	%rd3599, %rd3597, %rd3598;
	and.b64  	%rd3600, %rd3596, 4294967295;
	add.s64 	%rd3601, %rd3599, %rd3600;
	shr.u64 	%rd3602, %rd3595, 32;
	mad.lo.s64 	%rd3603, %rd487, %rd494, %rd3602;
	shr.u64 	%rd3604, %rd3596, 32;
	add.s64 	%rd3605, %rd3603, %rd3604;
	shr.u64 	%rd3606, %rd3601, 32;
	shl.b64 	%rd3607, %rd3601, 32;
	and.b64  	%rd3608, %rd3594, 4294967295;
	or.b64  	%rd3609, %rd3607, %rd3608;
	add.s64 	%rd3610, %rd3554, %rd3590;
	add.s64 	%rd3611, %rd3610, %rd3609;
	max.u64 	%rd3612, %rd3554, %rd3610;
	setp.gt.u64 	%p278, %rd3612, %rd3611;
	selp.u64 	%rd3613, 1, 0, %p278;
	add.s64 	%rd3614, %rd3605, %rd3555;
	add.s64 	%rd3615, %rd3614, %rd3606;
	add.s64 	%rd3616, %rd3615, %rd3613;
	mul.lo.s64 	%rd3617, %rd490, %rd493;
	mul.lo.s64 	%rd3618, %rd489, %rd493;
	mul.lo.s64 	%rd3619, %rd490, %rd494;
	shr.u64 	%rd3620, %rd3617, 32;
	and.b64  	%rd3621, %rd3618, 4294967295;
	add.s64 	%rd3622, %rd3620, %rd3621;
	and.b64  	%rd3623, %rd3619, 4294967295;
	add.s64 	%rd3624, %rd3622, %rd3623;
	shr.u64 	%rd3625, %rd3618, 32;
	mad.lo.s64 	%rd3626, %rd489, %rd494, %rd3625;
	shr.u64 	%rd3627, %rd3619, 32;
	add.s64 	%rd3628, %rd3626, %rd3627;
	shr.u64 	%rd3629, %rd3624, 32;
	shl.b64 	%rd3630, %rd3624, 32;
	and.b64  	%rd3631, %rd3617, 4294967295;
	or.b64  	%rd3632, %rd3630, %rd3631;
	add.s64 	%rd3633, %rd3571, %rd3613;
	add.s64 	%rd3634, %rd3633, %rd3632;
	max.u64 	%rd3635, %rd3571, %rd3633;
	setp.gt.u64 	%p279, %rd3635, %rd3634;
	selp.u64 	%rd3636, 1, 0, %p279;
	add.s64 	%rd3637, %rd3628, %rd3572;
	add.s64 	%rd3638, %rd3637, %rd3629;
	add.s64 	%rd3639, %rd3638, %rd3636;
	and.b64  	%rd495, %rd7885, 4294967295;
	shr.u64 	%rd496, %rd7885, 32;
	mul.lo.s64 	%rd3640, %rd486, %rd495;
	mul.lo.s64 	%rd3641, %rd485, %rd495;
	mul.lo.s64 	%rd3642, %rd486, %rd496;
	shr.u64 	%rd3643, %rd3640, 32;
	and.b64  	%rd3644, %rd3641, 4294967295;
	add.s64 	%rd3645, %rd3643, %rd3644;
	and.b64  	%rd3646, %rd3642, 4294967295;
	add.s64 	%rd3647, %rd3645, %rd3646;
	shr.u64 	%rd3648, %rd3641, 32;
	mad.lo.s64 	%rd3649, %rd485, %rd496, %rd3648;
	shr.u64 	%rd3650, %rd3642, 32;
	add.s64 	%rd3651, %rd3649, %rd3650;
	shr.u64 	%rd3652, %rd3647, 32;
	shl.b64 	%rd3653, %rd3647, 32;
	and.b64  	%rd3654, %rd3640, 4294967295;
	or.b64  	%rd3655, %rd3653, %rd3654;
	add.s64 	%rd3656, %rd3611, %rd3655;
	setp.lt.u64 	%p280, %rd3656, %rd3611;
	selp.u64 	%rd3657, 1, 0, %p280;
	add.s64 	%rd3658, %rd3651, %rd3616;
	add.s64 	%rd3659, %rd3658, %rd3652;
	add.s64 	%rd3660, %rd3659, %rd3657;
	mul.lo.s64 	%rd3661, %rd488, %rd495;
	mul.lo.s64 	%rd3662, %rd487, %rd495;
	mul.lo.s64 	%rd3663, %rd488, %rd496;
	shr.u64 	%rd3664, %rd3661, 32;
	and.b64  	%rd3665, %rd3662, 4294967295;
	add.s64 	%rd3666, %rd3664, %rd3665;
	and.b64  	%rd3667, %rd3663, 4294967295;
	add.s64 	%rd3668, %rd3666, %rd3667;
	shr.u64 	%rd3669, %rd3662, 32;
	mad.lo.s64 	%rd3670, %rd487, %rd496, %rd3669;
	shr.u64 	%rd3671, %rd3663, 32;
	add.s64 	%rd3672, %rd3670, %rd3671;
	shr.u64 	%rd3673, %rd3668, 32;
	shl.b64 	%rd3674, %rd3668, 32;
	and.b64  	%rd3675, %rd3661, 4294967295;
	or.b64  	%rd3676, %rd3674, %rd3675;
	add.s64 	%rd3677, %rd3634, %rd3657;
	add.s64 	%rd3678, %rd3677, %rd3676;
	max.u64 	%rd3679, %rd3634, %rd3677;
	setp.gt.u64 	%p281, %rd3679, %rd3678;
	selp.u64 	%rd3680, 1, 0, %p281;
	add.s64 	%rd3681, %rd3672, %rd3639;
	add.s64 	%rd3682, %rd3681, %rd3673;
	add.s64 	%rd3683, %rd3682, %rd3680;
	and.b64  	%rd497, %rd7884, 4294967295;
	shr.u64 	%rd498, %rd7884, 32;
	mul.lo.s64 	%rd3684, %rd486, %rd497;
	mul.lo.s64 	%rd3685, %rd485, %rd497;
	mul.lo.s64 	%rd3686, %rd486, %rd498;
	shr.u64 	%rd3687, %rd3684, 32;
	and.b64  	%rd3688, %rd3685, 4294967295;
	add.s64 	%rd3689, %rd3687, %rd3688;
	and.b64  	%rd3690, %rd3686, 4294967295;
	add.s64 	%rd3691, %rd3689, %rd3690;
	shr.u64 	%rd3692, %rd3685, 32;
	mad.lo.s64 	%rd3693, %rd485, %rd498, %rd3692;
	shr.u64 	%rd3694, %rd3686, 32;
	add.s64 	%rd3695, %rd3693, %rd3694;
	shr.u64 	%rd3696, %rd3691, 32;
	shl.b64 	%rd3697, %rd3691, 32;
	and.b64  	%rd3698, %rd3684, 4294967295;
	or.b64  	%rd3699, %rd3697, %rd3698;
	add.s64 	%rd3700, %rd3678, %rd3699;
	setp.lt.u64 	%p282, %rd3700, %rd3678;
	selp.u64 	%rd3701, 1, 0, %p282;
	add.s64 	%rd3702, %rd3695, %rd3683;
	add.s64 	%rd3703, %rd3702, %rd3696;
	add.s64 	%rd3704, %rd3703, %rd3701;
	ld.const.u64 	%rd3705, [MU_P];
	mul.lo.s64 	%rd3706, %rd3705, %rd3520;
	mul.lo.s64 	%rd3707, %rd482, %rd3706;
	mul.hi.u64 	%rd3708, %rd482, %rd3706;
	add.cc.s64 	%rd3709, %rd3707, %rd3520;
	addc.cc.s64 	%rd3710, %rd3708, 0;
	mul.lo.s64 	%rd3711, %rd481, %rd3706;
	mul.hi.u64 	%rd3712, %rd481, %rd3706;
	mov.b64 	%rd3713, 0;
	add.cc.s64 	%rd3714, %rd3710, %rd3589;
	addc.cc.s64 	%rd3715, %rd3713, 0;
	add.cc.s64 	%rd3716, %rd3714, %rd3711;
	addc.cc.s64 	%rd3717, %rd3715, %rd3712;
	mul.lo.s64 	%rd3718, %rd480, %rd3706;
	mul.hi.u64 	%rd3719, %rd480, %rd3706;
	add.cc.s64 	%rd3720, %rd3717, %rd3656;
	addc.cc.s64 	%rd3721, %rd3713, 0;
	add.cc.s64 	%rd3722, %rd3720, %rd3718;
	addc.cc.s64 	%rd3723, %rd3721, %rd3719;
	mul.lo.s64 	%rd3724, %rd449, %rd3706;
	mul.hi.u64 	%rd3725, %rd449, %rd3706;
	add.cc.s64 	%rd3726, %rd3723, %rd3700;
	addc.cc.s64 	%rd3727, %rd3713, 0;
	add.cc.s64 	%rd3728, %rd3726, %rd3724;
	addc.cc.s64 	%rd3729, %rd3727, %rd3725;
	add.s64 	%rd3730, %rd3521, %rd3729;
	setp.lt.u64 	%p283, %rd3730, %rd3521;
	selp.u64 	%rd3731, 1, 0, %p283;
	add.s64 	%rd3732, %rd3593, %rd3731;
	setp.lt.u64 	%p284, %rd3732, %rd3593;
	selp.u64 	%rd3733, 1, 0, %p284;
	add.s64 	%rd3734, %rd3660, %rd3733;
	setp.lt.u64 	%p285, %rd3734, %rd3660;
	selp.u64 	%rd3735, 1, 0, %p285;
	add.s64 	%rd3736, %rd3704, %rd3735;
	mul.lo.s64 	%rd3737, %rd3705, %rd3716;
	mul.lo.s64 	%rd3738, %rd482, %rd3737;
	mul.hi.u64 	%rd3739, %rd482, %rd3737;
	add.cc.s64 	%rd3740, %rd3738, %rd3716;
	addc.cc.s64 	%rd3741, %rd3739, 0;
	mul.lo.s64 	%rd3742, %rd481, %rd3737;
	mul.hi.u64 	%rd3743, %rd481, %rd3737;
	add.cc.s64 	%rd3744, %rd3741, %rd3722;
	addc.cc.s64 	%rd3745, %rd3713, 0;
	add.cc.s64 	%rd3746, %rd3744, %rd3742;
	addc.cc.s64 	%rd3747, %rd3745, %rd3743;
	mul.lo.s64 	%rd3748, %rd480, %rd3737;
	mul.hi.u64 	%rd3749, %rd480, %rd3737;
	add.cc.s64 	%rd3750, %rd3747, %rd3728;
	addc.cc.s64 	%rd3751, %rd3713, 0;
	add.cc.s64 	%rd3752, %rd3750, %rd3748;
	addc.cc.s64 	%rd3753, %rd3751, %rd3749;
	mul.lo.s64 	%rd3754, %rd449, %rd3737;
	mul.hi.u64 	%rd3755, %rd449, %rd3737;
	add.cc.s64 	%rd3756, %rd3753, %rd3730;
	addc.cc.s64 	%rd3757, %rd3713, 0;
	add.cc.s64 	%rd3758, %rd3756, %rd3754;
	addc.cc.s64 	%rd3759, %rd3757, %rd3755;
	add.s64 	%rd3760, %rd3732, %rd3759;
	setp.lt.u64 	%p286, %rd3760, %rd3732;
	selp.u64 	%rd3761, 1, 0, %p286;
	add.s64 	%rd3762, %rd3734, %rd3761;
	setp.lt.u64 	%p287, %rd3762, %rd3734;
	selp.u64 	%rd3763, 1, 0, %p287;
	add.s64 	%rd3764, %rd3736, %rd3763;
	mul.lo.s64 	%rd3765, %rd3705, %rd3746;
	mul.lo.s64 	%rd3766, %rd482, %rd3765;
	mul.hi.u64 	%rd3767, %rd482, %rd3765;
	add.cc.s64 	%rd3768, %rd3766, %rd3746;
	addc.cc.s64 	%rd3769, %rd3767, 0;
	mul.lo.s64 	%rd3770, %rd481, %rd3765;
	mul.hi.u64 	%rd3771, %rd481, %rd3765;
	add.cc.s64 	%rd3772, %rd3769, %rd3752;
	addc.cc.s64 	%rd3773, %rd3713, 0;
	add.cc.s64 	%rd3774, %rd3772, %rd3770;
	addc.cc.s64 	%rd3775, %rd3773, %rd3771;
	mul.lo.s64 	%rd3776, %rd480, %rd3765;
	mul.hi.u64 	%rd3777, %rd480, %rd3765;
	add.cc.s64 	%rd3778, %rd3775, %rd3758;
	addc.cc.s64 	%rd3779, %rd3713, 0;
	add.cc.s64 	%rd3780, %rd3778, %rd3776;
	addc.cc.s64 	%rd3781, %rd3779, %rd3777;
	mul.lo.s64 	%rd3782, %rd449, %rd3765;
	mul.hi.u64 	%rd3783, %rd449, %rd3765;
	add.cc.s64 	%rd3784, %rd3781, %rd3760;
	addc.cc.s64 	%rd3785, %rd3713, 0;
	add.cc.s64 	%rd3786, %rd3784, %rd3782;
	addc.cc.s64 	%rd3787, %rd3785, %rd3783;
	add.s64 	%rd3788, %rd3762, %rd3787;
	setp.lt.u64 	%p288, %rd3788, %rd3762;
	selp.u64 	%rd3789, 1, 0, %p288;
	add.s64 	%rd3790, %rd3764, %rd3789;
	mul.lo.s64 	%rd3791, %rd3705, %rd3774;
	mul.lo.s64 	%rd3792, %rd482, %rd3791;
	mul.hi.u64 	%rd3793, %rd482, %rd3791;
	add.cc.s64 	%rd3794, %rd3792, %rd3774;
	addc.cc.s64 	%rd3795, %rd3793, 0;
	mul.lo.s64 	%rd3796, %rd481, %rd3791;
	mul.hi.u64 	%rd3797, %rd481, %rd3791;
	add.cc.s64 	%rd3798, %rd3795, %rd3780;
	addc.cc.s64 	%rd3799, %rd3713, 0;
	add.cc.s64 	%rd499, %rd3798, %rd3796;
	addc.cc.s64 	%rd3800, %rd3799, %rd3797;
	mul.lo.s64 	%rd3801, %rd480, %rd3791;
	mul.hi.u64 	%rd3802, %rd480, %rd3791;
	add.cc.s64 	%rd3803, %rd3800, %rd3786;
	addc.cc.s64 	%rd3804, %rd3713, 0;
	add.cc.s64 	%rd500, %rd3803, %rd3801;
	addc.cc.s64 	%rd3805, %rd3804, %rd3802;
	mul.lo.s64 	%rd3806, %rd449, %rd3791;
	mul.hi.u64 	%rd3807, %rd449, %rd3791;
	add.cc.s64 	%rd3808, %rd3805, %rd3788;
	addc.cc.s64 	%rd3809, %rd3713, 0;
	add.cc.s64 	%rd501, %rd3808, %rd3806;
	addc.cc.s64 	%rd3810, %rd3809, %rd3807;
	add.s64 	%rd7960, %rd3790, %rd3810;
	setp.gt.u64 	%p289, %rd7960, %rd449;
	@%p289 bra 	$L__BB3_210;
	setp.lt.u64 	%p290, %rd7960, %rd449;
	mov.u64 	%rd7961, %rd501;
	mov.u64 	%rd7962, %rd500;
	mov.u64 	%rd7963, %rd499;
	@%p290 bra 	$L__BB3_211;
	setp.lt.u64 	%p291, %rd480, %rd501;
	@%p291 bra 	$L__BB3_210;
	setp.gt.u64 	%p292, %rd480, %rd501;
	mov.u64 	%rd7961, %rd501;
	mov.u64 	%rd7962, %rd500;
	mov.u64 	%rd7963, %rd499;
	@%p292 bra 	$L__BB3_211;
	setp.lt.u64 	%p293, %rd481, %rd500;
	@%p293 bra 	$L__BB3_210;
	setp.gt.u64 	%p294, %rd481, %rd500;
	setp.gt.u64 	%p295, %rd482, %rd499;
	or.pred  	%p296, %p294, %p295;
	mov.u64 	%rd7961, %rd501;
	mov.u64 	%rd7962, %rd500;
	mov.u64 	%rd7963, %rd499;
	@%p296 bra 	$L__BB3_211;
$L__BB3_210:
	sub.s64 	%rd7963, %rd499, %rd482;
	setp.lt.u64 	%p297, %rd499, %rd482;
	selp.u64 	%rd3811, 1, 0, %p297;
	add.s64 	%rd3812, %rd481, %rd3811;
	sub.s64 	%rd7962, %rd500, %rd3812;
	setp.lt.u64 	%p298, %rd500, %rd3812;
	selp.u64 	%rd3813, 1, 0, %p298;
	add.s64 	%rd3814, %rd480, %rd3813;
	sub.s64 	%rd7961, %rd501, %rd3814;
	setp.lt.u64 	%p299, %rd501, %rd3814;
	selp.u64 	%rd3815, 1, 0, %p299;
	add.s64 	%rd3816, %rd449, %rd3815;
	sub.s64 	%rd7960, %rd7960, %rd3816;
$L__BB3_211:
	ld.const.u64 	%rd511, [P_CONST+24];
	ld.const.u64 	%rd512, [P_CONST+16];
	ld.const.u64 	%rd513, [P_CONST+8];
	ld.const.u64 	%rd514, [P_CONST];
	and.b64  	%rd3817, %rd7863, 4294967295;
	shr.u64 	%rd3818, %rd7863, 32;
	mul.lo.s64 	%rd3819, %rd486, %rd3817;
	mul.lo.s64 	%rd3820, %rd485, %rd3817;
	mul.lo.s64 	%rd3821, %rd486, %rd3818;
	shr.u64 	%rd3822, %rd3819, 32;
	and.b64  	%rd3823, %rd3820, 4294967295;
	add.s64 	%rd3824, %rd3822, %rd3823;
	and.b64  	%rd3825, %rd3821, 4294967295;
	add.s64 	%rd3826, %rd3824, %rd3825;
	shr.u64 	%rd3827, %rd3820, 32;
	mad.lo.s64 	%rd3828, %rd485, %rd3818, %rd3827;
	shr.u64 	%rd3829, %rd3821, 32;
	add.s64 	%rd3830, %rd3828, %rd3829;
	shr.u64 	%rd3831, %rd3826, 32;
	shl.b64 	%rd3832, %rd3826, 32;
	and.b64  	%rd3833, %rd3819, 4294967295;
	or.b64  	%rd3834, %rd3832, %rd3833;
	add.s64 	%rd3835, %rd3830, %rd3831;
	mul.lo.s64 	%rd3836, %rd488, %rd3817;
	mul.lo.s64 	%rd3837, %rd487, %rd3817;
	mul.lo.s64 	%rd3838, %rd488, %rd3818;
	shr.u64 	%rd3839, %rd3836, 32;
	and.b64  	%rd3840, %rd3837, 4294967295;
	add.s64 	%rd3841, %rd3839, %rd3840;
	and.b64  	%rd3842, %rd3838, 4294967295;
	add.s64 	%rd3843, %rd3841, %rd3842;
	shr.u64 	%rd3844, %rd3837, 32;
	mad.lo.s64 	%rd3845, %rd487, %rd3818, %rd3844;
	shr.u64 	%rd3846, %rd3838, 32;
	add.s64 	%rd3847, %rd3845, %rd3846;
	shr.u64 	%rd3848, %rd3843, 32;
	shl.b64 	%rd3849, %rd3843, 32;
	and.b64  	%rd3850, %rd3836, 4294967295;
	or.b64  	%rd3851, %rd3849, %rd3850;
	add.s64 	%rd3852, %rd3847, %rd3848;
	mul.lo.s64 	%rd3853, %rd490, %rd3817;
	mul.lo.s64 	%rd3854, %rd489, %rd3817;
	mul.lo.s64 	%rd3855, %rd490, %rd3818;
	shr.u64 	%rd3856, %rd3853, 32;
	and.b64  	%rd3857, %rd3854, 4294967295;
	add.s64 	%rd3858, %rd3856, %rd3857;
	and.b64  	%rd3859, %rd3855, 4294967295;
	add.s64 	%rd3860, %rd3858, %rd3859;
	shr.u64 	%rd3861, %rd3854, 32;
	mad.lo.s64 	%rd3862, %rd489, %rd3818, %rd3861;
	shr.u64 	%rd3863, %rd3855, 32;
	add.s64 	%rd3864, %rd3862, %rd3863;
	shr.u64 	%rd3865, %rd3860, 32;
	shl.b64 	%rd3866, %rd3860, 32;
	and.b64  	%rd3867, %rd3853, 4294967295;
	or.b64  	%rd3868, %rd3866, %rd3867;
	add.s64 	%rd3869, %rd3864, %rd3865;
	mul.lo.s64 	%rd3870, %rd492, %rd3817;
	mul.lo.s64 	%rd3871, %rd491, %rd3817;
	mul.lo.s64 	%rd3872, %rd492, %rd3818;
	shr.u64 	%rd3873, %rd3870, 32;
	and.b64  	%rd3874, %rd3871, 4294967295;
	add.s64 	%rd3875, %rd3873, %rd3874;
	and.b64  	%rd3876, %rd3872, 4294967295;
	add.s64 	%rd3877, %rd3875, %rd3876;
	shr.u64 	%rd3878, %rd3871, 32;
	mad.lo.s64 	%rd3879, %rd491, %rd3818, %rd3878;
	shr.u64 	%rd3880, %rd3872, 32;
	add.s64 	%rd3881, %rd3879, %rd3880;
	shr.u64 	%rd3882, %rd3877, 32;
	shl.b64 	%rd3883, %rd3877, 32;
	and.b64  	%rd3884, %rd3870, 4294967295;
	or.b64  	%rd3885, %rd3883, %rd3884;
	add.s64 	%rd3886, %rd3881, %rd3882;
	and.b64  	%rd3887, %rd7862, 4294967295;
	shr.u64 	%rd3888, %rd7862, 32;
	mul.lo.s64 	%rd3889, %rd486, %rd3887;
	mul.lo.s64 	%rd3890, %rd485, %rd3887;
	mul.lo.s64 	%rd3891, %rd486, %rd3888;
	shr.u64 	%rd3892, %rd3889, 32;
	and.b64  	%rd3893, %rd3890, 4294967295;
	add.s64 	%rd3894, %rd3892, %rd3893;
	and.b64  	%rd3895, %rd3891, 4294967295;
	add.s64 	%rd3896, %rd3894, %rd3895;
	shr.u64 	%rd3897, %rd3890, 32;
	mad.lo.s64 	%rd3898, %rd485, %rd3888, %rd3897;
	shr.u64 	%rd3899, %rd3891, 32;
	add.s64 	%rd3900, %rd3898, %rd3899;
	shr.u64 	%rd3901, %rd3896, 32;
	shl.b64 	%rd3902, %rd3896, 32;
	and.b64  	%rd3903, %rd3889, 4294967295;
	or.b64  	%rd3904, %rd3902, %rd3903;
	add.s64 	%rd3905, %rd3851, %rd3904;
	setp.lt.u64 	%p300, %rd3905, %rd3851;
	selp.u64 	%rd3906, 1, 0, %p300;
	add.s64 	%rd3907, %rd3900, %rd3852;
	add.s64 	%rd3908, %rd3907, %rd3901;
	add.s64 	%rd3909, %rd3908, %rd3906;
	mul.lo.s64 	%rd3910, %rd488, %rd3887;
	mul.lo.s64 	%rd3911, %rd487, %rd3887;
	mul.lo.s64 	%rd3912, %rd488, %rd3888;
	shr.u64 	%rd3913, %rd3910, 32;
	and.b64  	%rd3914, %rd3911, 4294967295;
	add.s64 	%rd3915, %rd3913, %rd3914;
	and.b64  	%rd3916, %rd3912, 4294967295;
	add.s64 	%rd3917, %rd3915, %rd3916;
	shr.u64 	%rd3918, %rd3911, 32;
	mad.lo.s64 	%rd3919, %rd487, %rd3888, %rd3918;
	shr.u64 	%rd3920, %rd3912, 32;
	add.s64 	%rd3921, %rd3919, %rd3920;
	shr.u64 	%rd3922, %rd3917, 32;
	shl.b64 	%rd3923, %rd3917, 32;
	and.b64  	%rd3924, %rd3910, 4294967295;
	or.b64  	%rd3925, %rd3923, %rd3924;
	add.s64 	%rd3926, %rd3868, %rd3906;
	add.s64 	%rd3927, %rd3926, %rd3925;
	max.u64 	%rd3928, %rd3868, %rd3926;
	setp.gt.u64 	%p301, %rd3928, %rd3927;
	selp.u64 	%rd3929, 1, 0, %p301;
	add.s64 	%rd3930, %rd3921, %rd3869;
	add.s64 	%rd3931, %rd3930, %rd3922;
	add.s64 	%rd3932, %rd3931, %rd3929;
	mul.lo.s64 	%rd3933, %rd490, %rd3887;
	mul.lo.s64 	%rd3934, %rd489, %rd3887;
	mul.lo.s64 	%rd3935, %rd490, %rd3888;
	shr.u64 	%rd3936, %rd3933, 32;
	and.b64  	%rd3937, %rd3934, 4294967295;
	add.s64 	%rd3938, %rd3936, %rd3937;
	and.b64  	%rd3939, %rd3935, 4294967295;
	add.s64 	%rd3940, %rd3938, %rd3939;
	shr.u64 	%rd3941, %rd3934, 32;
	mad.lo.s64 	%rd3942, %rd489, %rd3888, %rd3941;
	shr.u64 	%rd3943, %rd3935, 32;
	add.s64 	%rd3944, %rd3942, %rd3943;
	shr.u64 	%rd3945, %rd3940, 32;
	shl.b64 	%rd3946, %rd3940, 32;
	and.b64  	%rd3947, %rd3933, 4294967295;
	or.b64  	%rd3948, %rd3946, %rd3947;
	add.s64 	%rd3949, %rd3885, %rd3929;
	add.s64 	%rd3950, %rd3949, %rd3948;
	max.u64 	%rd3951, %rd3885, %rd3949;
	setp.gt.u64 	%p302, %rd3951, %rd3950;
	selp.u64 	%rd3952, 1, 0, %p302;
	add.s64 	%rd3953, %rd3944, %rd3886;
	add.s64 	%rd3954, %rd3953, %rd3945;
	add.s64 	%rd3955, %rd3954, %rd3952;
	and.b64  	%rd3956, %rd7861, 4294967295;
	shr.u64 	%rd3957, %rd7861, 32;
	mul.lo.s64 	%rd3958, %rd486, %rd3956;
	mul.lo.s64 	%rd3959, %rd485, %rd3956;
	mul.lo.s64 	%rd3960, %rd486, %rd3957;
	shr.u64 	%rd3961, %rd3958, 32;
	and.b64  	%rd3962, %rd3959, 4294967295;
	add.s64 	%rd3963, %rd3961, %rd3962;
	and.b64  	%rd3964, %rd3960, 4294967295;
	add.s64 	%rd3965, %rd3963, %rd3964;
	shr.u64 	%rd3966, %rd3959, 32;
	mad.lo.s64 	%rd3967, %rd485, %rd3957, %rd3966;
	shr.u64 	%rd3968, %rd3960, 32;
	add.s64 	%rd3969, %rd3967, %rd3968;
	shr.u64 	%rd3970, %rd3965, 32;
	shl.b64 	%rd3971, %rd3965, 32;
	and.b64  	%rd3972, %rd3958, 4294967295;
	or.b64  	%rd3973, %rd3971, %rd3972;
	add.s64 	%rd3974, %rd3927, %rd3973;
	setp.lt.u64 	%p303, %rd3974, %rd3927;
	selp.u64 	%rd3975, 1, 0, %p303;
	add.s64 	%rd3976, %rd3969, %rd3932;
	add.s64 	%rd3977, %rd3976, %rd3970;
	add.s64 	%rd3978, %rd3977, %rd3975;
	mul.lo.s64 	%rd3979, %rd488, %rd3956;
	mul.lo.s64 	%rd3980, %rd487, %rd3956;
	mul.lo.s64 	%rd3981, %rd488, %rd3957;
	shr.u64 	%rd3982, %rd3979, 32;
	and.b64  	%rd3983, %rd3980, 4294967295;
	add.s64 	%rd3984, %rd3982, %rd3983;
	and.b64  	%rd3985, %rd3981, 4294967295;
	add.s64 	%rd3986, %rd3984, %rd3985;
	shr.u64 	%rd3987, %rd3980, 32;
	mad.lo.s64 	%rd3988, %rd487, %rd3957, %rd3987;
	shr.u64 	%rd3989, %rd3981, 32;
	add.s64 	%rd3990, %rd3988, %rd3989;
	shr.u64 	%rd3991, %rd3986, 32;
	shl.b64 	%rd3992, %rd3986, 32;
	and.b64  	%rd3993, %rd3979, 4294967295;
	or.b64  	%rd3994, %rd3992, %rd3993;
	add.s64 	%rd3995, %rd3950, %rd3975;
	add.s64 	%rd3996, %rd3995, %rd3994;
	max.u64 	%rd3997, %rd3950, %rd3995;
	setp.gt.u64 	%p304, %rd3997, %rd3996;
	selp.u64 	%rd3998, 1, 0, %p304;
	add.s64 	%rd3999, %rd3990, %rd3955;
	add.s64 	%rd4000, %rd3999, %rd3991;
	add.s64 	%rd4001, %rd4000, %rd3998;
	and.b64  	%rd4002, %rd7860, 4294967295;
	shr.u64 	%rd4003, %rd7860, 32;
	mul.lo.s64 	%rd4004, %rd486, %rd4002;
	mul.lo.s64 	%rd4005, %rd485, %rd4002;
	mul.lo.s64 	%rd4006, %rd486, %rd4003;
	shr.u64 	%rd4007, %rd4004, 32;
	and.b64  	%rd4008, %rd4005, 4294967295;
	add.s64 	%rd4009, %rd4007, %rd4008;
	and.b64  	%rd4010, %rd4006, 4294967295;
	add.s64 	%rd4011, %rd4009, %rd4010;
	shr.u64 	%rd4012, %rd4005, 32;
	mad.lo.s64 	%rd4013, %rd485, %rd4003, %rd4012;
	shr.u64 	%rd4014, %rd4006, 32;
	add.s64 	%rd4015, %rd4013, %rd4014;
	shr.u64 	%rd4016, %rd4011, 32;
	shl.b64 	%rd4017, %rd4011, 32;
	and.b64  	%rd4018, %rd4004, 4294967295;
	or.b64  	%rd4019, %rd4017, %rd4018;
	add.s64 	%rd4020, %rd3996, %rd4019;
	setp.lt.u64 	%p305, %rd4020, %rd3996;
	selp.u64 	%rd4021, 1, 0, %p305;
	add.s64 	%rd4022, %rd4015, %rd4001;
	add.s64 	%rd4023, %rd4022, %rd4016;
	add.s64 	%rd4024, %rd4023, %rd4021;
	ld.const.u64 	%rd4025, [MU_P];
	mul.lo.s64 	%rd4026, %rd4025, %rd3834;
	mul.lo.s64 	%rd4027, %rd514, %rd4026;
	mul.hi.u64 	%rd4028, %rd514, %rd4026;
	add.cc.s64 	%rd4029, %rd4027, %rd3834;
	addc.cc.s64 	%rd4030, %rd4028, 0;
	mul.lo.s64 	%rd4031, %rd513, %rd4026;
	mul.hi.u64 	%rd4032, %rd513, %rd4026;
	mov.b64 	%rd4033, 0;
	add.cc.s64 	%rd4034, %rd4030, %rd3905;
	addc.cc.s64 	%rd4035, %rd4033, 0;
	add.cc.s64 	%rd4036, %rd4034, %rd4031;
	addc.cc.s64 	%rd4037, %rd4035, %rd4032;
	mul.lo.s64 	%rd4038, %rd512, %rd4026;
	mul.hi.u64 	%rd4039, %rd512, %rd4026;
	add.cc.s64 	%rd4040, %rd4037, %rd3974;
	addc.cc.s64 	%rd4041, %rd4033, 0;
	add.cc.s64 	%rd4042, %rd4040, %rd4038;
	addc.cc.s64 	%rd4043, %rd4041, %rd4039;
	mul.lo.s64 	%rd4044, %rd511, %rd4026;
	mul.hi.u64 	%rd4045, %rd511, %rd4026;
	add.cc.s64 	%rd4046, %rd4043, %rd4020;
	addc.cc.s64 	%rd4047, %rd4033, 0;
	add.cc.s64 	%rd4048, %rd4046, %rd4044;
	addc.cc.s64 	%rd4049, %rd4047, %rd4045;
	add.s64 	%rd4050, %rd3835, %rd4049;
	setp.lt.u64 	%p306, %rd4050, %rd3835;
	selp.u64 	%rd4051, 1, 0, %p306;
	add.s64 	%rd4052, %rd3909, %rd4051;
	setp.lt.u64 	%p307, %rd4052, %rd3909;
	selp.u64 	%rd4053, 1, 0, %p307;
	add.s64 	%rd4054, %rd3978, %rd4053;
	setp.lt.u64 	%p308, %rd4054, %rd3978;
	selp.u64 	%rd4055, 1, 0, %p308;
	add.s64 	%rd4056, %rd4024, %rd4055;
	mul.lo.s64 	%rd4057, %rd4025, %rd4036;
	mul.lo.s64 	%rd4058, %rd514, %rd4057;
	mul.hi.u64 	%rd4059, %rd514, %rd4057;
	add.cc.s64 	%rd4060, %rd4058, %rd4036;
	addc.cc.s64 	%rd4061, %rd4059, 0;
	mul.lo.s64 	%rd4062, %rd513, %rd4057;
	mul.hi.u64 	%rd4063, %rd513, %rd4057;
	add.cc.s64 	%rd4064, %rd4061, %rd4042;
	addc.cc.s64 	%rd4065, %rd4033, 0;
	add.cc.s64 	%rd4066, %rd4064, %rd4062;
	addc.cc.s64 	%rd4067, %rd4065, %rd4063;
	mul.lo.s64 	%rd4068, %rd512, %rd4057;
	mul.hi.u64 	%rd4069, %rd512, %rd4057;
	add.cc.s64 	%rd4070, %rd4067, %rd4048;
	addc.cc.s64 	%rd4071, %rd4033, 0;
	add.cc.s64 	%rd4072, %rd4070, %rd4068;
	addc.cc.s64 	%rd4073, %rd4071, %rd4069;
	mul.lo.s64 	%rd4074, %rd511, %rd4057;
	mul.hi.u64 	%rd4075, %rd511, %rd4057;
	add.cc.s64 	%rd4076, %rd4073, %rd4050;
	addc.cc.s64 	%rd4077, %rd4033, 0;
	add.cc.s64 	%rd4078, %rd4076, %rd4074;
	addc.cc.s64 	%rd4079, %rd4077, %rd4075;
	add.s64 	%rd4080, %rd4052, %rd4079;
	setp.lt.u64 	%p309, %rd4080, %rd4052;
	selp.u64 	%rd4081, 1, 0, %p309;
	add.s64 	%rd4082, %rd4054, %rd4081;
	setp.lt.u64 	%p310, %rd4082, %rd4054;
	selp.u64 	%rd4083, 1, 0, %p310;
	add.s64 	%rd4084, %rd4056, %rd4083;
	mul.lo.s64 	%rd4085, %rd4025, %rd4066;
	mul.lo.s64 	%rd4086, %rd514, %rd4085;
	mul.hi.u64 	%rd4087, %rd514, %rd4085;
	add.cc.s64 	%rd4088, %rd4086, %rd4066;
	addc.cc.s64 	%rd4089, %rd4087, 0;
	mul.lo.s64 	%rd4090, %rd513, %rd4085;
	mul.hi.u64 	%rd4091, %rd513, %rd4085;
	add.cc.s64 	%rd4092, %rd4089, %rd4072;
	addc.cc.s64 	%rd4093, %rd4033, 0;
	add.cc.s64 	%rd4094, %rd4092, %rd4090;
	addc.cc.s64 	%rd4095, %rd4093, %rd4091;
	mul.lo.s64 	%rd4096, %rd512, %rd4085;
	mul.hi.u64 	%rd4097, %rd512, %rd4085;
	add.cc.s64 	%rd4098, %rd4095, %rd4078;
	addc.cc.s64 	%rd4099, %rd4033, 0;
	add.cc.s64 	%rd4100, %rd4098, %rd4096;
	addc.cc.s64 	%rd4101, %rd4099, %rd4097;
	mul.lo.s64 	%rd4102, %rd511, %rd4085;
	mul.hi.u64 	%rd4103, %rd511, %rd4085;
	add.cc.s64 	%rd4104, %rd4101, %rd4080;
	addc.cc.s64 	%rd4105, %rd4033, 0;
	add.cc.s64 	%rd4106, %rd4104, %rd4102;
	addc.cc.s64 	%rd4107, %rd4105, %rd4103;
	add.s64 	%rd4108, %rd4082, %rd4107;
	setp.lt.u64 	%p311, %rd4108, %rd4082;
	selp.u64 	%rd4109, 1, 0, %p311;
	add.s64 	%rd4110, %rd4084, %rd4109;
	mul.lo.s64 	%rd4111, %rd4025, %rd4094;
	mul.lo.s64 	%rd4112, %rd514, %rd4111;
	mul.hi.u64 	%rd4113, %rd514, %rd4111;
	add.cc.s64 	%rd4114, %rd4112, %rd4094;
	addc.cc.s64 	%rd4115, %rd4113, 0;
	mul.lo.s64 	%rd4116, %rd513, %rd4111;
	mul.hi.u64 	%rd4117, %rd513, %rd4111;
	add.cc.s64 	%rd4118, %rd4115, %rd4100;
	addc.cc.s64 	%rd4119, %rd4033, 0;
	add.cc.s64 	%rd515, %rd4118, %rd4116;
	addc.cc.s64 	%rd4120, %rd4119, %rd4117;
	mul.lo.s64 	%rd4121, %rd512, %rd4111;
	mul.hi.u64 	%rd4122, %rd512, %rd4111;
	add.cc.s64 	%rd4123, %rd4120, %rd4106;
	addc.cc.s64 	%rd4124, %rd4033, 0;
	add.cc.s64 	%rd516, %rd4123, %rd4121;
	addc.cc.s64 	%rd4125, %rd4124, %rd4122;
	mul.lo.s64 	%rd4126, %rd511, %rd4111;
	mul.hi.u64 	%rd4127, %rd511, %rd4111;
	add.cc.s64 	%rd4128, %rd4125, %rd4108;
	addc.cc.s64 	%rd4129, %rd4033, 0;
	add.cc.s64 	%rd517, %rd4128, %rd4126;
	addc.cc.s64 	%rd4130, %rd4129, %rd4127;
	add.s64 	%rd7964, %rd4110, %rd4130;
	setp.gt.u64 	%p312, %rd7964, %rd511;
	@%p312 bra 	$L__BB3_217;
	setp.lt.u64 	%p313, %rd7964, %rd511;
	mov.u64 	%rd7965, %rd517;
	mov.u64 	%rd7966, %rd516;
	mov.u64 	%rd7967, %rd515;
	@%p313 bra 	$L__BB3_218;
	setp.lt.u64 	%p314, %rd512, %rd517;
	@%p314 bra 	$L__BB3_217;
	setp.gt.u64 	%p315, %rd512, %rd517;
	mov.u64 	%rd7965, %rd517;
	mov.u64 	%rd7966, %rd516;
	mov.u64 	%rd7967, %rd515;
	@%p315 bra 	$L__BB3_218;
	setp.lt.u64 	%p316, %rd513, %rd516;
	@%p316 bra 	$L__BB3_217;
	setp.gt.u64 	%p317, %rd513, %rd516;
	setp.gt.u64 	%p318, %rd514, %rd515;
	or.pred  	%p319, %p317, %p318;
	mov.u64 	%rd7965, %rd517;
	mov.u64 	%rd7966, %rd516;
	mov.u64 	%rd7967, %rd515;
	@%p319 bra 	$L__BB3_218;
$L__BB3_217:
	sub.s64 	%rd7967, %rd515, %rd514;
	setp.lt.u64 	%p320, %rd515, %rd514;
	selp.u64 	%rd4131, 1, 0, %p320;
	add.s64 	%rd4132, %rd513, %rd4131;
	sub.s64 	%rd7966, %rd516, %rd4132;
	setp.lt.u64 	%p321, %rd516, %rd4132;
	selp.u64 	%rd4133, 1, 0, %p321;
	add.s64 	%rd4134, %rd512, %rd4133;
	sub.s64 	%rd7965, %rd517, %rd4134;
	setp.lt.u64 	%p322, %rd517, %rd4134;
	selp.u64 	%rd4135, 1, 0, %p322;
	add.s64 	%rd4136, %rd511, %rd4135;
	sub.s64 	%rd7964, %rd7964, %rd4136;
$L__BB3_218:
	shl.b64 	%rd527, %rd7891, 1;
	setp.gt.s64 	%p323, %rd7891, -1;
	mov.b64 	{%r48, %r49}, %rd7890;
	mov.b64 	{%r50, %r51}, %rd7891;
	shf.l.wrap.b32 	%r52, %r51, %r48, 1;
	shf.l.wrap.b32 	%r53, %r48, %r49, 1;
	mov.b64 	%rd528, {%r52, %r53};
	setp.lt.u64 	%p324, %rd528, %rd7890;
	setp.eq.s64 	%p325, %rd528, %rd7890;
	selp.u32 	%r54, -1, 0, %p325;
	selp.u32 	%r55, -1, 0, %p324;
	selp.b32 	%r56, %r55, %r54, %p323;
	and.b32  	%r58, %r56, 1;
	setp.eq.b32 	%p326, %r58, 1;
	or.pred  	%p327, %p324, %p326;
	selp.u64 	%rd4137, 1, 0, %p327;
	shl.b64 	%rd4138, %rd7889, 1;
	or.b64  	%rd529, %rd4138, %rd4137;
	setp.ge.u64 	%p328, %rd529, %rd7889;
	setp.lt.u64 	%p329, %rd529, %rd7889;
	setp.eq.s64 	%p330, %rd529, %rd7889;
	selp.u32 	%r59, -1, 0, %p329;
	selp.u32 	%r60, -1, 0, %p330;
	selp.b32 	%r61, %r60, %r59, %p327;
	selp.b32 	%r62, %r61, %r59, %p328;
	and.b32  	%r63, %r62, 1;
	setp.eq.b32 	%p10, %r63, 1;
	cvt.u64.u32 	%rd4139, %r62;
	and.b64  	%rd4140, %rd4139, 1;
	shl.b64 	%rd4141, %rd7888, 1;
	or.b64  	%rd7968, %rd4141, %rd4140;
	setp.lt.u64 	%p331, %rd7968, %rd7888;
	@%p331 bra 	$L__BB3_225;
	setp.eq.s64 	%p332, %rd7968, %rd7888;
	and.pred  	%p333, %p10, %p332;
	setp.gt.u64 	%p334, %rd7968, %rd511;
	or.pred  	%p335, %p333, %p334;
	@%p335 bra 	$L__BB3_225;
	setp.lt.u64 	%p336, %rd7968, %rd511;
	mov.u64 	%rd7969, %rd529;
	mov.u64 	%rd7970, %rd528;
	mov.u64 	%rd7971, %rd527;
	@%p336 bra 	$L__BB3_226;
	setp.gt.u64 	%p337, %rd529, %rd512;
	@%p337 bra 	$L__BB3_225;
	setp.lt.u64 	%p338, %rd529, %rd512;
	mov.u64 	%rd7969, %rd529;
	mov.u64 	%rd7970, %rd528;
	mov.u64 	%rd7971, %rd527;
	@%p338 bra 	$L__BB3_226;
	setp.gt.u64 	%p339, %rd528, %rd513;
	@%p339 bra 	$L__BB3_225;
	setp.lt.u64 	%p340, %rd528, %rd513;
	setp.lt.u64 	%p341, %rd527, %rd514;
	or.pred  	%p342, %p340, %p341;
	mov.u64 	%rd7969, %rd529;
	mov.u64 	%rd7970, %rd528;
	mov.u64 	%rd7971, %rd527;
	@%p342 bra 	$L__BB3_226;
$L__BB3_225:
	sub.s64 	%rd7971, %rd527, %rd514;
	setp.lt.u64 	%p343, %rd527, %rd514;
	selp.u64 	%rd4142, 1, 0, %p343;
	add.s64 	%rd4143, %rd513, %rd4142;
	sub.s64 	%rd7970, %rd528, %rd4143;
	setp.lt.u64 	%p344, %rd528, %rd4143;
	selp.u64 	%rd4144, 1, 0, %p344;
	add.s64 	%rd4145, %rd512, %rd4144;
	sub.s64 	%rd7969, %rd529, %rd4145;
	setp.lt.u64 	%p345, %rd529, %rd4145;
	selp.u64 	%rd4146, 1, 0, %p345;
	add.s64 	%rd4147, %rd511, %rd4146;
	sub.s64 	%rd7968, %rd7968, %rd4147;
$L__BB3_226:
	ld.const.u64 	%rd539, [P_CONST+24];
	ld.const.u64 	%rd540, [P_CONST+16];
	ld.const.u64 	%rd541, [P_CONST+8];
	ld.const.u64 	%rd542, [P_CONST];
	and.b64  	%rd543, %rd7971, 4294967295;
	shr.u64 	%rd544, %rd7971, 32;
	mul.lo.s64 	%rd4148, %rd543, %rd543;
	mul.lo.s64 	%rd4149, %rd544, %rd543;
	shr.u64 	%rd4150, %rd4148, 32;
	shl.b64 	%rd4151, %rd4149, 1;
	and.b64  	%rd4152, %rd4151, 8589934590;
	add.s64 	%rd4153, %rd4150, %rd4152;
	shr.u64 	%rd4154, %rd4149, 31;
	and.b64  	%rd4155, %rd4154, 8589934590;
	mad.lo.s64 	%rd4156, %rd544, %rd544, %rd4155;
	shr.u64 	%rd4157, %rd4153, 32;
	shl.b64 	%rd4158, %rd4153, 32;
	and.b64  	%rd4159, %rd4148, 4294967293;
	or.b64  	%rd4160, %rd4158, %rd4159;
	add.s64 	%rd4161, %rd4156, %rd4157;
	shr.u64 	%rd545, %rd7970, 32;
	and.b64  	%rd546, %rd7970, 4294967295;
	mul.lo.s64 	%rd4162, %rd546, %rd543;
	mul.lo.s64 	%rd4163, %rd545, %rd543;
	mul.lo.s64 	%rd4164, %rd546, %rd544;
	shr.u64 	%rd4165, %rd4162, 32;
	and.b64  	%rd4166, %rd4163, 4294967295;
	add.s64 	%rd4167, %rd4165, %rd4166;
	and.b64  	%rd4168, %rd4164, 4294967295;
	add.s64 	%rd4169, %rd4167, %rd4168;
	shr.u64 	%rd4170, %rd4163, 32;
	mad.lo.s64 	%rd4171, %rd545, %rd544, %rd4170;
	shr.u64 	%rd4172, %rd4164, 32;
	add.s64 	%rd4173, %rd4171, %rd4172;
	shr.u64 	%rd4174, %rd4169, 32;
	shl.b64 	%rd4175, %rd4169, 32;
	and.b64  	%rd4176, %rd4162, 4294967295;
	or.b64  	%rd4177, %rd4175, %rd4176;
	add.s64 	%rd4178, %rd4173, %rd4174;
	shr.u64 	%rd547, %rd7969, 32;
	and.b64  	%rd548, %rd7969, 4294967295;
	mul.lo.s64 	%rd4179, %rd548, %rd543;
	mul.lo.s64 	%rd4180, %rd547, %rd543;
	mul.lo.s64 	%rd4181, %rd548, %rd544;
	shr.u64 	%rd4182, %rd4179, 32;
	and.b64  	%rd4183, %rd4180, 4294967295;
	add.s64 	%rd4184, %rd4182, %rd4183;
	and.b64  	%rd4185, %rd4181, 4294967295;
	add.s64 	%rd4186, %rd4184, %rd4185;
	shr.u64 	%rd4187, %rd4180, 32;
	mad.lo.s64 	%rd4188, %rd547, %rd544, %rd4187;
	shr.u64 	%rd4189, %rd4181, 32;
	add.s64 	%rd4190, %rd4188, %rd4189;
	shr.u64 	%rd4191, %rd4186, 32;
	shl.b64 	%rd4192, %rd4186, 32;
	and.b64  	%rd4193, %rd4179, 4294967295;
	or.b64  	%rd4194, %rd4192, %rd4193;
	add.s64 	%rd4195, %rd4190, %rd4191;
	shr.u64 	%rd549, %rd7968, 32;
	and.b64  	%rd550, %rd7968, 4294967295;
	mul.lo.s64 	%rd4196, %rd550, %rd543;
	mul.lo.s64 	%rd4197, %rd549, %rd543;
	mul.lo.s64 	%rd4198, %rd550, %rd544;
	shr.u64 	%rd4199, %rd4196, 32;
	and.b64  	%rd4200, %rd4197, 4294967295;
	add.s64 	%rd4201, %rd4199, %rd4200;
	and.b64  	%rd4202, %rd4198, 4294967295;
	add.s64 	%rd4203, %rd4201, %rd4202;
	shr.u64 	%rd4204, %rd4197, 32;
	mad.lo.s64 	%rd4205, %rd549, %rd544, %rd4204;
	shr.u64 	%rd4206, %rd4198, 32;
	add.s64 	%rd4207, %rd4205, %rd4206;
	shr.u64 	%rd4208, %rd4203, 32;
	shl.b64 	%rd4209, %rd4203, 32;
	and.b64  	%rd4210, %rd4196, 4294967295;
	or.b64  	%rd4211, %rd4209, %rd4210;
	add.s64 	%rd4212, %rd4207, %rd4208;
	shl.b64 	%rd4213, %rd4177, 1;
	shr.u64 	%rd4214, %rd4175, 63;
	add.s64 	%rd4215, %rd4178, %rd4178;
	add.s64 	%rd4216, %rd4215, %rd4214;
	mul.lo.s64 	%rd4217, %rd546, %rd546;
	mul.lo.s64 	%rd4218, %rd545, %rd546;
	shr.u64 	%rd4219, %rd4217, 32;
	shl.b64 	%rd4220, %rd4218, 1;
	and.b64  	%rd4221, %rd4220, 8589934590;
	add.s64 	%rd4222, %rd4219, %rd4221;
	shr.u64 	%rd4223, %rd4218, 31;
	and.b64  	%rd4224, %rd4223, 8589934590;
	mad.lo.s64 	%rd4225, %rd545, %rd545, %rd4224;
	shr.u64 	%rd4226, %rd4222, 32;
	shl.b64 	%rd4227, %rd4222, 32;
	and.b64  	%rd4228, %rd4217, 4294967293;
	or.b64  	%rd4229, %rd4227, %rd4228;
	add.s64 	%rd4230, %rd4194, %rd4214;
	add.s64 	%rd4231, %rd4230, %rd4229;
	max.u64 	%rd4232, %rd4194, %rd4230;
	setp.gt.u64 	%p346, %rd4232, %rd4231;
	selp.u64 	%rd4233, 1, 0, %p346;
	add.s64 	%rd4234, %rd4225, %rd4195;
	add.s64 	%rd4235, %rd4234, %rd4226;
	add.s64 	%rd4236, %rd4235, %rd4233;
	mul.lo.s64 	%rd4237, %rd548, %rd546;
	mul.lo.s64 	%rd4238, %rd547, %rd546;
	mul.lo.s64 	%rd4239, %rd548, %rd545;
	shr.u64 	%rd4240, %rd4237, 32;
	and.b64  	%rd4241, %rd4238, 4294967295;
	add.s64 	%rd4242, %rd4240, %rd4241;
	and.b64  	%rd4243, %rd4239, 4294967295;
	add.s64 	%rd4244, %rd4242, %rd4243;
	shr.u64 	%rd4245, %rd4238, 32;
	mad.lo.s64 	%rd4246, %rd547, %rd545, %rd4245;
	shr.u64 	%rd4247, %rd4239, 32;
	add.s64 	%rd4248, %rd4246, %rd4247;
	shr.u64 	%rd4249, %rd4244, 32;
	shl.b64 	%rd4250, %rd4244, 32;
	and.b64  	%rd4251, %rd4237, 4294967295;
	or.b64  	%rd4252, %rd4250, %rd4251;
	add.s64 	%rd4253, %rd4211, %rd4233;
	add.s64 	%rd4254, %rd4253, %rd4252;
	max.u64 	%rd4255, %rd4211, %rd4253;
	setp.gt.u64 	%p347, %rd4255, %rd4254;
	selp.u64 	%rd4256, 1, 0, %p347;
	add.s64 	%rd4257, %rd4248, %rd4212;
	add.s64 	%rd4258, %rd4257, %rd4249;
	add.s64 	%rd4259, %rd4258, %rd4256;
	add.s64 	%rd4260, %rd4231, %rd4194;
	setp.lt.u64 	%p348, %rd4260, %rd4231;
	selp.u64 	%rd4261, 1, 0, %p348;
	add.s64 	%rd4262, %rd4195, %rd4236;
	add.s64 	%rd4263, %rd4262, %rd4261;
	add.s64 	%rd4264, %rd4254, %rd4261;
	add.s64 	%rd4265, %rd4264, %rd4252;
	max.u64 	%rd4266, %rd4254, %rd4264;
	setp.gt.u64 	%p349, %rd4266, %rd4265;
	selp.u64 	%rd4267, 1, 0, %p349;
	add.s64 	%rd4268, %rd4248, %rd4259;
	add.s64 	%rd4269, %rd4268, %rd4249;
	add.s64 	%rd4270, %rd4269, %rd4267;
	add.s64 	%rd4271, %rd4265, %rd4211;
	setp.lt.u64 	%p350, %rd4271, %rd4265;
	selp.u64 	%rd4272, 1, 0, %p350;
	add.s64 	%rd4273, %rd4212, %rd4270;
	add.s64 	%rd4274, %rd4273, %rd4272;
	ld.const.u64 	%rd4275, [MU_P];
	mul.lo.s64 	%rd4276, %rd4275, %rd4160;
	mul.lo.s64 	%rd4277, %rd542, %rd4276;
	mul.hi.u64 	%rd4278, %rd542, %rd4276;
	add.cc.s64 	%rd4279, %rd4277, %rd4160;
	addc.cc.s64 	%rd4280, %rd4278, 0;
	mul.lo.s64 	%rd4281, %rd541, %rd4276;
	mul.hi.u64 	%rd4282, %rd541, %rd4276;
	mov.b64 	%rd4283, 0;
	add.cc.s64 	%rd4284, %rd4280, %rd4213;
	addc.cc.s64 	%rd4285, %rd4283, 0;
	add.cc.s64 	%rd4286, %rd4284, %rd4281;
	addc.cc.s64 	%rd4287, %rd4285, %rd4282;
	mul.lo.s64 	%rd4288, %rd540, %rd4276;
	mul.hi.u64 	%rd4289, %rd540, %rd4276;
	add.cc.s64 	%rd4290, %rd4287, %rd4260;
	addc.cc.s64 	%rd4291, %rd4283, 0;
	add.cc.s64 	%rd4292, %rd4290, %rd4288;
	addc.cc.s64 	%rd4293, %rd4291, %rd4289;
	mul.lo.s64 	%rd4294, %rd539, %rd4276;
	mul.hi.u64 	%rd4295, %rd539, %rd4276;
	add.cc.s64 	%rd4296, %rd4293, %rd4271;
	addc.cc.s64 	%rd4297, %rd4283, 0;
	add.cc.s64 	%rd4298, %rd4296, %rd4294;
	addc.cc.s64 	%rd4299, %rd4297, %rd4295;
	add.s64 	%rd4300, %rd4161, %rd4299;
	setp.lt.u64 	%p351, %rd4300, %rd4161;
	selp.u64 	%rd4301, 1, 0, %p351;
	add.s64 	%rd4302, %rd4216, %rd4301;
	setp.lt.u64 	%p352, %rd4302, %rd4216;
	selp.u64 	%rd4303, 1, 0, %p352;
	add.s64 	%rd4304, %rd4263, %rd4303;
	setp.lt.u64 	%p353, %rd4304, %rd4263;
	selp.u64 	%rd4305, 1, 0, %p353;
	add.s64 	%rd4306, %rd4274, %rd4305;
	mul.lo.s64 	%rd4307, %rd4275, %rd4286;
	mul.lo.s64 	%rd4308, %rd542, %rd4307;
	mul.hi.u64 	%rd4309, %rd542, %rd4307;
	add.cc.s64 	%rd4310, %rd4308, %rd4286;
	addc.cc.s64 	%rd4311, %rd4309, 0;
	mul.lo.s64 	%rd4312, %rd541, %rd4307;
	mul.hi.u64 	%rd4313, %rd541, %rd4307;
	add.cc.s64 	%rd4314, %rd4311, %rd4292;
	addc.cc.s64 	%rd4315, %rd4283, 0;
	add.cc.s64 	%rd4316, %rd4314, %rd4312;
	addc.cc.s64 	%rd4317, %rd4315, %rd4313;
	mul.lo.s64 	%rd4318, %rd540, %rd4307;
	mul.hi.u64 	%rd4319, %rd540, %rd4307;
	add.cc.s64 	%rd4320, %rd4317, %rd4298;
	addc.cc.s64 	%rd4321, %rd4283, 0;
	add.cc.s64 	%rd4322, %rd4320, %rd4318;
	addc.cc.s64 	%rd4323, %rd4321, %rd4319;
	mul.lo.s64 	%rd4324, %rd539, %rd4307;
	mul.hi.u64 	%rd4325, %rd539, %rd4307;
	add.cc.s64 	%rd4326, %rd4323, %rd4300;
	addc.cc.s64 	%rd4327, %rd4283, 0;
	add.cc.s64 	%rd4328, %rd4326, %rd4324;
	addc.cc.s64 	%rd4329, %rd4327, %rd4325;
	add.s64 	%rd4330, %rd4302, %rd4329;
	setp.lt.u64 	%p354, %rd4330, %rd4302;
	selp.u64 	%rd4331, 1, 0, %p354;
	add.s64 	%rd4332, %rd4304, %rd4331;
	setp.lt.u64 	%p355, %rd4332, %rd4304;
	selp.u64 	%rd4333, 1, 0, %p355;
	add.s64 	%rd4334, %rd4306, %rd4333;
	mul.lo.s64 	%rd4335, %rd4275, %rd4316;
	mul.lo.s64 	%rd4336, %rd542, %rd4335;
	mul.hi.u64 	%rd4337, %rd542, %rd4335;
	add.cc.s64 	%rd4338, %rd4336, %rd4316;
	addc.cc.s64 	%rd4339, %rd4337, 0;
	mul.lo.s64 	%rd4340, %rd541, %rd4335;
	mul.hi.u64 	%rd4341, %rd541, %rd4335;
	add.cc.s64 	%rd4342, %rd4339, %rd4322;
	addc.cc.s64 	%rd4343, %rd4283, 0;
	add.cc.s64 	%rd4344, %rd4342, %rd4340;
	addc.cc.s64 	%rd4345, %rd4343, %rd4341;
	mul.lo.s64 	%rd4346, %rd540, %rd4335;
	mul.hi.u64 	%rd4347, %rd540, %rd4335;
	add.cc.s64 	%rd4348, %rd4345, %rd4328;
	addc.cc.s64 	%rd4349, %rd4283, 0;
	add.cc.s64 	%rd4350, %rd4348, %rd4346;
	addc.cc.s64 	%rd4351, %rd4349, %rd4347;
	mul.lo.s64 	%rd4352, %rd539, %rd4335;
	mul.hi.u64 	%rd4353, %rd539, %rd4335;
	add.cc.s64 	%rd4354, %rd4351, %rd4330;
	addc.cc.s64 	%rd4355, %rd4283, 0;
	add.cc.s64 	%rd4356, %rd4354, %rd4352;
	addc.cc.s64 	%rd4357, %rd4355, %rd4353;
	add.s64 	%rd4358, %rd4332, %rd4357;
	setp.lt.u64 	%p356, %rd4358, %rd4332;
	selp.u64 	%rd4359, 1, 0, %p356;
	add.s64 	%rd4360, %rd4334, %rd4359;
	mul.lo.s64 	%rd4361, %rd4275, %rd4344;
	mul.lo.s64 	%rd4362, %rd542, %rd4361;
	mul.hi.u64 	%rd4363, %rd542, %rd4361;
	add.cc.s64 	%rd4364, %rd4362, %rd4344;
	addc.cc.s64 	%rd4365, %rd4363, 0;
	mul.lo.s64 	%rd4366, %rd541, %rd4361;
	mul.hi.u64 	%rd4367, %rd541, %rd4361;
	add.cc.s64 	%rd4368, %rd4365, %rd4350;
	addc.cc.s64 	%rd4369, %rd4283, 0;
	add.cc.s64 	%rd551, %rd4368, %rd4366;
	addc.cc.s64 	%rd4370, %rd4369, %rd4367;
	mul.lo.s64 	%rd4371, %rd540, %rd4361;
	mul.hi.u64 	%rd4372, %rd540, %rd4361;
	add.cc.s64 	%rd4373, %rd4370, %rd4356;
	addc.cc.s64 	%rd4374, %rd4283, 0;
	add.cc.s64 	%rd552, %rd4373, %rd4371;
	addc.cc.s64 	%rd4375, %rd4374, %rd4372;
	mul.lo.s64 	%rd4376, %rd539, %rd4361;
	mul.hi.u64 	%rd4377, %rd539, %rd4361;
	add.cc.s64 	%rd4378, %rd4375, %rd4358;
	addc.cc.s64 	%rd4379, %rd4283, 0;
	add.cc.s64 	%rd553, %rd4378, %rd4376;
	addc.cc.s64 	%rd4380, %rd4379, %rd4377;
	add.s64 	%rd7972, %rd4360, %rd4380;
	setp.gt.u64 	%p357, %rd7972, %rd539;
	@%p357 bra 	$L__BB3_232;
	setp.lt.u64 	%p358, %rd7972, %rd539;
	mov.u64 	%rd7973, %rd553;
	mov.u64 	%rd7974, %rd552;
	mov.u64 	%rd7975, %rd551;
	@%p358 bra 	$L__BB3_233;
	setp.lt.u64 	%p359, %rd540, %rd553;
	@%p359 bra 	$L__BB3_232;
	setp.gt.u64 	%p360, %rd540, %rd553;
	mov.u64 	%rd7973, %rd553;
	mov.u64 	%rd7974, %rd552;
	mov.u64 	%rd7975, %rd551;
	@%p360 bra 	$L__BB3_233;
	setp.lt.u64 	%p361, %rd541, %rd552;
	@%p361 bra 	$L__BB3_232;
	setp.gt.u64 	%p362, %rd541, %rd552;
	setp.gt.u64 	%p363, %rd542, %rd551;
	or.pred  	%p364, %p362, %p363;
	mov.u64 	%rd7973, %rd553;
	mov.u64 	%rd7974, %rd552;
	mov.u64 	%rd7975, %rd551;
	@%p364 bra 	$L__BB3_233;
$L__BB3_232:
	sub.s64 	%rd7975, %rd551, %rd542;
	setp.lt.u64 	%p365, %rd551, %rd542;
	selp.u64 	%rd4381, 1, 0, %p365;
	add.s64 	%rd4382, %rd541, %rd4381;
	sub.s64 	%rd7974, %rd552, %rd4382;
	setp.lt.u64 	%p366, %rd552, %rd4382;
	selp.u64 	%rd4383, 1, 0, %p366;
	add.s64 	%rd4384, %rd540, %rd4383;
	sub.s64 	%rd7973, %rd553, %rd4384;
	setp.lt.u64 	%p367, %rd553, %rd4384;
	selp.u64 	%rd4385, 1, 0, %p367;
	add.s64 	%rd4386, %rd539, %rd4385;
	sub.s64 	%rd7972, %rd7972, %rd4386;
$L__BB3_233:
	sub.s64 	%rd7979, %rd7975, %rd7963;
	setp.lt.u64 	%p368, %rd7975, %rd7963;
	selp.u64 	%rd4387, 1, 0, %p368;
	add.s64 	%rd4388, %rd7962, %rd4387;
	sub.s64 	%rd7978, %rd7974, %rd4388;
	setp.lt.u64 	%p369, %rd7974, %rd4388;
	selp.u64 	%rd4389, 1, 0, %p369;
	add.s64 	%rd4390, %rd7961, %rd4389;
	sub.s64 	%rd7977, %rd7973, %rd4390;
	setp.lt.u64 	%p370, %rd7973, %rd4390;
	selp.u64 	%rd4391, 1, 0, %p370;
	add.s64 	%rd4392, %rd7960, %rd4391;
	sub.s64 	%rd7976, %rd7972, %rd4392;
	setp.ge.u64 	%p371, %rd7972, %rd4392;
	@%p371 bra 	$L__BB3_235;
	add.s64 	%rd567, %rd7979, %rd542;
	setp.ge.u64 	%p372, %rd567, %rd7979;
	setp.lt.u64 	%p373, %rd567, %rd7979;
	selp.u64 	%rd4393, 1, 0, %p373;
	add.s64 	%rd4394, %rd7978, %rd4393;
	add.s64 	%rd568, %rd4394, %rd541;
	setp.lt.u64 	%p374, %rd568, %rd7978;
	setp.eq.s64 	%p375, %rd568, %rd7978;
	selp.u32 	%r64, -1, 0, %p375;
	selp.u32 	%r65, -1, 0, %p374;
	selp.b32 	%r66, %r65, %r64, %p372;
	and.b32  	%r68, %r66, 1;
	setp.eq.b32 	%p376, %r68, 1;
	or.pred  	%p377, %p374, %p376;
	selp.u64 	%rd4395, 1, 0, %p377;
	add.s64 	%rd4396, %rd7977, %rd4395;
	add.s64 	%rd569, %rd4396, %rd540;
	setp.ge.u64 	%p378, %rd569, %rd7977;
	setp.lt.u64 	%p379, %rd569, %rd7977;
	setp.eq.s64 	%p380, %rd569, %rd7977;
	selp.u32 	%r69, -1, 0, %p379;
	selp.u32 	%r70, -1, 0, %p380;
	selp.b32 	%r71, %r70, %r69, %p377;
	selp.b32 	%r72, %r71, %r69, %p378;
	cvt.u64.u32 	%rd4397, %r72;
	and.b64  	%rd4398, %rd4397, 1;
	add.s64 	%rd4399, %rd7976, %rd4398;
	add.s64 	%rd7976, %rd4399, %rd539;
	mov.u64 	%rd7977, %rd569;
	mov.u64 	%rd7978, %rd568;
	mov.u64 	%rd7979, %rd567;
$L__BB3_235:
	sub.s64 	%rd7983, %rd7979, %rd7967;
	setp.lt.u64 	%p381, %rd7979, %rd7967;
	selp.u64 	%rd4400, 1, 0, %p381;
	add.s64 	%rd4401, %rd7966, %rd4400;
	sub.s64 	%rd7982, %rd7978, %rd4401;
	setp.lt.u64 	%p382, %rd7978, %rd4401;
	selp.u64 	%rd4402, 1, 0, %p382;
	add.s64 	%rd4403, %rd7965, %rd4402;
	sub.s64 	%rd7981, %rd7977, %rd4403;
	setp.lt.u64 	%p383, %rd7977, %rd4403;
	selp.u64 	%rd4404, 1, 0, %p383;
	add.s64 	%rd4405, %rd7964, %rd4404;
	sub.s64 	%rd7980, %rd7976, %rd4405;
	setp.ge.u64 	%p384, %rd7976, %rd4405;
	@%p384 bra 	$L__BB3_237;
	add.s64 	%rd579, %rd7983, %rd542;
	setp.ge.u64 	%p385, %rd579, %rd7983;
	setp.lt.u64 	%p386, %rd579, %rd7983;
	selp.u64 	%rd4406, 1, 0, %p386;
	add.s64 	%rd4407, %rd7982, %rd4406;
	add.s64 	%rd580, %rd4407, %rd541;
	setp.lt.u64 	%p387, %rd580, %rd7982;
	setp.eq.s64 	%p388, %rd580, %rd7982;
	selp.u32 	%r73, -1, 0, %p388;
	selp.u32 	%r74, -1, 0, %p387;
	selp.b32 	%r75, %r74, %r73, %p385;
	and.b32  	%r77, %r75, 1;
	setp.eq.b32 	%p389, %r77, 1;
	or.pred  	%p390, %p387, %p389;
	selp.u64 	%rd4408, 1, 0, %p390;
	add.s64 	%rd4409, %rd7981, %rd4408;
	add.s64 	%rd581, %rd4409, %rd540;
	setp.ge.u64 	%p391, %rd581, %rd7981;
	setp.lt.u64 	%p392, %rd581, %rd7981;
	setp.eq.s64 	%p393, %rd581, %rd7981;
	selp.u32 	%r78, -1, 0, %p392;
	selp.u32 	%r79, -1, 0, %p393;
	selp.b32 	%r80, %r79, %r78, %p390;
	selp.b32 	%r81, %r80, %r78, %p391;
	cvt.u64.u32 	%rd4410, %r81;
	and.b64  	%rd4411, %rd4410, 1;
	add.s64 	%rd4412, %rd7980, %rd4411;
	add.s64 	%rd7980, %rd4412, %rd539;
	mov.u64 	%rd7981, %rd581;
	mov.u64 	%rd7982, %rd580;
	mov.u64 	%rd7983, %rd579;
$L__BB3_237:
	sub.s64 	%rd7987, %rd7983, %rd7967;
	setp.lt.u64 	%p394, %rd7983, %rd7967;
	selp.u64 	%rd4413, 1, 0, %p394;
	add.s64 	%rd4414, %rd7966, %rd4413;
	sub.s64 	%rd7986, %rd7982, %rd4414;
	setp.lt.u64 	%p395, %rd7982, %rd4414;
	selp.u64 	%rd4415, 1, 0, %p395;
	add.s64 	%rd4416, %rd7965, %rd4415;
	sub.s64 	%rd7985, %rd7981, %rd4416;
	setp.lt.u64 	%p396, %rd7981, %rd4416;
	selp.u64 	%rd4417, 1, 0, %p396;
	add.s64 	%rd4418, %rd7964, %rd4417;
	sub.s64 	%rd7984, %rd7980, %rd4418;
	setp.ge.u64 	%p397, %rd7980, %rd4418;
	@%p397 bra 	$L__BB3_239;
	add.s64 	%rd591, %rd7987, %rd542;
	setp.ge.u64 	%p398, %rd591, %rd7987;
	setp.lt.u64 	%p399, %rd591, %rd7987;
	selp.u64 	%rd4419, 1, 0, %p399;
	add.s64 	%rd4420, %rd7986, %rd4419;
	add.s64 	%rd592, %rd4420, %rd541;
	setp.lt.u64 	%p400, %rd592, %rd7986;
	setp.eq.s64 	%p401, %rd592, %rd7986;
	selp.u32 	%r82, -1, 0, %p401;
	selp.u32 	%r83, -1, 0, %p400;
	selp.b32 	%r84, %r83, %r82, %p398;
	and.b32  	%r86, %r84, 1;
	setp.eq.b32 	%p402, %r86, 1;
	or.pred  	%p403, %p400, %p402;
	selp.u64 	%rd4421, 1, 0, %p403;
	add.s64 	%rd4422, %rd7985, %rd4421;
	add.s64 	%rd593, %rd4422, %rd540;
	setp.ge.u64 	%p404, %rd593, %rd7985;
	setp.lt.u64 	%p405, %rd593, %rd7985;
	setp.eq.s64 	%p406, %rd593, %rd7985;
	selp.u32 	%r87, -1, 0, %p405;
	selp.u32 	%r88, -1, 0, %p406;
	selp.b32 	%r89, %r88, %r87, %p403;
	selp.b32 	%r90, %r89, %r87, %p404;
	cvt.u64.u32 	%rd4423, %r90;
	and.b64  	%rd4424, %rd4423, 1;
	add.s64 	%rd4425, %rd7984, %rd4424;
	add.s64 	%rd7984, %rd4425, %rd539;
	mov.u64 	%rd7985, %rd593;
	mov.u64 	%rd7986, %rd592;
	mov.u64 	%rd7987, %rd591;
$L__BB3_239:
	sub.s64 	%rd7991, %rd7967, %rd7987;
	setp.lt.u64 	%p407, %rd7967, %rd7987;
	selp.u64 	%rd4426, 1, 0, %p407;
	add.s64 	%rd4427, %rd7986, %rd4426;
	sub.s64 	%rd7990, %rd7966, %rd4427;
	setp.lt.u64 	%p408, %rd7966, %rd4427;
	selp.u64 	%rd4428, 1, 0, %p408;
	add.s64 	%rd4429, %rd7985, %rd4428;
	sub.s64 	%rd7989, %rd7965, %rd4429;
	setp.lt.u64 	%p409, %rd7965, %rd4429;
	selp.u64 	%rd4430, 1, 0, %p409;
	add.s64 	%rd4431, %rd7984, %rd4430;
	sub.s64 	%rd7988, %rd7964, %rd4431;
	setp.ge.u64 	%p410, %rd7964, %rd4431;
	@%p410 bra 	$L__BB3_241;
	add.s64 	%rd603, %rd7991, %rd542;
	setp.ge.u64 	%p411, %rd603, %rd7991;
	setp.lt.u64 	%p412, %rd603, %rd7991;
	selp.u64 	%rd4432, 1, 0, %p412;
	add.s64 	%rd4433, %rd7990, %rd4432;
	add.s64 	%rd604, %rd4433, %rd541;
	setp.lt.u64 	%p413, %rd604, %rd7990;
	setp.eq.s64 	%p414, %rd604, %rd7990;
	selp.u32 	%r91, -1, 0, %p414;
	selp.u32 	%r92, -1, 0, %p413;
	selp.b32 	%r93, %r92, %r91, %p411;
	and.b32  	%r95, %r93, 1;
	setp.eq.b32 	%p415, %r95, 1;
	or.pred  	%p416, %p413, %p415;
	selp.u64 	%rd4434, 1, 0, %p416;
	add.s64 	%rd4435, %rd7989, %rd4434;
	add.s64 	%rd605, %rd4435, %rd540;
	setp.ge.u64 	%p417, %rd605, %rd7989;
	setp.lt.u64 	%p418, %rd605, %rd7989;
	setp.eq.s64 	%p419, %rd605, %rd7989;
	selp.u32 	%r96, -1, 0, %p418;
	selp.u32 	%r97, -1, 0, %p419;
	selp.b32 	%r98, %r97, %r96, %p416;
	selp.b32 	%r99, %r98, %r96, %p417;
	cvt.u64.u32 	%rd4436, %r99;
	and.b64  	%rd4437, %rd4436, 1;
	add.s64 	%rd4438, %rd7988, %rd4437;
	add.s64 	%rd7988, %rd4438, %rd539;
	mov.u64 	%rd7989, %rd605;
	mov.u64 	%rd7990, %rd604;
	mov.u64 	%rd7991, %rd603;
$L__BB3_241:
	ld.const.u64 	%rd612, [P_CONST+16];
	ld.const.u64 	%rd613, [P_CONST+8];
	ld.const.u64 	%rd4439, [P_CONST];
	shr.u64 	%rd4440, %rd7991, 32;
	and.b64  	%rd4441, %rd7991, 4294967295;
	mul.lo.s64 	%rd4442, %rd4441, %rd543;
	mul.lo.s64 	%rd4443, %rd4440, %rd543;
	mul.lo.s64 	%rd4444, %rd4441, %rd544;
	shr.u64 	%rd4445, %rd4442, 32;
	and.b64  	%rd4446, %rd4443, 4294967295;
	add.s64 	%rd4447, %rd4445, %rd4446;
	and.b64  	%rd4448, %rd4444, 4294967295;
	add.s64 	%rd4449, %rd4447, %rd4448;
	shr.u64 	%rd4450, %rd4443, 32;
	mad.lo.s64 	%rd4451, %rd4440, %rd544, %rd4450;
	shr.u64 	%rd4452, %rd4444, 32;
	add.s64 	%rd4453, %rd4451, %rd4452;
	shr.u64 	%rd4454, %rd4449, 32;
	shl.b64 	%rd4455, %rd4449, 32;
	and.b64  	%rd4456, %rd4442, 4294967295;
	or.b64  	%rd4457, %rd4455, %rd4456;
	add.s64 	%rd4458, %rd4453, %rd4454;
	shr.u64 	%rd4459, %rd7990, 32;
	and.b64  	%rd4460, %rd7990, 4294967295;
	mul.lo.s64 	%rd4461, %rd4460, %rd543;
	mul.lo.s64 	%rd4462, %rd4459, %rd543;
	mul.lo.s64 	%rd4463, %rd4460, %rd544;
	shr.u64 	%rd4464, %rd4461, 32;
	and.b64  	%rd4465, %rd4462, 4294967295;
	add.s64 	%rd4466, %rd4464, %rd4465;
	and.b64  	%rd4467, %rd4463, 4294967295;
	add.s64 	%rd4468, %rd4466, %rd4467;
	shr.u64 	%rd4469, %rd4462, 32;
	mad.lo.s64 	%rd4470, %rd4459, %rd544, %rd4469;
	shr.u64 	%rd4471, %rd4463, 32;
	add.s64 	%rd4472, %rd4470, %rd4471;
	shr.u64 	%rd4473, %rd4468, 32;
	shl.b64 	%rd4474, %rd4468, 32;
	and.b64  	%rd4475, %rd4461, 4294967295;
	or.b64  	%rd4476, %rd4474, %rd4475;
	add.s64 	%rd4477, %rd4472, %rd4473;
	shr.u64 	%rd4478, %rd7989, 32;
	and.b64  	%rd4479, %rd7989, 4294967295;
	mul.lo.s64 	%rd4480, %rd4479, %rd543;
	mul.lo.s64 	%rd4481, %rd4478, %rd543;
	mul.lo.s64 	%rd4482, %rd4479, %rd544;
	shr.u64 	%rd4483, %rd4480, 32;
	and.b64  	%rd4484, %rd4481, 4294967295;
	add.s64 	%rd4485, %rd4483, %rd4484;
	and.b64  	%rd4486, %rd4482, 4294967295;
	add.s64 	%rd4487, %rd4485, %rd4486;
	shr.u64 	%rd4488, %rd4481, 32;
	mad.lo.s64 	%rd4489, %rd4478, %rd544, %rd4488;
	shr.u64 	%rd4490, %rd4482, 32;
	add.s64 	%rd4491, %rd4489, %rd4490;
	shr.u64 	%rd4492, %rd4487, 32;
	shl.b64 	%rd4493, %rd4487, 32;
	and.b64  	%rd4494, %rd4480, 4294967295;
	or.b64  	%rd4495, %rd4493, %rd4494;
	add.s64 	%rd4496, %rd4491, %rd4492;
	shr.u64 	%rd4497, %rd7988, 32;
	and.b64  	%rd4498, %rd7988, 4294967295;
	mul.lo.s64 	%rd4499, %rd4498, %rd543;
	mul.lo.s64 	%rd4500, %rd4497, %rd543;
	mul.lo.s64 	%rd4501, %rd4498, %rd544;
	shr.u64 	%rd4502, %rd4499, 32;
	and.b64  	%rd4503, %rd4500, 4294967295;
	add.s64 	%rd4504, %rd4502, %rd4503;
	and.b64  	%rd4505, %rd4501, 4294967295;
	add.s64 	%rd4506, %rd4504, %rd4505;
	shr.u64 	%rd4507, %rd4500, 32;
	mad.lo.s64 	%rd4508, %rd4497, %rd544, %rd4507;
	shr.u64 	%rd4509, %rd4501, 32;
	add.s64 	%rd4510, %rd4508, %rd4509;
	shr.u64 	%rd4511, %rd4506, 32;
	shl.b64 	%rd4512, %rd4506, 32;
	and.b64  	%rd4513, %rd4499, 4294967295;
	or.b64  	%rd4514, %rd4512, %rd4513;
	add.s64 	%rd4515, %rd4510, %rd4511;
	mul.lo.s64 	%rd4516, %rd4441, %rd546;
	mul.lo.s64 	%rd4517, %rd4440, %rd546;
	mul.lo.s64 	%rd4518, %rd4441, %rd545;
	shr.u64 	%rd4519, %rd4516, 32;
	and.b64  	%rd4520, %rd4517, 4294967295;
	add.s64 	%rd4521, %rd4519, %rd4520;
	and.b64  	%rd4522, %rd4518, 4294967295;
	add.s64 	%rd4523, %rd4521, %rd4522;
	shr.u64 	%rd4524, %rd4517, 32;
	mad.lo.s64 	%rd4525, %rd4440, %rd545, %rd4524;
	shr.u64 	%rd4526, %rd4518, 32;
	add.s64 	%rd4527, %rd4525, %rd4526;
	shr.u64 	%rd4528, %rd4523, 32;
	shl.b64 	%rd4529, %rd4523, 32;
	and.b64  	%rd4530, %rd4516, 4294967295;
	or.b64  	%rd4531, %rd4529, %rd4530;
	add.s64 	%rd4532, %rd4476, %rd4531;
	setp.lt.u64 	%p420, %rd4532, %rd4476;
	selp.u64 	%rd4533, 1, 0, %p420;
	add.s64 	%rd4534, %rd4527, %rd4477;
	add.s64 	%rd4535, %rd4534, %rd4528;
	add.s64 	%rd4536, %rd4535, %rd4533;
	mul.lo.s64 	%rd4537, %rd4460, %rd546;
	mul.lo.s64 	%rd4538, %rd4459, %rd546;
	mul.lo.s64 	%rd4539, %rd4460, %rd545;
	shr.u64 	%rd4540, %rd4537, 32;
	and.b64  	%rd4541, %rd4538, 4294967295;
	add.s64 	%rd4542, %rd4540, %rd4541;
	and.b64  	%rd4543, %rd4539, 4294967295;
	add.s64 	%rd4544, %rd4542, %rd4543;
	shr.u64 	%rd4545, %rd4538, 32;
	mad.lo.s64 	%rd4546, %rd4459, %rd545, %rd4545;
	shr.u64 	%rd4547, %rd4539, 32;
	add.s64 	%rd4548, %rd4546, %rd4547;
	shr.u64 	%rd4549, %rd4544, 32;
	shl.b64 	%rd4550, %rd4544, 32;
	and.b64  	%rd4551, %rd4537, 4294967295;
	or.b64  	%rd4552, %rd4550, %rd4551;
	add.s64 	%rd4553, %rd4495, %rd4533;
	add.s64 	%rd4554, %rd4553, %rd4552;
	max.u64 	%rd4555, %rd4495, %rd4553;
	setp.gt.u64 	%p421, %rd4555, %rd4554;
	selp.u64 	%rd4556, 1, 0, %p421;
	add.s64 	%rd4557, %rd4548, %rd4496;
	add.s64 	%rd4558, %rd4557, %rd4549;
	add.s64 	%rd4559, %rd4558, %rd4556;
	mul.lo.s64 	%rd4560, %rd4479, %rd546;
	mul.lo.s64 	%rd4561, %rd4478, %rd546;
	mul.lo.s64 	%rd4562, %rd4479, %rd545;
	shr.u64 	%rd4563, %rd4560, 32;
	and.b64  	%rd4564, %rd4561, 4294967295;
	add.s64 	%rd4565, %rd4563, %rd4564;
	and.b64  	%rd4566, %rd4562, 4294967295;
	add.s64 	%rd4567, %rd4565, %rd4566;
	shr.u64 	%rd4568, %rd4561, 32;
	mad.lo.s64 	%rd4569, %rd4478, %rd545, %rd4568;
	shr.u64 	%rd4570, %rd4562, 32;
	add.s64 	%rd4571, %rd4569, %rd4570;
	shr.u64 	%rd4572, %rd4567, 32;
	shl.b64 	%rd4573, %rd4567, 32;
	and.b64  	%rd4574, %rd4560, 4294967295;
	or.b64  	%rd4575, %rd4573, %rd4574;
	add.s64 	%rd4576, %rd4514, %rd4556;
	add.s64 	%rd4577, %rd4576, %rd4575;
	max.u64 	%rd4578, %rd4514, %rd4576;
	setp.gt.u64 	%p422, %rd4578, %rd4577;
	selp.u64 	%rd4579, 1, 0, %p422;
	add.s64 	%rd4580, %rd4571, %rd4515;
	add.s64 	%rd4581, %rd4580, %rd4572;
	add.s64 	%rd4582, %rd4581, %rd4579;
	mul.lo.s64 	%rd4583, %rd4441, %rd548;
	mul.lo.s64 	%rd4584, %rd4440, %rd548;
	mul.lo.s64 	%rd4585, %rd4441, %rd547;
	shr.u64 	%rd4586, %rd4583, 32;
	and.b64  	%rd4587, %rd4584, 4294967295;
	add.s64 	%rd4588, %rd4586, %rd4587;
	and.b64  	%rd4589, %rd4585, 4294967295;
	add.s64 	%rd4590, %rd4588, %rd4589;
	shr.u64 	%rd4591, %rd4584, 32;
	mad.lo.s64 	%rd4592, %rd4440, %rd547, %rd4591;
	shr.u64 	%rd4593, %rd4585, 32;
	add.s64 	%rd4594, %rd4592, %rd4593;
	shr.u64 	%rd4595, %rd4590, 32;
	shl.b64 	%rd4596, %rd4590, 32;
	and.b64  	%rd4597, %rd4583, 4294967295;
	or.b64  	%rd4598, %rd4596, %rd4597;
	add.s64 	%rd4599, %rd4554, %rd4598;
	setp.lt.u64 	%p423, %rd4599, %rd4554;
	selp.u64 	%rd4600, 1, 0, %p423;
	add.s64 	%rd4601, %rd4594, %rd4559;
	add.s64 	%rd4602, %rd4601, %rd4595;
	add.s64 	%rd4603, %rd4602, %rd4600;
	mul.lo.s64 	%rd4604, %rd4460, %rd548;
	mul.lo.s64 	%rd4605, %rd4459, %rd548;
	mul.lo.s64 	%rd4606, %rd4460, %rd547;
	shr.u64 	%rd4607, %rd4604, 32;
	and.b64  	%rd4608, %rd4605, 4294967295;
	add.s64 	%rd4609, %rd4607, %rd4608;
	and.b64  	%rd4610, %rd4606, 4294967295;
	add.s64 	%rd4611, %rd4609, %rd4610;
	shr.u64 	%rd4612, %rd4605, 32;
	mad.lo.s64 	%rd4613, %rd4459, %rd547, %rd4612;
	shr.u64 	%rd4614, %rd4606, 32;
	add.s64 	%rd4615, %rd4613, %rd4614;
	shr.u64 	%rd4616, %rd4611, 32;
	shl.b64 	%rd4617, %rd4611, 32;
	and.b64  	%rd4618, %rd4604, 4294967295;
	or.b64  	%rd4619, %rd4617, %rd4618;
	add.s64 	%rd4620, %rd4577, %rd4600;
	add.s64 	%rd4621, %rd4620, %rd4619;
	max.u64 	%rd4622, %rd4577, %rd4620;
	setp.gt.u64 	%p424, %rd4622, %rd4621;
	selp.u64 	%rd4623, 1, 0, %p424;
	add.s64 	%rd4624, %rd4615, %rd4582;
	add.s64 	%rd4625, %rd4624, %rd4616;
	add.s64 	%rd4626, %rd4625, %rd4623;
	mul.lo.s64 	%rd4627, %rd4441, %rd550;
	mul.lo.s64 	%rd4628, %rd4440, %rd550;
	mul.lo.s64 	%rd4629, %rd4441, %rd549;
	shr.u64 	%rd4630, %rd4627, 32;
	and.b64  	%rd4631, %rd4628, 4294967295;
	add.s64 	%rd4632, %rd4630, %rd4631;
	and.b64  	%rd4633, %rd4629, 4294967295;
	add.s64 	%rd4634, %rd4632, %rd4633;
	shr.u64 	%rd4635, %rd4628, 32;
	mad.lo.s64 	%rd4636, %rd4440, %rd549, %rd4635;
	shr.u64 	%rd4637, %rd4629, 32;
	add.s64 	%rd4638, %rd4636, %rd4637;
	shr.u64 	%rd4639, %rd4634, 32;
	shl.b64 	%rd4640, %rd4634, 32;
	and.b64  	%rd4641, %rd4627, 4294967295;
	or.b64  	%rd4642, %rd4640, %rd4641;
	add.s64 	%rd4643, %rd4621, %rd4642;
	setp.lt.u64 	%p425, %rd4643, %rd4621;
	selp.u64 	%rd4644, 1, 0, %p425;
	add.s64 	%rd4645, %rd4638, %rd4626;
	add.s64 	%rd4646, %rd4645, %rd4639;
	add.s64 	%rd4647, %rd4646, %rd4644;
	ld.const.u64 	%rd4648, [MU_P];
	mul.lo.s64 	%rd4649, %rd4648, %rd4457;
	mul.lo.s64 	%rd4650, %rd4439, %rd4649;
	mul.hi.u64 	%rd4651, %rd4439, %rd4649;
	add.cc.s64 	%rd4652, %rd4650, %rd4457;
	addc.cc.s64 	%rd4653, %rd4651, 0;
	mul.lo.s64 	%rd4654, %rd613, %rd4649;
	mul.hi.u64 	%rd4655, %rd613, %rd4649;
	mov.b64 	%rd4656, 0;
	add.cc.s64 	%rd4657, %rd4653, %rd4532;
	addc.cc.s64 	%rd4658, %rd4656, 0;
	add.cc.s64 	%rd4659, %rd4657, %rd4654;
	addc.cc.s64 	%rd4660, %rd4658, %rd4655;
	mul.lo.s64 	%rd4661, %rd612, %rd4649;
	mul.hi.u64 	%rd4662, %rd612, %rd4649;
	add.cc.s64 	%rd4663, %rd4660, %rd4599;
	addc.cc.s64 	%rd4664, %rd4656, 0;
	add.cc.s64 	%rd4665, %rd4663, %rd4661;
	addc.cc.s64 	%rd4666, %rd4664, %rd4662;
	mul.lo.s64 	%rd4667, %rd539, %rd4649;
	mul.hi.u64 	%rd4668, %rd539, %rd4649;
	add.cc.s64 	%rd4669, %rd4666, %rd4643;
	addc.cc.s64 	%rd4670, %rd4656, 0;
	add.cc.s64 	%rd4671, %rd4669, %rd4667;
	addc.cc.s64 	%rd4672, %rd4670, %rd4668;
	add.s64 	%rd4673, %rd4458, %rd4672;
	setp.lt.u64 	%p426, %rd4673, %rd4458;
	selp.u64 	%rd4674, 1, 0, %p426;
	add.s64 	%rd4675, %rd4536, %rd4674;
	setp.lt.u64 	%p427, %rd4675, %rd4536;
	selp.u64 	%rd4676, 1, 0, %p427;
	add.s64 	%rd4677, %rd4603, %rd4676;
	setp.lt.u64 	%p428, %rd4677, %rd4603;
	selp.u64 	%rd4678, 1, 0, %p428;
	add.s64 	%rd4679, %rd4647, %rd4678;
	mul.lo.s64 	%rd4680, %rd4648, %rd4659;
	mul.lo.s64 	%rd4681, %rd4439, %rd4680;
	mul.hi.u64 	%rd4682, %rd4439, %rd4680;
	add.cc.s64 	%rd4683, %rd4681, %rd4659;
	addc.cc.s64 	%rd4684, %rd4682, 0;
	mul.lo.s64 	%rd4685, %rd613, %rd4680;
	mul.hi.u64 	%rd4686, %rd613, %rd4680;
	add.cc.s64 	%rd4687, %rd4684, %rd4665;
	addc.cc.s64 	%rd4688, %rd4656, 0;
	add.cc.s64 	%rd4689, %rd4687, %rd4685;
	addc.cc.s64 	%rd4690, %rd4688, %rd4686;
	mul.lo.s64 	%rd4691, %rd612, %rd4680;
	mul.hi.u64 	%rd4692, %rd612, %rd4680;
	add.cc.s64 	%rd4693, %rd4690, %rd4671;
	addc.cc.s64 	%rd4694, %rd4656, 0;
	add.cc.s64 	%rd4695, %rd4693, %rd4691;
	addc.cc.s64 	%rd4696, %rd4694, %rd4692;
	mul.lo.s64 	%rd4697, %rd539, %rd4680;
	mul.hi.u64 	%rd4698, %rd539, %rd4680;
	add.cc.s64 	%rd4699, %rd4696, %rd4673;
	addc.cc.s64 	%rd4700, %rd4656, 0;
	add.cc.s64 	%rd4701, %rd4699, %rd4697;
	addc.cc.s64 	%rd4702, %rd4700, %rd4698;
	add.s64 	%rd4703, %rd4675, %rd4702;
	setp.lt.u64 	%p429, %rd4703, %rd4675;
	selp.u64 	%rd4704, 1, 0, %p429;
	add.s64 	%rd4705, %rd4677, %rd4704;
	setp.lt.u64 	%p430, %rd4705, %rd4677;
	selp.u64 	%rd4706, 1, 0, %p430;
	add.s64 	%rd4707, %rd4679, %rd4706;
	mul.lo.s64 	%rd4708, %rd4648, %rd4689;
	mul.lo.s64 	%rd4709, %rd4439, %rd4708;
	mul.hi.u64 	%rd4710, %rd4439, %rd4708;
	add.cc.s64 	%rd4711, %rd4709, %rd4689;
	addc.cc.s64 	%rd4712, %rd4710, 0;
	mul.lo.s64 	%rd4713, %rd613, %rd4708;
	mul.hi.u64 	%rd4714, %rd613, %rd4708;
	add.cc.s64 	%rd4715, %rd4712, %rd4695;
	addc.cc.s64 	%rd4716, %rd4656, 0;
	add.cc.s64 	%rd4717, %rd4715, %rd4713;
	addc.cc.s64 	%rd4718, %rd4716, %rd4714;
	mul.lo.s64 	%rd4719, %rd612, %rd4708;
	mul.hi.u64 	%rd4720, %rd612, %rd4708;
	add.cc.s64 	%rd4721, %rd4718, %rd4701;
	addc.cc.s64 	%rd4722, %rd4656, 0;
	add.cc.s64 	%rd4723, %rd4721, %rd4719;
	addc.cc.s64 	%rd4724, %rd4722, %rd4720;
	mul.lo.s64 	%rd4725, %rd539, %rd4708;
	mul.hi.u64 	%rd4726, %rd539, %rd4708;
	add.cc.s64 	%rd4727, %rd4724, %rd4703;
	addc.cc.s64 	%rd4728, %rd4656, 0;
	add.cc.s64 	%rd4729, %rd4727, %rd4725;
	addc.cc.s64 	%rd4730, %rd4728, %rd4726;
	add.s64 	%rd4731, %rd4705, %rd4730;
	setp.lt.u64 	%p431, %rd4731, %rd4705;
	selp.u64 	%rd4732, 1, 0, %p431;
	add.s64 	%rd4733, %rd4707, %rd4732;
	mul.lo.s64 	%rd4734, %rd4648, %rd4717;
	mul.lo.s64 	%rd4735, %rd4439, %rd4734;
	mul.hi.u64 	%rd4736, %rd4439, %rd4734;
	add.cc.s64 	%rd4737, %rd4735, %rd4717;
	addc.cc.s64 	%rd4738, %rd4736, 0;
	mul.lo.s64 	%rd4739, %rd613, %rd4734;
	mul.hi.u64 	%rd4740, %rd613, %rd4734;
	add.cc.s64 	%rd4741, %rd4738, %rd4723;
	addc.cc.s64 	%rd4742, %rd4656, 0;
	add.cc.s64 	%rd4743, %rd4741, %rd4739;
	addc.cc.s64 	%rd4744, %rd4742, %rd4740;
	mul.lo.s64 	%rd4745, %rd612, %rd4734;
	mul.hi.u64 	%rd4746, %rd612, %rd4734;
	add.cc.s64 	%rd4747, %rd4744, %rd4729;
	addc.cc.s64 	%rd4748, %rd4656, 0;
	add.cc.s64 	%rd614, %rd4747, %rd4745;
	addc.cc.s64 	%rd4749, %rd4748, %rd4746;
	mul.lo.s64 	%rd4750, %rd539, %rd4734;
	mul.hi.u64 	%rd4751, %rd539, %rd4734;
	add.cc.s64 	%rd4752, %rd4749, %rd4731;
	addc.cc.s64 	%rd4753, %rd4656, 0;
	add.cc.s64 	%rd615, %rd4752, %rd4750;
	addc.cc.s64 	%rd4754, %rd4753, %rd4751;
	add.s64 	%rd616, %rd4733, %rd4754;
	setp.gt.u64 	%p432, %rd616, %rd539;
	@%p432 bra 	$L__BB3_245;
	setp.ge.u64 	%p433, %rd616, %rd539;
	@%p433 bra 	$L__BB3_243;
	bra.uni 	$L__BB3_245;
$L__BB3_243:
	setp.lt.u64 	%p434, %rd612, %rd615;
	@%p434 bra 	$L__BB3_245;
	setp.gt.u64 	%p435, %rd612, %rd615;
$L__BB3_245:
	and.b64  	%rd4755, %rd7875, 4294967295;
	shr.u64 	%rd4756, %rd7875, 32;
	shr.u64 	%rd4757, %rd7963, 32;
	and.b64  	%rd4758, %rd7963, 4294967295;
	mul.lo.s64 	%rd4759, %rd4758, %rd4755;
	mul.lo.s64 	%rd4760, %rd4757, %rd4755;
	mul.lo.s64 	%rd4761, %rd4758, %rd4756;
	shr.u64 	%rd4762, %rd4759, 32;
	and.b64  	%rd4763, %rd4760, 4294967295;
	add.s64 	%rd4764, %rd4762, %rd4763;
	and.b64  	%rd4765, %rd4761, 4294967295;
	add.s64 	%rd4766, %rd4764, %rd4765;
	shr.u64 	%rd4767, %rd4760, 32;
	mad.lo.s64 	%rd4768, %rd4757, %rd4756, %rd4767;
	shr.u64 	%rd4769, %rd4761, 32;
	add.s64 	%rd4770, %rd4768, %rd4769;
	shr.u64 	%rd4771, %rd4766, 32;
	shl.b64 	%rd4772, %rd4766, 32;
	and.b64  	%rd4773, %rd4759, 4294967295;
	or.b64  	%rd4774, %rd4772, %rd4773;
	add.s64 	%rd4775, %rd4770, %rd4771;
	shr.u64 	%rd4776, %rd7962, 32;
	and.b64  	%rd4777, %rd7962, 4294967295;
	mul.lo.s64 	%rd4778, %rd4777, %rd4755;
	mul.lo.s64 	%rd4779, %rd4776, %rd4755;
	mul.lo.s64 	%rd4780, %rd4777, %rd4756;
	shr.u64 	%rd4781, %rd4778, 32;
	and.b64  	%rd4782, %rd4779, 4294967295;
	add.s64 	%rd4783, %rd4781, %rd4782;
	and.b64  	%rd4784, %rd4780, 4294967295;
	add.s64 	%rd4785, %rd4783, %rd4784;
	shr.u64 	%rd4786, %rd4779, 32;
	mad.lo.s64 	%rd4787, %rd4776, %rd4756, %rd4786;
	shr.u64 	%rd4788, %rd4780, 32;
	add.s64 	%rd4789, %rd4787, %rd4788;
	shr.u64 	%rd4790, %rd4785, 32;
	shl.b64 	%rd4791, %rd4785, 32;
	and.b64  	%rd4792, %rd4778, 4294967295;
	or.b64  	%rd4793, %rd4791, %rd4792;
	add.s64 	%rd4794, %rd4789, %rd4790;
	shr.u64 	%rd4795, %rd7961, 32;
	and.b64  	%rd4796, %rd7961, 4294967295;
	mul.lo.s64 	%rd4797, %rd4796, %rd4755;
	mul.lo.s64 	%rd4798, %rd4795, %rd4755;
	mul.lo.s64 	%rd4799, %rd4796, %rd4756;
	shr.u64 	%rd4800, %rd4797, 32;
	and.b64  	%rd4801, %rd4798, 4294967295;
	add.s64 	%rd4802, %rd4800, %rd4801;
	and.b64  	%rd4803, %rd4799, 4294967295;
	add.s64 	%rd4804, %rd4802, %rd4803;
	shr.u64 	%rd4805, %rd4798, 32;
	mad.lo.s64 	%rd4806, %rd4795, %rd4756, %rd4805;
	shr.u64 	%rd4807, %rd4799, 32;
	add.s64 	%rd4808, %rd4806, %rd4807;
	shr.u64 	%rd4809, %rd4804, 32;
	shl.b64 	%rd4810, %rd4804, 32;
	and.b64  	%rd4811, %rd4797, 4294967295;
	or.b64  	%rd4812, %rd4810, %rd4811;
	add.s64 	%rd4813, %rd4808, %rd4809;
	shr.u64 	%rd4814, %rd7960, 32;
	and.b64  	%rd4815, %rd7960, 4294967295;
	mul.lo.s64 	%rd4816, %rd4815, %rd4755;
	mul.lo.s64 	%rd4817, %rd4814, %rd4755;
	mul.lo.s64 	%rd4818, %rd4815, %rd4756;
	shr.u64 	%rd4819, %rd4816, 32;
	and.b64  	%rd4820, %rd4817, 4294967295;
	add.s64 	%rd4821, %rd4819, %rd4820;
	and.b64  	%rd4822, %rd4818, 4294967295;
	add.s64 	%rd4823, %rd4821, %rd4822;
	shr.u64 	%rd4824, %rd4817, 32;
	mad.lo.s64 	%rd4825, %rd4814, %rd4756, %rd4824;
	shr.u64 	%rd4826, %rd4818, 32;
	add.s64 	%rd4827, %rd4825, %rd4826;
	shr.u64 	%rd4828, %rd4823, 32;
	shl.b64 	%rd4829, %rd4823, 32;
	and.b64  	%rd4830, %rd4816, 4294967295;
	or.b64  	%rd4831, %rd4829, %rd4830;
	add.s64 	%rd4832, %rd4827, %rd4828;
	and.b64  	%rd4833, %rd7874, 4294967295;
	shr.u64 	%rd4834, %rd7874, 32;
	mul.lo.s64 	%rd4835, %rd4758, %rd4833;
	mul.lo.s64 	%rd4836, %rd4757, %rd4833;
	mul.lo.s64 	%rd4837, %rd4758, %rd4834;
	shr.u64 	%rd4838, %rd4835, 32;
	and.b64  	%rd4839, %rd4836, 4294967295;
	add.s64 	%rd4840, %rd4838, %rd4839;
	and.b64  	%rd4841, %rd4837, 4294967295;
	add.s64 	%rd4842, %rd4840, %rd4841;
	shr.u64 	%rd4843, %rd4836, 32;
	mad.lo.s64 	%rd4844, %rd4757, %rd4834, %rd4843;
	shr.u64 	%rd4845, %rd4837, 32;
	add.s64 	%rd4846, %rd4844, %rd4845;
	shr.u64 	%rd4847, %rd4842, 32;
	shl.b64 	%rd4848, %rd4842, 32;
	and.b64  	%rd4849, %rd4835, 4294967295;
	or.b64  	%rd4850, %rd4848, %rd4849;
	add.s64 	%rd4851, %rd4793, %rd4850;
	setp.lt.u64 	%p437, %rd4851, %rd4793;
	selp.u64 	%rd4852, 1, 0, %p437;
	add.s64 	%rd4853, %rd4846, %rd4794;
	add.s64 	%rd4854, %rd4853, %rd4847;
	add.s64 	%rd4855, %rd4854, %rd4852;
	mul.lo.s64 	%rd4856, %rd4777, %rd4833;
	mul.lo.s64 	%rd4857, %rd4776, %rd4833;
	mul.lo.s64 	%rd4858, %rd4777, %rd4834;
	shr.u64 	%rd4859, %rd4856, 32;
	and.b64  	%rd4860, %rd4857, 4294967295;
	add.s64 	%rd4861, %rd4859, %rd4860;
	and.b64  	%rd4862, %rd4858, 4294967295;
	add.s64 	%rd4863, %rd4861, %rd4862;
	shr.u64 	%rd4864, %rd4857, 32;
	mad.lo.s64 	%rd4865, %rd4776, %rd4834, %rd4864;
	shr.u64 	%rd4866, %rd4858, 32;
	add.s64 	%rd4867, %rd4865, %rd4866;
	shr.u64 	%rd4868, %rd4863, 32;
	shl.b64 	%rd4869, %rd4863, 32;
	and.b64  	%rd4870, %rd4856, 4294967295;
	or.b64  	%rd4871, %rd4869, %rd4870;
	add.s64 	%rd4872, %rd4812, %rd4852;
	add.s64 	%rd4873, %rd4872, %rd4871;
	max.u64 	%rd4874, %rd4812, %rd4872;
	setp.gt.u64 	%p438, %rd4874, %rd4873;
	selp.u64 	%rd4875, 1, 0, %p438;
	add.s64 	%rd4876, %rd4867, %rd4813;
	add.s64 	%rd4877, %rd4876, %rd4868;
	add.s64 	%rd4878, %rd4877, %rd4875;
	mul.lo.s64 	%rd4879, %rd4796, %rd4833;
	mul.lo.s64 	%rd4880, %rd4795, %rd4833;
	mul.lo.s64 	%rd4881, %rd4796, %rd4834;
	shr.u64 	%rd4882, %rd4879, 32;
	and.b64  	%rd4883, %rd4880, 4294967295;
	add.s64 	%rd4884, %rd4882, %rd4883;
	and.b64  	%rd4885, %rd4881, 4294967295;
	add.s64 	%rd4886, %rd4884, %rd4885;
	shr.u64 	%rd4887, %rd4880, 32;
	mad.lo.s64 	%rd4888, %rd4795, %rd4834, %rd4887;
	shr.u64 	%rd4889, %rd4881, 32;
	add.s64 	%rd4890, %rd4888, %rd4889;
	shr.u64 	%rd4891, %rd4886, 32;
	shl.b64 	%rd4892, %rd4886, 32;
	and.b64  	%rd4893, %rd4879, 4294967295;
	or.b64  	%rd4894, %rd4892, %rd4893;
	add.s64 	%rd4895, %rd4831, %rd4875;
	add.s64 	%rd4896, %rd4895, %rd4894;
	max.u64 	%rd4897, %rd4831, %rd4895;
	setp.gt.u64 	%p439, %rd4897, %rd4896;
	selp.u64 	%rd4898, 1, 0, %p439;
	add.s64 	%rd4899, %rd4890, %rd4832;
	add.s64 	%rd4900, %rd4899, %rd4891;
	add.s64 	%rd4901, %rd4900, %rd4898;
	and.b64  	%rd4902, %rd7873, 4294967295;
	shr.u64 	%rd4903, %rd7873, 32;
	mul.lo.s64 	%rd4904, %rd4758, %rd4902;
	mul.lo.s64 	%rd4905, %rd4757, %rd4902;
	mul.lo.s64 	%rd4906, %rd4758, %rd4903;
	shr.u64 	%rd4907, %rd4904, 32;
	and.b64  	%rd4908, %rd4905, 4294967295;
	add.s64 	%rd4909, %rd4907, %rd4908;
	and.b64  	%rd4910, %rd4906, 4294967295;
	add.s64 	%rd4911, %rd4909, %rd4910;
	shr.u64 	%rd4912, %rd4905, 32;
	mad.lo.s64 	%rd4913, %rd4757, %rd4903, %rd4912;
	shr.u64 	%rd4914, %rd4906, 32;
	add.s64 	%rd4915, %rd4913, %rd4914;
	shr.u64 	%rd4916, %rd4911, 32;
	shl.b64 	%rd4917, %rd4911, 32;
	and.b64  	%rd4918, %rd4904, 4294967295;
	or.b64  	%rd4919, %rd4917, %rd4918;
	add.s64 	%rd4920, %rd4873, %rd4919;
	setp.lt.u64 	%p440, %rd4920, %rd4873;
	selp.u64 	%rd4921, 1, 0, %p440;
	add.s64 	%rd4922, %rd4915, %rd4878;
	add.s64 	%rd4923, %rd4922, %rd4916;
	add.s64 	%rd4924, %rd4923, %rd4921;
	mul.lo.s64 	%rd4925, %rd4777, %rd4902;
	mul.lo.s64 	%rd4926, %rd4776, %rd4902;
	mul.lo.s64 	%rd4927, %rd4777, %rd4903;
	shr.u64 	%rd4928, %rd4925, 32;
	and.b64  	%rd4929, %rd4926, 4294967295;
	add.s64 	%rd4930, %rd4928, %rd4929;
	and.b64  	%rd4931, %rd4927, 4294967295;
	add.s64 	%rd4932, %rd4930, %rd4931;
	shr.u64 	%rd4933, %rd4926, 32;
	mad.lo.s64 	%rd4934, %rd4776, %rd4903, %rd4933;
	shr.u64 	%rd4935, %rd4927, 32;
	add.s64 	%rd4936, %rd4934, %rd4935;
	shr.u64 	%rd4937, %rd4932, 32;
	shl.b64 	%rd4938, %rd4932, 32;
	and.b64  	%rd4939, %rd4925, 4294967295;
	or.b64  	%rd4940, %rd4938, %rd4939;
	add.s64 	%rd4941, %rd4896, %rd4921;
	add.s64 	%rd4942, %rd4941, %rd4940;
	max.u64 	%rd4943, %rd4896, %rd4941;
	setp.gt.u64 	%p441, %rd4943, %rd4942;
	selp.u64 	%rd4944, 1, 0, %p441;
	add.s64 	%rd4945, %rd4936, %rd4901;
	add.s64 	%rd4946, %rd4945, %rd4937;
	add.s64 	%rd4947, %rd4946, %rd4944;
	and.b64  	%rd4948, %rd7872, 4294967295;
	shr.u64 	%rd4949, %rd7872, 32;
	mul.lo.s64 	%rd4950, %rd4758, %rd4948;
	mul.lo.s64 	%rd4951, %rd4757, %rd4948;
	mul.lo.s64 	%rd4952, %rd4758, %rd4949;
	shr.u64 	%rd4953, %rd4950, 32;
	and.b64  	%rd4954, %rd4951, 4294967295;
	add.s64 	%rd4955, %rd4953, %rd4954;
	and.b64  	%rd4956, %rd4952, 4294967295;
	add.s64 	%rd4957, %rd4955, %rd4956;
	shr.u64 	%rd4958, %rd4951, 32;
	mad.lo.s64 	%rd4959, %rd4757, %rd4949, %rd4958;
	shr.u64 	%rd4960, %rd4952, 32;
	add.s64 	%rd4961, %rd4959, %rd4960;
	shr.u64 	%rd4962, %rd4957, 32;
	shl.b64 	%rd4963, %rd4957, 32;
	and.b64  	%rd4964, %rd4950, 4294967295;
	or.b64  	%rd4965, %rd4963, %rd4964;
	add.s64 	%rd4966, %rd4942, %rd4965;
	setp.lt.u64 	%p442, %rd4966, %rd4942;
	selp.u64 	%rd4967, 1, 0, %p442;
	add.s64 	%rd4968, %rd4961, %rd4947;
	add.s64 	%rd4969, %rd4968, %rd4962;
	add.s64 	%rd4970, %rd4969, %rd4967;
	mul.lo.s64 	%rd4971, %rd4648, %rd4774;
	mul.lo.s64 	%rd4972, %rd4439, %rd4971;
	mul.hi.u64 	%rd4973, %rd4439, %rd4971;
	add.cc.s64 	%rd4974, %rd4972, %rd4774;
	addc.cc.s64 	%rd4975, %rd4973, 0;
	mul.lo.s64 	%rd4976, %rd613, %rd4971;
	mul.hi.u64 	%rd4977, %rd613, %rd4971;
	mov.b64 	%rd4978, 0;
	add.cc.s64 	%rd4979, %rd4975, %rd4851;
	addc.cc.s64 	%rd4980, %rd4978, 0;
	add.cc.s64 	%rd4981, %rd4979, %rd4976;
	addc.cc.s64 	%rd4982, %rd4980, %rd4977;
	mul.lo.s64 	%rd4983, %rd612, %rd4971;
	mul.hi.u64 	%rd4984, %rd612, %rd4971;
	add.cc.s64 	%rd4985, %rd4982, %rd4920;
	addc.cc.s64 	%rd4986, %rd4978, 0;
	add.cc.s64 	%rd4987, %rd4985, %rd4983;
	addc.cc.s64 	%rd4988, %rd4986, %rd4984;
	mul.lo.s64 	%rd4989, %rd539, %rd4971;
	mul.hi.u64 	%rd4990, %rd539, %rd4971;
	add.cc.s64 	%rd4991, %rd4988, %rd4966;
	addc.cc.s64 	%rd4992, %rd4978, 0;
	add.cc.s64 	%rd4993, %rd4991, %rd4989;
	addc.cc.s64 	%rd4994, %rd4992, %rd4990;
	add.s64 	%rd4995, %rd4775, %rd4994;
	setp.lt.u64 	%p443, %rd4995, %rd4775;
	selp.u64 	%rd4996, 1, 0, %p443;
	add.s64 	%rd4997, %rd4855, %rd4996;
	setp.lt.u64 	%p444, %rd4997, %rd4855;
	selp.u64 	%rd4998, 1, 0, %p444;
	add.s64 	%rd4999, %rd4924, %rd4998;
	setp.lt.u64 	%p445, %rd4999, %rd4924;
	selp.u64 	%rd5000, 1, 0, %p445;
	add.s64 	%rd5001, %rd4970, %rd5000;
	mul.lo.s64 	%rd5002, %rd4648, %rd4981;
	mul.lo.s64 	%rd5003, %rd4439, %rd5002;
	mul.hi.u64 	%rd5004, %rd4439, %rd5002;
	add.cc.s64 	%rd5005, %rd5003, %rd4981;
	addc.cc.s64 	%rd5006, %rd5004, 0;
	mul.lo.s64 	%rd5007, %rd613, %rd5002;
	mul.hi.u64 	%rd5008, %rd613, %rd5002;
	add.cc.s64 	%rd5009, %rd5006, %rd4987;
	addc.cc.s64 	%rd5010, %rd4978, 0;
	add.cc.s64 	%rd5011, %rd5009, %rd5007;
	addc.cc.s64 	%rd5012, %rd5010, %rd5008;
	mul.lo.s64 	%rd5013, %rd612, %rd5002;
	mul.hi.u64 	%rd5014, %rd612, %rd5002;
	add.cc.s64 	%rd5015, %rd5012, %rd4993;
	addc.cc.s64 	%rd5016, %rd4978, 0;
	add.cc.s64 	%rd5017, %rd5015, %rd5013;
	addc.cc.s64 	%rd5018, %rd5016, %rd5014;
	mul.lo.s64 	%rd5019, %rd539, %rd5002;
	mul.hi.u64 	%rd5020, %rd539, %rd5002;
	add.cc.s64 	%rd5021, %rd5018, %rd4995;
	addc.cc.s64 	%rd5022, %rd4978, 0;
	add.cc.s64 	%rd5023, %rd5021, %rd5019;
	addc.cc.s64 	%rd5024, %rd5022, %rd5020;
	add.s64 	%rd5025, %rd4997, %rd5024;
	setp.lt.u64 	%p446, %rd5025, %rd4997;
	selp.u64 	%rd5026, 1, 0, %p446;
	add.s64 	%rd5027, %rd4999, %rd5026;
	setp.lt.u64 	%p447, %rd5027, %rd4999;
	selp.u64 	%rd5028, 1, 0, %p447;
	add.s64 	%rd5029, %rd5001, %rd5028;
	mul.lo.s64 	%rd5030, %rd4648, %rd5011;
	mul.lo.s64 	%rd5031, %rd4439, %rd5030;
	mul.hi.u64 	%rd5032, %rd4439, %rd5030;
	add.cc.s64 	%rd5033, %rd5031, %rd5011;
	addc.cc.s64 	%rd5034, %rd5032, 0;
	mul.lo.s64 	%rd5035, %rd613, %rd5030;
	mul.hi.u64 	%rd5036, %rd613, %rd5030;
	add.cc.s64 	%rd5037, %rd5034, %rd5017;
	addc.cc.s64 	%rd5038, %rd4978, 0;
	add.cc.s64 	%rd5039, %rd5037, %rd5035;
	addc.cc.s64 	%rd5040, %rd5038, %rd5036;
	mul.lo.s64 	%rd5041, %rd612, %rd5030;
	mul.hi.u64 	%rd5042, %rd612, %rd5030;
	add.cc.s64 	%rd5043, %rd5040, %rd5023;
	addc.cc.s64 	%rd5044, %rd4978, 0;
	add.cc.s64 	%rd5045, %rd5043, %rd5041;
	addc.cc.s64 	%rd5046, %rd5044, %rd5042;
	mul.lo.s64 	%rd5047, %rd539, %rd5030;
	mul.hi.u64 	%rd5048, %rd539, %rd5030;
	add.cc.s64 	%rd5049, %rd5046, %rd5025;
	addc.cc.s64 	%rd5050, %rd4978, 0;
	add.cc.s64 	%rd5051, %rd5049, %rd5047;
	addc.cc.s64 	%rd5052, %rd5050, %rd5048;
	add.s64 	%rd5053, %rd5027, %rd5052;
	setp.lt.u64 	%p448, %rd5053, %rd5027;
	selp.u64 	%rd5054, 1, 0, %p448;
	add.s64 	%rd5055, %rd5029, %rd5054;
	mul.lo.s64 	%rd5056, %rd4648, %rd5039;
	mul.lo.s64 	%rd5057, %rd4439, %rd5056;
	mul.hi.u64 	%rd5058, %rd4439, %rd5056;
	add.cc.s64 	%rd5059, %rd5057, %rd5039;
	addc.cc.s64 	%rd5060, %rd5058, 0;
	mul.lo.s64 	%rd5061, %rd613, %rd5056;
	mul.hi.u64 	%rd5062, %rd613, %rd5056;
	add.cc.s64 	%rd5063, %rd5060, %rd5045;
	addc.cc.s64 	%rd5064, %rd4978, 0;
	add.cc.s64 	%rd622, %rd5063, %rd5061;
	addc.cc.s64 	%rd5065, %rd5064, %rd5062;
	mul.lo.s64 	%rd5066, %rd612, %rd5056;
	mul.hi.u64 	%rd5067, %rd612, %rd5056;
	add.cc.s64 	%rd5068, %rd5065, %rd5051;
	addc.cc.s64 	%rd5069, %rd4978, 0;
	add.cc.s64 	%rd623, %rd5068, %rd5066;
	addc.cc.s64 	%rd5070, %rd5069, %rd5067;
	mul.lo.s64 	%rd5071, %rd539, %rd5056;
	mul.hi.u64 	%rd5072, %rd539, %rd5056;
	add.cc.s64 	%rd5073, %rd5070, %rd5053;
	addc.cc.s64 	%rd5074, %rd4978, 0;
	add.cc.s64 	%rd624, %rd5073, %rd5071;
	addc.cc.s64 	%rd5075, %rd5074, %rd5072;
	add.s64 	%rd7992, %rd5055, %rd5075;
	setp.gt.u64 	%p449, %rd7992, %rd539;
	@%p449 bra 	$L__BB3_251;
	setp.lt.u64 	%p450, %rd7992, %rd539;
	mov.u64 	%rd7993, %rd624;
	mov.u64 	%rd7994, %rd623;
	mov.u64 	%rd7995, %rd622;
	@%p450 bra 	$L__BB3_252;
	setp.lt.u64 	%p451, %rd612, %rd624;
	@%p451 bra 	$L__BB3_251;
	setp.gt.u64 	%p452, %rd612, %rd624;
	mov.u64 	%rd7993, %rd624;
	mov.u64 	%rd7994, %rd623;
	mov.u64 	%rd7995, %rd622;
	@%p452 bra 	$L__BB3_252;
	setp.lt.u64 	%p453, %rd613, %rd623;
	@%p453 bra 	$L__BB3_251;
	setp.gt.u64 	%p454, %rd613, %rd623;
	setp.gt.u64 	%p455, %rd4439, %rd622;
	or.pred  	%p456, %p454, %p455;
	mov.u64 	%rd7993, %rd624;
	mov.u64 	%rd7994, %rd623;
	mov.u64 	%rd7995, %rd622;
	@%p456 bra 	$L__BB3_252;
$L__BB3_251:
	sub.s64 	%rd7995, %rd622, %rd4439;
	setp.lt.u64 	%p457, %rd622, %rd4439;
	selp.u64 	%rd5076, 1, 0, %p457;
	add.s64 	%rd5077, %rd613, %rd5076;
	sub.s64 	%rd7994, %rd623, %rd5077;
	setp.lt.u64 	%p458, %rd623, %rd5077;
	selp.u64 	%rd5078, 1, 0, %p458;
	add.s64 	%rd5079, %rd612, %rd5078;
	sub.s64 	%rd7993, %rd624, %rd5079;
	setp.lt.u64 	%p459, %rd624, %rd5079;
	selp.u64 	%rd5080, 1, 0, %p459;
	add.s64 	%rd5081, %rd539, %rd5080;
	sub.s64 	%rd7992, %rd7992, %rd5081;
$L__BB3_252:
	setp.gt.s64 	%p460, %rd7995, -1;
	mov.b64 	{%r100, %r101}, %rd7994;
	mov.b64 	{%r102, %r103}, %rd7995;
	shf.l.wrap.b32 	%r104, %r103, %r100, 1;
	shf.l.wrap.b32 	%r105, %r100, %r101, 1;
	mov.b64 	%rd634, {%r104, %r105};
	setp.lt.u64 	%p461, %rd634, %rd7994;
	setp.eq.s64 	%p462, %rd634, %rd7994;
	selp.u32 	%r106, -1, 0, %p462;
	selp.u32 	%r107, -1, 0, %p461;
	selp.b32 	%r108, %r107, %r106, %p460;
	and.b32  	%r110, %r108, 1;
	setp.eq.b32 	%p463, %r110, 1;
	or.pred  	%p464, %p461, %p463;
	selp.u64 	%rd5082, 1, 0, %p464;
	shl.b64 	%rd5083, %rd7993, 1;
	or.b64  	%rd635, %rd5083, %rd5082;
	setp.ge.u64 	%p465, %rd635, %rd7993;
	setp.lt.u64 	%p466, %rd635, %rd7993;
	setp.eq.s64 	%p467, %rd635, %rd7993;
	selp.u32 	%r111, -1, 0, %p466;
	selp.u32 	%r112, -1, 0, %p467;
	selp.b32 	%r113, %r112, %r111, %p464;
	selp.b32 	%r114, %r113, %r111, %p465;
	and.b32  	%r115, %r114, 1;
	setp.eq.b32 	%p11, %r115, 1;
	cvt.u64.u32 	%rd5084, %r114;
	and.b64  	%rd5085, %rd5084, 1;
	shl.b64 	%rd5086, %rd7992, 1;
	or.b64  	%rd636, %rd5086, %rd5085;
	setp.lt.u64 	%p468, %rd636, %rd7992;
	@%p468 bra 	$L__BB3_257;
	setp.eq.s64 	%p469, %rd636, %rd7992;
	and.pred  	%p470, %p469, %p11;
	setp.gt.u64 	%p471, %rd636, %rd539;
	or.pred  	%p472, %p470, %p471;
	@%p472 bra 	$L__BB3_257;
	setp.ge.u64 	%p473, %rd636, %rd539;
	@%p473 bra 	$L__BB3_255;
	bra.uni 	$L__BB3_257;
$L__BB3_255:
	setp.gt.u64 	%p474, %rd635, %rd612;
	@%p474 bra 	$L__BB3_257;
	setp.lt.u64 	%p475, %rd635, %rd612;
$L__BB3_257:
	add.s64 	%rd637, %rd7831, %rd7843;
	setp.ge.u64 	%p477, %rd637, %rd7831;
	setp.lt.u64 	%p478, %rd637, %rd7831;
	selp.u64 	%rd5087, 1, 0, %p478;
	add.s64 	%rd5088, %rd7830, %rd5087;
	add.s64 	%rd638, %rd5088, %rd7842;
	setp.lt.u64 	%p479, %rd638, %rd7830;
	setp.eq.s64 	%p480, %rd638, %rd7830;
	selp.u32 	%r116, -1, 0, %p480;
	selp.u32 	%r117, -1, 0, %p479;
	selp.b32 	%r118, %r117, %r116, %p477;
	and.b32  	%r120, %r118, 1;
	setp.eq.b32 	%p481, %r120, 1;
	or.pred  	%p482, %p479, %p481;
	selp.u64 	%rd5089, 1, 0, %p482;
	add.s64 	%rd5090, %rd7829, %rd5089;
	add.s64 	%rd639, %rd5090, %rd7841;
	setp.ge.u64 	%p483, %rd639, %rd7829;
	setp.lt.u64 	%p484, %rd639, %rd7829;
	setp.eq.s64 	%p485, %rd639, %rd7829;
	selp.u32 	%r121, -1, 0, %p484;
	selp.u32 	%r122, -1, 0, %p485;
	selp.b32 	%r123, %r122, %r121, %p482;
	selp.b32 	%r124, %r123, %r121, %p483;
	and.b32  	%r125, %r124, 1;
	setp.eq.b32 	%p12, %r125, 1;
	cvt.u64.u32 	%rd5091, %r124;
	and.b64  	%rd5092, %rd5091, 1;
	add.s64 	%rd5093, %rd7828, %rd5092;
	add.s64 	%rd7996, %rd5093, %rd7840;
	setp.lt.u64 	%p486, %rd7996, %rd7828;
	@%p486 bra 	$L__BB3_264;
	setp.eq.s64 	%p487, %rd7996, %rd7828;
	and.pred  	%p488, %p12, %p487;
	setp.gt.u64 	%p489, %rd7996, %rd539;
	or.pred  	%p490, %p488, %p489;
	@%p490 bra 	$L__BB3_264;
	setp.lt.u64 	%p491, %rd7996, %rd539;
	mov.u64 	%rd7997, %rd639;
	mov.u64 	%rd7998, %rd638;
	mov.u64 	%rd7999, %rd637;
	@%p491 bra 	$L__BB3_265;
	setp.gt.u64 	%p492, %rd639, %rd612;
	@%p492 bra 	$L__BB3_264;
	setp.lt.u64 	%p493, %rd639, %rd612;
	mov.u64 	%rd7997, %rd639;
	mov.u64 	%rd7998, %rd638;
	mov.u64 	%rd7999, %rd637;
	@%p493 bra 	$L__BB3_265;
	setp.gt.u64 	%p494, %rd638, %rd613;
	@%p494 bra 	$L__BB3_264;
	setp.lt.u64 	%p495, %rd638, %rd613;
	setp.lt.u64 	%p496, %rd637, %rd4439;
	or.pred  	%p497, %p495, %p496;
	mov.u64 	%rd7997, %rd639;
	mov.u64 	%rd7998, %rd638;
	mov.u64 	%rd7999, %rd637;
	@%p497 bra 	$L__BB3_265;
$L__BB3_264:
	sub.s64 	%rd7999, %rd637, %rd4439;
	setp.lt.u64 	%p498, %rd637, %rd4439;
	selp.u64 	%rd5094, 1, 0, %p498;
	add.s64 	%rd5095, %rd613, %rd5094;
	sub.s64 	%rd7998, %rd638, %rd5095;
	setp.lt.u64 	%p499, %rd638, %rd5095;
	selp.u64 	%rd5096, 1, 0, %p499;
	add.s64 	%rd5097, %rd612, %rd5096;
	sub.s64 	%rd7997, %rd639, %rd5097;
	setp.lt.u64 	%p500, %rd639, %rd5097;
	selp.u64 	%rd5098, 1, 0, %p500;
	add.s64 	%rd5099, %rd539, %rd5098;
	sub.s64 	%rd7996, %rd7996, %rd5099;
$L__BB3_265:
	and.b64  	%rd5100, %rd7999, 4294967295;
	shr.u64 	%rd5101, %rd7999, 32;
	mul.lo.s64 	%rd5102, %rd5100, %rd5100;
	mul.lo.s64 	%rd5103, %rd5101, %rd5100;
	shr.u64 	%rd5104, %rd5102, 32;
	shl.b64 	%rd5105, %rd5103, 1;
	and.b64  	%rd5106, %rd5105, 8589934590;
	add.s64 	%rd5107, %rd5104, %rd5106;
	shr.u64 	%rd5108, %rd5103, 31;
	and.b64  	%rd5109, %rd5108, 8589934590;
	mad.lo.s64 	%rd5110, %rd5101, %rd5101, %rd5109;
	shr.u64 	%rd5111, %rd5107, 32;
	shl.b64 	%rd5112, %rd5107, 32;
	and.b64  	%rd5113, %rd5102, 4294967293;
	or.b64  	%rd5114, %rd5112, %rd5113;
	add.s64 	%rd5115, %rd5110, %rd5111;
	shr.u64 	%rd5116, %rd7998, 32;
	and.b64  	%rd5117, %rd7998, 4294967295;
	mul.lo.s64 	%rd5118, %rd5117, %rd5100;
	mul.lo.s64 	%rd5119, %rd5116, %rd5100;
	mul.lo.s64 	%rd5120, %rd5117, %rd5101;
	shr.u64 	%rd5121, %rd5118, 32;
	and.b64  	%rd5122, %rd5119, 4294967295;
	add.s64 	%rd5123, %rd5121, %rd5122;
	and.b64  	%rd5124, %rd5120, 4294967295;
	add.s64 	%rd5125, %rd5123, %rd5124;
	shr.u64 	%rd5126, %rd5119, 32;
	mad.lo.s64 	%rd5127, %rd5116, %rd5101, %rd5126;
	shr.u64 	%rd5128, %rd5120, 32;
	add.s64 	%rd5129, %rd5127, %rd5128;
	shr.u64 	%rd5130, %rd5125, 32;
	shl.b64 	%rd5131, %rd5125, 32;
	and.b64  	%rd5132, %rd5118, 4294967295;
	or.b64  	%rd5133, %rd5131, %rd5132;
	add.s64 	%rd5134, %rd5129, %rd5130;
	shr.u64 	%rd5135, %rd7997, 32;
	and.b64  	%rd5136, %rd7997, 4294967295;
	mul.lo.s64 	%rd5137, %rd5136, %rd5100;
	mul.lo.s64 	%rd5138, %rd5135, %rd5100;
	mul.lo.s64 	%rd5139, %rd5136, %rd5101;
	shr.u64 	%rd5140, %rd5137, 32;
	and.b64  	%rd5141, %rd5138, 4294967295;
	add.s64 	%rd5142, %rd5140, %rd5141;
	and.b64  	%rd5143, %rd5139, 4294967295;
	add.s64 	%rd5144, %rd5142, %rd5143;
	shr.u64 	%rd5145, %rd5138, 32;
	mad.lo.s64 	%rd5146, %rd5135, %rd5101, %rd5145;
	shr.u64 	%rd5147, %rd5139, 32;
	add.s64 	%rd5148, %rd5146, %rd5147;
	shr.u64 	%rd5149, %rd5144, 32;
	shl.b64 	%rd5150, %rd5144, 32;
	and.b64  	%rd5151, %rd5137, 4294967295;
	or.b64  	%rd5152, %rd5150, %rd5151;
	add.s64 	%rd5153, %rd5148, %rd5149;
	shr.u64 	%rd5154, %rd7996, 32;
	and.b64  	%rd5155, %rd7996, 4294967295;
	mul.lo.s64 	%rd5156, %rd5155, %rd5100;
	mul.lo.s64 	%rd5157, %rd5154, %rd5100;
	mul.lo.s64 	%rd5158, %rd5155, %rd5101;
	shr.u64 	%rd5159, %rd5156, 32;
	and.b64  	%rd5160, %rd5157, 4294967295;
	add.s64 	%rd5161, %rd5159, %rd5160;
	and.b64  	%rd5162, %rd5158, 4294967295;
	add.s64 	%rd5163, %rd5161, %rd5162;
	shr.u64 	%rd5164, %rd5157, 32;
	mad.lo.s64 	%rd5165, %rd5154, %rd5101, %rd5164;
	shr.u64 	%rd5166, %rd5158, 32;
	add.s64 	%rd5167, %rd5165, %rd5166;
	shr.u64 	%rd5168, %rd5163, 32;
	shl.b64 	%rd5169, %rd5163, 32;
	and.b64  	%rd5170, %rd5156, 4294967295;
	or.b64  	%rd5171, %rd5169, %rd5170;
	add.s64 	%rd5172, %rd5167, %rd5168;
	shl.b64 	%rd5173, %rd5133, 1;
	shr.u64 	%rd5174, %rd5131, 63;
	add.s64 	%rd5175, %rd5134, %rd5134;
	add.s64 	%rd5176, %rd5175, %rd5174;
	mul.lo.s64 	%rd5177, %rd5117, %rd5117;
	mul.lo.s64 	%rd5178, %rd5116, %rd5117;
	shr.u64 	%rd5179, %rd5177, 32;
	shl.b64 	%rd5180, %rd5178, 1;
	and.b64  	%rd5181, %rd5180, 8589934590;
	add.s64 	%rd5182, %rd5179, %rd5181;
	shr.u64 	%rd5183, %rd5178, 31;
	and.b64  	%rd5184, %rd5183, 8589934590;
	mad.lo.s64 	%rd5185, %rd5116, %rd5116, %rd5184;
	shr.u64 	%rd5186, %rd5182, 32;
	shl.b64 	%rd5187, %rd5182, 32;
	and.b64  	%rd5188, %rd5177, 4294967293;
	or.b64  	%rd5189, %rd5187, %rd5188;
	add.s64 	%rd5190, %rd5152, %rd5174;
	add.s64 	%rd5191, %rd5190, %rd5189;
	max.u64 	%rd5192, %rd5152, %rd5190;
	setp.gt.u64 	%p501, %rd5192, %rd5191;
	selp.u64 	%rd5193, 1, 0, %p501;
	add.s64 	%rd5194, %rd5185, %rd5153;
	add.s64 	%rd5195, %rd5194, %rd5186;
	add.s64 	%rd5196, %rd5195, %rd5193;
	mul.lo.s64 	%rd5197, %rd5136, %rd5117;
	mul.lo.s64 	%rd5198, %rd5135, %rd5117;
	mul.lo.s64 	%rd5199, %rd5136, %rd5116;
	shr.u64 	%rd5200, %rd5197, 32;
	and.b64  	%rd5201, %rd5198, 4294967295;
	add.s64 	%rd5202, %rd5200, %rd5201;
	and.b64  	%rd5203, %rd5199, 4294967295;
	add.s64 	%rd5204, %rd5202, %rd5203;
	shr.u64 	%rd5205, %rd5198, 32;
	mad.lo.s64 	%rd5206, %rd5135, %rd5116, %rd5205;
	shr.u64 	%rd5207, %rd5199, 32;
	add.s64 	%rd5208, %rd5206, %rd5207;
	shr.u64 	%rd5209, %rd5204, 32;
	shl.b64 	%rd5210, %rd5204, 32;
	and.b64  	%rd5211, %rd5197, 4294967295;
	or.b64  	%rd5212, %rd5210, %rd5211;
	add.s64 	%rd5213, %rd5171, %rd5193;
	add.s64 	%rd5214, %rd5213, %rd5212;
	max.u64 	%rd5215, %rd5171, %rd5213;
	setp.gt.u64 	%p502, %rd5215, %rd5214;
	selp.u64 	%rd5216, 1, 0, %p502;
	add.s64 	%rd5217, %rd5208, %rd5172;
	add.s64 	%rd5218, %rd5217, %rd5209;
	add.s64 	%rd5219, %rd5218, %rd5216;
	add.s64 	%rd5220, %rd5191, %rd5152;
	setp.lt.u64 	%p503, %rd5220, %rd5191;
	selp.u64 	%rd5221, 1, 0, %p503;
	add.s64 	%rd5222, %rd5153, %rd5196;
	add.s64 	%rd5223, %rd5222, %rd5221;
	add.s64 	%rd5224, %rd5214, %rd5221;
	add.s64 	%rd5225, %rd5224, %rd5212;
	max.u64 	%rd5226, %rd5214, %rd5224;
	setp.gt.u64 	%p504, %rd5226, %rd5225;
	selp.u64 	%rd5227, 1, 0, %p504;
	add.s64 	%rd5228, %rd5208, %rd5219;
	add.s64 	%rd5229, %rd5228, %rd5209;
	add.s64 	%rd5230, %rd5229, %rd5227;
	add.s64 	%rd5231, %rd5225, %rd5171;
	setp.lt.u64 	%p505, %rd5231, %rd5225;
	selp.u64 	%rd5232, 1, 0, %p505;
	add.s64 	%rd5233, %rd5172, %rd5230;
	add.s64 	%rd5234, %rd5233, %rd5232;
	mul.lo.s64 	%rd5235, %rd4648, %rd5114;
	mul.lo.s64 	%rd5236, %rd4439, %rd5235;
	mul.hi.u64 	%rd5237, %rd4439, %rd5235;
	add.cc.s64 	%rd5238, %rd5236, %rd5114;
	addc.cc.s64 	%rd5239, %rd5237, 0;
	mul.lo.s64 	%rd5240, %rd613, %rd5235;
	mul.hi.u64 	%rd5241, %rd613, %rd5235;
	mov.b64 	%rd5242, 0;
	add.cc.s64 	%rd5243, %rd5239, %rd5173;
	addc.cc.s64 	%rd5244, %rd5242, 0;
	add.cc.s64 	%rd5245, %rd5243, %rd5240;
	addc.cc.s64 	%rd5246, %rd5244, %rd5241;
	mul.lo.s64 	%rd5247, %rd612, %rd5235;
	mul.hi.u64 	%rd5248, %rd612, %rd5235;
	add.cc.s64 	%rd5249, %rd5246, %rd5220;
	addc.cc.s64 	%rd5250, %rd5242, 0;
	add.cc.s64 	%rd5251, %rd5249, %rd5247;
	addc.cc.s64 	%rd5252, %rd5250, %rd5248;
	mul.lo.s64 	%rd5253, %rd539, %rd5235;
	mul.hi.u64 	%rd5254, %rd539, %rd5235;
	add.cc.s64 	%rd5255, %rd5252, %rd5231;
	addc.cc.s64 	%rd5256, %rd5242, 0;
	add.cc.s64 	%rd5257, %rd5255, %rd5253;
	addc.cc.s64 	%rd5258, %rd5256, %rd5254;
	add.s64 	%rd5259, %rd5115, %rd5258;
	setp.lt.u64 	%p506, %rd5259, %rd5115;
	selp.u64 	%rd5260, 1, 0, %p506;
	add.s64 	%rd5261, %rd5176, %rd5260;
	setp.lt.u64 	%p507, %rd5261, %rd5176;
	selp.u64 	%rd5262, 1, 0, %p507;
	add.s64 	%rd5263, %rd5223, %rd5262;
	setp.lt.u64 	%p508, %rd5263, %rd5223;
	selp.u64 	%rd5264, 1, 0, %p508;
	add.s64 	%rd5265, %rd5234, %rd5264;
	mul.lo.s64 	%rd5266, %rd4648, %rd5245;
	mul.lo.s64 	%rd5267, %rd4439, %rd5266;
	mul.hi.u64 	%rd5268, %rd4439, %rd5266;
	add.cc.s64 	%rd5269, %rd5267, %rd5245;
	addc.cc.s64 	%rd5270, %rd5268, 0;
	mul.lo.s64 	%rd5271, %rd613, %rd5266;
	mul.hi.u64 	%rd5272, %rd613, %rd5266;
	add.cc.s64 	%rd5273, %rd5270, %rd5251;
	addc.cc.s64 	%rd5274, %rd5242, 0;
	add.cc.s64 	%rd5275, %rd5273, %rd5271;
	addc.cc.s64 	%rd5276, %rd5274, %rd5272;
	mul.lo.s64 	%rd5277, %rd612, %rd5266;
	mul.hi.u64 	%rd5278, %rd612, %rd5266;
	add.cc.s64 	%rd5279, %rd5276, %rd5257;
	addc.cc.s64 	%rd5280, %rd5242, 0;
	add.cc.s64 	%rd5281, %rd5279, %rd5277;
	addc.cc.s64 	%rd5282, %rd5280, %rd5278;
	mul.lo.s64 	%rd5283, %rd539, %rd5266;
	mul.hi.u64 	%rd5284, %rd539, %rd5266;
	add.cc.s64 	%rd5285, %rd5282, %rd5259;
	addc.cc.s64 	%rd5286, %rd5242, 0;
	add.cc.s64 	%rd5287, %rd5285, %rd5283;
	addc.cc.s64 	%rd5288, %rd5286, %rd5284;
	add.s64 	%rd5289, %rd5261, %rd5288;
	setp.lt.u64 	%p509, %rd5289, %rd5261;
	selp.u64 	%rd5290, 1, 0, %p509;
	add.s64 	%rd5291, %rd5263, %rd5290;
	setp.lt.u64 	%p510, %rd5291, %rd5263;
	selp.u64 	%rd5292, 1, 0, %p510;
	add.s64 	%rd5293, %rd5265, %rd5292;
	mul.lo.s64 	%rd5294, %rd4648, %rd5275;
	mul.lo.s64 	%rd5295, %rd4439, %rd5294;
	mul.hi.u64 	%rd5296, %rd4439, %rd5294;
	add.cc.s64 	%rd5297, %rd5295, %rd5275;
	addc.cc.s64 	%rd5298, %rd5296, 0;
	mul.lo.s64 	%rd5299, %rd613, %rd5294;
	mul.hi.u64 	%rd5300, %rd613, %rd5294;
	add.cc.s64 	%rd5301, %rd5298, %rd5281;
	addc.cc.s64 	%rd5302, %rd5242, 0;
	add.cc.s64 	%rd5303, %rd5301, %rd5299;
	addc.cc.s64 	%rd5304, %rd5302, %rd5300;
	mul.lo.s64 	%rd5305, %rd612, %rd5294;
	mul.hi.u64 	%rd5306, %rd612, %rd5294;
	add.cc.s64 	%rd5307, %rd5304, %rd5287;
	addc.cc.s64 	%rd5308, %rd5242, 0;
	add.cc.s64 	%rd5309, %rd5307, %rd5305;
	addc.cc.s64 	%rd5310, %rd5308, %rd5306;
	mul.lo.s64 	%rd5311, %rd539, %rd5294;
	mul.hi.u64 	%rd5312, %rd539, %rd5294;
	add.cc.s64 	%rd5313, %rd5310, %rd5289;
	addc.cc.s64 	%rd5314, %rd5242, 0;
	add.cc.s64 	%rd5315, %rd5313, %rd5311;
	addc.cc.s64 	%rd5316, %rd5314, %rd5312;
	add.s64 	%rd5317, %rd5291, %rd5316;
	setp.lt.u64 	%p511, %rd5317, %rd5291;
	selp.u64 	%rd5318, 1, 0, %p511;
	add.s64 	%rd5319, %rd5293, %rd5318;
	mul.lo.s64 	%rd5320, %rd4648, %rd5303;
	mul.lo.s64 	%rd5321, %rd4439, %rd5320;
	mul.hi.u64 	%rd5322, %rd4439, %rd5320;
	add.cc.s64 	%rd5323, %rd5321, %rd5303;
	addc.cc.s64 	%rd5324, %rd5322, 0;
	mul.lo.s64 	%rd5325, %rd613, %rd5320;
	mul.hi.u64 	%rd5326, %rd613, %rd5320;
	add.cc.s64 	%rd5327, %rd5324, %rd5309;
	addc.cc.s64 	%rd5328, %rd5242, 0;
	add.cc.s64 	%rd649, %rd5327, %rd5325;
	addc.cc.s64 	%rd5329, %rd5328, %rd5326;
	mul.lo.s64 	%rd5330, %rd612, %rd5320;
	mul.hi.u64 	%rd5331, %rd612, %rd5320;
	add.cc.s64 	%rd5332, %rd5329, %rd5315;
	addc.cc.s64 	%rd5333, %rd5242, 0;
	add.cc.s64 	%rd650, %rd5332, %rd5330;
	addc.cc.s64 	%rd5334, %rd5333, %rd5331;
	mul.lo.s64 	%rd5335, %rd539, %rd5320;
	mul.hi.u64 	%rd5336, %rd539, %rd5320;
	add.cc.s64 	%rd5337, %rd5334, %rd5317;
	addc.cc.s64 	%rd5338, %rd5242, 0;
	add.cc.s64 	%rd651, %rd5337, %rd5335;
	addc.cc.s64 	%rd5339, %rd5338, %rd5336;
	add.s64 	%rd8000, %rd5319, %rd5339;
	setp.gt.u64 	%p512, %rd8000, %rd539;
	@%p512 bra 	$L__BB3_271;
	setp.lt.u64 	%p513, %rd8000, %rd539;
	mov.u64 	%rd8001, %rd651;
	mov.u64 	%rd8002, %rd650;
	mov.u64 	%rd8003, %rd649;
	@%p513 bra 	$L__BB3_272;
	setp.lt.u64 	%p514, %rd612, %rd651;
	@%p514 bra 	$L__BB3_271;
	setp.gt.u64 	%p515, %rd612, %rd651;
	mov.u64 	%rd8001, %rd651;
	mov.u64 	%rd8002, %rd650;
	mov.u64 	%rd8003, %rd649;
	@%p515 bra 	$L__BB3_272;
	setp.lt.u64 	%p516, %rd613, %rd650;
	@%p516 bra 	$L__BB3_271;
	setp.gt.u64 	%p517, %rd613, %rd650;
	setp.gt.u64 	%p518, %rd4439, %rd649;
	or.pred  	%p519, %p517, %p518;
	mov.u64 	%rd8001, %rd651;
	mov.u64 	%rd8002, %rd650;
	mov.u64 	%rd8003, %rd649;
	@%p519 bra 	$L__BB3_272;
$L__BB3_271:
	sub.s64 	%rd8003, %rd649, %rd4439;
	setp.lt.u64 	%p520, %rd649, %rd4439;
	selp.u64 	%rd5340, 1, 0, %p520;
	add.s64 	%rd5341, %rd613, %rd5340;
	sub.s64 	%rd8002, %rd650, %rd5341;
	setp.lt.u64 	%p521, %rd650, %rd5341;
	selp.u64 	%rd5342, 1, 0, %p521;
	add.s64 	%rd5343, %rd612, %rd5342;
	sub.s64 	%rd8001, %rd651, %rd5343;
	setp.lt.u64 	%p522, %rd651, %rd5343;
	selp.u64 	%rd5344, 1, 0, %p522;
	add.s64 	%rd5345, %rd539, %rd5344;
	sub.s64 	%rd8000, %rd8000, %rd5345;
$L__BB3_272:
	sub.s64 	%rd8007, %rd8003, %rd7855;
	setp.lt.u64 	%p523, %rd8003, %rd7855;
	selp.u64 	%rd5346, 1, 0, %p523;
	add.s64 	%rd5347, %rd7854, %rd5346;
	sub.s64 	%rd8006, %rd8002, %rd5347;
	setp.lt.u64 	%p524, %rd8002, %rd5347;
	selp.u64 	%rd5348, 1, 0, %p524;
	add.s64 	%rd5349, %rd7853, %rd5348;
	sub.s64 	%rd8005, %rd8001, %rd5349;
	setp.lt.u64 	%p525, %rd8001, %rd5349;
	selp.u64 	%rd5350, 1, 0, %p525;
	add.s64 	%rd5351, %rd7852, %rd5350;
	sub.s64 	%rd8004, %rd8000, %rd5351;
	setp.ge.u64 	%p526, %rd8000, %rd5351;
	@%p526 bra 	$L__BB3_274;
	add.s64 	%rd665, %rd8007, %rd4439;
	setp.ge.u64 	%p527, %rd665, %rd8007;
	setp.lt.u64 	%p528, %rd665, %rd8007;
	selp.u64 	%rd5352, 1, 0, %p528;
	add.s64 	%rd5353, %rd8006, %rd5352;
	add.s64 	%rd666, %rd5353, %rd613;
	setp.lt.u64 	%p529, %rd666, %rd8006;
	setp.eq.s64 	%p530, %rd666, %rd8006;
	selp.u32 	%r126, -1, 0, %p530;
	selp.u32 	%r127, -1, 0, %p529;
	selp.b32 	%r128, %r127, %r126, %p527;
	and.b32  	%r130, %r128, 1;
	setp.eq.b32 	%p531, %r130, 1;
	or.pred  	%p532, %p529, %p531;
	selp.u64 	%rd5354, 1, 0, %p532;
	add.s64 	%rd5355, %rd8005, %rd5354;
	add.s64 	%rd667, %rd5355, %rd612;
	setp.ge.u64 	%p533, %rd667, %rd8005;
	setp.lt.u64 	%p534, %rd667, %rd8005;
	setp.eq.s64 	%p535, %rd667, %rd8005;
	selp.u32 	%r131, -1, 0, %p534;
	selp.u32 	%r132, -1, 0, %p535;
	selp.b32 	%r133, %r132, %r131, %p532;
	selp.b32 	%r134, %r133, %r131, %p533;
	cvt.u64.u32 	%rd5356, %r134;
	and.b64  	%rd5357, %rd5356, 1;
	add.s64 	%rd5358, %rd8004, %rd5357;
	add.s64 	%rd8004, %rd5358, %rd539;
	mov.u64 	%rd8005, %rd667;
	mov.u64 	%rd8006, %rd666;
	mov.u64 	%rd8007, %rd665;
$L__BB3_274:
	sub.s64 	%rd8011, %rd8007, %rd7859;
	setp.lt.u64 	%p536, %rd8007, %rd7859;
	selp.u64 	%rd5359, 1, 0, %p536;
	add.s64 	%rd5360, %rd7858, %rd5359;
	sub.s64 	%rd8010, %rd8006, %rd5360;
	setp.lt.u64 	%p537, %rd8006, %rd5360;
	selp.u64 	%rd5361, 1, 0, %p537;
	add.s64 	%rd5362, %rd7857, %rd5361;
	sub.s64 	%rd8009, %rd8005, %rd5362;
	setp.lt.u64 	%p538, %rd8005, %rd5362;
	selp.u64 	%rd5363, 1, 0, %p538;
	add.s64 	%rd5364, %rd7856, %rd5363;
	sub.s64 	%rd8008, %rd8004, %rd5364;
	setp.ge.u64 	%p539, %rd8004, %rd5364;
	@%p539 bra 	$L__BB3_276;
	add.s64 	%rd677, %rd8011, %rd4439;
	setp.ge.u64 	%p540, %rd677, %rd8011;
	setp.lt.u64 	%p541, %rd677, %rd8011;
	selp.u64 	%rd5365, 1, 0, %p541;
	add.s64 	%rd5366, %rd8010, %rd5365;
	add.s64 	%rd678, %rd5366, %rd613;
	setp.lt.u64 	%p542, %rd678, %rd8010;
	setp.eq.s64 	%p543, %rd678, %rd8010;
	selp.u32 	%r135, -1, 0, %p543;
	selp.u32 	%r136, -1, 0, %p542;
	selp.b32 	%r137, %r136, %r135, %p540;
	and.b32  	%r139, %r137, 1;
	setp.eq.b32 	%p544, %r139, 1;
	or.pred  	%p545, %p542, %p544;
	selp.u64 	%rd5367, 1, 0, %p545;
	add.s64 	%rd5368, %rd8009, %rd5367;
	add.s64 	%rd679, %rd5368, %rd612;
	setp.ge.u64 	%p546, %rd679, %rd8009;
	setp.lt.u64 	%p547, %rd679, %rd8009;
	setp.eq.s64 	%p548, %rd679, %rd8009;
	selp.u32 	%r140, -1, 0, %p547;
	selp.u32 	%r141, -1, 0, %p548;
	selp.b32 	%r142, %r141, %r140, %p545;
	selp.b32 	%r143, %r142, %r140, %p546;
	cvt.u64.u32 	%rd5369, %r143;
	and.b64  	%rd5370, %rd5369, 1;
	add.s64 	%rd5371, %rd8008, %rd5370;
	add.s64 	%rd8008, %rd5371, %rd539;
	mov.u64 	%rd8009, %rd679;
	mov.u64 	%rd8010, %rd678;
	mov.u64 	%rd8011, %rd677;
$L__BB3_276:
	and.b64  	%rd5372, %rd8011, 4294967295;
	shr.u64 	%rd5373, %rd8011, 32;
	mul.lo.s64 	%rd5374, %rd483, %rd5372;
	mul.lo.s64 	%rd5375, %rd484, %rd5372;
	mul.lo.s64 	%rd5376, %rd483, %rd5373;
	shr.u64 	%rd5377, %rd5374, 32;
	and.b64  	%rd5378, %rd5375, 4294967295;
	add.s64 	%rd5379, %rd5377, %rd5378;
	and.b64  	%rd5380, %rd5376, 4294967295;
	add.s64 	%rd5381, %rd5379, %rd5380;
	shr.u64 	%rd5382, %rd5375, 32;
	mad.lo.s64 	%rd5383, %rd484, %rd5373, %rd5382;
	shr.u64 	%rd5384, %rd5376, 32;
	add.s64 	%rd5385, %rd5383, %rd5384;
	shr.u64 	%rd5386, %rd5381, 32;
	shl.b64 	%rd5387, %rd5381, 32;
	and.b64  	%rd5388, %rd5374, 4294967295;
	or.b64  	%rd5389, %rd5387, %rd5388;
	add.s64 	%rd5390, %rd5385, %rd5386;
	mul.lo.s64 	%rd5391, %rd493, %rd5372;
	mul.lo.s64 	%rd5392, %rd494, %rd5372;
	mul.lo.s64 	%rd5393, %rd493, %rd5373;
	shr.u64 	%rd5394, %rd5391, 32;
	and.b64  	%rd5395, %rd5392, 4294967295;
	add.s64 	%rd5396, %rd5394, %rd5395;
	and.b64  	%rd5397, %rd5393, 4294967295;
	add.s64 	%rd5398, %rd5396, %rd5397;
	shr.u64 	%rd5399, %rd5392, 32;
	mad.lo.s64 	%rd5400, %rd494, %rd5373, %rd5399;
	shr.u64 	%rd5401, %rd5393, 32;
	add.s64 	%rd5402, %rd5400, %rd5401;
	shr.u64 	%rd5403, %rd5398, 32;
	shl.b64 	%rd5404, %rd5398, 32;
	and.b64  	%rd5405, %rd5391, 4294967295;
	or.b64  	%rd5406, %rd5404, %rd5405;
	add.s64 	%rd5407, %rd5402, %rd5403;
	mul.lo.s64 	%rd5408, %rd495, %rd5372;
	mul.lo.s64 	%rd5409, %rd496, %rd5372;
	mul.lo.s64 	%rd5410, %rd495, %rd5373;
	shr.u64 	%rd5411, %rd5408, 32;
	and.b64  	%rd5412, %rd5409, 4294967295;
	add.s64 	%rd5413, %rd5411, %rd5412;
	and.b64  	%rd5414, %rd5410, 4294967295;
	add.s64 	%rd5415, %rd5413, %rd5414;
	shr.u64 	%rd5416, %rd5409, 32;
	mad.lo.s64 	%rd5417, %rd496, %rd5373, %rd5416;
	shr.u64 	%rd5418, %rd5410, 32;
	add.s64 	%rd5419, %rd5417, %rd5418;
	shr.u64 	%rd5420, %rd5415, 32;
	shl.b64 	%rd5421, %rd5415, 32;
	and.b64  	%rd5422, %rd5408, 4294967295;
	or.b64  	%rd5423, %rd5421, %rd5422;
	add.s64 	%rd5424, %rd5419, %rd5420;
	mul.lo.s64 	%rd5425, %rd497, %rd5372;
	mul.lo.s64 	%rd5426, %rd498, %rd5372;
	mul.lo.s64 	%rd5427, %rd497, %rd5373;
	shr.u64 	%rd5428, %rd5425, 32;
	and.b64  	%rd5429, %rd5426, 4294967295;
	add.s64 	%rd5430, %rd5428, %rd5429;
	and.b64  	%rd5431, %rd5427, 4294967295;
	add.s64 	%rd5432, %rd5430, %rd5431;
	shr.u64 	%rd5433, %rd5426, 32;
	mad.lo.s64 	%rd5434, %rd498, %rd5373, %rd5433;
	shr.u64 	%rd5435, %rd5427, 32;
	add.s64 	%rd5436, %rd5434, %rd5435;
	shr.u64 	%rd5437, %rd5432, 32;
	shl.b64 	%rd5438, %rd5432, 32;
	and.b64  	%rd5439, %rd5425, 4294967295;
	or.b64  	%rd5440, %rd5438, %rd5439;
	add.s64 	%rd5441, %rd5436, %rd5437;
	and.b64  	%rd5442, %rd8010, 4294967295;
	shr.u64 	%rd5443, %rd8010, 32;
	mul.lo.s64 	%rd5444, %rd483, %rd5442;
	mul.lo.s64 	%rd5445, %rd484, %rd5442;
	mul.lo.s64 	%rd5446, %rd483, %rd5443;
	shr.u64 	%rd5447, %rd5444, 32;
	and.b64  	%rd5448, %rd5445, 4294967295;
	add.s64 	%rd5449, %rd5447, %rd5448;
	and.b64  	%rd5450, %rd5446, 4294967295;
	add.s64 	%rd5451, %rd5449, %rd5450;
	shr.u64 	%rd5452, %rd5445, 32;
	mad.lo.s64 	%rd5453, %rd484, %rd5443, %rd5452;
	shr.u64 	%rd5454, %rd5446, 32;
	add.s64 	%rd5455, %rd5453, %rd5454;
	shr.u64 	%rd5456, %rd5451, 32;
	shl.b64 	%rd5457, %rd5451, 32;
	and.b64  	%rd5458, %rd5444, 4294967295;
	or.b64  	%rd5459, %rd5457, %rd5458;
	add.s64 	%rd5460, %rd5406, %rd5459;
	setp.lt.u64 	%p549, %rd5460, %rd5406;
	selp.u64 	%rd5461, 1, 0, %p549;
	add.s64 	%rd5462, %rd5455, %rd5407;
	add.s64 	%rd5463, %rd5462, %rd5456;
	add.s64 	%rd5464, %rd5463, %rd5461;
	mul.lo.s64 	%rd5465, %rd493, %rd5442;
	mul.lo.s64 	%rd5466, %rd494, %rd5442;
	mul.lo.s64 	%rd5467, %rd493, %rd5443;
	shr.u64 	%rd5468, %rd5465, 32;
	and.b64  	%rd5469, %rd5466, 4294967295;
	add.s64 	%rd5470, %rd5468, %rd5469;
	and.b64  	%rd5471, %rd5467, 4294967295;
	add.s64 	%rd5472, %rd5470, %rd5471;
	shr.u64 	%rd5473, %rd5466, 32;
	mad.lo.s64 	%rd5474, %rd494, %rd5443, %rd5473;
	shr.u64 	%rd5475, %rd5467, 32;
	add.s64 	%rd5476, %rd5474, %rd5475;
	shr.u64 	%rd5477, %rd5472, 32;
	shl.b64 	%rd5478, %rd5472, 32;
	and.b64  	%rd5479, %rd5465, 4294967295;
	or.b64  	%rd5480, %rd5478, %rd5479;
	add.s64 	%rd5481, %rd5423, %rd5461;
	add.s64 	%rd5482, %rd5481, %rd5480;
	max.u64 	%rd5483, %rd5423, %rd5481;
	setp.gt.u64 	%p550, %rd5483, %rd5482;
	selp.u64 	%rd5484, 1, 0, %p550;
	add.s64 	%rd5485, %rd5476, %rd5424;
	add.s64 	%rd5486, %rd5485, %rd5477;
	add.s64 	%rd5487, %rd5486, %rd5484;
	mul.lo.s64 	%rd5488, %rd495, %rd5442;
	mul.lo.s64 	%rd5489, %rd496, %rd5442;
	mul.lo.s64 	%rd5490, %rd495, %rd5443;
	shr.u64 	%rd5491, %rd5488, 32;
	and.b64  	%rd5492, %rd5489, 4294967295;
	add.s64 	%rd5493, %rd5491, %rd5492;
	and.b64  	%rd5494, %rd5490, 4294967295;
	add.s64 	%rd5495, %rd5493, %rd5494;
	shr.u64 	%rd5496, %rd5489, 32;
	mad.lo.s64 	%rd5497, %rd496, %rd5443, %rd5496;
	shr.u64 	%rd5498, %rd5490, 32;
	add.s64 	%rd5499, %rd5497, %rd5498;
	shr.u64 	%rd5500, %rd5495, 32;
	shl.b64 	%rd5501, %rd5495, 32;
	and.b64  	%rd5502, %rd5488, 4294967295;
	or.b64  	%rd5503, %rd5501, %rd5502;
	add.s64 	%rd5504, %rd5440, %rd5484;
	add.s64 	%rd5505, %rd5504, %rd5503;
	max.u64 	%rd5506, %rd5440, %rd5504;
	setp.gt.u64 	%p551, %rd5506, %rd5505;
	selp.u64 	%rd5507, 1, 0, %p551;
	add.s64 	%rd5508, %rd5499, %rd5441;
	add.s64 	%rd5509, %rd5508, %rd5500;
	add.s64 	%rd5510, %rd5509, %rd5507;
	and.b64  	%rd5511, %rd8009, 4294967295;
	shr.u64 	%rd5512, %rd8009, 32;
	mul.lo.s64 	%rd5513, %rd483, %rd5511;
	mul.lo.s64 	%rd5514, %rd484, %rd5511;
	mul.lo.s64 	%rd5515, %rd483, %rd5512;
	shr.u64 	%rd5516, %rd5513, 32;
	and.b64  	%rd5517, %rd5514, 4294967295;
	add.s64 	%rd5518, %rd5516, %rd5517;
	and.b64  	%rd5519, %rd5515, 4294967295;
	add.s64 	%rd5520, %rd5518, %rd5519;
	shr.u64 	%rd5521, %rd5514, 32;
	mad.lo.s64 	%rd5522, %rd484, %rd5512, %rd5521;
	shr.u64 	%rd5523, %rd5515, 32;
	add.s64 	%rd5524, %rd5522, %rd5523;
	shr.u64 	%rd5525, %rd5520, 32;
	shl.b64 	%rd5526, %rd5520, 32;
	and.b64  	%rd5527, %rd5513, 4294967295;
	or.b64  	%rd5528, %rd5526, %rd5527;
	add.s64 	%rd5529, %rd5482, %rd5528;
	setp.lt.u64 	%p552, %rd5529, %rd5482;
	selp.u64 	%rd5530, 1, 0, %p552;
	add.s64 	%rd5531, %rd5524, %rd5487;
	add.s64 	%rd5532, %rd5531, %rd5525;
	add.s64 	%rd5533, %rd5532, %rd5530;
	mul.lo.s64 	%rd5534, %rd493, %rd5511;
	mul.lo.s64 	%rd5535, %rd494, %rd5511;
	mul.lo.s64 	%rd5536, %rd493, %rd5512;
	shr.u64 	%rd5537, %rd5534, 32;
	and.b64  	%rd5538, %rd5535, 4294967295;
	add.s64 	%rd5539, %rd5537, %rd5538;
	and.b64  	%rd5540, %rd5536, 4294967295;
	add.s64 	%rd5541, %rd5539, %rd5540;
	shr.u64 	%rd5542, %rd5535, 32;
	mad.lo.s64 	%rd5543, %rd494, %rd5512, %rd5542;
	shr.u64 	%rd5544, %rd5536, 32;
	add.s64 	%rd5545, %rd5543, %rd5544;
	shr.u64 	%rd5546, %rd5541, 32;
	shl.b64 	%rd5547, %rd5541, 32;
	and.b64  	%rd5548, %rd5534, 4294967295;
	or.b64  	%rd5549, %rd5547, %rd5548;
	add.s64 	%rd5550, %rd5505, %rd5530;
	add.s64 	%rd5551, %rd5550, %rd5549;
	max.u64 	%rd5552, %rd5505, %rd5550;
	setp.gt.u64 	%p553, %rd5552, %rd5551;
	selp.u64 	%rd5553, 1, 0, %p553;
	add.s64 	%rd5554, %rd5545, %rd5510;
	add.s64 	%rd5555, %rd5554, %rd5546;
	add.s64 	%rd5556, %rd5555, %rd5553;
	and.b64  	%rd5557, %rd8008, 4294967295;
	shr.u64 	%rd5558, %rd8008, 32;
	mul.lo.s64 	%rd5559, %rd483, %rd5557;
	mul.lo.s64 	%rd5560, %rd484, %rd5557;
	mul.lo.s64 	%rd5561, %rd483, %rd5558;
	shr.u64 	%rd5562, %rd5559, 32;
	and.b64  	%rd5563, %rd5560, 4294967295;
	add.s64 	%rd5564, %rd5562, %rd5563;
	and.b64  	%rd5565, %rd5561, 4294967295;
	add.s64 	%rd5566, %rd5564, %rd5565;
	shr.u64 	%rd5567, %rd5560, 32;
	mad.lo.s64 	%rd5568, %rd484, %rd5558, %rd5567;
	shr.u64 	%rd5569, %rd5561, 32;
	add.s64 	%rd5570, %rd5568, %rd5569;
	shr.u64 	%rd5571, %rd5566, 32;
	shl.b64 	%rd5572, %rd5566, 32;
	and.b64  	%rd5573, %rd5559, 4294967295;
	or.b64  	%rd5574, %rd5572, %rd5573;
	add.s64 	%rd5575, %rd5551, %rd5574;
	setp.lt.u64 	%p554, %rd5575, %rd5551;
	selp.u64 	%rd5576, 1, 0, %p554;
	add.s64 	%rd5577, %rd5570, %rd5556;
	add.s64 	%rd5578, %rd5577, %rd5571;
	add.s64 	%rd5579, %rd5578, %rd5576;
	mul.lo.s64 	%rd5580, %rd4648, %rd5389;
	mul.lo.s64 	%rd5581, %rd4439, %rd5580;
	mul.hi.u64 	%rd5582, %rd4439, %rd5580;
	add.cc.s64 	%rd5583, %rd5581, %rd5389;
	addc.cc.s64 	%rd5584, %rd5582, 0;
	mul.lo.s64 	%rd5585, %rd613, %rd5580;
	mul.hi.u64 	%rd5586, %rd613, %rd5580;
	mov.b64 	%rd5587, 0;
	add.cc.s64 	%rd5588, %rd5584, %rd5460;
	addc.cc.s64 	%rd5589, %rd5587, 0;
	add.cc.s64 	%rd5590, %rd5588, %rd5585;
	addc.cc.s64 	%rd5591, %rd5589, %rd5586;
	mul.lo.s64 	%rd5592, %rd612, %rd5580;
	mul.hi.u64 	%rd5593, %rd612, %rd5580;
	add.cc.s64 	%rd5594, %rd5591, %rd5529;
	addc.cc.s64 	%rd5595, %rd5587, 0;
	add.cc.s64 	%rd5596, %rd5594, %rd5592;
	addc.cc.s64 	%rd5597, %rd5595, %rd5593;
	mul.lo.s64 	%rd5598, %rd539, %rd5580;
	mul.hi.u64 	%rd5599, %rd539, %rd5580;
	add.cc.s64 	%rd5600, %rd5597, %rd5575;
	addc.cc.s64 	%rd5601, %rd5587, 0;
	add.cc.s64 	%rd5602, %rd5600, %rd5598;
	addc.cc.s64 	%rd5603, %rd5601, %rd5599;
	add.s64 	%rd5604, %rd5390, %rd5603;
	setp.lt.u64 	%p555, %rd5604, %rd5390;
	selp.u64 	%rd5605, 1, 0, %p555;
	add.s64 	%rd5606, %rd5464, %rd5605;
	setp.lt.u64 	%p556, %rd5606, %rd5464;
	selp.u64 	%rd5607, 1, 0, %p556;
	add.s64 	%rd5608, %rd5533, %rd5607;
	setp.lt.u64 	%p557, %rd5608, %rd5533;
	selp.u64 	%rd5609, 1, 0, %p557;
	add.s64 	%rd5610, %rd5579, %rd5609;
	mul.lo.s64 	%rd5611, %rd4648, %rd5590;
	mul.lo.s64 	%rd5612, %rd4439, %rd5611;
	mul.hi.u64 	%rd5613, %rd4439, %rd5611;
	add.cc.s64 	%rd5614, %rd5612, %rd5590;
	addc.cc.s64 	%rd5615, %rd5613, 0;
	mul.lo.s64 	%rd5616, %rd613, %rd5611;
	mul.hi.u64 	%rd5617, %rd613, %rd5611;
	add.cc.s64 	%rd5618, %rd5615, %rd5596;
	addc.cc.s64 	%rd5619, %rd5587, 0;
	add.cc.s64 	%rd5620, %rd5618, %rd5616;
	addc.cc.s64 	%rd5621, %rd5619, %rd5617;
	mul.lo.s64 	%rd5622, %rd612, %rd5611;
	mul.hi.u64 	%rd5623, %rd612, %rd5611;
	add.cc.s64 	%rd5624, %rd5621, %rd5602;
	addc.cc.s64 	%rd5625, %rd5587, 0;
	add.cc.s64 	%rd5626, %rd5624, %rd5622;
	addc.cc.s64 	%rd5627, %rd5625, %rd5623;
	mul.lo.s64 	%rd5628, %rd539, %rd5611;
	mul.hi.u64 	%rd5629, %rd539, %rd5611;
	add.cc.s64 	%rd5630, %rd5627, %rd5604;
	addc.cc.s64 	%rd5631, %rd5587, 0;
	add.cc.s64 	%rd5632, %rd5630, %rd5628;
	addc.cc.s64 	%rd5633, %rd5631, %rd5629;
	add.s64 	%rd5634, %rd5606, %rd5633;
	setp.lt.u64 	%p558, %rd5634, %rd5606;
	selp.u64 	%rd5635, 1, 0, %p558;
	add.s64 	%rd5636, %rd5608, %rd5635;
	setp.lt.u64 	%p559, %rd5636, %rd5608;
	selp.u64 	%rd5637, 1, 0, %p559;
	add.s64 	%rd5638, %rd5610, %rd5637;
	mul.lo.s64 	%rd5639, %rd4648, %rd5620;
	mul.lo.s64 	%rd5640, %rd4439, %rd5639;
	mul.hi.u64 	%rd5641, %rd4439, %rd5639;
	add.cc.s64 	%rd5642, %rd5640, %rd5620;
	addc.cc.s64 	%rd5643, %rd5641, 0;
	mul.lo.s64 	%rd5644, %rd613, %rd5639;
	mul.hi.u64 	%rd5645, %rd613, %rd5639;
	add.cc.s64 	%rd5646, %rd5643, %rd5626;
	addc.cc.s64 	%rd5647, %rd5587, 0;
	add.cc.s64 	%rd5648, %rd5646, %rd5644;
	addc.cc.s64 	%rd5649, %rd5647, %rd5645;
	mul.lo.s64 	%rd5650, %rd612, %rd5639;
	mul.hi.u64 	%rd5651, %rd612, %rd5639;
	add.cc.s64 	%rd5652, %rd5649, %rd5632;
	addc.cc.s64 	%rd5653, %rd5587, 0;
	add.cc.s64 	%rd5654, %rd5652, %rd5650;
	addc.cc.s64 	%rd5655, %rd5653, %rd5651;
	mul.lo.s64 	%rd5656, %rd539, %rd5639;
	mul.hi.u64 	%rd5657, %rd539, %rd5639;
	add.cc.s64 	%rd5658, %rd5655, %rd5634;
	addc.cc.s64 	%rd5659, %rd5587, 0;
	add.cc.s64 	%rd5660, %rd5658, %rd5656;
	addc.cc.s64 	%rd5661, %rd5659, %rd5657;
	add.s64 	%rd5662, %rd5636, %rd5661;
	setp.lt.u64 	%p560, %rd5662, %rd5636;
	selp.u64 	%rd5663, 1, 0, %p560;
	add.s64 	%rd5664, %rd5638, %rd5663;
	mul.lo.s64 	%rd5665, %rd4648, %rd5648;
	mul.lo.s64 	%rd5666, %rd4439, %rd5665;
	mul.hi.u64 	%rd5667, %rd4439, %rd5665;
	add.cc.s64 	%rd5668, %rd5666, %rd5648;
	addc.cc.s64 	%rd5669, %rd5667, 0;
	mul.lo.s64 	%rd5670, %rd613, %rd5665;
	mul.hi.u64 	%rd5671, %rd613, %rd5665;
	add.cc.s64 	%rd5672, %rd5669, %rd5654;
	addc.cc.s64 	%rd5673, %rd5587, 0;
	add.cc.s64 	%rd685, %rd5672, %rd5670;
	addc.cc.s64 	%rd5674, %rd5673, %rd5671;
	mul.lo.s64 	%rd5675, %rd612, %rd5665;
	mul.hi.u64 	%rd5676, %rd612, %rd5665;
	add.cc.s64 	%rd5677, %rd5674, %rd5660;
	addc.cc.s64 	%rd5678, %rd5587, 0;
	add.cc.s64 	%rd686, %rd5677, %rd5675;
	addc.cc.s64 	%rd5679, %rd5678, %rd5676;
	mul.lo.s64 	%rd5680, %rd539, %rd5665;
	mul.hi.u64 	%rd5681, %rd539, %rd5665;
	add.cc.s64 	%rd5682, %rd5679, %rd5662;
	addc.cc.s64 	%rd5683, %rd5587, 0;
	add.cc.s64 	%rd687, %rd5682, %rd5680;
	addc.cc.s64 	%rd5684, %rd5683, %rd5681;
	add.s64 	%rd8012, %rd5664, %rd5684;
	setp.gt.u64 	%p561, %rd8012, %rd539;
	@%p561 bra 	$L__BB3_282;
	setp.lt.u64 	%p562, %rd8012, %rd539;
	mov.b32 	%r309, 0;
	mov.u64 	%rd8013, %rd687;
	mov.u64 	%rd8014, %rd686;
	mov.u64 	%rd8015, %rd685;
	@%p562 bra 	$L__BB3_283;
	setp.lt.u64 	%p563, %rd612, %rd687;
	@%p563 bra 	$L__BB3_282;
	setp.gt.u64 	%p564, %rd612, %rd687;
	mov.u64 	%rd8013, %rd687;
	mov.u64 	%rd8014, %rd686;
	mov.u64 	%rd8015, %rd685;
	@%p564 bra 	$L__BB3_283;
	setp.lt.u64 	%p565, %rd613, %rd686;
	@%p565 bra 	$L__BB3_282;
	setp.gt.u64 	%p566, %rd613, %rd686;
	setp.gt.u64 	%p567, %rd4439, %rd685;
	or.pred  	%p568, %p566, %p567;
	mov.u64 	%rd8013, %rd687;
	mov.u64 	%rd8014, %rd686;
	mov.u64 	%rd8015, %rd685;
	@%p568 bra 	$L__BB3_283;
$L__BB3_282:
	sub.s64 	%rd8015, %rd685, %rd4439;
	setp.lt.u64 	%p569, %rd685, %rd4439;
	selp.u64 	%rd5685, 1, 0, %p569;
	add.s64 	%rd5686, %rd613, %rd5685;
	sub.s64 	%rd8014, %rd686, %rd5686;
	setp.lt.u64 	%p570, %rd686, %rd5686;
	selp.u64 	%rd5687, 1, 0, %p570;
	add.s64 	%rd5688, %rd612, %rd5687;
	sub.s64 	%rd8013, %rd687, %rd5688;
	setp.lt.u64 	%p571, %rd687, %rd5688;
	selp.u64 	%rd5689, 1, 0, %p571;
	add.s64 	%rd5690, %rd539, %rd5689;
	sub.s64 	%rd8012, %rd8012, %rd5690;
	mov.b32 	%r309, 0;
$L__BB3_283:
	ld.param.u64 	%rd7823, [_Z9point_addP7ECPointPKS_S2__param_0];
	cvta.to.global.u64 	%rd697, %rd7823;
	setp.ne.s32 	%p950, %r309, 0;
	@%p950 bra 	$L__BB3_285;
	or.b64  	%rd7710, %rd8015, %rd8014;
	or.b64  	%rd7711, %rd7710, %rd8013;
	or.b64  	%rd7712, %rd7711, %rd8012;
	setp.ne.s64 	%p951, %rd7712, 0;
	@%p951 bra 	$L__BB3_291;
$L__BB3_285:
	mov.b64 	%rd7822, 0;
	st.global.u64 	[%rd697], %rd7822;
	st.global.u64 	[%rd697+8], %rd7822;
	st.global.u64 	[%rd697+16], %rd7822;
	st.global.u64 	[%rd697+24], %rd7822;
	st.global.u64 	[%rd697+32], %rd7822;
	st.global.u64 	[%rd697+40], %rd7822;
	st.global.u64 	[%rd697+48], %rd7822;
	st.global.u64 	[%rd697+56], %rd7822;
	mov.b32 	%r306, 1;
	st.global.u32 	[%rd697+64], %r306;
	bra.uni 	$L__BB3_307;
$L__BB3_286:
	setp.lt.u64 	%p954, %rd700, %rd704;
	@%p954 bra 	$L__BB3_290;
	setp.gt.u64 	%p955, %rd700, %rd704;
	mov.u64 	%rd8016, %rd702;
	mov.u64 	%rd8017, %rd703;
	mov.u64 	%rd8018, %rd704;
	@%p955 bra 	$L__BB3_293;
	setp.lt.u64 	%p956, %rd699, %rd703;
	@%p956 bra 	$L__BB3_290;
	setp.gt.u64 	%p957, %rd699, %rd703;
	setp.lt.u64 	%p958, %rd702, %rd698;
	or.pred  	%p959, %p957, %p958;
	mov.u64 	%rd8016, %rd702;
	mov.u64 	%rd8017, %rd703;
	mov.u64 	%rd8018, %rd704;
	@%p959 bra 	$L__BB3_293;
$L__BB3_290:
	sub.s64 	%rd8016, %rd702, %rd698;
	setp.lt.u64 	%p960, %rd702, %rd698;
	selp.u64 	%rd7803, 1, 0, %p960;
	add.s64 	%rd7804, %rd699, %rd7803;
	sub.s64 	%rd8017, %rd703, %rd7804;
	setp.lt.u64 	%p961, %rd703, %rd7804;
	selp.u64 	%rd7805, 1, 0, %p961;
	add.s64 	%rd7806, %rd700, %rd7805;
	sub.s64 	%rd8018, %rd704, %rd7806;
	setp.lt.u64 	%p962, %rd704, %rd7806;
	selp.u64 	%rd7807, 1, 0, %p962;
	add.s64 	%rd7808, %rd701, %rd7807;
	sub.s64 	%rd8019, %rd8019, %rd7808;
	bra.uni 	$L__BB3_293;
$L__BB3_291:
	ld.const.u64 	%rd7713, [MU_P];
	mul.lo.s64 	%rd7714, %rd7713, %rd8015;
	ld.const.u64 	%rd698, [P_CONST];
	mul.lo.s64 	%rd7715, %rd698, %rd7714;
	mul.hi.u64 	%rd7716, %rd698, %rd7714;
	add.cc.s64 	%rd7717, %rd7715, %rd8015;
	addc.cc.s64 	%rd7718, %rd7716, 0;
	ld.const.u64 	%rd699, [P_CONST+8];
	mul.lo.s64 	%rd7719, %rd699, %rd7714;
	mul.hi.u64 	%rd7720, %rd699, %rd7714;
	mov.b64 	%rd7721, 0;
	add.cc.s64 	%rd7722, %rd7718, %rd8014;
	addc.cc.s64 	%rd7723, %rd7721, 0;
	add.cc.s64 	%rd7724, %rd7722, %rd7719;
	addc.cc.s64 	%rd7725, %rd7723, %rd7720;
	ld.const.u64 	%rd700, [P_CONST+16];
	mul.lo.s64 	%rd7726, %rd700, %rd7714;
	mul.hi.u64 	%rd7727, %rd700, %rd7714;
	add.cc.s64 	%rd7728, %rd7725, %rd8013;
	addc.cc.s64 	%rd7729, %rd7721, 0;
	add.cc.s64 	%rd7730, %rd7728, %rd7726;
	addc.cc.s64 	%rd7731, %rd7729, %rd7727;
	ld.const.u64 	%rd701, [P_CONST+24];
	mul.lo.s64 	%rd7732, %rd701, %rd7714;
	mul.hi.u64 	%rd7733, %rd701, %rd7714;
	add.cc.s64 	%rd7734, %rd7731, %rd8012;
	addc.cc.s64 	%rd7735, %rd7721, 0;
	add.cc.s64 	%rd7736, %rd7734, %rd7732;
	addc.cc.s64 	%rd7737, %rd7735, %rd7733;
	mul.lo.s64 	%rd7738, %rd7713, %rd7724;
	mul.lo.s64 	%rd7739, %rd698, %rd7738;
	mul.hi.u64 	%rd7740, %rd698, %rd7738;
	add.cc.s64 	%rd7741, %rd7739, %rd7724;
	addc.cc.s64 	%rd7742, %rd7740, 0;
	mul.lo.s64 	%rd7743, %rd699, %rd7738;
	mul.hi.u64 	%rd7744, %rd699, %rd7738;
	add.cc.s64 	%rd7745, %rd7742, %rd7730;
	addc.cc.s64 	%rd7746, %rd7721, 0;
	add.cc.s64 	%rd7747, %rd7745, %rd7743;
	addc.cc.s64 	%rd7748, %rd7746, %rd7744;
	mul.lo.s64 	%rd7749, %rd700, %rd7738;
	mul.hi.u64 	%rd7750, %rd700, %rd7738;
	add.cc.s64 	%rd7751, %rd7748, %rd7736;
	addc.cc.s64 	%rd7752, %rd7721, 0;
	add.cc.s64 	%rd7753, %rd7751, %rd7749;
	addc.cc.s64 	%rd7754, %rd7752, %rd7750;
	mul.lo.s64 	%rd7755, %rd701, %rd7738;
	mul.hi.u64 	%rd7756, %rd701, %rd7738;
	add.cc.s64 	%rd7757, %rd7754, %rd7737;
	addc.cc.s64 	%rd7758, %rd7721, 0;
	add.cc.s64 	%rd7759, %rd7757, %rd7755;
	addc.cc.s64 	%rd7760, %rd7758, %rd7756;
	mul.lo.s64 	%rd7761, %rd7713, %rd7747;
	mul.lo.s64 	%rd7762, %rd698, %rd7761;
	mul.hi.u64 	%rd7763, %rd698, %rd7761;
	add.cc.s64 	%rd7764, %rd7762, %rd7747;
	addc.cc.s64 	%rd7765, %rd7763, 0;
	mul.lo.s64 	%rd7766, %rd699, %rd7761;
	mul.hi.u64 	%rd7767, %rd699, %rd7761;
	add.cc.s64 	%rd7768, %rd7765, %rd7753;
	addc.cc.s64 	%rd7769, %rd7721, 0;
	add.cc.s64 	%rd7770, %rd7768, %rd7766;
	addc.cc.s64 	%rd7771, %rd7769, %rd7767;
	mul.lo.s64 	%rd7772, %rd700, %rd7761;
	mul.hi.u64 	%rd7773, %rd700, %rd7761;
	add.cc.s64 	%rd7774, %rd7771, %rd7759;
	addc.cc.s64 	%rd7775, %rd7721, 0;
	add.cc.s64 	%rd7776, %rd7774, %rd7772;
	addc.cc.s64 	%rd7777, %rd7775, %rd7773;
	mul.lo.s64 	%rd7778, %rd701, %rd7761;
	mul.hi.u64 	%rd7779, %rd701, %rd7761;
	add.cc.s64 	%rd7780, %rd7777, %rd7760;
	addc.cc.s64 	%rd7781, %rd7721, 0;
	add.cc.s64 	%rd7782, %rd7780, %rd7778;
	addc.cc.s64 	%rd7783, %rd7781, %rd7779;
	mul.lo.s64 	%rd7784, %rd7713, %rd7770;
	mul.lo.s64 	%rd7785, %rd698, %rd7784;
	mul.hi.u64 	%rd7786, %rd698, %rd7784;
	add.cc.s64 	%rd7787, %rd7785, %rd7770;
	addc.cc.s64 	%rd7788, %rd7786, 0;
	mul.lo.s64 	%rd7789, %rd699, %rd7784;
	mul.hi.u64 	%rd7790, %rd699, %rd7784;
	add.cc.s64 	%rd7791, %rd7788, %rd7776;
	addc.cc.s64 	%rd7792, %rd7721, 0;
	add.cc.s64 	%rd702, %rd7791, %rd7789;
	addc.cc.s64 	%rd7793, %rd7792, %rd7790;
	mul.lo.s64 	%rd7794, %rd700, %rd7784;
	mul.hi.u64 	%rd7795, %rd700, %rd7784;
	add.cc.s64 	%rd7796, %rd7793, %rd7782;
	addc.cc.s64 	%rd7797, %rd7721, 0;
	add.cc.s64 	%rd703, %rd7796, %rd7794;
	addc.cc.s64 	%rd7798, %rd7797, %rd7795;
	mul.lo.s64 	%rd7799, %rd701, %rd7784;
	mul.hi.u64 	%rd7800, %rd701, %rd7784;
	add.cc.s64 	%rd7801, %rd7798, %rd7783;
	addc.cc.s64 	%rd7802, %rd7721, 0;
	add.cc.s64 	%rd704, %rd7801, %rd7799;
	addc.cc.s64 	%rd8019, %rd7802, %rd7800;
	setp.lt.u64 	%p952, %rd701, %rd8019;
	@%p952 bra 	$L__BB3_290;
	setp.gt.u64 	%p953, %rd701, %rd8019;
	mov.u64 	%rd8016, %rd702;
	mov.u64 	%rd8017, %rd703;
	mov.u64 	%rd8018, %rd704;
	@%p953 bra 	$L__BB3_293;
	bra.uni 	$L__BB3_286;
$L__BB3_293:
	or.b64  	%rd7809, %rd8017, %rd8018;
	or.b64  	%rd7810, %rd7809, %rd8019;
	or.b64  	%rd7811, %rd7810, %rd8016;
	setp.eq.s64 	%p963, %rd7811, 0;
	@%p963 bra 	$L__BB3_300;
	add.s64 	%rd8020, %rd8016, -4294968273;
	mov.b32 	%r310, 0;
	mov.b64 	%rd8022, -4294968273;
$L__BB3_295:
	shr.u64 	%rd718, %rd8020, 1;
	and.b64  	%rd719, %rd718, 1;
	setp.lt.s32 	%p964, %r310, 1;
	setp.eq.s64 	%p965, %rd719, 0;
	or.pred  	%p966, %p964, %p965;
	@%p966 bra 	$L__BB3_297;
	sub.s32 	%r310, 1, %r310;
	sub.s64 	%rd8020, %rd8022, %rd718;
	mov.u64 	%rd8022, %rd718;
	bra.uni 	$L__BB3_295;
$L__BB3_297:
	add.s32 	%r310, %r310, 1;
	setp.eq.s64 	%p967, %rd719, 0;
	@%p967 bra 	$L__BB3_299;
	sub.s64 	%rd8020, %rd718, %rd8022;
	bra.uni 	$L__BB3_295;
$L__BB3_299:
	mov.u64 	%rd8020, %rd718;
	bra.uni 	$L__BB3_295;
$L__BB3_300:
	mov.b64 	%rd7813, 0;
	st.global.u64 	[%rd697+40], %rd7813;
	st.global.u64 	[%rd697+48], %rd7813;
	or.b64  	%rd7814, %rd701, %rd700;
	or.b64  	%rd7815, %rd7814, %rd699;
	or.b64  	%rd7816, %rd7815, %rd698;
	setp.eq.s64 	%p13, %rd7816, 0;
	setp.ne.s64 	%p968, %rd7816, 0;
	@%p968 bra 	$L__BB3_302;
	mov.b64 	%rd7817, 0;
	st.global.u64 	[%rd697+32], %rd7817;
$L__BB3_302:
	mov.b64 	%rd7818, 0;
	st.global.u64 	[%rd697], %rd7818;
	st.global.u64 	[%rd697+8], %rd7818;
	st.global.u64 	[%rd697+16], %rd7818;
	st.global.u64 	[%rd697+24], %rd7818;
	not.pred 	%p969, %p13;
	@%p969 bra 	$L__BB3_304;
	mov.b64 	%rd7819, 0;
	st.global.u64 	[%rd697], %rd7819;
	st.global.u64 	[%rd697+8], %rd7819;
	st.global.u64 	[%rd697+16], %rd7819;
	st.global.u64 	[%rd697+24], %rd7819;
$L__BB3_304:
	mov.b64 	%rd7820, 0;
	st.global.u64 	[%rd697+32], %rd7820;
	st.global.u64 	[%rd697+40], %rd7820;
	st.global.u64 	[%rd697+48], %rd7820;
	st.global.u64 	[%rd697+56], %rd7820;
	@%p969 bra 	$L__BB3_306;
	mov.b64 	%rd7821, 0;
	st.global.u64 	[%rd697+32], %rd7821;
	st.global.u64 	[%rd697+40], %rd7821;
	st.global.u64 	[%rd697+48], %rd7821;
	st.global.u64 	[%rd697+56], %rd7821;
$L__BB3_306:
	mov.b32 	%r305, 0;
	st.global.u32 	[%rd697+64], %r305;
$L__BB3_307:
	ret;

}
	// .globl	_Z12point_doubleP7ECPointPKS_
.visible .entry _Z12point_doubleP7ECPointPKS_(
	.param .u64 .ptr .align 1 _Z12point_doubleP7ECPointPKS__param_0,
	.param .u64 .ptr .align 1 _Z12point_doubleP7ECPointPKS__param_1
)
{
	.reg .pred 	%p<413>;
	.reg .b32 	%r<159>;
	.reg .b64 	%rd<2564>;

	ld.param.u64 	%rd317, [_Z12point_doubleP7ECPointPKS__param_1];
	cvta.to.global.u64 	%rd1, %rd317;
	ld.global.u32 	%r1, [%rd1+64];
	setp.eq.s32 	%p11, %r1, 0;
	@%p11 bra 	$L__BB4_2;
	ld.const.u64 	%rd2488, [ONE_MONT];
	ld.const.u64 	%rd2487, [ONE_MONT+8];
	ld.const.u64 	%rd2486, [ONE_MONT+16];
	mov.b64 	%rd2481, 0;
	ld.const.u64 	%rd2485, [ONE_MONT+24];
	mov.u64 	%rd2482, %rd2481;
	mov.u64 	%rd2483, %rd2481;
	mov.u64 	%rd2484, %rd2481;
	mov.u64 	%rd2489, %rd2485;
	mov.u64 	%rd2490, %rd2486;
	mov.u64 	%rd2491, %rd2487;
	mov.u64 	%rd2492, %rd2488;
	bra.uni 	$L__BB4_3;
$L__BB4_2:
	ld.global.u64 	%rd2492, [%rd1];
	ld.global.u64 	%rd2491, [%rd1+8];
	ld.global.u64 	%rd2490, [%rd1+16];
	ld.global.u64 	%rd2489, [%rd1+24];
	ld.global.u64 	%rd2488, [%rd1+32];
	ld.global.u64 	%rd2487, [%rd1+40];
	ld.global.u64 	%rd2486, [%rd1+48];
	ld.global.u64 	%rd2485, [%rd1+56];
	ld.const.u64 	%rd2484, [ONE_MONT];
	ld.const.u64 	%rd2483, [ONE_MONT+8];
	ld.const.u64 	%rd2482, [ONE_MONT+16];
	ld.const.u64 	%rd2481, [ONE_MONT+24];
$L__BB4_3:
	setp.ne.s32 	%p13, %r1, 0;
	mov.b64 	%rd2553, 0;
	mov.pred 	%p412, 0;
	mov.u64 	%rd2554, %rd2553;
	mov.u64 	%rd2555, %rd2553;
	mov.u64 	%rd2556, %rd2553;
	@%p13 bra 	$L__BB4_119;
	or.b64  	%rd321, %rd2484, %rd2483;
	or.b64  	%rd322, %rd321, %rd2482;
	or.b64  	%rd323, %rd322, %rd2481;
	setp.eq.s64 	%p15, %rd323, 0;
	@%p15 bra 	$L__BB4_119;
	or.b64  	%rd325, %rd2488, %rd2487;
	or.b64  	%rd326, %rd325, %rd2486;
	or.b64  	%rd327, %rd326, %rd2485;
	setp.eq.s64 	%p17, %rd327, 0;
	mov.u64 	%rd2554, %rd2553;
	mov.u64 	%rd2555, %rd2553;
	mov.u64 	%rd2556, %rd2553;
	@%p17 bra 	$L__BB4_119;
	and.b64  	%rd30, %rd2488, 4294967295;
	shr.u64 	%rd31, %rd2488, 32;
	mul.lo.s64 	%rd328, %rd30, %rd30;
	mul.lo.s64 	%rd329, %rd31, %rd30;
	shr.u64 	%rd330, %rd328, 32;
	shl.b64 	%rd331, %rd329, 1;
	and.b64  	%rd332, %rd331, 8589934590;
	add.s64 	%rd333, %rd330, %rd332;
	shr.u64 	%rd334, %rd329, 31;
	and.b64  	%rd335, %rd334, 8589934590;
	mad.lo.s64 	%rd336, %rd31, %rd31, %rd335;
	shr.u64 	%rd337, %rd333, 32;
	shl.b64 	%rd338, %rd333, 32;
	and.b64  	%rd339, %rd328, 4294967293;
	or.b64  	%rd340, %rd338, %rd339;
	add.s64 	%rd341, %rd336, %rd337;
	shr.u64 	%rd32, %rd2487, 32;
	and.b64  	%rd33, %rd2487, 4294967295;
	mul.lo.s64 	%rd342, %rd33, %rd30;
	mul.lo.s64 	%rd343, %rd32, %rd30;
	mul.lo.s64 	%rd344, %rd33, %rd31;
	shr.u64 	%rd345, %rd342, 32;
	and.b64  	%rd346, %rd343, 4294967295;
	add.s64 	%rd347, %rd345, %rd346;
	and.b64  	%rd348, %rd344, 4294967295;
	add.s64 	%rd349, %rd347, %rd348;
	shr.u64 	%rd350, %rd343, 32;
	mad.lo.s64 	%rd351, %rd32, %rd31, %rd350;
	shr.u64 	%rd352, %rd344, 32;
	add.s64 	%rd353, %rd351, %rd352;
	shr.u64 	%rd354, %rd349, 32;
	shl.b64 	%rd355, %rd349, 32;
	and.b64  	%rd356, %rd342, 4294967295;
	or.b64  	%rd357, %rd355, %rd356;
	add.s64 	%rd358, %rd353, %rd354;
	shr.u64 	%rd34, %rd2486, 32;
	and.b64  	%rd35, %rd2486, 4294967295;
	mul.lo.s64 	%rd359, %rd35, %rd30;
	mul.lo.s64 	%rd360, %rd34, %rd30;
	mul.lo.s64 	%rd361, %rd35, %rd31;
	shr.u64 	%rd362, %rd359, 32;
	and.b64  	%rd363, %rd360, 4294967295;
	add.s64 	%rd364, %rd362, %rd363;
	and.b64  	%rd365, %rd361, 4294967295;
	add.s64 	%rd366, %rd364, %rd365;
	shr.u64 	%rd367, %rd360, 32;
	mad.lo.s64 	%rd368, %rd34, %rd31, %rd367;
	shr.u64 	%rd369, %rd361, 32;
	add.s64 	%rd370, %rd368, %rd369;
	shr.u64 	%rd371, %rd366, 32;
	shl.b64 	%rd372, %rd366, 32;
	and.b64  	%rd373, %rd359, 4294967295;
	or.b64  	%rd374, %rd372, %rd373;
	add.s64 	%rd375, %rd370, %rd371;
	shr.u64 	%rd36, %rd2485, 32;
	and.b64  	%rd37, %rd2485, 4294967295;
	mul.lo.s64 	%rd376, %rd37, %rd30;
	mul.lo.s64 	%rd377, %rd36, %rd30;
	mul.lo.s64 	%rd378, %rd37, %rd31;
	shr.u64 	%rd379, %rd376, 32;
	and.b64  	%rd380, %rd377, 4294967295;
	add.s64 	%rd381, %rd379, %rd380;
	and.b64  	%rd382, %rd378, 4294967295;
	add.s64 	%rd383, %rd381, %rd382;
	shr.u64 	%rd384, %rd377, 32;
	mad.lo.s64 	%rd385, %rd36, %rd31, %rd384;
	shr.u64 	%rd386, %rd378, 32;
	add.s64 	%rd387, %rd385, %rd386;
	shr.u64 	%rd388, %rd383, 32;
	shl.b64 	%rd389, %rd383, 32;
	and.b64  	%rd390, %rd376, 4294967295;
	or.b64  	%rd391, %rd389, %rd390;
	add.s64 	%rd392, %rd387, %rd388;
	shl.b64 	%rd393, %rd357, 1;
	shr.u64 	%rd394, %rd355, 63;
	add.s64 	%rd395, %rd358, %rd358;
	add.s64 	%rd396, %rd395, %rd394;
	mul.lo.s64 	%rd397, %rd33, %rd33;
	mul.lo.s64 	%rd398, %rd32, %rd33;
	shr.u64 	%rd399, %rd397, 32;
	shl.b64 	%rd400, %rd398, 1;
	and.b64  	%rd401, %rd400, 8589934590;
	add.s64 	%rd402, %rd399, %rd401;
	shr.u64 	%rd403, %rd398, 31;
	and.b64  	%rd404, %rd403, 8589934590;
	mad.lo.s64 	%rd405, %rd32, %rd32, %rd404;
	shr.u64 	%rd406, %rd402, 32;
	shl.b64 	%rd407, %rd402, 32;
	and.b64  	%rd408, %rd397, 4294967293;
	or.b64  	%rd409, %rd407, %rd408;
	add.s64 	%rd410, %rd374, %rd394;
	add.s64 	%rd411, %rd410, %rd409;
	max.u64 	%rd412, %rd374, %rd410;
	setp.gt.u64 	%p18, %rd412, %rd411;
	selp.u64 	%rd413, 1, 0, %p18;
	add.s64 	%rd414, %rd405, %rd375;
	add.s64 	%rd415, %rd414, %rd406;
	add.s64 	%rd416, %rd415, %rd413;
	mul.lo.s64 	%rd417, %rd35, %rd33;
	mul.lo.s64 	%rd418, %rd34, %rd33;
	mul.lo.s64 	%rd419, %rd35, %rd32;
	shr.u64 	%rd420, %rd417, 32;
	and.b64  	%rd421, %rd418, 4294967295;
	add.s64 	%rd422, %rd420, %rd421;
	and.b64  	%rd423, %rd419, 4294967295;
	add.s64 	%rd424, %rd422, %rd423;
	shr.u64 	%rd425, %rd418, 32;
	mad.lo.s64 	%rd426, %rd34, %rd32, %rd425;
	shr.u64 	%rd427, %rd419, 32;
	add.s64 	%rd428, %rd426, %rd427;
	shr.u64 	%rd429, %rd424, 32;
	shl.b64 	%rd430, %rd424, 32;
	and.b64  	%rd431, %rd417, 4294967295;
	or.b64  	%rd432, %rd430, %rd431;
	add.s64 	%rd433, %rd391, %rd413;
	add.s64 	%rd434, %rd433, %rd432;
	max.u64 	%rd435, %rd391, %rd433;
	setp.gt.u64 	%p19, %rd435, %rd434;
	selp.u64 	%rd436, 1, 0, %p19;
	add.s64 	%rd437, %rd428, %rd392;
	add.s64 	%rd438, %rd437, %rd429;
	add.s64 	%rd439, %rd438, %rd436;
	add.s64 	%rd440, %rd411, %rd374;
	setp.lt.u64 	%p20, %rd440, %rd411;
	selp.u64 	%rd441, 1, 0, %p20;
	add.s64 	%rd442, %rd375, %rd416;
	add.s64 	%rd443, %rd442, %rd441;
	add.s64 	%rd444, %rd434, %rd441;
	add.s64 	%rd445, %rd444, %rd432;
	max.u64 	%rd446, %rd434, %rd444;
	setp.gt.u64 	%p21, %rd446, %rd445;
	selp.u64 	%rd447, 1, 0, %p21;
	add.s64 	%rd448, %rd428, %rd439;
	add.s64 	%rd449, %rd448, %rd429;
	add.s64 	%rd450, %rd449, %rd447;
	add.s64 	%rd451, %rd445, %rd391;
	setp.lt.u64 	%p22, %rd451, %rd445;
	selp.u64 	%rd452, 1, 0, %p22;
	add.s64 	%rd453, %rd392, %rd450;
	add.s64 	%rd454, %rd453, %rd452;
	ld.const.u64 	%rd455, [MU_P];
	mul.lo.s64 	%rd456, %rd455, %rd340;
	ld.const.u64 	%rd38, [P_CONST];
	mul.lo.s64 	%rd457, %rd38, %rd456;
	mul.hi.u64 	%rd458, %rd38, %rd456;
	add.cc.s64 	%rd459, %rd457, %rd340;
	addc.cc.s64 	%rd460, %rd458, 0;
	ld.const.u64 	%rd39, [P_CONST+8];
	mul.lo.s64 	%rd461, %rd39, %rd456;
	mul.hi.u64 	%rd462, %rd39, %rd456;
	mov.b64 	%rd463, 0;
	add.cc.s64 	%rd464, %rd460, %rd393;
	addc.cc.s64 	%rd465, %rd463, 0;
	add.cc.s64 	%rd466, %rd464, %rd461;
	addc.cc.s64 	%rd467, %rd465, %rd462;
	ld.const.u64 	%rd40, [P_CONST+16];
	mul.lo.s64 	%rd468, %rd40, %rd456;
	mul.hi.u64 	%rd469, %rd40, %rd456;
	add.cc.s64 	%rd470, %rd467, %rd440;
	addc.cc.s64 	%rd471, %rd463, 0;
	add.cc.s64 	%rd472, %rd470, %rd468;
	addc.cc.s64 	%rd473, %rd471, %rd469;
	ld.const.u64 	%rd41, [P_CONST+24];
	mul.lo.s64 	%rd474, %rd41, %rd456;
	mul.hi.u64 	%rd475, %rd41, %rd456;
	add.cc.s64 	%rd476, %rd473, %rd451;
	addc.cc.s64 	%rd477, %rd463, 0;
	add.cc.s64 	%rd478, %rd476, %rd474;
	addc.cc.s64 	%rd479, %rd477, %rd475;
	add.s64 	%rd480, %rd341, %rd479;
	setp.lt.u64 	%p23, %rd480, %rd341;
	selp.u64 	%rd481, 1, 0, %p23;
	add.s64 	%rd482, %rd396, %rd481;
	setp.lt.u64 	%p24, %rd482, %rd396;
	selp.u64 	%rd483, 1, 0, %p24;
	add.s64 	%rd484, %rd443, %rd483;
	setp.lt.u64 	%p25, %rd484, %rd443;
	selp.u64 	%rd485, 1, 0, %p25;
	add.s64 	%rd486, %rd454, %rd485;
	mul.lo.s64 	%rd487, %rd455, %rd466;
	mul.lo.s64 	%rd488, %rd38, %rd487;
	mul.hi.u64 	%rd489, %rd38, %rd487;
	add.cc.s64 	%rd490, %rd488, %rd466;
	addc.cc.s64 	%rd491, %rd489, 0;
	mul.lo.s64 	%rd492, %rd39, %rd487;
	mul.hi.u64 	%rd493, %rd39, %rd487;
	add.cc.s64 	%rd494, %rd491, %rd472;
	addc.cc.s64 	%rd495, %rd463, 0;
	add.cc.s64 	%rd496, %rd494, %rd492;
	addc.cc.s64 	%rd497, %rd495, %rd493;
	mul.lo.s64 	%rd498, %rd40, %rd487;
	mul.hi.u64 	%rd499, %rd40, %rd487;
	add.cc.s64 	%rd500, %rd497, %rd478;
	addc.cc.s64 	%rd501, %rd463, 0;
	add.cc.s64 	%rd502, %rd500, %rd498;
	addc.cc.s64 	%rd503, %rd501, %rd499;
	mul.lo.s64 	%rd504, %rd41, %rd487;
	mul.hi.u64 	%rd505, %rd41, %rd487;
	add.cc.s64 	%rd506, %rd503, %rd480;
	addc.cc.s64 	%rd507, %rd463, 0;
	add.cc.s64 	%rd508, %rd506, %rd504;
	addc.cc.s64 	%rd509, %rd507, %rd505;
	add.s64 	%rd510, %rd482, %rd509;
	setp.lt.u64 	%p26, %rd510, %rd482;
	selp.u64 	%rd511, 1, 0, %p26;
	add.s64 	%rd512, %rd484, %rd511;
	setp.lt.u64 	%p27, %rd512, %rd484;
	selp.u64 	%rd513, 1, 0, %p27;
	add.s64 	%rd514, %rd486, %rd513;
	mul.lo.s64 	%rd515, %rd455, %rd496;
	mul.lo.s64 	%rd516, %rd38, %rd515;
	mul.hi.u64 	%rd517, %rd38, %rd515;
	add.cc.s64 	%rd518, %rd516, %rd496;
	addc.cc.s64 	%rd519, %rd517, 0;
	mul.lo.s64 	%rd520, %rd39, %rd515;
	mul.hi.u64 	%rd521, %rd39, %rd515;
	add.cc.s64 	%rd522, %rd519, %rd502;
	addc.cc.s64 	%rd523, %rd463, 0;
	add.cc.s64 	%rd524, %rd522, %rd520;
	addc.cc.s64 	%rd525, %rd523, %rd521;
	mul.lo.s64 	%rd526, %rd40, %rd515;
	mul.hi.u64 	%rd527, %rd40, %rd515;
	add.cc.s64 	%rd528, %rd525, %rd508;
	addc.cc.s64 	%rd529, %rd463, 0;
	add.cc.s64 	%rd530, %rd528, %rd526;
	addc.cc.s64 	%rd531, %rd529, %rd527;
	mul.lo.s64 	%rd532, %rd41, %rd515;
	mul.hi.u64 	%rd533, %rd41, %rd515;
	add.cc.s64 	%rd534, %rd531, %rd510;
	addc.cc.s64 	%rd535, %rd463, 0;
	add.cc.s64 	%rd536, %rd534, %rd532;
	addc.cc.s64 	%rd537, %rd535, %rd533;
	add.s64 	%rd538, %rd512, %rd537;
	setp.lt.u64 	%p28, %rd538, %rd512;
	selp.u64 	%rd539, 1, 0, %p28;
	add.s64 	%rd540, %rd514, %rd539;
	mul.lo.s64 	%rd541, %rd455, %rd524;
	mul.lo.s64 	%rd542, %rd38, %rd541;
	mul.hi.u64 	%rd543, %rd38, %rd541;
	add.cc.s64 	%rd544, %rd542, %rd524;
	addc.cc.s64 	%rd545, %rd543, 0;
	mul.lo.s64 	%rd546, %rd39, %rd541;
	mul.hi.u64 	%rd547, %rd39, %rd541;
	add.cc.s64 	%rd548, %rd545, %rd530;
	addc.cc.s64 	%rd549, %rd463, 0;
	add.cc.s64 	%rd42, %rd548, %rd546;
	addc.cc.s64 	%rd550, %rd549, %rd547;
	mul.lo.s64 	%rd551, %rd40, %rd541;
	mul.hi.u64 	%rd552, %rd40, %rd541;
	add.cc.s64 	%rd553, %rd550, %rd536;
	addc.cc.s64 	%rd554, %rd463, 0;
	add.cc.s64 	%rd43, %rd553, %rd551;
	addc.cc.s64 	%rd555, %rd554, %rd552;
	mul.lo.s64 	%rd556, %rd41, %rd541;
	mul.hi.u64 	%rd557, %rd41, %rd541;
	add.cc.s64 	%rd558, %rd555, %rd538;
	addc.cc.s64 	%rd559, %rd463, 0;
	add.cc.s64 	%rd44, %rd558, %rd556;
	addc.cc.s64 	%rd560, %rd559, %rd557;
	add.s64 	%rd2493, %rd540, %rd560;
	setp.gt.u64 	%p29, %rd2493, %rd41;
	@%p29 bra 	$L__BB4_12;
	setp.lt.u64 	%p30, %rd2493, %rd41;
	mov.u64 	%rd2494, %rd44;
	mov.u64 	%rd2495, %rd43;
	mov.u64 	%rd2496, %rd42;
	@%p30 bra 	$L__BB4_13;
	setp.lt.u64 	%p31, %rd40, %rd44;
	@%p31 bra 	$L__BB4_12;
	setp.gt.u64 	%p32, %rd40, %rd44;
	mov.u64 	%rd2494, %rd44;
	mov.u64 	%rd2495, %rd43;
	mov.u64 	%rd2496, %rd42;
	@%p32 bra 	$L__BB4_13;
	setp.lt.u64 	%p33, %rd39, %rd43;
	@%p33 bra 	$L__BB4_12;
	setp.gt.u64 	%p34, %rd39, %rd43;
	setp.lt.u64 	%p35, %rd42, %rd38;
	or.pred  	%p36, %p34, %p35;
	mov.u64 	%rd2494, %rd44;
	mov.u64 	%rd2495, %rd43;
	mov.u64 	%rd2496, %rd42;
	@%p36 bra 	$L__BB4_13;
$L__BB4_12:
	sub.s64 	%rd2496, %rd42, %rd38;
	setp.lt.u64 	%p37, %rd42, %rd38;
	selp.u64 	%rd561, 1, 0, %p37;
	add.s64 	%rd562, %rd39, %rd561;
	sub.s64 	%rd2495, %rd43, %rd562;
	setp.lt.u64 	%p38, %rd43, %rd562;
	selp.u64 	%rd563, 1, 0, %p38;
	add.s64 	%rd564, %rd40, %rd563;
	sub.s64 	%rd2494, %rd44, %rd564;
	setp.lt.u64 	%p39, %rd44, %rd564;
	selp.u64 	%rd565, 1, 0, %p39;
	add.s64 	%rd566, %rd41, %rd565;
	sub.s64 	%rd2493, %rd2493, %rd566;
$L__BB4_13:
	ld.const.u64 	%rd54, [P_CONST+24];
	ld.const.u64 	%rd55, [P_CONST+16];
	ld.const.u64 	%rd56, [P_CONST+8];
	ld.const.u64 	%rd57, [P_CONST];
	and.b64  	%rd58, %rd2492, 4294967295;
	shr.u64 	%rd59, %rd2492, 32;
	shr.u64 	%rd60, %rd2496, 32;
	and.b64  	%rd61, %rd2496, 4294967295;
	mul.lo.s64 	%rd567, %rd61, %rd58;
	mul.lo.s64 	%rd568, %rd60, %rd58;
	mul.lo.s64 	%rd569, %rd61, %rd59;
	shr.u64 	%rd570, %rd567, 32;
	and.b64  	%rd571, %rd568, 4294967295;
	add.s64 	%rd572, %rd570, %rd571;
	and.b64  	%rd573, %rd569, 4294967295;
	add.s64 	%rd574, %rd572, %rd573;
	shr.u64 	%rd575, %rd568, 32;
	mad.lo.s64 	%rd576, %rd60, %rd59, %rd575;
	shr.u64 	%rd577, %rd569, 32;
	add.s64 	%rd578, %rd576, %rd577;
	shr.u64 	%rd579, %rd574, 32;
	shl.b64 	%rd580, %rd574, 32;
	and.b64  	%rd581, %rd567, 4294967295;
	or.b64  	%rd582, %rd580, %rd581;
	add.s64 	%rd583, %rd578, %rd579;
	shr.u64 	%rd62, %rd2495, 32;
	and.b64  	%rd63, %rd2495, 4294967295;
	mul.lo.s64 	%rd584, %rd63, %rd58;
	mul.lo.s64 	%rd585, %rd62, %rd58;
	mul.lo.s64 	%rd586, %rd63, %rd59;
	shr.u64 	%rd587, %rd584, 32;
	and.b64  	%rd588, %rd585, 4294967295;
	add.s64 	%rd589, %rd587, %rd588;
	and.b64  	%rd590, %rd586, 4294967295;
	add.s64 	%rd591, %rd589, %rd590;
	shr.u64 	%rd592, %rd585, 32;
	mad.lo.s64 	%rd593, %rd62, %rd59, %rd592;
	shr.u64 	%rd594, %rd586, 32;
	add.s64 	%rd595, %rd593, %rd594;
	shr.u64 	%rd596, %rd591, 32;
	shl.b64 	%rd597, %rd591, 32;
	and.b64  	%rd598, %rd584, 4294967295;
	or.b64  	%rd599, %rd597, %rd598;
	add.s64 	%rd600, %rd595, %rd596;
	shr.u64 	%rd64, %rd2494, 32;
	and.b64  	%rd65, %rd2494, 4294967295;
	mul.lo.s64 	%rd601, %rd65, %rd58;
	mul.lo.s64 	%rd602, %rd64, %rd58;
	mul.lo.s64 	%rd603, %rd65, %rd59;
	shr.u64 	%rd604, %rd601, 32;
	and.b64  	%rd605, %rd602, 4294967295;
	add.s64 	%rd606, %rd604, %rd605;
	and.b64  	%rd607, %rd603, 4294967295;
	add.s64 	%rd608, %rd606, %rd607;
	shr.u64 	%rd609, %rd602, 32;
	mad.lo.s64 	%rd610, %rd64, %rd59, %rd609;
	shr.u64 	%rd611, %rd603, 32;
	add.s64 	%rd612, %rd610, %rd611;
	shr.u64 	%rd613, %rd608, 32;
	shl.b64 	%rd614, %rd608, 32;
	and.b64  	%rd615, %rd601, 4294967295;
	or.b64  	%rd616, %rd614, %rd615;
	add.s64 	%rd617, %rd612, %rd613;
	shr.u64 	%rd66, %rd2493, 32;
	and.b64  	%rd67, %rd2493, 4294967295;
	mul.lo.s64 	%rd618, %rd67, %rd58;
	mul.lo.s64 	%rd619, %rd66, %rd58;
	mul.lo.s64 	%rd620, %rd67, %rd59;
	shr.u64 	%rd621, %rd618, 32;
	and.b64  	%rd622, %rd619, 4294967295;
	add.s64 	%rd623, %rd621, %rd622;
	and.b64  	%rd624, %rd620, 4294967295;
	add.s64 	%rd625, %rd623, %rd624;
	shr.u64 	%rd626, %rd619, 32;
	mad.lo.s64 	%rd627, %rd66, %rd59, %rd626;
	shr.u64 	%rd628, %rd620, 32;
	add.s64 	%rd629, %rd627, %rd628;
	shr.u64 	%rd630, %rd625, 32;
	shl.b64 	%rd631, %rd625, 32;
	and.b64  	%rd632, %rd618, 4294967295;
	or.b64  	%rd633, %rd631, %rd632;
	add.s64 	%rd634, %rd629, %rd630;
	and.b64  	%rd68, %rd2491, 4294967295;
	shr.u64 	%rd69, %rd2491, 32;
	mul.lo.s64 	%rd635, %rd61, %rd68;
	mul.lo.s64 	%rd636, %rd60, %rd68;
	mul.lo.s64 	%rd637, %rd61, %rd69;
	shr.u64 	%rd638, %rd635, 32;
	and.b64  	%rd639, %rd636, 4294967295;
	add.s64 	%rd640, %rd638, %rd639;
	and.b64  	%rd641, %rd637, 4294967295;
	add.s64 	%rd642, %rd640, %rd641;
	shr.u64 	%rd643, %rd636, 32;
	mad.lo.s64 	%rd644, %rd60, %rd69, %rd643;
	shr.u64 	%rd645, %rd637, 32;
	add.s64 	%rd646, %rd644, %rd645;
	shr.u64 	%rd647, %rd642, 32;
	shl.b64 	%rd648, %rd642, 32;
	and.b64  	%rd649, %rd635, 4294967295;
	or.b64  	%rd650, %rd648, %rd649;
	add.s64 	%rd651, %rd599, %rd650;
	setp.lt.u64 	%p40, %rd651, %rd599;
	selp.u64 	%rd652, 1, 0, %p40;
	add.s64 	%rd653, %rd646, %rd600;
	add.s64 	%rd654, %rd653, %rd647;
	add.s64 	%rd655, %rd654, %rd652;
	mul.lo.s64 	%rd656, %rd63, %rd68;
	mul.lo.s64 	%rd657, %rd62, %rd68;
	mul.lo.s64 	%rd658, %rd63, %rd69;
	shr.u64 	%rd659, %rd656, 32;
	and.b64  	%rd660, %rd657, 4294967295;
	add.s64 	%rd661, %rd659, %rd660;
	and.b64  	%rd662, %rd658, 4294967295;
	add.s64 	%rd663, %rd661, %rd662;
	shr.u64 	%rd664, %rd657, 32;
	mad.lo.s64 	%rd665, %rd62, %rd69, %rd664;
	shr.u64 	%rd666, %rd658, 32;
	add.s64 	%rd667, %rd665, %rd666;
	shr.u64 	%rd668, %rd663, 32;
	shl.b64 	%rd669, %rd663, 32;
	and.b64  	%rd670, %rd656, 4294967295;
	or.b64  	%rd671, %rd669, %rd670;
	add.s64 	%rd672, %rd616, %rd652;
	add.s64 	%rd673, %rd672, %rd671;
	max.u64 	%rd674, %rd616, %rd672;
	setp.gt.u64 	%p41, %rd674, %rd673;
	selp.u64 	%rd675, 1, 0, %p41;
	add.s64 	%rd676, %rd667, %rd617;
	add.s64 	%rd677, %rd676, %rd668;
	add.s64 	%rd678, %rd677, %rd675;
	mul.lo.s64 	%rd679, %rd65, %rd68;
	mul.lo.s64 	%rd680, %rd64, %rd68;
	mul.lo.s64 	%rd681, %rd65, %rd69;
	shr.u64 	%rd682, %rd679, 32;
	and.b64  	%rd683, %rd680, 4294967295;
	add.s64 	%rd684, %rd682, %rd683;
	and.b64  	%rd685, %rd681, 4294967295;
	add.s64 	%rd686, %rd684, %rd685;
	shr.u64 	%rd687, %rd680, 32;
	mad.lo.s64 	%rd688, %rd64, %rd69, %rd687;
	shr.u64 	%rd689, %rd681, 32;
	add.s64 	%rd690, %rd688, %rd689;
	shr.u64 	%rd691, %rd686, 32;
	shl.b64 	%rd692, %rd686, 32;
	and.b64  	%rd693, %rd679, 4294967295;
	or.b64  	%rd694, %rd692, %rd693;
	add.s64 	%rd695, %rd633, %rd675;
	add.s64 	%rd696, %rd695, %rd694;
	max.u64 	%rd697, %rd633, %rd695;
	setp.gt.u64 	%p42, %rd697, %rd696;
	selp.u64 	%rd698, 1, 0, %p42;
	add.s64 	%rd699, %rd690, %rd634;
	add.s64 	%rd700, %rd699, %rd691;
	add.s64 	%rd701, %rd700, %rd698;
	and.b64  	%rd70, %rd2490, 4294967295;
	shr.u64 	%rd71, %rd2490, 32;
	mul.lo.s64 	%rd702, %rd61, %rd70;
	mul.lo.s64 	%rd703, %rd60, %rd70;
	mul.lo.s64 	%rd704, %rd61, %rd71;
	shr.u64 	%rd705, %rd702, 32;
	and.b64  	%rd706, %rd703, 4294967295;
	add.s64 	%rd707, %rd705, %rd706;
	and.b64  	%rd708, %rd704, 4294967295;
	add.s64 	%rd709, %rd707, %rd708;
	shr.u64 	%rd710, %rd703, 32;
	mad.lo.s64 	%rd711, %rd60, %rd71, %rd710;
	shr.u64 	%rd712, %rd704, 32;
	add.s64 	%rd713, %rd711, %rd712;
	shr.u64 	%rd714, %rd709, 32;
	shl.b64 	%rd715, %rd709, 32;
	and.b64  	%rd716, %rd702, 4294967295;
	or.b64  	%rd717, %rd715, %rd716;
	add.s64 	%rd718, %rd673, %rd717;
	setp.lt.u64 	%p43, %rd718, %rd673;
	selp.u64 	%rd719, 1, 0, %p43;
	add.s64 	%rd720, %rd713, %rd678;
	add.s64 	%rd721, %rd720, %rd714;
	add.s64 	%rd722, %rd721, %rd719;
	mul.lo.s64 	%rd723, %rd63, %rd70;
	mul.lo.s64 	%rd724, %rd62, %rd70;
	mul.lo.s64 	%rd725, %rd63, %rd71;
	shr.u64 	%rd726, %rd723, 32;
	and.b64  	%rd727, %rd724, 4294967295;
	add.s64 	%rd728, %rd726, %rd727;
	and.b64  	%rd729, %rd725, 4294967295;
	add.s64 	%rd730, %rd728, %rd729;
	shr.u64 	%rd731, %rd724, 32;
	mad.lo.s64 	%rd732, %rd62, %rd71, %rd731;
	shr.u64 	%rd733, %rd725, 32;
	add.s64 	%rd734, %rd732, %rd733;
	shr.u64 	%rd735, %rd730, 32;
	shl.b64 	%rd736, %rd730, 32;
	and.b64  	%rd737, %rd723, 4294967295;
	or.b64  	%rd738, %rd736, %rd737;
	add.s64 	%rd739, %rd696, %rd719;
	add.s64 	%rd740, %rd739, %rd738;
	max.u64 	%rd741, %rd696, %rd739;
	setp.gt.u64 	%p44, %rd741, %rd740;
	selp.u64 	%rd742, 1, 0, %p44;
	add.s64 	%rd743, %rd734, %rd701;
	add.s64 	%rd744, %rd743, %rd735;
	add.s64 	%rd745, %rd744, %rd742;
	and.b64  	%rd72, %rd2489, 4294967295;
	shr.u64 	%rd73, %rd2489, 32;
	mul.lo.s64 	%rd746, %rd61, %rd72;
	mul.lo.s64 	%rd747, %rd60, %rd72;
	mul.lo.s64 	%rd748, %rd61, %rd73;
	shr.u64 	%rd749, %rd746, 32;
	and.b64  	%rd750, %rd747, 4294967295;
	add.s64 	%rd751, %rd749, %rd750;
	and.b64  	%rd752, %rd748, 4294967295;
	add.s64 	%rd753, %rd751, %rd752;
	shr.u64 	%rd754, %rd747, 32;
	mad.lo.s64 	%rd755, %rd60, %rd73, %rd754;
	shr.u64 	%rd756, %rd748, 32;
	add.s64 	%rd757, %rd755, %rd756;
	shr.u64 	%rd758, %rd753, 32;
	shl.b64 	%rd759, %rd753, 32;
	and.b64  	%rd760, %rd746, 4294967295;
	or.b64  	%rd761, %rd759, %rd760;
	add.s64 	%rd762, %rd740, %rd761;
	setp.lt.u64 	%p45, %rd762, %rd740;
	selp.u64 	%rd763, 1, 0, %p45;
	add.s64 	%rd764, %rd757, %rd745;
	add.s64 	%rd765, %rd764, %rd758;
	add.s64 	%rd766, %rd765, %rd763;
	ld.const.u64 	%rd767, [MU_P];
	mul.lo.s64 	%rd768, %rd767, %rd582;
	mul.lo.s64 	%rd769, %rd57, %rd768;
	mul.hi.u64 	%rd770, %rd57, %rd768;
	add.cc.s64 	%rd771, %rd769, %rd582;
	addc.cc.s64 	%rd772, %rd770, 0;
	mul.lo.s64 	%rd773, %rd56, %rd768;
	mul.hi.u64 	%rd774, %rd56, %rd768;
	mov.b64 	%rd775, 0;
	add.cc.s64 	%rd776, %rd772, %rd651;
	addc.cc.s64 	%rd777, %rd775, 0;
	add.cc.s64 	%rd778, %rd776, %rd773;
	addc.cc.s64 	%rd779, %rd777, %rd774;
	mul.lo.s64 	%rd780, %rd55, %rd768;
	mul.hi.u64 	%rd781, %rd55, %rd768;
	add.cc.s64 	%rd782, %rd779, %rd718;
	addc.cc.s64 	%rd783, %rd775, 0;
	add.cc.s64 	%rd784, %rd782, %rd780;
	addc.cc.s64 	%rd785, %rd783, %rd781;
	mul.lo.s64 	%rd786, %rd54, %rd768;
	mul.hi.u64 	%rd787, %rd54, %rd768;
	add.cc.s64 	%rd788, %rd785, %rd762;
	addc.cc.s64 	%rd789, %rd775, 0;
	add.cc.s64 	%rd790, %rd788, %rd786;
	addc.cc.s64 	%rd791, %rd789, %rd787;
	add.s64 	%rd792, %rd583, %rd791;
	setp.lt.u64 	%p46, %rd792, %rd583;
	selp.u64 	%rd793, 1, 0, %p46;
	add.s64 	%rd794, %rd655, %rd793;
	setp.lt.u64 	%p47, %rd794, %rd655;
	selp.u64 	%rd795, 1, 0, %p47;
	add.s64 	%rd796, %rd722, %rd795;
	setp.lt.u64 	%p48, %rd796, %rd722;
	selp.u64 	%rd797, 1, 0, %p48;
	add.s64 	%rd798, %rd766, %rd797;
	mul.lo.s64 	%rd799, %rd767, %rd778;
	mul.lo.s64 	%rd800, %rd57, %rd799;
	mul.hi.u64 	%rd801, %rd57, %rd799;
	add.cc.s64 	%rd802, %rd800, %rd778;
	addc.cc.s64 	%rd803, %rd801, 0;
	mul.lo.s64 	%rd804, %rd56, %rd799;
	mul.hi.u64 	%rd805, %rd56, %rd799;
	add.cc.s64 	%rd806, %rd803, %rd784;
	addc.cc.s64 	%rd807, %rd775, 0;
	add.cc.s64 	%rd808, %rd806, %rd804;
	addc.cc.s64 	%rd809, %rd807, %rd805;
	mul.lo.s64 	%rd810, %rd55, %rd799;
	mul.hi.u64 	%rd811, %rd55, %rd799;
	add.cc.s64 	%rd812, %rd809, %rd790;
	addc.cc.s64 	%rd813, %rd775, 0;
	add.cc.s64 	%rd814, %rd812, %rd810;
	addc.cc.s64 	%rd815, %rd813, %rd811;
	mul.lo.s64 	%rd816, %rd54, %rd799;
	mul.hi.u64 	%rd817, %rd54, %rd799;
	add.cc.s64 	%rd818, %rd815, %rd792;
	addc.cc.s64 	%rd819, %rd775, 0;
	add.cc.s64 	%rd820, %rd818, %rd816;
	addc.cc.s64 	%rd821, %rd819, %rd817;
	add.s64 	%rd822, %rd794, %rd821;
	setp.lt.u64 	%p49, %rd822, %rd794;
	selp.u64 	%rd823, 1, 0, %p49;
	add.s64 	%rd824, %rd796, %rd823;
	setp.lt.u64 	%p50, %rd824, %rd796;
	selp.u64 	%rd825, 1, 0, %p50;
	add.s64 	%rd826, %rd798, %rd825;
	mul.lo.s64 	%rd827, %rd767, %rd808;
	mul.lo.s64 	%rd828, %rd57, %rd827;
	mul.hi.u64 	%rd829, %rd57, %rd827;
	add.cc.s64 	%rd830, %rd828, %rd808;
	addc.cc.s64 	%rd831, %rd829, 0;
	mul.lo.s64 	%rd832, %rd56, %rd827;
	mul.hi.u64 	%rd833, %rd56, %rd827;
	add.cc.s64 	%rd834, %rd831, %rd814;
	addc.cc.s64 	%rd835, %rd775, 0;
	add.cc.s64 	%rd836, %rd834, %rd832;
	addc.cc.s64 	%rd837, %rd835, %rd833;
	mul.lo.s64 	%rd838, %rd55, %rd827;
	mul.hi.u64 	%rd839, %rd55, %rd827;
	add.cc.s64 	%rd840, %rd837, %rd820;
	addc.cc.s64 	%rd841, %rd775, 0;
	add.cc.s64 	%rd842, %rd840, %rd838;
	addc.cc.s64 	%rd843, %rd841, %rd839;
	mul.lo.s64 	%rd844, %rd54, %rd827;
	mul.hi.u64 	%rd845, %rd54, %rd827;
	add.cc.s64 	%rd846, %rd843, %rd822;
	addc.cc.s64 	%rd847, %rd775, 0;
	add.cc.s64 	%rd848, %rd846, %rd844;
	addc.cc.s64 	%rd849, %rd847, %rd845;
	add.s64 	%rd850, %rd824, %rd849;
	setp.lt.u64 	%p51, %rd850, %rd824;
	selp.u64 	%rd851, 1, 0, %p51;
	add.s64 	%rd852, %rd826, %rd851;
	mul.lo.s64 	%rd853, %rd767, %rd836;
	mul.lo.s64 	%rd854, %rd57, %rd853;
	mul.hi.u64 	%rd855, %rd57, %rd853;
	add.cc.s64 	%rd856, %rd854, %rd836;
	addc.cc.s64 	%rd857, %rd855, 0;
	mul.lo.s64 	%rd858, %rd56, %rd853;
	mul.hi.u64 	%rd859, %rd56, %rd853;
	add.cc.s64 	%rd860, %rd857, %rd842;
	addc.cc.s64 	%rd861, %rd775, 0;
	add.cc.s64 	%rd74, %rd860, %rd858;
	addc.cc.s64 	%rd862, %rd861, %rd859;
	mul.lo.s64 	%rd863, %rd55, %rd853;
	mul.hi.u64 	%rd864, %rd55, %rd853;
	add.cc.s64 	%rd865, %rd862, %rd848;
	addc.cc.s64 	%rd866, %rd775, 0;
	add.cc.s64 	%rd75, %rd865, %rd863;
	addc.cc.s64 	%rd867, %rd866, %rd864;
	mul.lo.s64 	%rd868, %rd54, %rd853;
	mul.hi.u64 	%rd869, %rd54, %rd853;
	add.cc.s64 	%rd870, %rd867, %rd850;
	addc.cc.s64 	%rd871, %rd775, 0;
	add.cc.s64 	%rd76, %rd870, %rd868;
	addc.cc.s64 	%rd872, %rd871, %rd869;
	add.s64 	%rd2497, %rd852, %rd872;
	setp.gt.u64 	%p52, %rd2497, %rd54;
	@%p52 bra 	$L__BB4_19;
	setp.lt.u64 	%p53, %rd2497, %rd54;
	mov.u64 	%rd2498, %rd76;
	mov.u64 	%rd2499, %rd75;
	mov.u64 	%rd2500, %rd74;
	@%p53 bra 	$L__BB4_20;
	setp.lt.u64 	%p54, %rd55, %rd76;
	@%p54 bra 	$L__BB4_19;
	setp.gt.u64 	%p55, %rd55, %rd76;
	mov.u64 	%rd2498, %rd76;
	mov.u64 	%rd2499, %rd75;
	mov.u64 	%rd2500, %rd74;
	@%p55 bra 	$L__BB4_20;
	setp.lt.u64 	%p56, %rd56, %rd75;
	@%p56 bra 	$L__BB4_19;
	setp.gt.u64 	%p57, %rd56, %rd75;
	setp.lt.u64 	%p58, %rd74, %rd57;
	or.pred  	%p59, %p57, %p58;
	mov.u64 	%rd2498, %rd76;
	mov.u64 	%rd2499, %rd75;
	mov.u64 	%rd2500, %rd74;
	@%p59 bra 	$L__BB4_20;
$L__BB4_19:
	sub.s64 	%rd2500, %rd74, %rd57;
	setp.lt.u64 	%p60, %rd74, %rd57;
	selp.u64 	%rd874, 1, 0, %p60;
	add.s64 	%rd875, %rd56, %rd874;
	sub.s64 	%rd2499, %rd75, %rd875;
	setp.lt.u64 	%p61, %rd75, %rd875;
	selp.u64 	%rd876, 1, 0, %p61;
	add.s64 	%rd877, %rd55, %rd876;
	sub.s64 	%rd2498, %rd76, %rd877;
	setp.lt.u64 	%p62, %rd76, %rd877;
	selp.u64 	%rd878, 1, 0, %p62;
	add.s64 	%rd880, %rd54, %rd878;
	sub.s64 	%rd2497, %rd2497, %rd880;
$L__BB4_20:
	shl.b64 	%rd87, %rd2500, 1;
	setp.gt.s64 	%p63, %rd2500, -1;
	mov.b64 	{%r6, %r7}, %rd2499;
	mov.b64 	{%r8, %r9}, %rd2500;
	shf.l.wrap.b32 	%r10, %r9, %r6, 1;
	shf.l.wrap.b32 	%r11, %r6, %r7, 1;
	mov.b64 	%rd88, {%r10, %r11};
	setp.lt.u64 	%p64, %rd88, %rd2499;
	setp.eq.s64 	%p65, %rd88, %rd2499;
	selp.u32 	%r12, -1, 0, %p65;
	selp.u32 	%r13, -1, 0, %p64;
	selp.b32 	%r14, %r13, %r12, %p63;
	and.b32  	%r16, %r14, 1;
	setp.eq.b32 	%p66, %r16, 1;
	or.pred  	%p67, %p64, %p66;
	selp.u64 	%rd881, 1, 0, %p67;
	shl.b64 	%rd882, %rd2498, 1;
	or.b64  	%rd89, %rd882, %rd881;
	setp.ge.u64 	%p68, %rd89, %rd2498;
	setp.lt.u64 	%p69, %rd89, %rd2498;
	setp.eq.s64 	%p70, %rd89, %rd2498;
	selp.u32 	%r17, -1, 0, %p69;
	selp.u32 	%r18, -1, 0, %p70;
	selp.b32 	%r19, %r18, %r17, %p67;
	selp.b32 	%r20, %r19, %r17, %p68;
	and.b32  	%r21, %r20, 1;
	setp.eq.b32 	%p1, %r21, 1;
	cvt.u64.u32 	%rd883, %r20;
	and.b64  	%rd884, %rd883, 1;
	shl.b64 	%rd885, %rd2497, 1;
	or.b64  	%rd2501, %rd885, %rd884;
	setp.lt.u64 	%p71, %rd2501, %rd2497;
	@%p71 bra 	$L__BB4_27;
	setp.eq.s64 	%p72, %rd2501, %rd2497;
	and.pred  	%p73, %p72, %p1;
	setp.gt.u64 	%p74, %rd2501, %rd54;
	or.pred  	%p75, %p73, %p74;
	@%p75 bra 	$L__BB4_27;
	setp.lt.u64 	%p76, %rd2501, %rd54;
	mov.u64 	%rd2502, %rd89;
	mov.u64 	%rd2503, %rd88;
	mov.u64 	%rd2504, %rd87;
	@%p76 bra 	$L__BB4_28;
	setp.gt.u64 	%p77, %rd89, %rd55;
	@%p77 bra 	$L__BB4_27;
	setp.lt.u64 	%p78, %rd89, %rd55;
	mov.u64 	%rd2502, %rd89;
	mov.u64 	%rd2503, %rd88;
	mov.u64 	%rd2504, %rd87;
	@%p78 bra 	$L__BB4_28;
	setp.gt.u64 	%p79, %rd88, %rd56;
	@%p79 bra 	$L__BB4_27;
	setp.lt.u64 	%p80, %rd88, %rd56;
	ld.const.u64 	%rd887, [P_CONST];
	setp.lt.u64 	%p81, %rd87, %rd887;
	or.pred  	%p82, %p80, %p81;
	mov.u64 	%rd2502, %rd89;
	mov.u64 	%rd2503, %rd88;
	mov.u64 	%rd2504, %rd87;
	@%p82 bra 	$L__BB4_28;
$L__BB4_27:
	ld.const.u64 	%rd889, [P_CONST];
	sub.s64 	%rd2504, %rd87, %rd889;
	setp.lt.u64 	%p83, %rd87, %rd889;
	selp.u64 	%rd890, 1, 0, %p83;
	add.s64 	%rd891, %rd56, %rd890;
	sub.s64 	%rd2503, %rd88, %rd891;
	setp.lt.u64 	%p84, %rd88, %rd891;
	selp.u64 	%rd892, 1, 0, %p84;
	add.s64 	%rd893, %rd55, %rd892;
	sub.s64 	%rd2502, %rd89, %rd893;
	setp.lt.u64 	%p85, %rd89, %rd893;
	selp.u64 	%rd894, 1, 0, %p85;
	add.s64 	%rd896, %rd54, %rd894;
	sub.s64 	%rd2501, %rd2501, %rd896;
$L__BB4_28:
	shl.b64 	%rd101, %rd2504, 1;
	setp.gt.s64 	%p86, %rd2504, -1;
	mov.b64 	{%r22, %r23}, %rd2503;
	mov.b64 	{%r24, %r25}, %rd2504;
	shf.l.wrap.b32 	%r26, %r25, %r22, 1;
	shf.l.wrap.b32 	%r27, %r22, %r23, 1;
	mov.b64 	%rd102, {%r26, %r27};
	setp.lt.u64 	%p87, %rd102, %rd2503;
	setp.eq.s64 	%p88, %rd102, %rd2503;
	selp.u32 	%r28, -1, 0, %p88;
	selp.u32 	%r29, -1, 0, %p87;
	selp.b32 	%r30, %r29, %r28, %p86;
	and.b32  	%r32, %r30, 1;
	setp.eq.b32 	%p89, %r32, 1;
	or.pred  	%p90, %p87, %p89;
	selp.u64 	%rd897, 1, 0, %p90;
	shl.b64 	%rd898, %rd2502, 1;
	or.b64  	%rd103, %rd898, %rd897;
	setp.ge.u64 	%p91, %rd103, %rd2502;
	setp.lt.u64 	%p92, %rd103, %rd2502;
	setp.eq.s64 	%p93, %rd103, %rd2502;
	selp.u32 	%r33, -1, 0, %p92;
	selp.u32 	%r34, -1, 0, %p93;
	selp.b32 	%r35, %r34, %r33, %p90;
	selp.b32 	%r36, %r35, %r33, %p91;
	and.b32  	%r37, %r36, 1;
	setp.eq.b32 	%p2, %r37, 1;
	cvt.u64.u32 	%rd899, %r36;
	and.b64  	%rd900, %rd899, 1;
	shl.b64 	%rd901, %rd2501, 1;
	or.b64  	%rd2505, %rd901, %rd900;
	setp.lt.u64 	%p94, %rd2505, %rd2501;
	@%p94 bra 	$L__BB4_35;
	setp.eq.s64 	%p95, %rd2505, %rd2501;
	and.pred  	%p96, %p95, %p2;
	setp.gt.u64 	%p97, %rd2505, %rd54;
	or.pred  	%p98, %p96, %p97;
	@%p98 bra 	$L__BB4_35;
	setp.lt.u64 	%p99, %rd2505, %rd54;
	mov.u64 	%rd2506, %rd103;
	mov.u64 	%rd2507, %rd102;
	mov.u64 	%rd2508, %rd101;
	@%p99 bra 	$L__BB4_36;
	setp.gt.u64 	%p100, %rd103, %rd55;
	@%p100 bra 	$L__BB4_35;
	setp.lt.u64 	%p101, %rd103, %rd55;
	mov.u64 	%rd2506, %rd103;
	mov.u64 	%rd2507, %rd102;
	mov.u64 	%rd2508, %rd101;
	@%p101 bra 	$L__BB4_36;
	setp.gt.u64 	%p102, %rd102, %rd56;
	@%p102 bra 	$L__BB4_35;
	setp.lt.u64 	%p103, %rd102, %rd56;
	ld.const.u64 	%rd903, [P_CONST];
	setp.lt.u64 	%p104, %rd101, %rd903;
	or.pred  	%p105, %p103, %p104;
	mov.u64 	%rd2506, %rd103;
	mov.u64 	%rd2507, %rd102;
	mov.u64 	%rd2508, %rd101;
	@%p105 bra 	$L__BB4_36;
$L__BB4_35:
	ld.const.u64 	%rd905, [P_CONST];
	sub.s64 	%rd2508, %rd101, %rd905;
	setp.lt.u64 	%p106, %rd101, %rd905;
	selp.u64 	%rd906, 1, 0, %p106;
	add.s64 	%rd907, %rd56, %rd906;
	sub.s64 	%rd2507, %rd102, %rd907;
	setp.lt.u64 	%p107, %rd102, %rd907;
	selp.u64 	%rd908, 1, 0, %p107;
	add.s64 	%rd909, %rd55, %rd908;
	sub.s64 	%rd2506, %rd103, %rd909;
	setp.lt.u64 	%p108, %rd103, %rd909;
	selp.u64 	%rd910, 1, 0, %p108;
	add.s64 	%rd912, %rd54, %rd910;
	sub.s64 	%rd2505, %rd2505, %rd912;
$L__BB4_36:
	ld.const.u64 	%rd114, [P_CONST+24];
	ld.const.u64 	%rd115, [P_CONST+16];
	ld.const.u64 	%rd116, [P_CONST+8];
	ld.const.u64 	%rd117, [P_CONST];
	mul.lo.s64 	%rd913, %rd61, %rd61;
	mul.lo.s64 	%rd914, %rd60, %rd61;
	shr.u64 	%rd915, %rd913, 32;
	shl.b64 	%rd916, %rd914, 1;
	and.b64  	%rd917, %rd916, 8589934590;
	add.s64 	%rd918, %rd915, %rd917;
	shr.u64 	%rd919, %rd914, 31;
	and.b64  	%rd920, %rd919, 8589934590;
	mad.lo.s64 	%rd921, %rd60, %rd60, %rd920;
	shr.u64 	%rd922, %rd918, 32;
	shl.b64 	%rd923, %rd918, 32;
	and.b64  	%rd924, %rd913, 4294967295;
	or.b64  	%rd925, %rd923, %rd924;
	add.s64 	%rd926, %rd921, %rd922;
	mul.lo.s64 	%rd927, %rd63, %rd61;
	mul.lo.s64 	%rd928, %rd62, %rd61;
	mul.lo.s64 	%rd929, %rd63, %rd60;
	shr.u64 	%rd930, %rd927, 32;
	and.b64  	%rd931, %rd928, 4294967295;
	add.s64 	%rd932, %rd930, %rd931;
	and.b64  	%rd933, %rd929, 4294967295;
	add.s64 	%rd934, %rd932, %rd933;
	shr.u64 	%rd935, %rd928, 32;
	mad.lo.s64 	%rd936, %rd62, %rd60, %rd935;
	shr.u64 	%rd937, %rd929, 32;
	add.s64 	%rd938, %rd936, %rd937;
	shr.u64 	%rd939, %rd934, 32;
	shl.b64 	%rd940, %rd934, 32;
	and.b64  	%rd941, %rd927, 4294967295;
	or.b64  	%rd942, %rd940, %rd941;
	add.s64 	%rd943, %rd938, %rd939;
	mul.lo.s64 	%rd944, %rd65, %rd61;
	mul.lo.s64 	%rd945, %rd64, %rd61;
	mul.lo.s64 	%rd946, %rd65, %rd60;
	shr.u64 	%rd947, %rd944, 32;
	and.b64  	%rd948, %rd945, 4294967295;
	add.s64 	%rd949, %rd947, %rd948;
	and.b64  	%rd950, %rd946, 4294967295;
	add.s64 	%rd951, %rd949, %rd950;
	shr.u64 	%rd952, %rd945, 32;
	mad.lo.s64 	%rd953, %rd64, %rd60, %rd952;
	shr.u64 	%rd954, %rd946, 32;
	add.s64 	%rd955, %rd953, %rd954;
	shr.u64 	%rd956, %rd951, 32;
	shl.b64 	%rd957, %rd951, 32;
	and.b64  	%rd958, %rd944, 4294967295;
	or.b64  	%rd959, %rd957, %rd958;
	add.s64 	%rd960, %rd955, %rd956;
	mul.lo.s64 	%rd961, %rd67, %rd61;
	mul.lo.s64 	%rd962, %rd66, %rd61;
	mul.lo.s64 	%rd963, %rd67, %rd60;
	shr.u64 	%rd964, %rd961, 32;
	and.b64  	%rd965, %rd962, 4294967295;
	add.s64 	%rd966, %rd964, %rd965;
	and.b64  	%rd967, %rd963, 4294967295;
	add.s64 	%rd968, %rd966, %rd967;
	shr.u64 	%rd969, %rd962, 32;
	mad.lo.s64 	%rd970, %rd66, %rd60, %rd969;
	shr.u64 	%rd971, %rd963, 32;
	add.s64 	%rd972, %rd970, %rd971;
	shr.u64 	%rd973, %rd968, 32;
	shl.b64 	%rd974, %rd968, 32;
	and.b64  	%rd975, %rd961, 4294967295;
	or.b64  	%rd976, %rd974, %rd975;
	add.s64 	%rd977, %rd972, %rd973;
	shl.b64 	%rd978, %rd942, 1;
	shr.u64 	%rd979, %rd940, 63;
	add.s64 	%rd980, %rd943, %rd943;
	add.s64 	%rd981, %rd980, %rd979;
	mul.lo.s64 	%rd982, %rd63, %rd63;
	mul.lo.s64 	%rd983, %rd62, %rd63;
	shr.u64 	%rd984, %rd982, 32;
	shl.b64 	%rd985, %rd983, 1;
	and.b64  	%rd986, %rd985, 8589934590;
	add.s64 	%rd987, %rd984, %rd986;
	shr.u64 	%rd988, %rd983, 31;
	and.b64  	%rd989, %rd988, 8589934590;
	mad.lo.s64 	%rd990, %rd62, %rd62, %rd989;
	shr.u64 	%rd991, %rd987, 32;
	shl.b64 	%rd992, %rd987, 32;
	and.b64  	%rd993, %rd982, 4294967295;
	or.b64  	%rd994, %rd992, %rd993;
	add.s64 	%rd995, %rd959, %rd979;
	add.s64 	%rd996, %rd995, %rd994;
	max.u64 	%rd997, %rd959, %rd995;
	setp.gt.u64 	%p109, %rd997, %rd996;
	selp.u64 	%rd998, 1, 0, %p109;
	add.s64 	%rd999, %rd990, %rd960;
	add.s64 	%rd1000, %rd999, %rd991;
	add.s64 	%rd1001, %rd1000, %rd998;
	mul.lo.s64 	%rd1002, %rd65, %rd63;
	mul.lo.s64 	%rd1003, %rd64, %rd63;
	mul.lo.s64 	%rd1004, %rd65, %rd62;
	shr.u64 	%rd1005, %rd1002, 32;
	and.b64  	%rd1006, %rd1003, 4294967295;
	add.s64 	%rd1007, %rd1005, %rd1006;
	and.b64  	%rd1008, %rd1004, 4294967295;
	add.s64 	%rd1009, %rd1007, %rd1008;
	shr.u64 	%rd1010, %rd1003, 32;
	mad.lo.s64 	%rd1011, %rd64, %rd62, %rd1010;
	shr.u64 	%rd1012, %rd1004, 32;
	add.s64 	%rd1013, %rd1011, %rd1012;
	shr.u64 	%rd1014, %rd1009, 32;
	shl.b64 	%rd1015, %rd1009, 32;
	and.b64  	%rd1016, %rd1002, 4294967295;
	or.b64  	%rd1017, %rd1015, %rd1016;
	add.s64 	%rd1018, %rd976, %rd998;
	add.s64 	%rd1019, %rd1018, %rd1017;
	max.u64 	%rd1020, %rd976, %rd1018;
	setp.gt.u64 	%p110, %rd1020, %rd1019;
	selp.u64 	%rd1021, 1, 0, %p110;
	add.s64 	%rd1022, %rd1013, %rd977;
	add.s64 	%rd1023, %rd1022, %rd1014;
	add.s64 	%rd1024, %rd1023, %rd1021;
	add.s64 	%rd1025, %rd996, %rd959;
	setp.lt.u64 	%p111, %rd1025, %rd996;
	selp.u64 	%rd1026, 1, 0, %p111;
	add.s64 	%rd1027, %rd960, %rd1001;
	add.s64 	%rd1028, %rd1027, %rd1026;
	add.s64 	%rd1029, %rd1019, %rd1026;
	add.s64 	%rd1030, %rd1029, %rd1017;
	max.u64 	%rd1031, %rd1019, %rd1029;
	setp.gt.u64 	%p112, %rd1031, %rd1030;
	selp.u64 	%rd1032, 1, 0, %p112;
	add.s64 	%rd1033, %rd1013, %rd1024;
	add.s64 	%rd1034, %rd1033, %rd1014;
	add.s64 	%rd1035, %rd1034, %rd1032;
	add.s64 	%rd1036, %rd1030, %rd976;
	setp.lt.u64 	%p113, %rd1036, %rd1030;
	selp.u64 	%rd1037, 1, 0, %p113;
	add.s64 	%rd1038, %rd977, %rd1035;
	add.s64 	%rd1039, %rd1038, %rd1037;
	ld.const.u64 	%rd1040, [MU_P];
	mul.lo.s64 	%rd1041, %rd1040, %rd925;
	mul.lo.s64 	%rd1042, %rd117, %rd1041;
	mul.hi.u64 	%rd1043, %rd117, %rd1041;
	add.cc.s64 	%rd1044, %rd1042, %rd925;
	addc.cc.s64 	%rd1045, %rd1043, 0;
	mul.lo.s64 	%rd1046, %rd116, %rd1041;
	mul.hi.u64 	%rd1047, %rd116, %rd1041;
	mov.b64 	%rd1048, 0;
	add.cc.s64 	%rd1049, %rd1045, %rd978;
	addc.cc.s64 	%rd1050, %rd1048, 0;
	add.cc.s64 	%rd1051, %rd1049, %rd1046;
	addc.cc.s64 	%rd1052, %rd1050, %rd1047;
	mul.lo.s64 	%rd1053, %rd115, %rd1041;
	mul.hi.u64 	%rd1054, %rd115, %rd1041;
	add.cc.s64 	%rd1055, %rd1052, %rd1025;
	addc.cc.s64 	%rd1056, %rd1048, 0;
	add.cc.s64 	%rd1057, %rd1055, %rd1053;
	addc.cc.s64 	%rd1058, %rd1056, %rd1054;
	mul.lo.s64 	%rd1059, %rd114, %rd1041;
	mul.hi.u64 	%rd1060, %rd114, %rd1041;
	add.cc.s64 	%rd1061, %rd1058, %rd1036;
	addc.cc.s64 	%rd1062, %rd1048, 0;
	add.cc.s64 	%rd1063, %rd1061, %rd1059;
	addc.cc.s64 	%rd1064, %rd1062, %rd1060;
	add.s64 	%rd1065, %rd926, %rd1064;
	setp.lt.u64 	%p114, %rd1065, %rd926;
	selp.u64 	%rd1066, 1, 0, %p114;
	add.s64 	%rd1067, %rd981, %rd1066;
	setp.lt.u64 	%p115, %rd1067, %rd981;
	selp.u64 	%rd1068, 1, 0, %p115;
	add.s64 	%rd1069, %rd1028, %rd1068;
	setp.lt.u64 	%p116, %rd1069, %rd1028;
	selp.u64 	%rd1070, 1, 0, %p116;
	add.s64 	%rd1071, %rd1039, %rd1070;
	mul.lo.s64 	%rd1072, %rd1040, %rd1051;
	mul.lo.s64 	%rd1073, %rd117, %rd1072;
	mul.hi.u64 	%rd1074, %rd117, %rd1072;
	add.cc.s64 	%rd1075, %rd1073, %rd1051;
	addc.cc.s64 	%rd1076, %rd1074, 0;
	mul.lo.s64 	%rd1077, %rd116, %rd1072;
	mul.hi.u64 	%rd1078, %rd116, %rd1072;
	add.cc.s64 	%rd1079, %rd1076, %rd1057;
	addc.cc.s64 	%rd1080, %rd1048, 0;
	add.cc.s64 	%rd1081, %rd1079, %rd1077;
	addc.cc.s64 	%rd1082, %rd1080, %rd1078;
	mul.lo.s64 	%rd1083, %rd115, %rd1072;
	mul.hi.u64 	%rd1084, %rd115, %rd1072;
	add.cc.s64 	%rd1085, %rd1082, %rd1063;
	addc.cc.s64 	%rd1086, %rd1048, 0;
	add.cc.s64 	%rd1087, %rd1085, %rd1083;
	addc.cc.s64 	%rd1088, %rd1086, %rd1084;
	mul.lo.s64 	%rd1089, %rd114, %rd1072;
	mul.hi.u64 	%rd1090, %rd114, %rd1072;
	add.cc.s64 	%rd1091, %rd1088, %rd1065;
	addc.cc.s64 	%rd1092, %rd1048, 0;
	add.cc.s64 	%rd1093, %rd1091, %rd1089;
	addc.cc.s64 	%rd1094, %rd1092, %rd1090;
	add.s64 	%rd1095, %rd1067, %rd1094;
	setp.lt.u64 	%p117, %rd1095, %rd1067;
	selp.u64 	%rd1096, 1, 0, %p117;
	add.s64 	%rd1097, %rd1069, %rd1096;
	setp.lt.u64 	%p118, %rd1097, %rd1069;
	selp.u64 	%rd1098, 1, 0, %p118;
	add.s64 	%rd1099, %rd1071, %rd1098;
	mul.lo.s64 	%rd1100, %rd1040, %rd1081;
	mul.lo.s64 	%rd1101, %rd117, %rd1100;
	mul.hi.u64 	%rd1102, %rd117, %rd1100;
	add.cc.s64 	%rd1103, %rd1101, %rd1081;
	addc.cc.s64 	%rd1104, %rd1102, 0;
	mul.lo.s64 	%rd1105, %rd116, %rd1100;
	mul.hi.u64 	%rd1106, %rd116, %rd1100;
	add.cc.s64 	%rd1107, %rd1104, %rd1087;
	addc.cc.s64 	%rd1108, %rd1048, 0;
	add.cc.s64 	%rd1109, %rd1107, %rd1105;
	addc.cc.s64 	%rd1110, %rd1108, %rd1106;
	mul.lo.s64 	%rd1111, %rd115, %rd1100;
	mul.hi.u64 	%rd1112, %rd115, %rd1100;
	add.cc.s64 	%rd1113, %rd1110, %rd1093;
	addc.cc.s64 	%rd1114, %rd1048, 0;
	add.cc.s64 	%rd1115, %rd1113, %rd1111;
	addc.cc.s64 	%rd1116, %rd1114, %rd1112;
	mul.lo.s64 	%rd1117, %rd114, %rd1100;
	mul.hi.u64 	%rd1118, %rd114, %rd1100;
	add.cc.s64 	%rd1119, %rd1116, %rd1095;
	addc.cc.s64 	%rd1120, %rd1048, 0;
	add.cc.s64 	%rd1121, %rd1119, %rd1117;
	addc.cc.s64 	%rd1122, %rd1120, %rd1118;
	add.s64 	%rd1123, %rd1097, %rd1122;
	setp.lt.u64 	%p119, %rd1123, %rd1097;
	selp.u64 	%rd1124, 1, 0, %p119;
	add.s64 	%rd1125, %rd1099, %rd1124;
	mul.lo.s64 	%rd1126, %rd1040, %rd1109;
	mul.lo.s64 	%rd1127, %rd117, %rd1126;
	mul.hi.u64 	%rd1128, %rd117, %rd1126;
	add.cc.s64 	%rd1129, %rd1127, %rd1109;
	addc.cc.s64 	%rd1130, %rd1128, 0;
	mul.lo.s64 	%rd1131, %rd116, %rd1126;
	mul.hi.u64 	%rd1132, %rd116, %rd1126;
	add.cc.s64 	%rd1133, %rd1130, %rd1115;
	addc.cc.s64 	%rd1134, %rd1048, 0;
	add.cc.s64 	%rd118, %rd1133, %rd1131;
	addc.cc.s64 	%rd1135, %rd1134, %rd1132;
	mul.lo.s64 	%rd1136, %rd115, %rd1126;
	mul.hi.u64 	%rd1137, %rd115, %rd1126;
	add.cc.s64 	%rd1138, %rd1135, %rd1121;
	addc.cc.s64 	%rd1139, %rd1048, 0;
	add.cc.s64 	%rd119, %rd1138, %rd1136;
	addc.cc.s64 	%rd1140, %rd1139, %rd1137;
	mul.lo.s64 	%rd1141, %rd114, %rd1126;
	mul.hi.u64 	%rd1142, %rd114, %rd1126;
	add.cc.s64 	%rd1143, %rd1140, %rd1123;
	addc.cc.s64 	%rd1144, %rd1048, 0;
	add.cc.s64 	%rd120, %rd1143, %rd1141;
	addc.cc.s64 	%rd1145, %rd1144, %rd1142;
	add.s64 	%rd2509, %rd1125, %rd1145;
	setp.gt.u64 	%p120, %rd2509, %rd114;
	@%p120 bra 	$L__BB4_42;
	setp.lt.u64 	%p121, %rd2509, %rd114;
	mov.u64 	%rd2510, %rd120;
	mov.u64 	%rd2511, %rd119;
	mov.u64 	%rd2512, %rd118;
	@%p121 bra 	$L__BB4_43;
	setp.lt.u64 	%p122, %rd115, %rd120;
	@%p122 bra 	$L__BB4_42;
	setp.gt.u64 	%p123, %rd115, %rd120;
	mov.u64 	%rd2510, %rd120;
	mov.u64 	%rd2511, %rd119;
	mov.u64 	%rd2512, %rd118;
	@%p123 bra 	$L__BB4_43;
	setp.lt.u64 	%p124, %rd116, %rd119;
	@%p124 bra 	$L__BB4_42;
	setp.gt.u64 	%p125, %rd116, %rd119;
	setp.lt.u64 	%p126, %rd118, %rd117;
	or.pred  	%p127, %p125, %p126;
	mov.u64 	%rd2510, %rd120;
	mov.u64 	%rd2511, %rd119;
	mov.u64 	%rd2512, %rd118;
	@%p127 bra 	$L__BB4_43;
$L__BB4_42:
	sub.s64 	%rd2512, %rd118, %rd117;
	setp.lt.u64 	%p128, %rd118, %rd117;
	selp.u64 	%rd1146, 1, 0, %p128;
	add.s64 	%rd1147, %rd116, %rd1146;
	sub.s64 	%rd2511, %rd119, %rd1147;
	setp.lt.u64 	%p129, %rd119, %rd1147;
	selp.u64 	%rd1148, 1, 0, %p129;
	add.s64 	%rd1149, %rd115, %rd1148;
	sub.s64 	%rd2510, %rd120, %rd1149;
	setp.lt.u64 	%p130, %rd120, %rd1149;
	selp.u64 	%rd1150, 1, 0, %p130;
	add.s64 	%rd1151, %rd114, %rd1150;
	sub.s64 	%rd2509, %rd2509, %rd1151;
$L__BB4_43:
	shl.b64 	%rd130, %rd2512, 1;
	setp.gt.s64 	%p131, %rd2512, -1;
	mov.b64 	{%r38, %r39}, %rd2511;
	mov.b64 	{%r40, %r41}, %rd2512;
	shf.l.wrap.b32 	%r42, %r41, %r38, 1;
	shf.l.wrap.b32 	%r43, %r38, %r39, 1;
	mov.b64 	%rd131, {%r42, %r43};
	setp.lt.u64 	%p132, %rd131, %rd2511;
	setp.eq.s64 	%p133, %rd131, %rd2511;
	selp.u32 	%r44, -1, 0, %p133;
	selp.u32 	%r45, -1, 0, %p132;
	selp.b32 	%r46, %r45, %r44, %p131;
	and.b32  	%r48, %r46, 1;
	setp.eq.b32 	%p134, %r48, 1;
	or.pred  	%p135, %p132, %p134;
	selp.u64 	%rd1152, 1, 0, %p135;
	shl.b64 	%rd1153, %rd2510, 1;
	or.b64  	%rd132, %rd1153, %rd1152;
	setp.ge.u64 	%p136, %rd132, %rd2510;
	setp.lt.u64 	%p137, %rd132, %rd2510;
	setp.eq.s64 	%p138, %rd132, %rd2510;
	selp.u32 	%r49, -1, 0, %p137;
	selp.u32 	%r50, -1, 0, %p138;
	selp.b32 	%r51, %r50, %r49, %p135;
	selp.b32 	%r52, %r51, %r49, %p136;
	and.b32  	%r53, %r52, 1;
	setp.eq.b32 	%p3, %r53, 1;
	cvt.u64.u32 	%rd1154, %r52;
	and.b64  	%rd1155, %rd1154, 1;
	shl.b64 	%rd1156, %rd2509, 1;
	or.b64  	%rd2513, %rd1156, %rd1155;
	setp.lt.u64 	%p139, %rd2513, %rd2509;
	@%p139 bra 	$L__BB4_50;
	setp.eq.s64 	%p140, %rd2513, %rd2509;
	and.pred  	%p141, %p140, %p3;
	setp.gt.u64 	%p142, %rd2513, %rd114;
	or.pred  	%p143, %p141, %p142;
	@%p143 bra 	$L__BB4_50;
	setp.lt.u64 	%p144, %rd2513, %rd114;
	mov.u64 	%rd2514, %rd132;
	mov.u64 	%rd2515, %rd131;
	mov.u64 	%rd2516, %rd130;
	@%p144 bra 	$L__BB4_51;
	setp.gt.u64 	%p145, %rd132, %rd115;
	@%p145 bra 	$L__BB4_50;
	setp.lt.u64 	%p146, %rd132, %rd115;
	mov.u64 	%rd2514, %rd132;
	mov.u64 	%rd2515, %rd131;
	mov.u64 	%rd2516, %rd130;
	@%p146 bra 	$L__BB4_51;
	setp.gt.u64 	%p147, %rd131, %rd116;
	@%p147 bra 	$L__BB4_50;
	setp.lt.u64 	%p148, %rd131, %rd116;
	setp.lt.u64 	%p149, %rd130, %rd117;
	or.pred  	%p150, %p148, %p149;
	mov.u64 	%rd2514, %rd132;
	mov.u64 	%rd2515, %rd131;
	mov.u64 	%rd2516, %rd130;
	@%p150 bra 	$L__BB4_51;
$L__BB4_50:
	sub.s64 	%rd2516, %rd130, %rd117;
	setp.lt.u64 	%p151, %rd130, %rd117;
	selp.u64 	%rd1157, 1, 0, %p151;
	add.s64 	%rd1158, %rd116, %rd1157;
	sub.s64 	%rd2515, %rd131, %rd1158;
	setp.lt.u64 	%p152, %rd131, %rd1158;
	selp.u64 	%rd1159, 1, 0, %p152;
	add.s64 	%rd1160, %rd115, %rd1159;
	sub.s64 	%rd2514, %rd132, %rd1160;
	setp.lt.u64 	%p153, %rd132, %rd1160;
	selp.u64 	%rd1161, 1, 0, %p153;
	add.s64 	%rd1162, %rd114, %rd1161;
	sub.s64 	%rd2513, %rd2513, %rd1162;
$L__BB4_51:
	shl.b64 	%rd142, %rd2516, 1;
	setp.gt.s64 	%p154, %rd2516, -1;
	mov.b64 	{%r54, %r55}, %rd2515;
	mov.b64 	{%r56, %r57}, %rd2516;
	shf.l.wrap.b32 	%r58, %r57, %r54, 1;
	shf.l.wrap.b32 	%r59, %r54, %r55, 1;
	mov.b64 	%rd143, {%r58, %r59};
	setp.lt.u64 	%p155, %rd143, %rd2515;
	setp.eq.s64 	%p156, %rd143, %rd2515;
	selp.u32 	%r60, -1, 0, %p156;
	selp.u32 	%r61, -1, 0, %p155;
	selp.b32 	%r62, %r61, %r60, %p154;
	and.b32  	%r64, %r62, 1;
	setp.eq.b32 	%p157, %r64, 1;
	or.pred  	%p158, %p155, %p157;
	selp.u64 	%rd1163, 1, 0, %p158;
	shl.b64 	%rd1164, %rd2514, 1;
	or.b64  	%rd144, %rd1164, %rd1163;
	setp.ge.u64 	%p159, %rd144, %rd2514;
	setp.lt.u64 	%p160, %rd144, %rd2514;
	setp.eq.s64 	%p161, %rd144, %rd2514;
	selp.u32 	%r65, -1, 0, %p160;
	selp.u32 	%r66, -1, 0, %p161;
	selp.b32 	%r67, %r66, %r65, %p158;
	selp.b32 	%r68, %r67, %r65, %p159;
	and.b32  	%r69, %r68, 1;
	setp.eq.b32 	%p4, %r69, 1;
	cvt.u64.u32 	%rd1165, %r68;
	and.b64  	%rd1166, %rd1165, 1;
	shl.b64 	%rd1167, %rd2513, 1;
	or.b64  	%rd2517, %rd1167, %rd1166;
	setp.lt.u64 	%p162, %rd2517, %rd2513;
	@%p162 bra 	$L__BB4_58;
	setp.eq.s64 	%p163, %rd2517, %rd2513;
	and.pred  	%p164, %p163, %p4;
	setp.gt.u64 	%p165, %rd2517, %rd114;
	or.pred  	%p166, %p164, %p165;
	@%p166 bra 	$L__BB4_58;
	setp.lt.u64 	%p167, %rd2517, %rd114;
	mov.u64 	%rd2518, %rd144;
	mov.u64 	%rd2519, %rd143;
	mov.u64 	%rd2520, %rd142;
	@%p167 bra 	$L__BB4_59;
	setp.gt.u64 	%p168, %rd144, %rd115;
	@%p168 bra 	$L__BB4_58;
	setp.lt.u64 	%p169, %rd144, %rd115;
	mov.u64 	%rd2518, %rd144;
	mov.u64 	%rd2519, %rd143;
	mov.u64 	%rd2520, %rd142;
	@%p169 bra 	$L__BB4_59;
	setp.gt.u64 	%p170, %rd143, %rd116;
	@%p170 bra 	$L__BB4_58;
	setp.lt.u64 	%p171, %rd143, %rd116;
	setp.lt.u64 	%p172, %rd142, %rd117;
	or.pred  	%p173, %p171, %p172;
	mov.u64 	%rd2518, %rd144;
	mov.u64 	%rd2519, %rd143;
	mov.u64 	%rd2520, %rd142;
	@%p173 bra 	$L__BB4_59;
$L__BB4_58:
	sub.s64 	%rd2520, %rd142, %rd117;
	setp.lt.u64 	%p174, %rd142, %rd117;
	selp.u64 	%rd1168, 1, 0, %p174;
	add.s64 	%rd1169, %rd116, %rd1168;
	sub.s64 	%rd2519, %rd143, %rd1169;
	setp.lt.u64 	%p175, %rd143, %rd1169;
	selp.u64 	%rd1170, 1, 0, %p175;
	add.s64 	%rd1171, %rd115, %rd1170;
	sub.s64 	%rd2518, %rd144, %rd1171;
	setp.lt.u64 	%p176, %rd144, %rd1171;
	selp.u64 	%rd1172, 1, 0, %p176;
	add.s64 	%rd1173, %rd114, %rd1172;
	sub.s64 	%rd2517, %rd2517, %rd1173;
$L__BB4_59:
	setp.gt.s64 	%p177, %rd2520, -1;
	mov.b64 	{%r70, %r71}, %rd2519;
	mov.b64 	{%r72, %r73}, %rd2520;
	shf.l.wrap.b32 	%r74, %r73, %r70, 1;
	shf.l.wrap.b32 	%r75, %r70, %r71, 1;
	mov.b64 	%rd154, {%r74, %r75};
	setp.lt.u64 	%p178, %rd154, %rd2519;
	setp.eq.s64 	%p179, %rd154, %rd2519;
	selp.u32 	%r76, -1, 0, %p179;
	selp.u32 	%r77, -1, 0, %p178;
	selp.b32 	%r78, %r77, %r76, %p177;
	and.b32  	%r80, %r78, 1;
	setp.eq.b32 	%p180, %r80, 1;
	or.pred  	%p181, %p178, %p180;
	selp.u64 	%rd1174, 1, 0, %p181;
	shl.b64 	%rd1175, %rd2518, 1;
	or.b64  	%rd155, %rd1175, %rd1174;
	setp.ge.u64 	%p182, %rd155, %rd2518;
	setp.lt.u64 	%p183, %rd155, %rd2518;
	setp.eq.s64 	%p184, %rd155, %rd2518;
	selp.u32 	%r81, -1, 0, %p183;
	selp.u32 	%r82, -1, 0, %p184;
	selp.b32 	%r83, %r82, %r81, %p181;
	selp.b32 	%r84, %r83, %r81, %p182;
	and.b32  	%r85, %r84, 1;
	setp.eq.b32 	%p5, %r85, 1;
	cvt.u64.u32 	%rd1176, %r84;
	and.b64  	%rd1177, %rd1176, 1;
	shl.b64 	%rd1178, %rd2517, 1;
	or.b64  	%rd156, %rd1178, %rd1177;
	setp.lt.u64 	%p185, %rd156, %rd2517;
	@%p185 bra 	$L__BB4_64;
	setp.eq.s64 	%p186, %rd156, %rd2517;
	and.pred  	%p187, %p186, %p5;
	setp.gt.u64 	%p188, %rd156, %rd114;
	or.pred  	%p189, %p187, %p188;
	@%p189 bra 	$L__BB4_64;
	setp.ge.u64 	%p190, %rd156, %rd114;
	@%p190 bra 	$L__BB4_62;
	bra.uni 	$L__BB4_64;
$L__BB4_62:
	setp.gt.u64 	%p191, %rd155, %rd115;
	@%p191 bra 	$L__BB4_64;
	setp.lt.u64 	%p192, %rd155, %rd115;
$L__BB4_64:
	ld.const.u64 	%rd158, [P_CONST+16];
	ld.const.u64 	%rd159, [P_CONST+8];
	ld.const.u64 	%rd160, [P_CONST];
	mul.lo.s64 	%rd1179, %rd58, %rd58;
	mul.lo.s64 	%rd1180, %rd59, %rd58;
	shr.u64 	%rd1181, %rd1179, 32;
	shl.b64 	%rd1182, %rd1180, 1;
	and.b64  	%rd1183, %rd1182, 8589934590;
	add.s64 	%rd1184, %rd1181, %rd1183;
	shr.u64 	%rd1185, %rd1180, 31;
	and.b64  	%rd1186, %rd1185, 8589934590;
	mad.lo.s64 	%rd1187, %rd59, %rd59, %rd1186;
	shr.u64 	%rd1188, %rd1184, 32;
	shl.b64 	%rd1189, %rd1184, 32;
	and.b64  	%rd1190, %rd1179, 4294967295;
	or.b64  	%rd1191, %rd1189, %rd1190;
	add.s64 	%rd1192, %rd1187, %rd1188;
	mul.lo.s64 	%rd1193, %rd68, %rd58;
	mul.lo.s64 	%rd1194, %rd69, %rd58;
	mul.lo.s64 	%rd1195, %rd68, %rd59;
	shr.u64 	%rd1196, %rd1193, 32;
	and.b64  	%rd1197, %rd1194, 4294967295;
	add.s64 	%rd1198, %rd1196, %rd1197;
	and.b64  	%rd1199, %rd1195, 4294967295;
	add.s64 	%rd1200, %rd1198, %rd1199;
	shr.u64 	%rd1201, %rd1194, 32;
	mad.lo.s64 	%rd1202, %rd69, %rd59, %rd1201;
	shr.u64 	%rd1203, %rd1195, 32;
	add.s64 	%rd1204, %rd1202, %rd1203;
	shr.u64 	%rd1205, %rd1200, 32;
	shl.b64 	%rd1206, %rd1200, 32;
	and.b64  	%rd1207, %rd1193, 4294967295;
	or.b64  	%rd1208, %rd1206, %rd1207;
	add.s64 	%rd1209, %rd1204, %rd1205;
	mul.lo.s64 	%rd1210, %rd70, %rd58;
	mul.lo.s64 	%rd1211, %rd71, %rd58;
	mul.lo.s64 	%rd1212, %rd70, %rd59;
	shr.u64 	%rd1213, %rd1210, 32;
	and.b64  	%rd1214, %rd1211, 4294967295;
	add.s64 	%rd1215, %rd1213, %rd1214;
	and.b64  	%rd1216, %rd1212, 4294967295;
	add.s64 	%rd1217, %rd1215, %rd1216;
	shr.u64 	%rd1218, %rd1211, 32;
	mad.lo.s64 	%rd1219, %rd71, %rd59, %rd1218;
	shr.u64 	%rd1220, %rd1212, 32;
	add.s64 	%rd1221, %rd1219, %rd1220;
	shr.u64 	%rd1222, %rd1217, 32;
	shl.b64 	%rd1223, %rd1217, 32;
	and.b64  	%rd1224, %rd1210, 4294967295;
	or.b64  	%rd1225, %rd1223, %rd1224;
	add.s64 	%rd1226, %rd1221, %rd1222;
	mul.lo.s64 	%rd1227, %rd72, %rd58;
	mul.lo.s64 	%rd1228, %rd73, %rd58;
	mul.lo.s64 	%rd1229, %rd72, %rd59;
	shr.u64 	%rd1230, %rd1227, 32;
	and.b64  	%rd1231, %rd1228, 4294967295;
	add.s64 	%rd1232, %rd1230, %rd1231;
	and.b64  	%rd1233, %rd1229, 4294967295;
	add.s64 	%rd1234, %rd1232, %rd1233;
	shr.u64 	%rd1235, %rd1228, 32;
	mad.lo.s64 	%rd1236, %rd73, %rd59, %rd1235;
	shr.u64 	%rd1237, %rd1229, 32;
	add.s64 	%rd1238, %rd1236, %rd1237;
	shr.u64 	%rd1239, %rd1234, 32;
	shl.b64 	%rd1240, %rd1234, 32;
	and.b64  	%rd1241, %rd1227, 4294967295;
	or.b64  	%rd1242, %rd1240, %rd1241;
	add.s64 	%rd1243, %rd1238, %rd1239;
	shl.b64 	%rd1244, %rd1208, 1;
	shr.u64 	%rd1245, %rd1206, 63;
	add.s64 	%rd1246, %rd1209, %rd1209;
	add.s64 	%rd1247, %rd1246, %rd1245;
	mul.lo.s64 	%rd1248, %rd68, %rd68;
	mul.lo.s64 	%rd1249, %rd69, %rd68;
	shr.u64 	%rd1250, %rd1248, 32;
	shl.b64 	%rd1251, %rd1249, 1;
	and.b64  	%rd1252, %rd1251, 8589934590;
	add.s64 	%rd1253, %rd1250, %rd1252;
	shr.u64 	%rd1254, %rd1249, 31;
	and.b64  	%rd1255, %rd1254, 8589934590;
	mad.lo.s64 	%rd1256, %rd69, %rd69, %rd1255;
	shr.u64 	%rd1257, %rd1253, 32;
	shl.b64 	%rd1258, %rd1253, 32;
	and.b64  	%rd1259, %rd1248, 4294967295;
	or.b64  	%rd1260, %rd1258, %rd1259;
	add.s64 	%rd1261, %rd1225, %rd1245;
	add.s64 	%rd1262, %rd1261, %rd1260;
	max.u64 	%rd1263, %rd1225, %rd1261;
	setp.gt.u64 	%p194, %rd1263, %rd1262;
	selp.u64 	%rd1264, 1, 0, %p194;
	add.s64 	%rd1265, %rd1256, %rd1226;
	add.s64 	%rd1266, %rd1265, %rd1257;
	add.s64 	%rd1267, %rd1266, %rd1264;
	mul.lo.s64 	%rd1268, %rd70, %rd68;
	mul.lo.s64 	%rd1269, %rd71, %rd68;
	mul.lo.s64 	%rd1270, %rd70, %rd69;
	shr.u64 	%rd1271, %rd1268, 32;
	and.b64  	%rd1272, %rd1269, 4294967295;
	add.s64 	%rd1273, %rd1271, %rd1272;
	and.b64  	%rd1274, %rd1270, 4294967295;
	add.s64 	%rd1275, %rd1273, %rd1274;
	shr.u64 	%rd1276, %rd1269, 32;
	mad.lo.s64 	%rd1277, %rd71, %rd69, %rd1276;
	shr.u64 	%rd1278, %rd1270, 32;
	add.s64 	%rd1279, %rd1277, %rd1278;
	shr.u64 	%rd1280, %rd1275, 32;
	shl.b64 	%rd1281, %rd1275, 32;
	and.b64  	%rd1282, %rd1268, 4294967295;
	or.b64  	%rd1283, %rd1281, %rd1282;
	add.s64 	%rd1284, %rd1242, %rd1264;
	add.s64 	%rd1285, %rd1284, %rd1283;
	max.u64 	%rd1286, %rd1242, %rd1284;
	setp.gt.u64 	%p195, %rd1286, %rd1285;
	selp.u64 	%rd1287, 1, 0, %p195;
	add.s64 	%rd1288, %rd1279, %rd1243;
	add.s64 	%rd1289, %rd1288, %rd1280;
	add.s64 	%rd1290, %rd1289, %rd1287;
	add.s64 	%rd1291, %rd1262, %rd1225;
	setp.lt.u64 	%p196, %rd1291, %rd1262;
	selp.u64 	%rd1292, 1, 0, %p196;
	add.s64 	%rd1293, %rd1226, %rd1267;
	add.s64 	%rd1294, %rd1293, %rd1292;
	add.s64 	%rd1295, %rd1285, %rd1292;
	add.s64 	%rd1296, %rd1295, %rd1283;
	max.u64 	%rd1297, %rd1285, %rd1295;
	setp.gt.u64 	%p197, %rd1297, %rd1296;
	selp.u64 	%rd1298, 1, 0, %p197;
	add.s64 	%rd1299, %rd1279, %rd1290;
	add.s64 	%rd1300, %rd1299, %rd1280;
	add.s64 	%rd1301, %rd1300, %rd1298;
	add.s64 	%rd1302, %rd1296, %rd1242;
	setp.lt.u64 	%p198, %rd1302, %rd1296;
	selp.u64 	%rd1303, 1, 0, %p198;
	add.s64 	%rd1304, %rd1243, %rd1301;
	add.s64 	%rd1305, %rd1304, %rd1303;
	ld.const.u64 	%rd1306, [MU_P];
	mul.lo.s64 	%rd1307, %rd1306, %rd1191;
	mul.lo.s64 	%rd1308, %rd160, %rd1307;
	mul.hi.u64 	%rd1309, %rd160, %rd1307;
	add.cc.s64 	%rd1310, %rd1308, %rd1191;
	addc.cc.s64 	%rd1311, %rd1309, 0;
	mul.lo.s64 	%rd1312, %rd159, %rd1307;
	mul.hi.u64 	%rd1313, %rd159, %rd1307;
	mov.b64 	%rd1314, 0;
	add.cc.s64 	%rd1315, %rd1311, %rd1244;
	addc.cc.s64 	%rd1316, %rd1314, 0;
	add.cc.s64 	%rd1317, %rd1315, %rd1312;
	addc.cc.s64 	%rd1318, %rd1316, %rd1313;
	mul.lo.s64 	%rd1319, %rd158, %rd1307;
	mul.hi.u64 	%rd1320, %rd158, %rd1307;
	add.cc.s64 	%rd1321, %rd1318, %rd1291;
	addc.cc.s64 	%rd1322, %rd1314, 0;
	add.cc.s64 	%rd1323, %rd1321, %rd1319;
	addc.cc.s64 	%rd1324, %rd1322, %rd1320;
	mul.lo.s64 	%rd1325, %rd114, %rd1307;
	mul.hi.u64 	%rd1326, %rd114, %rd1307;
	add.cc.s64 	%rd1327, %rd1324, %rd1302;
	addc.cc.s64 	%rd1328, %rd1314, 0;
	add.cc.s64 	%rd1329, %rd1327, %rd1325;
	addc.cc.s64 	%rd1330, %rd1328, %rd1326;
	add.s64 	%rd1331, %rd1192, %rd1330;
	setp.lt.u64 	%p199, %rd1331, %rd1192;
	selp.u64 	%rd1332, 1, 0, %p199;
	add.s64 	%rd1333, %rd1247, %rd1332;
	setp.lt.u64 	%p200, %rd1333, %rd1247;
	selp.u64 	%rd1334, 1, 0, %p200;
	add.s64 	%rd1335, %rd1294, %rd1334;
	setp.lt.u64 	%p201, %rd1335, %rd1294;
	selp.u64 	%rd1336, 1, 0, %p201;
	add.s64 	%rd1337, %rd1305, %rd1336;
	mul.lo.s64 	%rd1338, %rd1306, %rd1317;
	mul.lo.s64 	%rd1339, %rd160, %rd1338;
	mul.hi.u64 	%rd1340, %rd160, %rd1338;
	add.cc.s64 	%rd1341, %rd1339, %rd1317;
	addc.cc.s64 	%rd1342, %rd1340, 0;
	mul.lo.s64 	%rd1343, %rd159, %rd1338;
	mul.hi.u64 	%rd1344, %rd159, %rd1338;
	add.cc.s64 	%rd1345, %rd1342, %rd1323;
	addc.cc.s64 	%rd1346, %rd1314, 0;
	add.cc.s64 	%rd1347, %rd1345, %rd1343;
	addc.cc.s64 	%rd1348, %rd1346, %rd1344;
	mul.lo.s64 	%rd1349, %rd158, %rd1338;
	mul.hi.u64 	%rd1350, %rd158, %rd1338;
	add.cc.s64 	%rd1351, %rd1348, %rd1329;
	addc.cc.s64 	%rd1352, %rd1314, 0;
	add.cc.s64 	%rd1353, %rd1351, %rd1349;
	addc.cc.s64 	%rd1354, %rd1352, %rd1350;
	mul.lo.s64 	%rd1355, %rd114, %rd1338;
	mul.hi.u64 	%rd1356, %rd114, %rd1338;
	add.cc.s64 	%rd1357, %rd1354, %rd1331;
	addc.cc.s64 	%rd1358, %rd1314, 0;
	add.cc.s64 	%rd1359, %rd1357, %rd1355;
	addc.cc.s64 	%rd1360, %rd1358, %rd1356;
	add.s64 	%rd1361, %rd1333, %rd1360;
	setp.lt.u64 	%p202, %rd1361, %rd1333;
	selp.u64 	%rd1362, 1, 0, %p202;
	add.s64 	%rd1363, %rd1335, %rd1362;
	setp.lt.u64 	%p203, %rd1363, %rd1335;
	selp.u64 	%rd1364, 1, 0, %p203;
	add.s64 	%rd1365, %rd1337, %rd1364;
	mul.lo.s64 	%rd1366, %rd1306, %rd1347;
	mul.lo.s64 	%rd1367, %rd160, %rd1366;
	mul.hi.u64 	%rd1368, %rd160, %rd1366;
	add.cc.s64 	%rd1369, %rd1367, %rd1347;
	addc.cc.s64 	%rd1370, %rd1368, 0;
	mul.lo.s64 	%rd1371, %rd159, %rd1366;
	mul.hi.u64 	%rd1372, %rd159, %rd1366;
	add.cc.s64 	%rd1373, %rd1370, %rd1353;
	addc.cc.s64 	%rd1374, %rd1314, 0;
	add.cc.s64 	%rd1375, %rd1373, %rd1371;
	addc.cc.s64 	%rd1376, %rd1374, %rd1372;
	mul.lo.s64 	%rd1377, %rd158, %rd1366;
	mul.hi.u64 	%rd1378, %rd158, %rd1366;
	add.cc.s64 	%rd1379, %rd1376, %rd1359;
	addc.cc.s64 	%rd1380, %rd1314, 0;
	add.cc.s64 	%rd1381, %rd1379, %rd1377;
	addc.cc.s64 	%rd1382, %rd1380, %rd1378;
	mul.lo.s64 	%rd1383, %rd114, %rd1366;
	mul.hi.u64 	%rd1384, %rd114, %rd1366;
	add.cc.s64 	%rd1385, %rd1382, %rd1361;
	addc.cc.s64 	%rd1386, %rd1314, 0;
	add.cc.s64 	%rd1387, %rd1385, %rd1383;
	addc.cc.s64 	%rd1388, %rd1386, %rd1384;
	add.s64 	%rd1389, %rd1363, %rd1388;
	setp.lt.u64 	%p204, %rd1389, %rd1363;
	selp.u64 	%rd1390, 1, 0, %p204;
	add.s64 	%rd1391, %rd1365, %rd1390;
	mul.lo.s64 	%rd1392, %rd1306, %rd1375;
	mul.lo.s64 	%rd1393, %rd160, %rd1392;
	mul.hi.u64 	%rd1394, %rd160, %rd1392;
	add.cc.s64 	%rd1395, %rd1393, %rd1375;
	addc.cc.s64 	%rd1396, %rd1394, 0;
	mul.lo.s64 	%rd1397, %rd159, %rd1392;
	mul.hi.u64 	%rd1398, %rd159, %rd1392;
	add.cc.s64 	%rd1399, %rd1396, %rd1381;
	addc.cc.s64 	%rd1400, %rd1314, 0;
	add.cc.s64 	%rd161, %rd1399, %rd1397;
	addc.cc.s64 	%rd1401, %rd1400, %rd1398;
	mul.lo.s64 	%rd1402, %rd158, %rd1392;
	mul.hi.u64 	%rd1403, %rd158, %rd1392;
	add.cc.s64 	%rd1404, %rd1401, %rd1387;
	addc.cc.s64 	%rd1405, %rd1314, 0;
	add.cc.s64 	%rd162, %rd1404, %rd1402;
	addc.cc.s64 	%rd1406, %rd1405, %rd1403;
	mul.lo.s64 	%rd1407, %rd114, %rd1392;
	mul.hi.u64 	%rd1408, %rd114, %rd1392;
	add.cc.s64 	%rd1409, %rd1406, %rd1389;
	addc.cc.s64 	%rd1410, %rd1314, 0;
	add.cc.s64 	%rd163, %rd1409, %rd1407;
	addc.cc.s64 	%rd1411, %rd1410, %rd1408;
	add.s64 	%rd2521, %rd1391, %rd1411;
	setp.gt.u64 	%p205, %rd2521, %rd114;
	@%p205 bra 	$L__BB4_70;
	setp.lt.u64 	%p206, %rd2521, %rd114;
	mov.u64 	%rd2522, %rd163;
	mov.u64 	%rd2523, %rd162;
	mov.u64 	%rd2524, %rd161;
	@%p206 bra 	$L__BB4_71;
	setp.lt.u64 	%p207, %rd158, %rd163;
	@%p207 bra 	$L__BB4_70;
	setp.gt.u64 	%p208, %rd158, %rd163;
	mov.u64 	%rd2522, %rd163;
	mov.u64 	%rd2523, %rd162;
	mov.u64 	%rd2524, %rd161;
	@%p208 bra 	$L__BB4_71;
	setp.lt.u64 	%p209, %rd159, %rd162;
	@%p209 bra 	$L__BB4_70;
	setp.gt.u64 	%p210, %rd159, %rd162;
	setp.lt.u64 	%p211, %rd161, %rd160;
	or.pred  	%p212, %p210, %p211;
	mov.u64 	%rd2522, %rd163;
	mov.u64 	%rd2523, %rd162;
	mov.u64 	%rd2524, %rd161;
	@%p212 bra 	$L__BB4_71;
$L__BB4_70:
	sub.s64 	%rd2524, %rd161, %rd160;
	setp.lt.u64 	%p213, %rd161, %rd160;
	selp.u64 	%rd1412, 1, 0, %p213;
	add.s64 	%rd1413, %rd159, %rd1412;
	sub.s64 	%rd2523, %rd162, %rd1413;
	setp.lt.u64 	%p214, %rd162, %rd1413;
	selp.u64 	%rd1414, 1, 0, %p214;
	add.s64 	%rd1415, %rd158, %rd1414;
	sub.s64 	%rd2522, %rd163, %rd1415;
	setp.lt.u64 	%p215, %rd163, %rd1415;
	selp.u64 	%rd1416, 1, 0, %p215;
	add.s64 	%rd1417, %rd114, %rd1416;
	sub.s64 	%rd2521, %rd2521, %rd1417;
$L__BB4_71:
	shl.b64 	%rd173, %rd2524, 1;
	setp.gt.s64 	%p216, %rd2524, -1;
	mov.b64 	{%r86, %r87}, %rd2523;
	mov.b64 	{%r88, %r89}, %rd2524;
	shf.l.wrap.b32 	%r90, %r89, %r86, 1;
	shf.l.wrap.b32 	%r91, %r86, %r87, 1;
	mov.b64 	%rd174, {%r90, %r91};
	setp.lt.u64 	%p217, %rd174, %rd2523;
	setp.eq.s64 	%p218, %rd174, %rd2523;
	selp.u32 	%r92, -1, 0, %p218;
	selp.u32 	%r93, -1, 0, %p217;
	selp.b32 	%r94, %r93, %r92, %p216;
	and.b32  	%r96, %r94, 1;
	setp.eq.b32 	%p219, %r96, 1;
	or.pred  	%p220, %p217, %p219;
	selp.u64 	%rd1418, 1, 0, %p220;
	shl.b64 	%rd1419, %rd2522, 1;
	or.b64  	%rd175, %rd1419, %rd1418;
	setp.ge.u64 	%p221, %rd175, %rd2522;
	setp.lt.u64 	%p222, %rd175, %rd2522;
	setp.eq.s64 	%p223, %rd175, %rd2522;
	selp.u32 	%r97, -1, 0, %p222;
	selp.u32 	%r98, -1, 0, %p223;
	selp.b32 	%r99, %r98, %r97, %p220;
	selp.b32 	%r100, %r99, %r97, %p221;
	and.b32  	%r101, %r100, 1;
	setp.eq.b32 	%p6, %r101, 1;
	cvt.u64.u32 	%rd1420, %r100;
	and.b64  	%rd1421, %rd1420, 1;
	shl.b64 	%rd1422, %rd2521, 1;
	or.b64  	%rd2525, %rd1422, %rd1421;
	setp.lt.u64 	%p224, %rd2525, %rd2521;
	@%p224 bra 	$L__BB4_78;
	setp.eq.s64 	%p225, %rd2525, %rd2521;
	and.pred  	%p226, %p225, %p6;
	setp.gt.u64 	%p227, %rd2525, %rd114;
	or.pred  	%p228, %p226, %p227;
	@%p228 bra 	$L__BB4_78;
	setp.lt.u64 	%p229, %rd2525, %rd114;
	mov.u64 	%rd2526, %rd175;
	mov.u64 	%rd2527, %rd174;
	mov.u64 	%rd2528, %rd173;
	@%p229 bra 	$L__BB4_79;
	setp.gt.u64 	%p230, %rd175, %rd158;
	@%p230 bra 	$L__BB4_78;
	setp.lt.u64 	%p231, %rd175, %rd158;
	mov.u64 	%rd2526, %rd175;
	mov.u64 	%rd2527, %rd174;
	mov.u64 	%rd2528, %rd173;
	@%p231 bra 	$L__BB4_79;
	setp.gt.u64 	%p232, %rd174, %rd159;
	@%p232 bra 	$L__BB4_78;
	setp.lt.u64 	%p233, %rd174, %rd159;
	setp.lt.u64 	%p234, %rd173, %rd160;
	or.pred  	%p235, %p233, %p234;
	mov.u64 	%rd2526, %rd175;
	mov.u64 	%rd2527, %rd174;
	mov.u64 	%rd2528, %rd173;
	@%p235 bra 	$L__BB4_79;
$L__BB4_78:
	sub.s64 	%rd2528, %rd173, %rd160;
	setp.lt.u64 	%p236, %rd173, %rd160;
	selp.u64 	%rd1423, 1, 0, %p236;
	add.s64 	%rd1424, %rd159, %rd1423;
	sub.s64 	%rd2527, %rd174, %rd1424;
	setp.lt.u64 	%p237, %rd174, %rd1424;
	selp.u64 	%rd1425, 1, 0, %p237;
	add.s64 	%rd1426, %rd158, %rd1425;
	sub.s64 	%rd2526, %rd175, %rd1426;
	setp.lt.u64 	%p238, %rd175, %rd1426;
	selp.u64 	%rd1427, 1, 0, %p238;
	add.s64 	%rd1428, %rd114, %rd1427;
	sub.s64 	%rd2525, %rd2525, %rd1428;
$L__BB4_79:
	add.s64 	%rd185, %rd2528, %rd2524;
	setp.ge.u64 	%p239, %rd185, %rd2528;
	setp.lt.u64 	%p240, %rd185, %rd2528;
	selp.u64 	%rd1429, 1, 0, %p240;
	add.s64 	%rd1430, %rd2527, %rd1429;
	add.s64 	%rd186, %rd1430, %rd2523;
	setp.lt.u64 	%p241, %rd186, %rd2527;
	setp.eq.s64 	%p242, %rd186, %rd2527;
	selp.u32 	%r102, -1, 0, %p242;
	selp.u32 	%r103, -1, 0, %p241;
	selp.b32 	%r104, %r103, %r102, %p239;
	and.b32  	%r106, %r104, 1;
	setp.eq.b32 	%p243, %r106, 1;
	or.pred  	%p244, %p241, %p243;
	selp.u64 	%rd1431, 1, 0, %p244;
	add.s64 	%rd1432, %rd2526, %rd1431;
	add.s64 	%rd187, %rd1432, %rd2522;
	setp.ge.u64 	%p245, %rd187, %rd2526;
	setp.lt.u64 	%p246, %rd187, %rd2526;
	setp.eq.s64 	%p247, %rd187, %rd2526;
	selp.u32 	%r107, -1, 0, %p246;
	selp.u32 	%r108, -1, 0, %p247;
	selp.b32 	%r109, %r108, %r107, %p244;
	selp.b32 	%r110, %r109, %r107, %p245;
	and.b32  	%r111, %r110, 1;
	setp.eq.b32 	%p7, %r111, 1;
	cvt.u64.u32 	%rd1433, %r110;
	and.b64  	%rd1434, %rd1433, 1;
	add.s64 	%rd1435, %rd2525, %rd1434;
	add.s64 	%rd2529, %rd1435, %rd2521;
	setp.lt.u64 	%p248, %rd2529, %rd2525;
	@%p248 bra 	$L__BB4_86;
	setp.eq.s64 	%p249, %rd2529, %rd2525;
	and.pred  	%p250, %p249, %p7;
	setp.gt.u64 	%p251, %rd2529, %rd114;
	or.pred  	%p252, %p250, %p251;
	@%p252 bra 	$L__BB4_86;
	setp.lt.u64 	%p253, %rd2529, %rd114;
	mov.u64 	%rd2530, %rd187;
	mov.u64 	%rd2531, %rd186;
	mov.u64 	%rd2532, %rd185;
	@%p253 bra 	$L__BB4_87;
	setp.gt.u64 	%p254, %rd187, %rd158;
	@%p254 bra 	$L__BB4_86;
	setp.lt.u64 	%p255, %rd187, %rd158;
	mov.u64 	%rd2530, %rd187;
	mov.u64 	%rd2531, %rd186;
	mov.u64 	%rd2532, %rd185;
	@%p255 bra 	$L__BB4_87;
	setp.gt.u64 	%p256, %rd186, %rd159;
	@%p256 bra 	$L__BB4_86;
	setp.lt.u64 	%p257, %rd186, %rd159;
	setp.lt.u64 	%p258, %rd185, %rd160;
	or.pred  	%p259, %p257, %p258;
	mov.u64 	%rd2530, %rd187;
	mov.u64 	%rd2531, %rd186;
	mov.u64 	%rd2532, %rd185;
	@%p259 bra 	$L__BB4_87;
$L__BB4_86:
	sub.s64 	%rd2532, %rd185, %rd160;
	setp.lt.u64 	%p260, %rd185, %rd160;
	selp.u64 	%rd1436, 1, 0, %p260;
	add.s64 	%rd1437, %rd159, %rd1436;
	sub.s64 	%rd2531, %rd186, %rd1437;
	setp.lt.u64 	%p261, %rd186, %rd1437;
	selp.u64 	%rd1438, 1, 0, %p261;
	add.s64 	%rd1439, %rd158, %rd1438;
	sub.s64 	%rd2530, %rd187, %rd1439;
	setp.lt.u64 	%p262, %rd187, %rd1439;
	selp.u64 	%rd1440, 1, 0, %p262;
	add.s64 	%rd1441, %rd114, %rd1440;
	sub.s64 	%rd2529, %rd2529, %rd1441;
$L__BB4_87:
	ld.const.u64 	%rd197, [P_CONST+24];
	ld.const.u64 	%rd198, [P_CONST+16];
	ld.const.u64 	%rd199, [P_CONST+8];
	ld.const.u64 	%rd200, [P_CONST];
	and.b64  	%rd201, %rd2532, 4294967295;
	shr.u64 	%rd202, %rd2532, 32;
	mul.lo.s64 	%rd1442, %rd201, %rd201;
	mul.lo.s64 	%rd1443, %rd202, %rd201;
	shr.u64 	%rd1444, %rd1442, 32;
	shl.b64 	%rd1445, %rd1443, 1;
	and.b64  	%rd1446, %rd1445, 8589934590;
	add.s64 	%rd1447, %rd1444, %rd1446;
	shr.u64 	%rd1448, %rd1443, 31;
	and.b64  	%rd1449, %rd1448, 8589934590;
	mad.lo.s64 	%rd1450, %rd202, %rd202, %rd1449;
	shr.u64 	%rd1451, %rd1447, 32;
	shl.b64 	%rd1452, %rd1447, 32;
	and.b64  	%rd1453, %rd1442, 4294967293;
	or.b64  	%rd1454, %rd1452, %rd1453;
	add.s64 	%rd1455, %rd1450, %rd1451;
	shr.u64 	%rd203, %rd2531, 32;
	and.b64  	%rd204, %rd2531, 4294967295;
	mul.lo.s64 	%rd1456, %rd204, %rd201;
	mul.lo.s64 	%rd1457, %rd203, %rd201;
	mul.lo.s64 	%rd1458, %rd204, %rd202;
	shr.u64 	%rd1459, %rd1456, 32;
	and.b64  	%rd1460, %rd1457, 4294967295;
	add.s64 	%rd1461, %rd1459, %rd1460;
	and.b64  	%rd1462, %rd1458, 4294967295;
	add.s64 	%rd1463, %rd1461, %rd1462;
	shr.u64 	%rd1464, %rd1457, 32;
	mad.lo.s64 	%rd1465, %rd203, %rd202, %rd1464;
	shr.u64 	%rd1466, %rd1458, 32;
	add.s64 	%rd1467, %rd1465, %rd1466;
	shr.u64 	%rd1468, %rd1463, 32;
	shl.b64 	%rd1469, %rd1463, 32;
	and.b64  	%rd1470, %rd1456, 4294967295;
	or.b64  	%rd1471, %rd1469, %rd1470;
	add.s64 	%rd1472, %rd1467, %rd1468;
	shr.u64 	%rd205, %rd2530, 32;
	and.b64  	%rd206, %rd2530, 4294967295;
	mul.lo.s64 	%rd1473, %rd206, %rd201;
	mul.lo.s64 	%rd1474, %rd205, %rd201;
	mul.lo.s64 	%rd1475, %rd206, %rd202;
	shr.u64 	%rd1476, %rd1473, 32;
	and.b64  	%rd1477, %rd1474, 4294967295;
	add.s64 	%rd1478, %rd1476, %rd1477;
	and.b64  	%rd1479, %rd1475, 4294967295;
	add.s64 	%rd1480, %rd1478, %rd1479;
	shr.u64 	%rd1481, %rd1474, 32;
	mad.lo.s64 	%rd1482, %rd205, %rd202, %rd1481;
	shr.u64 	%rd1483, %rd1475, 32;
	add.s64 	%rd1484, %rd1482, %rd1483;
	shr.u64 	%rd1485, %rd1480, 32;
	shl.b64 	%rd1486, %rd1480, 32;
	and.b64  	%rd1487, %rd1473, 4294967295;
	or.b64  	%rd1488, %rd1486, %rd1487;
	add.s64 	%rd1489, %rd1484, %rd1485;
	shr.u64 	%rd207, %rd2529, 32;
	and.b64  	%rd208, %rd2529, 4294967295;
	mul.lo.s64 	%rd1490, %rd208, %rd201;
	mul.lo.s64 	%rd1491, %rd207, %rd201;
	mul.lo.s64 	%rd1492, %rd208, %rd202;
	shr.u64 	%rd1493, %rd1490, 32;
	and.b64  	%rd1494, %rd1491, 4294967295;
	add.s64 	%rd1495, %rd1493, %rd1494;
	and.b64  	%rd1496, %rd1492, 4294967295;
	add.s64 	%rd1497, %rd1495, %rd1496;
	shr.u64 	%rd1498, %rd1491, 32;
	mad.lo.s64 	%rd1499, %rd207, %rd202, %rd1498;
	shr.u64 	%rd1500, %rd1492, 32;
	add.s64 	%rd1501, %rd1499, %rd1500;
	shr.u64 	%rd1502, %rd1497, 32;
	shl.b64 	%rd1503, %rd1497, 32;
	and.b64  	%rd1504, %rd1490, 4294967295;
	or.b64  	%rd1505, %rd1503, %rd1504;
	add.s64 	%rd1506, %rd1501, %rd1502;
	shl.b64 	%rd1507, %rd1471, 1;
	shr.u64 	%rd1508, %rd1469, 63;
	add.s64 	%rd1509, %rd1472, %rd1472;
	add.s64 	%rd1510, %rd1509, %rd1508;
	mul.lo.s64 	%rd1511, %rd204, %rd204;
	mul.lo.s64 	%rd1512, %rd203, %rd204;
	shr.u64 	%rd1513, %rd1511, 32;
	shl.b64 	%rd1514, %rd1512, 1;
	and.b64  	%rd1515, %rd1514, 8589934590;
	add.s64 	%rd1516, %rd1513, %rd1515;
	shr.u64 	%rd1517, %rd1512, 31;
	and.b64  	%rd1518, %rd1517, 8589934590;
	mad.lo.s64 	%rd1519, %rd203, %rd203, %rd1518;
	shr.u64 	%rd1520, %rd1516, 32;
	shl.b64 	%rd1521, %rd1516, 32;
	and.b64  	%rd1522, %rd1511, 4294967293;
	or.b64  	%rd1523, %rd1521, %rd1522;
	add.s64 	%rd1524, %rd1488, %rd1508;
	add.s64 	%rd1525, %rd1524, %rd1523;
	max.u64 	%rd1526, %rd1488, %rd1524;
	setp.gt.u64 	%p263, %rd1526, %rd1525;
	selp.u64 	%rd1527, 1, 0, %p263;
	add.s64 	%rd1528, %rd1519, %rd1489;
	add.s64 	%rd1529, %rd1528, %rd1520;
	add.s64 	%rd1530, %rd1529, %rd1527;
	mul.lo.s64 	%rd1531, %rd206, %rd204;
	mul.lo.s64 	%rd1532, %rd205, %rd204;
	mul.lo.s64 	%rd1533, %rd206, %rd203;
	shr.u64 	%rd1534, %rd1531, 32;
	and.b64  	%rd1535, %rd1532, 4294967295;
	add.s64 	%rd1536, %rd1534, %rd1535;
	and.b64  	%rd1537, %rd1533, 4294967295;
	add.s64 	%rd1538, %rd1536, %rd1537;
	shr.u64 	%rd1539, %rd1532, 32;
	mad.lo.s64 	%rd1540, %rd205, %rd203, %rd1539;
	shr.u64 	%rd1541, %rd1533, 32;
	add.s64 	%rd1542, %rd1540, %rd1541;
	shr.u64 	%rd1543, %rd1538, 32;
	shl.b64 	%rd1544, %rd1538, 32;
	and.b64  	%rd1545, %rd1531, 4294967295;
	or.b64  	%rd1546, %rd1544, %rd1545;
	add.s64 	%rd1547, %rd1505, %rd1527;
	add.s64 	%rd1548, %rd1547, %rd1546;
	max.u64 	%rd1549, %rd1505, %rd1547;
	setp.gt.u64 	%p264, %rd1549, %rd1548;
	selp.u64 	%rd1550, 1, 0, %p264;
	add.s64 	%rd1551, %rd1542, %rd1506;
	add.s64 	%rd1552, %rd1551, %rd1543;
	add.s64 	%rd1553, %rd1552, %rd1550;
	add.s64 	%rd1554, %rd1525, %rd1488;
	setp.lt.u64 	%p265, %rd1554, %rd1525;
	selp.u64 	%rd1555, 1, 0, %p265;
	add.s64 	%rd1556, %rd1489, %rd1530;
	add.s64 	%rd1557, %rd1556, %rd1555;
	add.s64 	%rd1558, %rd1548, %rd1555;
	add.s64 	%rd1559, %rd1558, %rd1546;
	max.u64 	%rd1560, %rd1548, %rd1558;
	setp.gt.u64 	%p266, %rd1560, %rd1559;
	selp.u64 	%rd1561, 1, 0, %p266;
	add.s64 	%rd1562, %rd1542, %rd1553;
	add.s64 	%rd1563, %rd1562, %rd1543;
	add.s64 	%rd1564, %rd1563, %rd1561;
	add.s64 	%rd1565, %rd1559, %rd1505;
	setp.lt.u64 	%p267, %rd1565, %rd1559;
	selp.u64 	%rd1566, 1, 0, %p267;
	add.s64 	%rd1567, %rd1506, %rd1564;
	add.s64 	%rd1568, %rd1567, %rd1566;
	ld.const.u64 	%rd1569, [MU_P];
	mul.lo.s64 	%rd1570, %rd1569, %rd1454;
	mul.lo.s64 	%rd1571, %rd200, %rd1570;
	mul.hi.u64 	%rd1572, %rd200, %rd1570;
	add.cc.s64 	%rd1573, %rd1571, %rd1454;
	addc.cc.s64 	%rd1574, %rd1572, 0;
	mul.lo.s64 	%rd1575, %rd199, %rd1570;
	mul.hi.u64 	%rd1576, %rd199, %rd1570;
	mov.b64 	%rd1577, 0;
	add.cc.s64 	%rd1578, %rd1574, %rd1507;
	addc.cc.s64 	%rd1579, %rd1577, 0;
	add.cc.s64 	%rd1580, %rd1578, %rd1575;
	addc.cc.s64 	%rd1581, %rd1579, %rd1576;
	mul.lo.s64 	%rd1582, %rd198, %rd1570;
	mul.hi.u64 	%rd1583, %rd198, %rd1570;
	add.cc.s64 	%rd1584, %rd1581, %rd1554;
	addc.cc.s64 	%rd1585, %rd1577, 0;
	add.cc.s64 	%rd1586, %rd1584, %rd1582;
	addc.cc.s64 	%rd1587, %rd1585, %rd1583;
	mul.lo.s64 	%rd1588, %rd197, %rd1570;
	mul.hi.u64 	%rd1589, %rd197, %rd1570;
	add.cc.s64 	%rd1590, %rd1587, %rd1565;
	addc.cc.s64 	%rd1591, %rd1577, 0;
	add.cc.s64 	%rd1592, %rd1590, %rd1588;
	addc.cc.s64 	%rd1593, %rd1591, %rd1589;
	add.s64 	%rd1594, %rd1455, %rd1593;
	setp.lt.u64 	%p268, %rd1594, %rd1455;
	selp.u64 	%rd1595, 1, 0, %p268;
	add.s64 	%rd1596, %rd1510, %rd1595;
	setp.lt.u64 	%p269, %rd1596, %rd1510;
	selp.u64 	%rd1597, 1, 0, %p269;
	add.s64 	%rd1598, %rd1557, %rd1597;
	setp.lt.u64 	%p270, %rd1598, %rd1557;
	selp.u64 	%rd1599, 1, 0, %p270;
	add.s64 	%rd1600, %rd1568, %rd1599;
	mul.lo.s64 	%rd1601, %rd1569, %rd1580;
	mul.lo.s64 	%rd1602, %rd200, %rd1601;
	mul.hi.u64 	%rd1603, %rd200, %rd1601;
	add.cc.s64 	%rd1604, %rd1602, %rd1580;
	addc.cc.s64 	%rd1605, %rd1603, 0;
	mul.lo.s64 	%rd1606, %rd199, %rd1601;
	mul.hi.u64 	%rd1607, %rd199, %rd1601;
	add.cc.s64 	%rd1608, %rd1605, %rd1586;
	addc.cc.s64 	%rd1609, %rd1577, 0;
	add.cc.s64 	%rd1610, %rd1608, %rd1606;
	addc.cc.s64 	%rd1611, %rd1609, %rd1607;
	mul.lo.s64 	%rd1612, %rd198, %rd1601;
	mul.hi.u64 	%rd1613, %rd198, %rd1601;
	add.cc.s64 	%rd1614, %rd1611, %rd1592;
	addc.cc.s64 	%rd1615, %rd1577, 0;
	add.cc.s64 	%rd1616, %rd1614, %rd1612;
	addc.cc.s64 	%rd1617, %rd1615, %rd1613;
	mul.lo.s64 	%rd1618, %rd197, %rd1601;
	mul.hi.u64 	%rd1619, %rd197, %rd1601;
	add.cc.s64 	%rd1620, %rd1617, %rd1594;
	addc.cc.s64 	%rd1621, %rd1577, 0;
	add.cc.s64 	%rd1622, %rd1620, %rd1618;
	addc.cc.s64 	%rd1623, %rd1621, %rd1619;
	add.s64 	%rd1624, %rd1596, %rd1623;
	setp.lt.u64 	%p271, %rd1624, %rd1596;
	selp.u64 	%rd1625, 1, 0, %p271;
	add.s64 	%rd1626, %rd1598, %rd1625;
	setp.lt.u64 	%p272, %rd1626, %rd1598;
	selp.u64 	%rd1627, 1, 0, %p272;
	add.s64 	%rd1628, %rd1600, %rd1627;
	mul.lo.s64 	%rd1629, %rd1569, %rd1610;
	mul.lo.s64 	%rd1630, %rd200, %rd1629;
	mul.hi.u64 	%rd1631, %rd200, %rd1629;
	add.cc.s64 	%rd1632, %rd1630, %rd1610;
	addc.cc.s64 	%rd1633, %rd1631, 0;
	mul.lo.s64 	%rd1634, %rd199, %rd1629;
	mul.hi.u64 	%rd1635, %rd199, %rd1629;
	add.cc.s64 	%rd1636, %rd1633, %rd1616;
	addc.cc.s64 	%rd1637, %rd1577, 0;
	add.cc.s64 	%rd1638, %rd1636, %rd1634;
	addc.cc.s64 	%rd1639, %rd1637, %rd1635;
	mul.lo.s64 	%rd1640, %rd198, %rd1629;
	mul.hi.u64 	%rd1641, %rd198, %rd1629;
	add.cc.s64 	%rd1642, %rd1639, %rd1622;
	addc.cc.s64 	%rd1643, %rd1577, 0;
	add.cc.s64 	%rd1644, %rd1642, %rd1640;
	addc.cc.s64 	%rd1645, %rd1643, %rd1641;
	mul.lo.s64 	%rd1646, %rd197, %rd1629;
	mul.hi.u64 	%rd1647, %rd197, %rd1629;
	add.cc.s64 	%rd1648, %rd1645, %rd1624;
	addc.cc.s64 	%rd1649, %rd1577, 0;
	add.cc.s64 	%rd1650, %rd1648, %rd1646;
	addc.cc.s64 	%rd1651, %rd1649, %rd1647;
	add.s64 	%rd1652, %rd1626, %rd1651;
	setp.lt.u64 	%p273, %rd1652, %rd1626;
	selp.u64 	%rd1653, 1, 0, %p273;
	add.s64 	%rd1654, %rd1628, %rd1653;
	mul.lo.s64 	%rd1655, %rd1569, %rd1638;
	mul.lo.s64 	%rd1656, %rd200, %rd1655;
	mul.hi.u64 	%rd1657, %rd200, %rd1655;
	add.cc.s64 	%rd1658, %rd1656, %rd1638;
	addc.cc.s64 	%rd1659, %rd1657, 0;
	mul.lo.s64 	%rd1660, %rd199, %rd1655;
	mul.hi.u64 	%rd1661, %rd199, %rd1655;
	add.cc.s64 	%rd1662, %rd1659, %rd1644;
	addc.cc.s64 	%rd1663, %rd1577, 0;
	add.cc.s64 	%rd209, %rd1662, %rd1660;
	addc.cc.s64 	%rd1664, %rd1663, %rd1661;
	mul.lo.s64 	%rd1665, %rd198, %rd1655;
	mul.hi.u64 	%rd1666, %rd198, %rd1655;
	add.cc.s64 	%rd1667, %rd1664, %rd1650;
	addc.cc.s64 	%rd1668, %rd1577, 0;
	add.cc.s64 	%rd210, %rd1667, %rd1665;
	addc.cc.s64 	%rd1669, %rd1668, %rd1666;
	mul.lo.s64 	%rd1670, %rd197, %rd1655;
	mul.hi.u64 	%rd1671, %rd197, %rd1655;
	add.cc.s64 	%rd1672, %rd1669, %rd1652;
	addc.cc.s64 	%rd1673, %rd1577, 0;
	add.cc.s64 	%rd211, %rd1672, %rd1670;
	addc.cc.s64 	%rd1674, %rd1673, %rd1671;
	add.s64 	%rd2533, %rd1654, %rd1674;
	setp.gt.u64 	%p274, %rd2533, %rd197;
	@%p274 bra 	$L__BB4_93;
	setp.lt.u64 	%p275, %rd2533, %rd197;
	mov.u64 	%rd2534, %rd211;
	mov.u64 	%rd2535, %rd210;
	mov.u64 	%rd2536, %rd209;
	@%p275 bra 	$L__BB4_94;
	setp.lt.u64 	%p276, %rd198, %rd211;
	@%p276 bra 	$L__BB4_93;
	setp.gt.u64 	%p277, %rd198, %rd211;
	mov.u64 	%rd2534, %rd211;
	mov.u64 	%rd2535, %rd210;
	mov.u64 	%rd2536, %rd209;
	@%p277 bra 	$L__BB4_94;
	setp.lt.u64 	%p278, %rd199, %rd210;
	@%p278 bra 	$L__BB4_93;
	setp.gt.u64 	%p279, %rd199, %rd210;
	setp.lt.u64 	%p280, %rd209, %rd200;
	or.pred  	%p281, %p279, %p280;
	mov.u64 	%rd2534, %rd211;
	mov.u64 	%rd2535, %rd210;
	mov.u64 	%rd2536, %rd209;
	@%p281 bra 	$L__BB4_94;
$L__BB4_93:
	sub.s64 	%rd2536, %rd209, %rd200;
	setp.lt.u64 	%p282, %rd209, %rd200;
	selp.u64 	%rd1675, 1, 0, %p282;
	add.s64 	%rd1676, %rd199, %rd1675;
	sub.s64 	%rd2535, %rd210, %rd1676;
	setp.lt.u64 	%p283, %rd210, %rd1676;
	selp.u64 	%rd1677, 1, 0, %p283;
	add.s64 	%rd1678, %rd198, %rd1677;
	sub.s64 	%rd2534, %rd211, %rd1678;
	setp.lt.u64 	%p284, %rd211, %rd1678;
	selp.u64 	%rd1679, 1, 0, %p284;
	add.s64 	%rd1680, %rd197, %rd1679;
	sub.s64 	%rd2533, %rd2533, %rd1680;
$L__BB4_94:
	sub.s64 	%rd2540, %rd2536, %rd2508;
	setp.lt.u64 	%p285, %rd2536, %rd2508;
	selp.u64 	%rd1681, 1, 0, %p285;
	add.s64 	%rd1682, %rd2507, %rd1681;
	sub.s64 	%rd2539, %rd2535, %rd1682;
	setp.lt.u64 	%p286, %rd2535, %rd1682;
	selp.u64 	%rd1683, 1, 0, %p286;
	add.s64 	%rd1684, %rd2506, %rd1683;
	sub.s64 	%rd2538, %rd2534, %rd1684;
	setp.lt.u64 	%p287, %rd2534, %rd1684;
	selp.u64 	%rd1685, 1, 0, %p287;
	add.s64 	%rd1686, %rd2505, %rd1685;
	sub.s64 	%rd2537, %rd2533, %rd1686;
	setp.ge.u64 	%p288, %rd2533, %rd1686;
	@%p288 bra 	$L__BB4_96;
	add.s64 	%rd225, %rd2540, %rd200;
	setp.ge.u64 	%p289, %rd225, %rd2540;
	setp.lt.u64 	%p290, %rd225, %rd2540;
	selp.u64 	%rd1687, 1, 0, %p290;
	add.s64 	%rd1688, %rd2539, %rd1687;
	add.s64 	%rd226, %rd1688, %rd199;
	setp.lt.u64 	%p291, %rd226, %rd2539;
	setp.eq.s64 	%p292, %rd226, %rd2539;
	selp.u32 	%r112, -1, 0, %p292;
	selp.u32 	%r113, -1, 0, %p291;
	selp.b32 	%r114, %r113, %r112, %p289;
	and.b32  	%r116, %r114, 1;
	setp.eq.b32 	%p293, %r116, 1;
	or.pred  	%p294, %p291, %p293;
	selp.u64 	%rd1689, 1, 0, %p294;
	add.s64 	%rd1690, %rd2538, %rd1689;
	add.s64 	%rd227, %rd1690, %rd198;
	setp.ge.u64 	%p295, %rd227, %rd2538;
	setp.lt.u64 	%p296, %rd227, %rd2538;
	setp.eq.s64 	%p297, %rd227, %rd2538;
	selp.u32 	%r117, -1, 0, %p296;
	selp.u32 	%r118, -1, 0, %p297;
	selp.b32 	%r119, %r118, %r117, %p294;
	selp.b32 	%r120, %r119, %r117, %p295;
	cvt.u64.u32 	%rd1691, %r120;
	and.b64  	%rd1692, %rd1691, 1;
	add.s64 	%rd1693, %rd2537, %rd1692;
	add.s64 	%rd2537, %rd1693, %rd197;
	mov.u64 	%rd2538, %rd227;
	mov.u64 	%rd2539, %rd226;
	mov.u64 	%rd2540, %rd225;
$L__BB4_96:
	sub.s64 	%rd2544, %rd2540, %rd2508;
	setp.lt.u64 	%p298, %rd2540, %rd2508;
	selp.u64 	%rd1694, 1, 0, %p298;
	add.s64 	%rd1695, %rd2507, %rd1694;
	sub.s64 	%rd2543, %rd2539, %rd1695;
	setp.lt.u64 	%p299, %rd2539, %rd1695;
	selp.u64 	%rd1696, 1, 0, %p299;
	add.s64 	%rd1697, %rd2506, %rd1696;
	sub.s64 	%rd2542, %rd2538, %rd1697;
	setp.lt.u64 	%p300, %rd2538, %rd1697;
	selp.u64 	%rd1698, 1, 0, %p300;
	add.s64 	%rd1699, %rd2505, %rd1698;
	sub.s64 	%rd2541, %rd2537, %rd1699;
	setp.ge.u64 	%p301, %rd2537, %rd1699;
	@%p301 bra 	$L__BB4_98;
	add.s64 	%rd237, %rd2544, %rd200;
	setp.ge.u64 	%p302, %rd237, %rd2544;
	setp.lt.u64 	%p303, %rd237, %rd2544;
	selp.u64 	%rd1700, 1, 0, %p303;
	add.s64 	%rd1701, %rd2543, %rd1700;
	add.s64 	%rd238, %rd1701, %rd199;
	setp.lt.u64 	%p304, %rd238, %rd2543;
	setp.eq.s64 	%p305, %rd238, %rd2543;
	selp.u32 	%r121, -1, 0, %p305;
	selp.u32 	%r122, -1, 0, %p304;
	selp.b32 	%r123, %r122, %r121, %p302;
	and.b32  	%r125, %r123, 1;
	setp.eq.b32 	%p306, %r125, 1;
	or.pred  	%p307, %p304, %p306;
	selp.u64 	%rd1702, 1, 0, %p307;
	add.s64 	%rd1703, %rd2542, %rd1702;
	add.s64 	%rd239, %rd1703, %rd198;
	setp.ge.u64 	%p308, %rd239, %rd2542;
	setp.lt.u64 	%p309, %rd239, %rd2542;
	setp.eq.s64 	%p310, %rd239, %rd2542;
	selp.u32 	%r126, -1, 0, %p309;
	selp.u32 	%r127, -1, 0, %p310;
	selp.b32 	%r128, %r127, %r126, %p307;
	selp.b32 	%r129, %r128, %r126, %p308;
	cvt.u64.u32 	%rd1704, %r129;
	and.b64  	%rd1705, %rd1704, 1;
	add.s64 	%rd1706, %rd2541, %rd1705;
	add.s64 	%rd2541, %rd1706, %rd197;
	mov.u64 	%rd2542, %rd239;
	mov.u64 	%rd2543, %rd238;
	mov.u64 	%rd2544, %rd237;
$L__BB4_98:
	sub.s64 	%rd2548, %rd2508, %rd2544;
	setp.lt.u64 	%p311, %rd2508, %rd2544;
	selp.u64 	%rd1707, 1, 0, %p311;
	add.s64 	%rd1708, %rd2543, %rd1707;
	sub.s64 	%rd2547, %rd2507, %rd1708;
	setp.lt.u64 	%p312, %rd2507, %rd1708;
	selp.u64 	%rd1709, 1, 0, %p312;
	add.s64 	%rd1710, %rd2542, %rd1709;
	sub.s64 	%rd2546, %rd2506, %rd1710;
	setp.lt.u64 	%p313, %rd2506, %rd1710;
	selp.u64 	%rd1711, 1, 0, %p313;
	add.s64 	%rd1712, %rd2541, %rd1711;
	sub.s64 	%rd2545, %rd2505, %rd1712;
	setp.ge.u64 	%p314, %rd2505, %rd1712;
	@%p314 bra 	$L__BB4_100;
	add.s64 	%rd249, %rd2548, %rd200;
	setp.ge.u64 	%p315, %rd249, %rd2548;
	setp.lt.u64 	%p316, %rd249, %rd2548;
	selp.u64 	%rd1713, 1, 0, %p316;
	add.s64 	%rd1714, %rd2547, %rd1713;
	add.s64 	%rd250, %rd1714, %rd199;
	setp.lt.u64 	%p317, %rd250, %rd2547;
	setp.eq.s64 	%p318, %rd250, %rd2547;
	selp.u32 	%r130, -1, 0, %p318;
	selp.u32 	%r131, -1, 0, %p317;
	selp.b32 	%r132, %r131, %r130, %p315;
	and.b32  	%r134, %r132, 1;
	setp.eq.b32 	%p319, %r134, 1;
	or.pred  	%p320, %p317, %p319;
	selp.u64 	%rd1715, 1, 0, %p320;
	add.s64 	%rd1716, %rd2546, %rd1715;
	add.s64 	%rd251, %rd1716, %rd198;
	setp.ge.u64 	%p321, %rd251, %rd2546;
	setp.lt.u64 	%p322, %rd251, %rd2546;
	setp.eq.s64 	%p323, %rd251, %rd2546;
	selp.u32 	%r135, -1, 0, %p322;
	selp.u32 	%r136, -1, 0, %p323;
	selp.b32 	%r137, %r136, %r135, %p320;
	selp.b32 	%r138, %r137, %r135, %p321;
	cvt.u64.u32 	%rd1717, %r138;
	and.b64  	%rd1718, %rd1717, 1;
	add.s64 	%rd1719, %rd2545, %rd1718;
	add.s64 	%rd2545, %rd1719, %rd197;
	mov.u64 	%rd2546, %rd251;
	mov.u64 	%rd2547, %rd250;
	mov.u64 	%rd2548, %rd249;
$L__BB4_100:
	ld.const.u64 	%rd257, [P_CONST+24];
	ld.const.u64 	%rd258, [P_CONST+16];
	ld.const.u64 	%rd259, [P_CONST+8];
	ld.const.u64 	%rd1720, [P_CONST];
	shr.u64 	%rd1721, %rd2548, 32;
	and.b64  	%rd1722, %rd2548, 4294967295;
	mul.lo.s64 	%rd1723, %rd1722, %rd201;
	mul.lo.s64 	%rd1724, %rd1721, %rd201;
	mul.lo.s64 	%rd1725, %rd1722, %rd202;
	shr.u64 	%rd1726, %rd1723, 32;
	and.b64  	%rd1727, %rd1724, 4294967295;
	add.s64 	%rd1728, %rd1726, %rd1727;
	and.b64  	%rd1729, %rd1725, 4294967295;
	add.s64 	%rd1730, %rd1728, %rd1729;
	shr.u64 	%rd1731, %rd1724, 32;
	mad.lo.s64 	%rd1732, %rd1721, %rd202, %rd1731;
	shr.u64 	%rd1733, %rd1725, 32;
	add.s64 	%rd1734, %rd1732, %rd1733;
	shr.u64 	%rd1735, %rd1730, 32;
	shl.b64 	%rd1736, %rd1730, 32;
	and.b64  	%rd1737, %rd1723, 4294967295;
	or.b64  	%rd1738, %rd1736, %rd1737;
	add.s64 	%rd1739, %rd1734, %rd1735;
	shr.u64 	%rd1740, %rd2547, 32;
	and.b64  	%rd1741, %rd2547, 4294967295;
	mul.lo.s64 	%rd1742, %rd1741, %rd201;
	mul.lo.s64 	%rd1743, %rd1740, %rd201;
	mul.lo.s64 	%rd1744, %rd1741, %rd202;
	shr.u64 	%rd1745, %rd1742, 32;
	and.b64  	%rd1746, %rd1743, 4294967295;
	add.s64 	%rd1747, %rd1745, %rd1746;
	and.b64  	%rd1748, %rd1744, 4294967295;
	add.s64 	%rd1749, %rd1747, %rd1748;
	shr.u64 	%rd1750, %rd1743, 32;
	mad.lo.s64 	%rd1751, %rd1740, %rd202, %rd1750;
	shr.u64 	%rd1752, %rd1744, 32;
	add.s64 	%rd1753, %rd1751, %rd1752;
	shr.u64 	%rd1754, %rd1749, 32;
	shl.b64 	%rd1755, %rd1749, 32;
	and.b64  	%rd1756, %rd1742, 4294967295;
	or.b64  	%rd1757, %rd1755, %rd1756;
	add.s64 	%rd1758, %rd1753, %rd1754;
	shr.u64 	%rd1759, %rd2546, 32;
	and.b64  	%rd1760, %rd2546, 4294967295;
	mul.lo.s64 	%rd1761, %rd1760, %rd201;
	mul.lo.s64 	%rd1762, %rd1759, %rd201;
	mul.lo.s64 	%rd1763, %rd1760, %rd202;
	shr.u64 	%rd1764, %rd1761, 32;
	and.b64  	%rd1765, %rd1762, 4294967295;
	add.s64 	%rd1766, %rd1764, %rd1765;
	and.b64  	%rd1767, %rd1763, 4294967295;
	add.s64 	%rd1768, %rd1766, %rd1767;
	shr.u64 	%rd1769, %rd1762, 32;
	mad.lo.s64 	%rd1770, %rd1759, %rd202, %rd1769;
	shr.u64 	%rd1771, %rd1763, 32;
	add.s64 	%rd1772, %rd1770, %rd1771;
	shr.u64 	%rd1773, %rd1768, 32;
	shl.b64 	%rd1774, %rd1768, 32;
	and.b64  	%rd1775, %rd1761, 4294967295;
	or.b64  	%rd1776, %rd1774, %rd1775;
	add.s64 	%rd1777, %rd1772, %rd1773;
	shr.u64 	%rd1778, %rd2545, 32;
	and.b64  	%rd1779, %rd2545, 4294967295;
	mul.lo.s64 	%rd1780, %rd1779, %rd201;
	mul.lo.s64 	%rd1781, %rd1778, %rd201;
	mul.lo.s64 	%rd1782, %rd1779, %rd202;
	shr.u64 	%rd1783, %rd1780, 32;
	and.b64  	%rd1784, %rd1781, 4294967295;
	add.s64 	%rd1785, %rd1783, %rd1784;
	and.b64  	%rd1786, %rd1782, 4294967295;
	add.s64 	%rd1787, %rd1785, %rd1786;
	shr.u64 	%rd1788, %rd1781, 32;
	mad.lo.s64 	%rd1789, %rd1778, %rd202, %rd1788;
	shr.u64 	%rd1790, %rd1782, 32;
	add.s64 	%rd1791, %rd1789, %rd1790;
	shr.u64 	%rd1792, %rd1787, 32;
	shl.b64 	%rd1793, %rd1787, 32;
	and.b64  	%rd1794, %rd1780, 4294967295;
	or.b64  	%rd1795, %rd1793, %rd1794;
	add.s64 	%rd1796, %rd1791, %rd1792;
	mul.lo.s64 	%rd1797, %rd1722, %rd204;
	mul.lo.s64 	%rd1798, %rd1721, %rd204;
	mul.lo.s64 	%rd1799, %rd1722, %rd203;
	shr.u64 	%rd1800, %rd1797, 32;
	and.b64  	%rd1801, %rd1798, 4294967295;
	add.s64 	%rd1802, %rd1800, %rd1801;
	and.b64  	%rd1803, %rd1799, 4294967295;
	add.s64 	%rd1804, %rd1802, %rd1803;
	shr.u64 	%rd1805, %rd1798, 32;
	mad.lo.s64 	%rd1806, %rd1721, %rd203, %rd1805;
	shr.u64 	%rd1807, %rd1799, 32;
	add.s64 	%rd1808, %rd1806, %rd1807;
	shr.u64 	%rd1809, %rd1804, 32;
	shl.b64 	%rd1810, %rd1804, 32;
	and.b64  	%rd1811, %rd1797, 4294967295;
	or.b64  	%rd1812, %rd1810, %rd1811;
	add.s64 	%rd1813, %rd1757, %rd1812;
	setp.lt.u64 	%p324, %rd1813, %rd1757;
	selp.u64 	%rd1814, 1, 0, %p324;
	add.s64 	%rd1815, %rd1808, %rd1758;
	add.s64 	%rd1816, %rd1815, %rd1809;
	add.s64 	%rd1817, %rd1816, %rd1814;
	mul.lo.s64 	%rd1818, %rd1741, %rd204;
	mul.lo.s64 	%rd1819, %rd1740, %rd204;
	mul.lo.s64 	%rd1820, %rd1741, %rd203;
	shr.u64 	%rd1821, %rd1818, 32;
	and.b64  	%rd1822, %rd1819, 4294967295;
	add.s64 	%rd1823, %rd1821, %rd1822;
	and.b64  	%rd1824, %rd1820, 4294967295;
	add.s64 	%rd1825, %rd1823, %rd1824;
	shr.u64 	%rd1826, %rd1819, 32;
	mad.lo.s64 	%rd1827, %rd1740, %rd203, %rd1826;
	shr.u64 	%rd1828, %rd1820, 32;
	add.s64 	%rd1829, %rd1827, %rd1828;
	shr.u64 	%rd1830, %rd1825, 32;
	shl.b64 	%rd1831, %rd1825, 32;
	and.b64  	%rd1832, %rd1818, 4294967295;
	or.b64  	%rd1833, %rd1831, %rd1832;
	add.s64 	%rd1834, %rd1776, %rd1814;
	add.s64 	%rd1835, %rd1834, %rd1833;
	max.u64 	%rd1836, %rd1776, %rd1834;
	setp.gt.u64 	%p325, %rd1836, %rd1835;
	selp.u64 	%rd1837, 1, 0, %p325;
	add.s64 	%rd1838, %rd1829, %rd1777;
	add.s64 	%rd1839, %rd1838, %rd1830;
	add.s64 	%rd1840, %rd1839, %rd1837;
	mul.lo.s64 	%rd1841, %rd1760, %rd204;
	mul.lo.s64 	%rd1842, %rd1759, %rd204;
	mul.lo.s64 	%rd1843, %rd1760, %rd203;
	shr.u64 	%rd1844, %rd1841, 32;
	and.b64  	%rd1845, %rd1842, 4294967295;
	add.s64 	%rd1846, %rd1844, %rd1845;
	and.b64  	%rd1847, %rd1843, 4294967295;
	add.s64 	%rd1848, %rd1846, %rd1847;
	shr.u64 	%rd1849, %rd1842, 32;
	mad.lo.s64 	%rd1850, %rd1759, %rd203, %rd1849;
	shr.u64 	%rd1851, %rd1843, 32;
	add.s64 	%rd1852, %rd1850, %rd1851;
	shr.u64 	%rd1853, %rd1848, 32;
	shl.b64 	%rd1854, %rd1848, 32;
	and.b64  	%rd1855, %rd1841, 4294967295;
	or.b64  	%rd1856, %rd1854, %rd1855;
	add.s64 	%rd1857, %rd1795, %rd1837;
	add.s64 	%rd1858, %rd1857, %rd1856;
	max.u64 	%rd1859, %rd1795, %rd1857;
	setp.gt.u64 	%p326, %rd1859, %rd1858;
	selp.u64 	%rd1860, 1, 0, %p326;
	add.s64 	%rd1861, %rd1852, %rd1796;
	add.s64 	%rd1862, %rd1861, %rd1853;
	add.s64 	%rd1863, %rd1862, %rd1860;
	mul.lo.s64 	%rd1864, %rd1722, %rd206;
	mul.lo.s64 	%rd1865, %rd1721, %rd206;
	mul.lo.s64 	%rd1866, %rd1722, %rd205;
	shr.u64 	%rd1867, %rd1864, 32;
	and.b64  	%rd1868, %rd1865, 4294967295;
	add.s64 	%rd1869, %rd1867, %rd1868;
	and.b64  	%rd1870, %rd1866, 4294967295;
	add.s64 	%rd1871, %rd1869, %rd1870;
	shr.u64 	%rd1872, %rd1865, 32;
	mad.lo.s64 	%rd1873, %rd1721, %rd205, %rd1872;
	shr.u64 	%rd1874, %rd1866, 32;
	add.s64 	%rd1875, %rd1873, %rd1874;
	shr.u64 	%rd1876, %rd1871, 32;
	shl.b64 	%rd1877, %rd1871, 32;
	and.b64  	%rd1878, %rd1864, 4294967295;
	or.b64  	%rd1879, %rd1877, %rd1878;
	add.s64 	%rd1880, %rd1835, %rd1879;
	setp.lt.u64 	%p327, %rd1880, %rd1835;
	selp.u64 	%rd1881, 1, 0, %p327;
	add.s64 	%rd1882, %rd1875, %rd1840;
	add.s64 	%rd1883, %rd1882, %rd1876;
	add.s64 	%rd1884, %rd1883, %rd1881;
	mul.lo.s64 	%rd1885, %rd1741, %rd206;
	mul.lo.s64 	%rd1886, %rd1740, %rd206;
	mul.lo.s64 	%rd1887, %rd1741, %rd205;
	shr.u64 	%rd1888, %rd1885, 32;
	and.b64  	%rd1889, %rd1886, 4294967295;
	add.s64 	%rd1890, %rd1888, %rd1889;
	and.b64  	%rd1891, %rd1887, 4294967295;
	add.s64 	%rd1892, %rd1890, %rd1891;
	shr.u64 	%rd1893, %rd1886, 32;
	mad.lo.s64 	%rd1894, %rd1740, %rd205, %rd1893;
	shr.u64 	%rd1895, %rd1887, 32;
	add.s64 	%rd1896, %rd1894, %rd1895;
	shr.u64 	%rd1897, %rd1892, 32;
	shl.b64 	%rd1898, %rd1892, 32;
	and.b64  	%rd1899, %rd1885, 4294967295;
	or.b64  	%rd1900, %rd1898, %rd1899;
	add.s64 	%rd1901, %rd1858, %rd1881;
	add.s64 	%rd1902, %rd1901, %rd1900;
	max.u64 	%rd1903, %rd1858, %rd1901;
	setp.gt.u64 	%p328, %rd1903, %rd1902;
	selp.u64 	%rd1904, 1, 0, %p328;
	add.s64 	%rd1905, %rd1896, %rd1863;
	add.s64 	%rd1906, %rd1905, %rd1897;
	add.s64 	%rd1907, %rd1906, %rd1904;
	mul.lo.s64 	%rd1908, %rd1722, %rd208;
	mul.lo.s64 	%rd1909, %rd1721, %rd208;
	mul.lo.s64 	%rd1910, %rd1722, %rd207;
	shr.u64 	%rd1911, %rd1908, 32;
	and.b64  	%rd1912, %rd1909, 4294967295;
	add.s64 	%rd1913, %rd1911, %rd1912;
	and.b64  	%rd1914, %rd1910, 4294967295;
	add.s64 	%rd1915, %rd1913, %rd1914;
	shr.u64 	%rd1916, %rd1909, 32;
	mad.lo.s64 	%rd1917, %rd1721, %rd207, %rd1916;
	shr.u64 	%rd1918, %rd1910, 32;
	add.s64 	%rd1919, %rd1917, %rd1918;
	shr.u64 	%rd1920, %rd1915, 32;
	shl.b64 	%rd1921, %rd1915, 32;
	and.b64  	%rd1922, %rd1908, 4294967295;
	or.b64  	%rd1923, %rd1921, %rd1922;
	add.s64 	%rd1924, %rd1902, %rd1923;
	setp.lt.u64 	%p329, %rd1924, %rd1902;
	selp.u64 	%rd1925, 1, 0, %p329;
	add.s64 	%rd1926, %rd1919, %rd1907;
	add.s64 	%rd1927, %rd1926, %rd1920;
	add.s64 	%rd1928, %rd1927, %rd1925;
	ld.const.u64 	%rd1929, [MU_P];
	mul.lo.s64 	%rd1930, %rd1929, %rd1738;
	mul.lo.s64 	%rd1931, %rd1720, %rd1930;
	mul.hi.u64 	%rd1932, %rd1720, %rd1930;
	add.cc.s64 	%rd1933, %rd1931, %rd1738;
	addc.cc.s64 	%rd1934, %rd1932, 0;
	mul.lo.s64 	%rd1935, %rd259, %rd1930;
	mul.hi.u64 	%rd1936, %rd259, %rd1930;
	mov.b64 	%rd1937, 0;
	add.cc.s64 	%rd1938, %rd1934, %rd1813;
	addc.cc.s64 	%rd1939, %rd1937, 0;
	add.cc.s64 	%rd1940, %rd1938, %rd1935;
	addc.cc.s64 	%rd1941, %rd1939, %rd1936;
	mul.lo.s64 	%rd1942, %rd258, %rd1930;
	mul.hi.u64 	%rd1943, %rd258, %rd1930;
	add.cc.s64 	%rd1944, %rd1941, %rd1880;
	addc.cc.s64 	%rd1945, %rd1937, 0;
	add.cc.s64 	%rd1946, %rd1944, %rd1942;
	addc.cc.s64 	%rd1947, %rd1945, %rd1943;
	mul.lo.s64 	%rd1948, %rd257, %rd1930;
	mul.hi.u64 	%rd1949, %rd257, %rd1930;
	add.cc.s64 	%rd1950, %rd1947, %rd1924;
	addc.cc.s64 	%rd1951, %rd1937, 0;
	add.cc.s64 	%rd1952, %rd1950, %rd1948;
	addc.cc.s64 	%rd1953, %rd1951, %rd1949;
	add.s64 	%rd1954, %rd1739, %rd1953;
	setp.lt.u64 	%p330, %rd1954, %rd1739;
	selp.u64 	%rd1955, 1, 0, %p330;
	add.s64 	%rd1956, %rd1817, %rd1955;
	setp.lt.u64 	%p331, %rd1956, %rd1817;
	selp.u64 	%rd1957, 1, 0, %p331;
	add.s64 	%rd1958, %rd1884, %rd1957;
	setp.lt.u64 	%p332, %rd1958, %rd1884;
	selp.u64 	%rd1959, 1, 0, %p332;
	add.s64 	%rd1960, %rd1928, %rd1959;
	mul.lo.s64 	%rd1961, %rd1929, %rd1940;
	mul.lo.s64 	%rd1962, %rd1720, %rd1961;
	mul.hi.u64 	%rd1963, %rd1720, %rd1961;
	add.cc.s64 	%rd1964, %rd1962, %rd1940;
	addc.cc.s64 	%rd1965, %rd1963, 0;
	mul.lo.s64 	%rd1966, %rd259, %rd1961;
	mul.hi.u64 	%rd1967, %rd259, %rd1961;
	add.cc.s64 	%rd1968, %rd1965, %rd1946;
	addc.cc.s64 	%rd1969, %rd1937, 0;
	add.cc.s64 	%rd1970, %rd1968, %rd1966;
	addc.cc.s64 	%rd1971, %rd1969, %rd1967;
	mul.lo.s64 	%rd1972, %rd258, %rd1961;
	mul.hi.u64 	%rd1973, %rd258, %rd1961;
	add.cc.s64 	%rd1974, %rd1971, %rd1952;
	addc.cc.s64 	%rd1975, %rd1937, 0;
	add.cc.s64 	%rd1976, %rd1974, %rd1972;
	addc.cc.s64 	%rd1977, %rd1975, %rd1973;
	mul.lo.s64 	%rd1978, %rd257, %rd1961;
	mul.hi.u64 	%rd1979, %rd257, %rd1961;
	add.cc.s64 	%rd1980, %rd1977, %rd1954;
	addc.cc.s64 	%rd1981, %rd1937, 0;
	add.cc.s64 	%rd1982, %rd1980, %rd1978;
	addc.cc.s64 	%rd1983, %rd1981, %rd1979;
	add.s64 	%rd1984, %rd1956, %rd1983;
	setp.lt.u64 	%p333, %rd1984, %rd1956;
	selp.u64 	%rd1985, 1, 0, %p333;
	add.s64 	%rd1986, %rd1958, %rd1985;
	setp.lt.u64 	%p334, %rd1986, %rd1958;
	selp.u64 	%rd1987, 1, 0, %p334;
	add.s64 	%rd1988, %rd1960, %rd1987;
	mul.lo.s64 	%rd1989, %rd1929, %rd1970;
	mul.lo.s64 	%rd1990, %rd1720, %rd1989;
	mul.hi.u64 	%rd1991, %rd1720, %rd1989;
	add.cc.s64 	%rd1992, %rd1990, %rd1970;
	addc.cc.s64 	%rd1993, %rd1991, 0;
	mul.lo.s64 	%rd1994, %rd259, %rd1989;
	mul.hi.u64 	%rd1995, %rd259, %rd1989;
	add.cc.s64 	%rd1996, %rd1993, %rd1976;
	addc.cc.s64 	%rd1997, %rd1937, 0;
	add.cc.s64 	%rd1998, %rd1996, %rd1994;
	addc.cc.s64 	%rd1999, %rd1997, %rd1995;
	mul.lo.s64 	%rd2000, %rd258, %rd1989;
	mul.hi.u64 	%rd2001, %rd258, %rd1989;
	add.cc.s64 	%rd2002, %rd1999, %rd1982;
	addc.cc.s64 	%rd2003, %rd1937, 0;
	add.cc.s64 	%rd2004, %rd2002, %rd2000;
	addc.cc.s64 	%rd2005, %rd2003, %rd2001;
	mul.lo.s64 	%rd2006, %rd257, %rd1989;
	mul.hi.u64 	%rd2007, %rd257, %rd1989;
	add.cc.s64 	%rd2008, %rd2005, %rd1984;
	addc.cc.s64 	%rd2009, %rd1937, 0;
	add.cc.s64 	%rd2010, %rd2008, %rd2006;
	addc.cc.s64 	%rd2011, %rd2009, %rd2007;
	add.s64 	%rd2012, %rd1986, %rd2011;
	setp.lt.u64 	%p335, %rd2012, %rd1986;
	selp.u64 	%rd2013, 1, 0, %p335;
	add.s64 	%rd2014, %rd1988, %rd2013;
	mul.lo.s64 	%rd2015, %rd1929, %rd1998;
	mul.lo.s64 	%rd2016, %rd1720, %rd2015;
	mul.hi.u64 	%rd2017, %rd1720, %rd2015;
	add.cc.s64 	%rd2018, %rd2016, %rd1998;
	addc.cc.s64 	%rd2019, %rd2017, 0;
	mul.lo.s64 	%rd2020, %rd259, %rd2015;
	mul.hi.u64 	%rd2021, %rd259, %rd2015;
	add.cc.s64 	%rd2022, %rd2019, %rd2004;
	addc.cc.s64 	%rd2023, %rd1937, 0;
	add.cc.s64 	%rd2024, %rd2022, %rd2020;
	addc.cc.s64 	%rd2025, %rd2023, %rd2021;
	mul.lo.s64 	%rd2026, %rd258, %rd2015;
	mul.hi.u64 	%rd2027, %rd258, %rd2015;
	add.cc.s64 	%rd2028, %rd2025, %rd2010;
	addc.cc.s64 	%rd2029, %rd1937, 0;
	add.cc.s64 	%rd260, %rd2028, %rd2026;
	addc.cc.s64 	%rd2030, %rd2029, %rd2027;
	mul.lo.s64 	%rd2031, %rd257, %rd2015;
	mul.hi.u64 	%rd2032, %rd257, %rd2015;
	add.cc.s64 	%rd2033, %rd2030, %rd2012;
	addc.cc.s64 	%rd2034, %rd1937, 0;
	add.cc.s64 	%rd261, %rd2033, %rd2031;
	addc.cc.s64 	%rd2035, %rd2034, %rd2032;
	add.s64 	%rd262, %rd2014, %rd2035;
	setp.gt.u64 	%p336, %rd262, %rd257;
	@%p336 bra 	$L__BB4_104;
	setp.ge.u64 	%p337, %rd262, %rd257;
	@%p337 bra 	$L__BB4_102;
	bra.uni 	$L__BB4_104;
$L__BB4_102:
	setp.lt.u64 	%p338, %rd258, %rd261;
	@%p338 bra 	$L__BB4_104;
	setp.gt.u64 	%p339, %rd258, %rd261;
$L__BB4_104:
	shr.u64 	%rd2036, %rd2484, 32;
	and.b64  	%rd2037, %rd2484, 4294967295;
	mul.lo.s64 	%rd2038, %rd2037, %rd30;
	mul.lo.s64 	%rd2039, %rd2036, %rd30;
	mul.lo.s64 	%rd2040, %rd2037, %rd31;
	shr.u64 	%rd2041, %rd2038, 32;
	and.b64  	%rd2042, %rd2039, 4294967295;
	add.s64 	%rd2043, %rd2041, %rd2042;
	and.b64  	%rd2044, %rd2040, 4294967295;
	add.s64 	%rd2045, %rd2043, %rd2044;
	shr.u64 	%rd2046, %rd2039, 32;
	mad.lo.s64 	%rd2047, %rd2036, %rd31, %rd2046;
	shr.u64 	%rd2048, %rd2040, 32;
	add.s64 	%rd2049, %rd2047, %rd2048;
	shr.u64 	%rd2050, %rd2045, 32;
	shl.b64 	%rd2051, %rd2045, 32;
	and.b64  	%rd2052, %rd2038, 4294967295;
	or.b64  	%rd2053, %rd2051, %rd2052;
	add.s64 	%rd2054, %rd2049, %rd2050;
	shr.u64 	%rd2055, %rd2483, 32;
	and.b64  	%rd2056, %rd2483, 4294967295;
	mul.lo.s64 	%rd2057, %rd2056, %rd30;
	mul.lo.s64 	%rd2058, %rd2055, %rd30;
	mul.lo.s64 	%rd2059, %rd2056, %rd31;
	shr.u64 	%rd2060, %rd2057, 32;
	and.b64  	%rd2061, %rd2058, 4294967295;
	add.s64 	%rd2062, %rd2060, %rd2061;
	and.b64  	%rd2063, %rd2059, 4294967295;
	add.s64 	%rd2064, %rd2062, %rd2063;
	shr.u64 	%rd2065, %rd2058, 32;
	mad.lo.s64 	%rd2066, %rd2055, %rd31, %rd2065;
	shr.u64 	%rd2067, %rd2059, 32;
	add.s64 	%rd2068, %rd2066, %rd2067;
	shr.u64 	%rd2069, %rd2064, 32;
	shl.b64 	%rd2070, %rd2064, 32;
	and.b64  	%rd2071, %rd2057, 4294967295;
	or.b64  	%rd2072, %rd2070, %rd2071;
	add.s64 	%rd2073, %rd2068, %rd2069;
	shr.u64 	%rd2074, %rd2482, 32;
	and.b64  	%rd2075, %rd2482, 4294967295;
	mul.lo.s64 	%rd2076, %rd2075, %rd30;
	mul.lo.s64 	%rd2077, %rd2074, %rd30;
	mul.lo.s64 	%rd2078, %rd2075, %rd31;
	shr.u64 	%rd2079, %rd2076, 32;
	and.b64  	%rd2080, %rd2077, 4294967295;
	add.s64 	%rd2081, %rd2079, %rd2080;
	and.b64  	%rd2082, %rd2078, 4294967295;
	add.s64 	%rd2083, %rd2081, %rd2082;
	shr.u64 	%rd2084, %rd2077, 32;
	mad.lo.s64 	%rd2085, %rd2074, %rd31, %rd2084;
	shr.u64 	%rd2086, %rd2078, 32;
	add.s64 	%rd2087, %rd2085, %rd2086;
	shr.u64 	%rd2088, %rd2083, 32;
	shl.b64 	%rd2089, %rd2083, 32;
	and.b64  	%rd2090, %rd2076, 4294967295;
	or.b64  	%rd2091, %rd2089, %rd2090;
	add.s64 	%rd2092, %rd2087, %rd2088;
	shr.u64 	%rd2093, %rd2481, 32;
	and.b64  	%rd2094, %rd2481, 4294967295;
	mul.lo.s64 	%rd2095, %rd2094, %rd30;
	mul.lo.s64 	%rd2096, %rd2093, %rd30;
	mul.lo.s64 	%rd2097, %rd2094, %rd31;
	shr.u64 	%rd2098, %rd2095, 32;
	and.b64  	%rd2099, %rd2096, 4294967295;
	add.s64 	%rd2100, %rd2098, %rd2099;
	and.b64  	%rd2101, %rd2097, 4294967295;
	add.s64 	%rd2102, %rd2100, %rd2101;
	shr.u64 	%rd2103, %rd2096, 32;
	mad.lo.s64 	%rd2104, %rd2093, %rd31, %rd2103;
	shr.u64 	%rd2105, %rd2097, 32;
	add.s64 	%rd2106, %rd2104, %rd2105;
	shr.u64 	%rd2107, %rd2102, 32;
	shl.b64 	%rd2108, %rd2102, 32;
	and.b64  	%rd2109, %rd2095, 4294967295;
	or.b64  	%rd2110, %rd2108, %rd2109;
	add.s64 	%rd2111, %rd2106, %rd2107;
	mul.lo.s64 	%rd2112, %rd2037, %rd33;
	mul.lo.s64 	%rd2113, %rd2036, %rd33;
	mul.lo.s64 	%rd2114, %rd2037, %rd32;
	shr.u64 	%rd2115, %rd2112, 32;
	and.b64  	%rd2116, %rd2113, 4294967295;
	add.s64 	%rd2117, %rd2115, %rd2116;
	and.b64  	%rd2118, %rd2114, 4294967295;
	add.s64 	%rd2119, %rd2117, %rd2118;
	shr.u64 	%rd2120, %rd2113, 32;
	mad.lo.s64 	%rd2121, %rd2036, %rd32, %rd2120;
	shr.u64 	%rd2122, %rd2114, 32;
	add.s64 	%rd2123, %rd2121, %rd2122;
	shr.u64 	%rd2124, %rd2119, 32;
	shl.b64 	%rd2125, %rd2119, 32;
	and.b64  	%rd2126, %rd2112, 4294967295;
	or.b64  	%rd2127, %rd2125, %rd2126;
	add.s64 	%rd2128, %rd2072, %rd2127;
	setp.lt.u64 	%p341, %rd2128, %rd2072;
	selp.u64 	%rd2129, 1, 0, %p341;
	add.s64 	%rd2130, %rd2123, %rd2073;
	add.s64 	%rd2131, %rd2130, %rd2124;
	add.s64 	%rd2132, %rd2131, %rd2129;
	mul.lo.s64 	%rd2133, %rd2056, %rd33;
	mul.lo.s64 	%rd2134, %rd2055, %rd33;
	mul.lo.s64 	%rd2135, %rd2056, %rd32;
	shr.u64 	%rd2136, %rd2133, 32;
	and.b64  	%rd2137, %rd2134, 4294967295;
	add.s64 	%rd2138, %rd2136, %rd2137;
	and.b64  	%rd2139, %rd2135, 4294967295;
	add.s64 	%rd2140, %rd2138, %rd2139;
	shr.u64 	%rd2141, %rd2134, 32;
	mad.lo.s64 	%rd2142, %rd2055, %rd32, %rd2141;
	shr.u64 	%rd2143, %rd2135, 32;
	add.s64 	%rd2144, %rd2142, %rd2143;
	shr.u64 	%rd2145, %rd2140, 32;
	shl.b64 	%rd2146, %rd2140, 32;
	and.b64  	%rd2147, %rd2133, 4294967295;
	or.b64  	%rd2148, %rd2146, %rd2147;
	add.s64 	%rd2149, %rd2091, %rd2129;
	add.s64 	%rd2150, %rd2149, %rd2148;
	max.u64 	%rd2151, %rd2091, %rd2149;
	setp.gt.u64 	%p342, %rd2151, %rd2150;
	selp.u64 	%rd2152, 1, 0, %p342;
	add.s64 	%rd2153, %rd2144, %rd2092;
	add.s64 	%rd2154, %rd2153, %rd2145;
	add.s64 	%rd2155, %rd2154, %rd2152;
	mul.lo.s64 	%rd2156, %rd2075, %rd33;
	mul.lo.s64 	%rd2157, %rd2074, %rd33;
	mul.lo.s64 	%rd2158, %rd2075, %rd32;
	shr.u64 	%rd2159, %rd2156, 32;
	and.b64  	%rd2160, %rd2157, 4294967295;
	add.s64 	%rd2161, %rd2159, %rd2160;
	and.b64  	%rd2162, %rd2158, 4294967295;
	add.s64 	%rd2163, %rd2161, %rd2162;
	shr.u64 	%rd2164, %rd2157, 32;
	mad.lo.s64 	%rd2165, %rd2074, %rd32, %rd2164;
	shr.u64 	%rd2166, %rd2158, 32;
	add.s64 	%rd2167, %rd2165, %rd2166;
	shr.u64 	%rd2168, %rd2163, 32;
	shl.b64 	%rd2169, %rd2163, 32;
	and.b64  	%rd2170, %rd2156, 4294967295;
	or.b64  	%rd2171, %rd2169, %rd2170;
	add.s64 	%rd2172, %rd2110, %rd2152;
	add.s64 	%rd2173, %rd2172, %rd2171;
	max.u64 	%rd2174, %rd2110, %rd2172;
	setp.gt.u64 	%p343, %rd2174, %rd2173;
	selp.u64 	%rd2175, 1, 0, %p343;
	add.s64 	%rd2176, %rd2167, %rd2111;
	add.s64 	%rd2177, %rd2176, %rd2168;
	add.s64 	%rd2178, %rd2177, %rd2175;
	mul.lo.s64 	%rd2179, %rd2037, %rd35;
	mul.lo.s64 	%rd2180, %rd2036, %rd35;
	mul.lo.s64 	%rd2181, %rd2037, %rd34;
	shr.u64 	%rd2182, %rd2179, 32;
	and.b64  	%rd2183, %rd2180, 4294967295;
	add.s64 	%rd2184, %rd2182, %rd2183;
	and.b64  	%rd2185, %rd2181, 4294967295;
	add.s64 	%rd2186, %rd2184, %rd2185;
	shr.u64 	%rd2187, %rd2180, 32;
	mad.lo.s64 	%rd2188, %rd2036, %rd34, %rd2187;
	shr.u64 	%rd2189, %rd2181, 32;
	add.s64 	%rd2190, %rd2188, %rd2189;
	shr.u64 	%rd2191, %rd2186, 32;
	shl.b64 	%rd2192, %rd2186, 32;
	and.b64  	%rd2193, %rd2179, 4294967295;
	or.b64  	%rd2194, %rd2192, %rd2193;
	add.s64 	%rd2195, %rd2150, %rd2194;
	setp.lt.u64 	%p344, %rd2195, %rd2150;
	selp.u64 	%rd2196, 1, 0, %p344;
	add.s64 	%rd2197, %rd2190, %rd2155;
	add.s64 	%rd2198, %rd2197, %rd2191;
	add.s64 	%rd2199, %rd2198, %rd2196;
	mul.lo.s64 	%rd2200, %rd2056, %rd35;
	mul.lo.s64 	%rd2201, %rd2055, %rd35;
	mul.lo.s64 	%rd2202, %rd2056, %rd34;
	shr.u64 	%rd2203, %rd2200, 32;
	and.b64  	%rd2204, %rd2201, 4294967295;
	add.s64 	%rd2205, %rd2203, %rd2204;
	and.b64  	%rd2206, %rd2202, 4294967295;
	add.s64 	%rd2207, %rd2205, %rd2206;
	shr.u64 	%rd2208, %rd2201, 32;
	mad.lo.s64 	%rd2209, %rd2055, %rd34, %rd2208;
	shr.u64 	%rd2210, %rd2202, 32;
	add.s64 	%rd2211, %rd2209, %rd2210;
	shr.u64 	%rd2212, %rd2207, 32;
	shl.b64 	%rd2213, %rd2207, 32;
	and.b64  	%rd2214, %rd2200, 4294967295;
	or.b64  	%rd2215, %rd2213, %rd2214;
	add.s64 	%rd2216, %rd2173, %rd2196;
	add.s64 	%rd2217, %rd2216, %rd2215;
	max.u64 	%rd2218, %rd2173, %rd2216;
	setp.gt.u64 	%p345, %rd2218, %rd2217;
	selp.u64 	%rd2219, 1, 0, %p345;
	add.s64 	%rd2220, %rd2211, %rd2178;
	add.s64 	%rd2221, %rd2220, %rd2212;
	add.s64 	%rd2222, %rd2221, %rd2219;
	mul.lo.s64 	%rd2223, %rd2037, %rd37;
	mul.lo.s64 	%rd2224, %rd2036, %rd37;
	mul.lo.s64 	%rd2225, %rd2037, %rd36;
	shr.u64 	%rd2226, %rd2223, 32;
	and.b64  	%rd2227, %rd2224, 4294967295;
	add.s64 	%rd2228, %rd2226, %rd2227;
	and.b64  	%rd2229, %rd2225, 4294967295;
	add.s64 	%rd2230, %rd2228, %rd2229;
	shr.u64 	%rd2231, %rd2224, 32;
	mad.lo.s64 	%rd2232, %rd2036, %rd36, %rd2231;
	shr.u64 	%rd2233, %rd2225, 32;
	add.s64 	%rd2234, %rd2232, %rd2233;
	shr.u64 	%rd2235, %rd2230, 32;
	shl.b64 	%rd2236, %rd2230, 32;
	and.b64  	%rd2237, %rd2223, 4294967295;
	or.b64  	%rd2238, %rd2236, %rd2237;
	add.s64 	%rd2239, %rd2217, %rd2238;
	setp.lt.u64 	%p346, %rd2239, %rd2217;
	selp.u64 	%rd2240, 1, 0, %p346;
	add.s64 	%rd2241, %rd2234, %rd2222;
	add.s64 	%rd2242, %rd2241, %rd2235;
	add.s64 	%rd2243, %rd2242, %rd2240;
	mul.lo.s64 	%rd2245, %rd1929, %rd2053;
	mul.lo.s64 	%rd2246, %rd1720, %rd2245;
	mul.hi.u64 	%rd2247, %rd1720, %rd2245;
	add.cc.s64 	%rd2248, %rd2246, %rd2053;
	addc.cc.s64 	%rd2249, %rd2247, 0;
	mul.lo.s64 	%rd2250, %rd259, %rd2245;
	mul.hi.u64 	%rd2251, %rd259, %rd2245;
	mov.b64 	%rd2252, 0;
	add.cc.s64 	%rd2253, %rd2249, %rd2128;
	addc.cc.s64 	%rd2254, %rd2252, 0;
	add.cc.s64 	%rd2255, %rd2253, %rd2250;
	addc.cc.s64 	%rd2256, %rd2254, %rd2251;
	mul.lo.s64 	%rd2257, %rd258, %rd2245;
	mul.hi.u64 	%rd2258, %rd258, %rd2245;
	add.cc.s64 	%rd2259, %rd2256, %rd2195;
	addc.cc.s64 	%rd2260, %rd2252, 0;
	add.cc.s64 	%rd2261, %rd2259, %rd2257;
	addc.cc.s64 	%rd2262, %rd2260, %rd2258;
	mul.lo.s64 	%rd2263, %rd257, %rd2245;
	mul.hi.u64 	%rd2264, %rd257, %rd2245;
	add.cc.s64 	%rd2265, %rd2262, %rd2239;
	addc.cc.s64 	%rd2266, %rd2252, 0;
	add.cc.s64 	%rd2267, %rd2265, %rd2263;
	addc.cc.s64 	%rd2268, %rd2266, %rd2264;
	add.s64 	%rd2269, %rd2054, %rd2268;
	setp.lt.u64 	%p347, %rd2269, %rd2054;
	selp.u64 	%rd2270, 1, 0, %p347;
	add.s64 	%rd2271, %rd2132, %rd2270;
	setp.lt.u64 	%p348, %rd2271, %rd2132;
	selp.u64 	%rd2272, 1, 0, %p348;
	add.s64 	%rd2273, %rd2199, %rd2272;
	setp.lt.u64 	%p349, %rd2273, %rd2199;
	selp.u64 	%rd2274, 1, 0, %p349;
	add.s64 	%rd2275, %rd2243, %rd2274;
	mul.lo.s64 	%rd2276, %rd1929, %rd2255;
	mul.lo.s64 	%rd2277, %rd1720, %rd2276;
	mul.hi.u64 	%rd2278, %rd1720, %rd2276;
	add.cc.s64 	%rd2279, %rd2277, %rd2255;
	addc.cc.s64 	%rd2280, %rd2278, 0;
	mul.lo.s64 	%rd2281, %rd259, %rd2276;
	mul.hi.u64 	%rd2282, %rd259, %rd2276;
	add.cc.s64 	%rd2283, %rd2280, %rd2261;
	addc.cc.s64 	%rd2284, %rd2252, 0;
	add.cc.s64 	%rd2285, %rd2283, %rd2281;
	addc.cc.s64 	%rd2286, %rd2284, %rd2282;
	mul.lo.s64 	%rd2287, %rd258, %rd2276;
	mul.hi.u64 	%rd2288, %rd258, %rd2276;
	add.cc.s64 	%rd2289, %rd2286, %rd2267;
	addc.cc.s64 	%rd2290, %rd2252, 0;
	add.cc.s64 	%rd2291, %rd2289, %rd2287;
	addc.cc.s64 	%rd2292, %rd2290, %rd2288;
	mul.lo.s64 	%rd2293, %rd257, %rd2276;
	mul.hi.u64 	%rd2294, %rd257, %rd2276;
	add.cc.s64 	%rd2295, %rd2292, %rd2269;
	addc.cc.s64 	%rd2296, %rd2252, 0;
	add.cc.s64 	%rd2297, %rd2295, %rd2293;
	addc.cc.s64 	%rd2298, %rd2296, %rd2294;
	add.s64 	%rd2299, %rd2271, %rd2298;
	setp.lt.u64 	%p350, %rd2299, %rd2271;
	selp.u64 	%rd2300, 1, 0, %p350;
	add.s64 	%rd2301, %rd2273, %rd2300;
	setp.lt.u64 	%p351, %rd2301, %rd2273;
	selp.u64 	%rd2302, 1, 0, %p351;
	add.s64 	%rd2303, %rd2275, %rd2302;
	mul.lo.s64 	%rd2304, %rd1929, %rd2285;
	mul.lo.s64 	%rd2305, %rd1720, %rd2304;
	mul.hi.u64 	%rd2306, %rd1720, %rd2304;
	add.cc.s64 	%rd2307, %rd2305, %rd2285;
	addc.cc.s64 	%rd2308, %rd2306, 0;
	mul.lo.s64 	%rd2309, %rd259, %rd2304;
	mul.hi.u64 	%rd2310, %rd259, %rd2304;
	add.cc.s64 	%rd2311, %rd2308, %rd2291;
	addc.cc.s64 	%rd2312, %rd2252, 0;
	add.cc.s64 	%rd2313, %rd2311, %rd2309;
	addc.cc.s64 	%rd2314, %rd2312, %rd2310;
	mul.lo.s64 	%rd2315, %rd258, %rd2304;
	mul.hi.u64 	%rd2316, %rd258, %rd2304;
	add.cc.s64 	%rd2317, %rd2314, %rd2297;
	addc.cc.s64 	%rd2318, %rd2252, 0;
	add.cc.s64 	%rd2319, %rd2317, %rd2315;
	addc.cc.s64 	%rd2320, %rd2318, %rd2316;
	mul.lo.s64 	%rd2321, %rd257, %rd2304;
	mul.hi.u64 	%rd2322, %rd257, %rd2304;
	add.cc.s64 	%rd2323, %rd2320, %rd2299;
	addc.cc.s64 	%rd2324, %rd2252, 0;
	add.cc.s64 	%rd2325, %rd2323, %rd2321;
	addc.cc.s64 	%rd2326, %rd2324, %rd2322;
	add.s64 	%rd2327, %rd2301, %rd2326;
	setp.lt.u64 	%p352, %rd2327, %rd2301;
	selp.u64 	%rd2328, 1, 0, %p352;
	add.s64 	%rd2329, %rd2303, %rd2328;
	mul.lo.s64 	%rd2330, %rd1929, %rd2313;
	mul.lo.s64 	%rd2331, %rd1720, %rd2330;
	mul.hi.u64 	%rd2332, %rd1720, %rd2330;
	add.cc.s64 	%rd2333, %rd2331, %rd2313;
	addc.cc.s64 	%rd2334, %rd2332, 0;
	mul.lo.s64 	%rd2335, %rd259, %rd2330;
	mul.hi.u64 	%rd2336, %rd259, %rd2330;
	add.cc.s64 	%rd2337, %rd2334, %rd2319;
	addc.cc.s64 	%rd2338, %rd2252, 0;
	add.cc.s64 	%rd267, %rd2337, %rd2335;
	addc.cc.s64 	%rd2339, %rd2338, %rd2336;
	mul.lo.s64 	%rd2340, %rd258, %rd2330;
	mul.hi.u64 	%rd2341, %rd258, %rd2330;
	add.cc.s64 	%rd2342, %rd2339, %rd2325;
	addc.cc.s64 	%rd2343, %rd2252, 0;
	add.cc.s64 	%rd268, %rd2342, %rd2340;
	addc.cc.s64 	%rd2344, %rd2343, %rd2341;
	mul.lo.s64 	%rd2345, %rd257, %rd2330;
	mul.hi.u64 	%rd2346, %rd257, %rd2330;
	add.cc.s64 	%rd2347, %rd2344, %rd2327;
	addc.cc.s64 	%rd2348, %rd2252, 0;
	add.cc.s64 	%rd269, %rd2347, %rd2345;
	addc.cc.s64 	%rd2349, %rd2348, %rd2346;
	add.s64 	%rd2549, %rd2329, %rd2349;
	setp.gt.u64 	%p353, %rd2549, %rd257;
	@%p353 bra 	$L__BB4_110;
	setp.lt.u64 	%p354, %rd2549, %rd257;
	mov.u64 	%rd2550, %rd269;
	mov.u64 	%rd2551, %rd268;
	mov.u64 	%rd2552, %rd267;
	@%p354 bra 	$L__BB4_111;
	setp.lt.u64 	%p355, %rd258, %rd269;
	@%p355 bra 	$L__BB4_110;
	setp.gt.u64 	%p356, %rd258, %rd269;
	mov.u64 	%rd2550, %rd269;
	mov.u64 	%rd2551, %rd268;
	mov.u64 	%rd2552, %rd267;
	@%p356 bra 	$L__BB4_111;
	setp.lt.u64 	%p357, %rd259, %rd268;
	@%p357 bra 	$L__BB4_110;
	setp.gt.u64 	%p358, %rd259, %rd268;
	setp.lt.u64 	%p359, %rd267, %rd1720;
	or.pred  	%p360, %p358, %p359;
	mov.u64 	%rd2550, %rd269;
	mov.u64 	%rd2551, %rd268;
	mov.u64 	%rd2552, %rd267;
	@%p360 bra 	$L__BB4_111;
$L__BB4_110:
	sub.s64 	%rd2552, %rd267, %rd1720;
	setp.lt.u64 	%p361, %rd267, %rd1720;
	selp.u64 	%rd2350, 1, 0, %p361;
	add.s64 	%rd2351, %rd259, %rd2350;
	sub.s64 	%rd2551, %rd268, %rd2351;
	setp.lt.u64 	%p362, %rd268, %rd2351;
	selp.u64 	%rd2352, 1, 0, %p362;
	add.s64 	%rd2353, %rd258, %rd2352;
	sub.s64 	%rd2550, %rd269, %rd2353;
	setp.lt.u64 	%p363, %rd269, %rd2353;
	selp.u64 	%rd2354, 1, 0, %p363;
	add.s64 	%rd2355, %rd257, %rd2354;
	sub.s64 	%rd2549, %rd2549, %rd2355;
$L__BB4_111:
	shl.b64 	%rd279, %rd2552, 1;
	setp.gt.s64 	%p364, %rd2552, -1;
	mov.b64 	{%r139, %r140}, %rd2551;
	mov.b64 	{%r141, %r142}, %rd2552;
	shf.l.wrap.b32 	%r143, %r142, %r139, 1;
	shf.l.wrap.b32 	%r144, %r139, %r140, 1;
	mov.b64 	%rd280, {%r143, %r144};
	setp.lt.u64 	%p365, %rd280, %rd2551;
	setp.eq.s64 	%p366, %rd280, %rd2551;
	selp.u32 	%r145, -1, 0, %p366;
	selp.u32 	%r146, -1, 0, %p365;
	selp.b32 	%r147, %r146, %r145, %p364;
	and.b32  	%r149, %r147, 1;
	setp.eq.b32 	%p367, %r149, 1;
	or.pred  	%p368, %p365, %p367;
	selp.u64 	%rd2356, 1, 0, %p368;
	shl.b64 	%rd2357, %rd2550, 1;
	or.b64  	%rd281, %rd2357, %rd2356;
	setp.ge.u64 	%p369, %rd281, %rd2550;
	setp.lt.u64 	%p370, %rd281, %rd2550;
	setp.eq.s64 	%p371, %rd281, %rd2550;
	selp.u32 	%r150, -1, 0, %p370;
	selp.u32 	%r151, -1, 0, %p371;
	selp.b32 	%r152, %r151, %r150, %p368;
	selp.b32 	%r153, %r152, %r150, %p369;
	and.b32  	%r154, %r153, 1;
	setp.eq.b32 	%p8, %r154, 1;
	cvt.u64.u32 	%rd2358, %r153;
	and.b64  	%rd2359, %rd2358, 1;
	shl.b64 	%rd2360, %rd2549, 1;
	or.b64  	%rd2553, %rd2360, %rd2359;
	setp.lt.u64 	%p372, %rd2553, %rd2549;
	@%p372 bra 	$L__BB4_118;
	setp.eq.s64 	%p373, %rd2553, %rd2549;
	and.pred  	%p374, %p373, %p8;
	setp.gt.u64 	%p375, %rd2553, %rd257;
	or.pred  	%p376, %p374, %p375;
	@%p376 bra 	$L__BB4_118;
	setp.lt.u64 	%p378, %rd2553, %rd257;
	mov.pred 	%p412, -1;
	mov.u64 	%rd2554, %rd281;
	mov.u64 	%rd2555, %rd280;
	mov.u64 	%rd2556, %rd279;
	@%p378 bra 	$L__BB4_119;
	setp.gt.u64 	%p379, %rd281, %rd258;
	@%p379 bra 	$L__BB4_118;
	setp.lt.u64 	%p381, %rd281, %rd258;
	mov.u64 	%rd2554, %rd281;
	mov.u64 	%rd2555, %rd280;
	mov.u64 	%rd2556, %rd279;
	@%p381 bra 	$L__BB4_119;
	setp.gt.u64 	%p382, %rd280, %rd259;
	@%p382 bra 	$L__BB4_118;
	setp.lt.u64 	%p384, %rd280, %rd259;
	setp.lt.u64 	%p385, %rd279, %rd1720;
	or.pred  	%p386, %p384, %p385;
	mov.u64 	%rd2554, %rd281;
	mov.u64 	%rd2555, %rd280;
	mov.u64 	%rd2556, %rd279;
	@%p386 bra 	$L__BB4_119;
$L__BB4_118:
	sub.s64 	%rd2556, %rd279, %rd1720;
	setp.lt.u64 	%p388, %rd279, %rd1720;
	selp.u64 	%rd2361, 1, 0, %p388;
	add.s64 	%rd2362, %rd259, %rd2361;
	sub.s64 	%rd2555, %rd280, %rd2362;
	setp.lt.u64 	%p389, %rd280, %rd2362;
	selp.u64 	%rd2363, 1, 0, %p389;
	add.s64 	%rd2364, %rd258, %rd2363;
	sub.s64 	%rd2554, %rd281, %rd2364;
	setp.lt.u64 	%p390, %rd281, %rd2364;
	selp.u64 	%rd2365, 1, 0, %p390;
	add.s64 	%rd2366, %rd257, %rd2365;
	sub.s64 	%rd2553, %rd2553, %rd2366;
	mov.pred 	%p412, -1;
$L__BB4_119:
	ld.param.u64 	%rd2480, [_Z12point_doubleP7ECPointPKS__param_0];
	cvta.to.global.u64 	%rd291, %rd2480;
	not.pred 	%p391, %p412;
	@%p391 bra 	$L__BB4_121;
	or.b64  	%rd2367, %rd2556, %rd2555;
	or.b64  	%rd2368, %rd2367, %rd2554;
	or.b64  	%rd2369, %rd2368, %rd2553;
	setp.ne.s64 	%p392, %rd2369, 0;
	@%p392 bra 	$L__BB4_127;
$L__BB4_121:
	mov.b64 	%rd2479, 0;
	st.global.u64 	[%rd291], %rd2479;
	st.global.u64 	[%rd291+8], %rd2479;
	st.global.u64 	[%rd291+16], %rd2479;
	st.global.u64 	[%rd291+24], %rd2479;
	st.global.u64 	[%rd291+32], %rd2479;
	st.global.u64 	[%rd291+40], %rd2479;
	st.global.u64 	[%rd291+48], %rd2479;
	st.global.u64 	[%rd291+56], %rd2479;
	mov.b32 	%r157, 1;
	st.global.u32 	[%rd291+64], %r157;
	bra.uni 	$L__BB4_143;
$L__BB4_122:
	setp.lt.u64 	%p395, %rd294, %rd298;
	@%p395 bra 	$L__BB4_126;
	setp.gt.u64 	%p396, %rd294, %rd298;
	mov.u64 	%rd2557, %rd296;
	mov.u64 	%rd2558, %rd297;
	mov.u64 	%rd2559, %rd298;
	@%p396 bra 	$L__BB4_129;
	setp.lt.u64 	%p397, %rd293, %rd297;
	@%p397 bra 	$L__BB4_126;
	setp.gt.u64 	%p398, %rd293, %rd297;
	setp.lt.u64 	%p399, %rd296, %rd292;
	or.pred  	%p400, %p398, %p399;
	mov.u64 	%rd2557, %rd296;
	mov.u64 	%rd2558, %rd297;
	mov.u64 	%rd2559, %rd298;
	@%p400 bra 	$L__BB4_129;
$L__BB4_126:
	sub.s64 	%rd2557, %rd296, %rd292;
	setp.lt.u64 	%p401, %rd296, %rd292;
	selp.u64 	%rd2460, 1, 0, %p401;
	add.s64 	%rd2461, %rd293, %rd2460;
	sub.s64 	%rd2558, %rd297, %rd2461;
	setp.lt.u64 	%p402, %rd297, %rd2461;
	selp.u64 	%rd2462, 1, 0, %p402;
	add.s64 	%rd2463, %rd294, %rd2462;
	sub.s64 	%rd2559, %rd298, %rd2463;
	setp.lt.u64 	%p403, %rd298, %rd2463;
	selp.u64 	%rd2464, 1, 0, %p403;
	add.s64 	%rd2465, %rd295, %rd2464;
	sub.s64 	%rd2560, %rd2560, %rd2465;
	bra.uni 	$L__BB4_129;
$L__BB4_127:
	ld.const.u64 	%rd2370, [MU_P];
	mul.lo.s64 	%rd2371, %rd2370, %rd2556;
	ld.const.u64 	%rd292, [P_CONST];
	mul.lo.s64 	%rd2372, %rd292, %rd2371;
	mul.hi.u64 	%rd2373, %rd292, %rd2371;
	add.cc.s64 	%rd2374, %rd2372, %rd2556;
	addc.cc.s64 	%rd2375, %rd2373, 0;
	ld.const.u64 	%rd293, [P_CONST+8];
	mul.lo.s64 	%rd2376, %rd293, %rd2371;
	mul.hi.u64 	%rd2377, %rd293, %rd2371;
	mov.b64 	%rd2378, 0;
	add.cc.s64 	%rd2379, %rd2375, %rd2555;
	addc.cc.s64 	%rd2380, %rd2378, 0;
	add.cc.s64 	%rd2381, %rd2379, %rd2376;
	addc.cc.s64 	%rd2382, %rd2380, %rd2377;
	ld.const.u64 	%rd294, [P_CONST+16];
	mul.lo.s64 	%rd2383, %rd294, %rd2371;
	mul.hi.u64 	%rd2384, %rd294, %rd2371;
	add.cc.s64 	%rd2385, %rd2382, %rd2554;
	addc.cc.s64 	%rd2386, %rd2378, 0;
	add.cc.s64 	%rd2387, %rd2385, %rd2383;
	addc.cc.s64 	%rd2388, %rd2386, %rd2384;
	ld.const.u64 	%rd295, [P_CONST+24];
	mul.lo.s64 	%rd2389, %rd295, %rd2371;
	mul.hi.u64 	%rd2390, %rd295, %rd2371;
	add.cc.s64 	%rd2391, %rd2388, %rd2553;
	addc.cc.s64 	%rd2392, %rd2378, 0;
	add.cc.s64 	%rd2393, %rd2391, %rd2389;
	addc.cc.s64 	%rd2394, %rd2392, %rd2390;
	mul.lo.s64 	%rd2395, %rd2370, %rd2381;
	mul.lo.s64 	%rd2396, %rd292, %rd2395;
	mul.hi.u64 	%rd2397, %rd292, %rd2395;
	add.cc.s64 	%rd2398, %rd2396, %rd2381;
	addc.cc.s64 	%rd2399, %rd2397, 0;
	mul.lo.s64 	%rd2400, %rd293, %rd2395;
	mul.hi.u64 	%rd2401, %rd293, %rd2395;
	add.cc.s64 	%rd2402, %rd2399, %rd2387;
	addc.cc.s64 	%rd2403, %rd2378, 0;
	add.cc.s64 	%rd2404, %rd2402, %rd2400;
	addc.cc.s64 	%rd2405, %rd2403, %rd2401;
	mul.lo.s64 	%rd2406, %rd294, %rd2395;
	mul.hi.u64 	%rd2407, %rd294, %rd2395;
	add.cc.s64 	%rd2408, %rd2405, %rd2393;
	addc.cc.s64 	%rd2409, %rd2378, 0;
	add.cc.s64 	%rd2410, %rd2408, %rd2406;
	addc.cc.s64 	%rd2411, %rd2409, %rd2407;
	mul.lo.s64 	%rd2412, %rd295, %rd2395;
	mul.hi.u64 	%rd2413, %rd295, %rd2395;
	add.cc.s64 	%rd2414, %rd2411, %rd2394;
	addc.cc.s64 	%rd2415, %rd2378, 0;
	add.cc.s64 	%rd2416, %rd2414, %rd2412;
	addc.cc.s64 	%rd2417, %rd2415, %rd2413;
	mul.lo.s64 	%rd2418, %rd2370, %rd2404;
	mul.lo.s64 	%rd2419, %rd292, %rd2418;
	mul.hi.u64 	%rd2420, %rd292, %rd2418;
	add.cc.s64 	%rd2421, %rd2419, %rd2404;
	addc.cc.s64 	%rd2422, %rd2420, 0;
	mul.lo.s64 	%rd2423, %rd293, %rd2418;
	mul.hi.u64 	%rd2424, %rd293, %rd2418;
	add.cc.s64 	%rd2425, %rd2422, %rd2410;
	addc.cc.s64 	%rd2426, %rd2378, 0;
	add.cc.s64 	%rd2427, %rd2425, %rd2423;
	addc.cc.s64 	%rd2428, %rd2426, %rd2424;
	mul.lo.s64 	%rd2429, %rd294, %rd2418;
	mul.hi.u64 	%rd2430, %rd294, %rd2418;
	add.cc.s64 	%rd2431, %rd2428, %rd2416;
	addc.cc.s64 	%rd2432, %rd2378, 0;
	add.cc.s64 	%rd2433, %rd2431, %rd2429;
	addc.cc.s64 	%rd2434, %rd2432, %rd2430;
	mul.lo.s64 	%rd2435, %rd295, %rd2418;
	mul.hi.u64 	%rd2436, %rd295, %rd2418;
	add.cc.s64 	%rd2437, %rd2434, %rd2417;
	addc.cc.s64 	%rd2438, %rd2378, 0;
	add.cc.s64 	%rd2439, %rd2437, %rd2435;
	addc.cc.s64 	%rd2440, %rd2438, %rd2436;
	mul.lo.s64 	%rd2441, %rd2370, %rd2427;
	mul.lo.s64 	%rd2442, %rd292, %rd2441;
	mul.hi.u64 	%rd2443, %rd292, %rd2441;
	add.cc.s64 	%rd2444, %rd2442, %rd2427;
	addc.cc.s64 	%rd2445, %rd2443, 0;
	mul.lo.s64 	%rd2446, %rd293, %rd2441;
	mul.hi.u64 	%rd2447, %rd293, %rd2441;
	add.cc.s64 	%rd2448, %rd2445, %rd2433;
	addc.cc.s64 	%rd2449, %rd2378, 0;
	add.cc.s64 	%rd296, %rd2448, %rd2446;
	addc.cc.s64 	%rd2450, %rd2449, %rd2447;
	mul.lo.s64 	%rd2451, %rd294, %rd2441;
	mul.hi.u64 	%rd2452, %rd294, %rd2441;
	add.cc.s64 	%rd2453, %rd2450, %rd2439;
	addc.cc.s64 	%rd2454, %rd2378, 0;
	add.cc.s64 	%rd297, %rd2453, %rd2451;
	addc.cc.s64 	%rd2455, %rd2454, %rd2452;
	mul.lo.s64 	%rd2456, %rd295, %rd2441;
	mul.hi.u64 	%rd2457, %rd295, %rd2441;
	add.cc.s64 	%rd2458, %rd2455, %rd2440;
	addc.cc.s64 	%rd2459, %rd2378, 0;
	add.cc.s64 	%rd298, %rd2458, %rd2456;
	addc.cc.s64 	%rd2560, %rd2459, %rd2457;
	setp.lt.u64 	%p393, %rd295, %rd2560;
	@%p393 bra 	$L__BB4_126;
	setp.gt.u64 	%p394, %rd295, %rd2560;
	mov.u64 	%rd2557, %rd296;
	mov.u64 	%rd2558, %rd297;
	mov.u64 	%rd2559, %rd298;
	@%p394 bra 	$L__BB4_129;
	bra.uni 	$L__BB4_122;
$L__BB4_129:
	or.b64  	%rd2466, %rd2558, %rd2559;
	or.b64  	%rd2467, %rd2466, %rd2560;
	or.b64  	%rd2468, %rd2467, %rd2557;
	setp.eq.s64 	%p404, %rd2468, 0;
	@%p404 bra 	$L__BB4_136;
	add.s64 	%rd2561, %rd2557, -4294968273;
	mov.b32 	%r158, 0;
	mov.b64 	%rd2563, -4294968273;
$L__BB4_131:
	shr.u64 	%rd312, %rd2561, 1;
	and.b64  	%rd313, %rd312, 1;
	setp.lt.s32 	%p405, %r158, 1;
	setp.eq.s64 	%p406, %rd313, 0;
	or.pred  	%p407, %p405, %p406;
	@%p407 bra 	$L__BB4_133;
	sub.s32 	%r158, 1, %r158;
	sub.s64 	%rd2561, %rd2563, %rd312;
	mov.u64 	%rd2563, %rd312;
	bra.uni 	$L__BB4_131;
$L__BB4_133:
	add.s32 	%r158, %r158, 1;
	setp.eq.s64 	%p408, %rd313, 0;
	@%p408 bra 	$L__BB4_135;
	sub.s64 	%rd2561, %rd312, %rd2563;
	bra.uni 	$L__BB4_131;
$L__BB4_135:
	mov.u64 	%rd2561, %rd312;
	bra.uni 	$L__BB4_131;
$L__BB4_136:
	mov.b64 	%rd2470, 0;
	st.global.u64 	[%rd291+40], %rd2470;
	st.global.u64 	[%rd291+48], %rd2470;
	or.b64  	%rd2471, %rd295, %rd294;
	or.b64  	%rd2472, %rd2471, %rd293;
	or.b64  	%rd2473, %rd2472, %rd292;
	setp.eq.s64 	%p10, %rd2473, 0;
	setp.ne.s64 	%p409, %rd2473, 0;
	@%p409 bra 	$L__BB4_138;
	mov.b64 	%rd2474, 0;
	st.global.u64 	[%rd291+32], %rd2474;
$L__BB4_138:
	mov.b64 	%rd2475, 0;
	st.global.u64 	[%rd291], %rd2475;
	st.global.u64 	[%rd291+8], %rd2475;
	st.global.u64 	[%rd291+16], %rd2475;
	st.global.u64 	[%rd291+24], %rd2475;
	not.pred 	%p410, %p10;
	@%p410 bra 	$L__BB4_140;
	mov.b64 	%rd2476, 0;
	st.global.u64 	[%rd291], %rd2476;
	st.global.u64 	[%rd291+8], %rd2476;
	st.global.u64 	[%rd291+16], %rd2476;
	st.global.u64 	[%rd291+24], %rd2476;
$L__BB4_140:
	mov.b64 	%rd2477, 0;
	st.global.u64 	[%rd291+32], %rd2477;
	st.global.u64 	[%rd291+40], %rd2477;
	st.global.u64 	[%rd291+48], %rd2477;
	st.global.u64 	[%rd291+56], %rd2477;
	@%p410 bra 	$L__BB4_142;
	mov.b64 	%rd2478, 0;
	st.global.u64 	[%rd291+32], %rd2478;
	st.global.u64 	[%rd291+40], %rd2478;
	st.global.u64 	[%rd291+48], %rd2478;
	st.global.u64 	[%rd291+56], %rd2478;
$L__BB4_142:
	mov.b32 	%r156, 0;
	st.global.u32 	[%rd291+64], %r156;
$L__BB4_143:
	ret;

}
	// .globl	_Z11scalar_multP7ECPointPKmPKS_
.visible .entry _Z11scalar_multP7ECPointPKmPKS_(
	.param .u64 .ptr .align 1 _Z11scalar_multP7ECPointPKmPKS__param_0,
	.param .u64 .ptr .align 1 _Z11scalar_multP7ECPointPKmPKS__param_1,
	.param .u64 .ptr .align 1 _Z11scalar_multP7ECPointPKmPKS__param_2
)
{
	.reg .b64 	%rd<4>;

	ld.param.u64 	%rd1, [_Z11scalar_multP7ECPointPKmPKS__param_0];
	ld.param.u64 	%rd2, [_Z11scalar_multP7ECPointPKmPKS__param_1];
	ld.param.u64 	%rd3, [_Z11scalar_multP7ECPointPKmPKS__param_2];
	{ // callseq 0, 0
	.param .b64 param0;
	st.param.b64 	[param0], %rd1;
	.param .b64 param1;
	st.param.b64 	[param1], %rd2;
	.param .b64 param2;
	st.param.b64 	[param2], %rd3;
	call.uni 
	_Z18kernel_scalar_multP7ECPointPKmPKS_, 
	(
	param0, 
	param1, 
	param2
	);
	} // callseq 0
	ret;

}
	// .globl	_Z14point_is_validPiPK7ECPoint
.visible .entry _Z14point_is_validPiPK7ECPoint(
	.param .u64 .ptr .align 1 _Z14point_is_validPiPK7ECPoint_param_0,
	.param .u64 .ptr .align 1 _Z14point_is_validPiPK7ECPoint_param_1
)
{
	.reg .pred 	%p<102>;
	.reg .b32 	%r<17>;
	.reg .b64 	%rd<923>;

	ld.param.u64 	%rd71, [_Z14point_is_validPiPK7ECPoint_param_1];
	cvta.to.global.u64 	%rd1, %rd71;
	ld.global.u32 	%r4, [%rd1+64];
	setp.ne.s32 	%p2, %r4, 0;
	mov.b32 	%r16, 1;
	@%p2 bra 	$L__BB6_32;
	ld.global.u64 	%rd72, [%rd1+32];
	and.b64  	%rd73, %rd72, 4294967295;
	shr.u64 	%rd74, %rd72, 32;
	mul.lo.s64 	%rd75, %rd73, %rd73;
	mul.lo.s64 	%rd76, %rd74, %rd73;
	shr.u64 	%rd77, %rd75, 32;
	shl.b64 	%rd78, %rd76, 1;
	and.b64  	%rd79, %rd78, 8589934590;
	add.s64 	%rd80, %rd77, %rd79;
	shr.u64 	%rd81, %rd76, 31;
	and.b64  	%rd82, %rd81, 8589934590;
	mad.lo.s64 	%rd83, %rd74, %rd74, %rd82;
	shr.u64 	%rd84, %rd80, 32;
	shl.b64 	%rd85, %rd80, 32;
	and.b64  	%rd86, %rd75, 4294967295;
	or.b64  	%rd87, %rd85, %rd86;
	add.s64 	%rd88, %rd83, %rd84;
	ld.global.u64 	%rd89, [%rd1+40];
	shr.u64 	%rd90, %rd89, 32;
	and.b64  	%rd91, %rd89, 4294967295;
	mul.lo.s64 	%rd92, %rd91, %rd73;
	mul.lo.s64 	%rd93, %rd90, %rd73;
	mul.lo.s64 	%rd94, %rd91, %rd74;
	shr.u64 	%rd95, %rd92, 32;
	and.b64  	%rd96, %rd93, 4294967295;
	add.s64 	%rd97, %rd95, %rd96;
	and.b64  	%rd98, %rd94, 4294967295;
	add.s64 	%rd99, %rd97, %rd98;
	shr.u64 	%rd100, %rd93, 32;
	mad.lo.s64 	%rd101, %rd90, %rd74, %rd100;
	shr.u64 	%rd102, %rd94, 32;
	add.s64 	%rd103, %rd101, %rd102;
	shr.u64 	%rd104, %rd99, 32;
	shl.b64 	%rd105, %rd99, 32;
	and.b64  	%rd106, %rd92, 4294967295;
	or.b64  	%rd107, %rd105, %rd106;
	add.s64 	%rd108, %rd103, %rd104;
	ld.global.u64 	%rd109, [%rd1+48];
	shr.u64 	%rd110, %rd109, 32;
	and.b64  	%rd111, %rd109, 4294967295;
	mul.lo.s64 	%rd112, %rd111, %rd73;
	mul.lo.s64 	%rd113, %rd110, %rd73;
	mul.lo.s64 	%rd114, %rd111, %rd74;
	shr.u64 	%rd115, %rd112, 32;
	and.b64  	%rd116, %rd113, 4294967295;
	add.s64 	%rd117, %rd115, %rd116;
	and.b64  	%rd118, %rd114, 4294967295;
	add.s64 	%rd119, %rd117, %rd118;
	shr.u64 	%rd120, %rd113, 32;
	mad.lo.s64 	%rd121, %rd110, %rd74, %rd120;
	shr.u64 	%rd122, %rd114, 32;
	add.s64 	%rd123, %rd121, %rd122;
	shr.u64 	%rd124, %rd119, 32;
	shl.b64 	%rd125, %rd119, 32;
	and.b64  	%rd126, %rd112, 4294967295;
	or.b64  	%rd127, %rd125, %rd126;
	add.s64 	%rd128, %rd123, %rd124;
	ld.global.u64 	%rd129, [%rd1+56];
	shr.u64 	%rd130, %rd129, 32;
	and.b64  	%rd131, %rd129, 4294967295;
	mul.lo.s64 	%rd132, %rd131, %rd73;
	mul.lo.s64 	%rd133, %rd130, %rd73;
	mul.lo.s64 	%rd134, %rd131, %rd74;
	shr.u64 	%rd135, %rd132, 32;
	and.b64  	%rd136, %rd133, 4294967295;
	add.s64 	%rd137, %rd135, %rd136;
	and.b64  	%rd138, %rd134, 4294967295;
	add.s64 	%rd139, %rd137, %rd138;
	shr.u64 	%rd140, %rd133, 32;
	mad.lo.s64 	%rd141, %rd130, %rd74, %rd140;
	shr.u64 	%rd142, %rd134, 32;
	add.s64 	%rd143, %rd141, %rd142;
	shr.u64 	%rd144, %rd139, 32;
	shl.b64 	%rd145, %rd139, 32;
	and.b64  	%rd146, %rd132, 4294967295;
	or.b64  	%rd147, %rd145, %rd146;
	add.s64 	%rd148, %rd143, %rd144;
	shl.b64 	%rd149, %rd107, 1;
	shr.u64 	%rd150, %rd105, 63;
	add.s64 	%rd151, %rd108, %rd108;
	add.s64 	%rd152, %rd151, %rd150;
	mul.lo.s64 	%rd153, %rd91, %rd91;
	mul.lo.s64 	%rd154, %rd90, %rd91;
	shr.u64 	%rd155, %rd153, 32;
	shl.b64 	%rd156, %rd154, 1;
	and.b64  	%rd157, %rd156, 8589934590;
	add.s64 	%rd158, %rd155, %rd157;
	shr.u64 	%rd159, %rd154, 31;
	and.b64  	%rd160, %rd159, 8589934590;
	mad.lo.s64 	%rd161, %rd90, %rd90, %rd160;
	shr.u64 	%rd162, %rd158, 32;
	shl.b64 	%rd163, %rd158, 32;
	and.b64  	%rd164, %rd153, 4294967295;
	or.b64  	%rd165, %rd163, %rd164;
	add.s64 	%rd166, %rd127, %rd150;
	add.s64 	%rd167, %rd166, %rd165;
	max.u64 	%rd168, %rd127, %rd166;
	setp.gt.u64 	%p3, %rd168, %rd167;
	selp.u64 	%rd169, 1, 0, %p3;
	add.s64 	%rd170, %rd161, %rd128;
	add.s64 	%rd171, %rd170, %rd162;
	add.s64 	%rd172, %rd171, %rd169;
	mul.lo.s64 	%rd173, %rd111, %rd91;
	mul.lo.s64 	%rd174, %rd110, %rd91;
	mul.lo.s64 	%rd175, %rd111, %rd90;
	shr.u64 	%rd176, %rd173, 32;
	and.b64  	%rd177, %rd174, 4294967295;
	add.s64 	%rd178, %rd176, %rd177;
	and.b64  	%rd179, %rd175, 4294967295;
	add.s64 	%rd180, %rd178, %rd179;
	shr.u64 	%rd181, %rd174, 32;
	mad.lo.s64 	%rd182, %rd110, %rd90, %rd181;
	shr.u64 	%rd183, %rd175, 32;
	add.s64 	%rd184, %rd182, %rd183;
	shr.u64 	%rd185, %rd180, 32;
	shl.b64 	%rd186, %rd180, 32;
	and.b64  	%rd187, %rd173, 4294967295;
	or.b64  	%rd188, %rd186, %rd187;
	add.s64 	%rd189, %rd147, %rd169;
	add.s64 	%rd190, %rd189, %rd188;
	max.u64 	%rd191, %rd147, %rd189;
	setp.gt.u64 	%p4, %rd191, %rd190;
	selp.u64 	%rd192, 1, 0, %p4;
	add.s64 	%rd193, %rd184, %rd148;
	add.s64 	%rd194, %rd193, %rd185;
	add.s64 	%rd195, %rd194, %rd192;
	add.s64 	%rd196, %rd167, %rd127;
	setp.lt.u64 	%p5, %rd196, %rd167;
	selp.u64 	%rd197, 1, 0, %p5;
	add.s64 	%rd198, %rd128, %rd172;
	add.s64 	%rd199, %rd198, %rd197;
	add.s64 	%rd200, %rd190, %rd197;
	add.s64 	%rd201, %rd200, %rd188;
	max.u64 	%rd202, %rd190, %rd200;
	setp.gt.u64 	%p6, %rd202, %rd201;
	selp.u64 	%rd203, 1, 0, %p6;
	add.s64 	%rd204, %rd184, %rd195;
	add.s64 	%rd205, %rd204, %rd185;
	add.s64 	%rd206, %rd205, %rd203;
	add.s64 	%rd207, %rd201, %rd147;
	setp.lt.u64 	%p7, %rd207, %rd201;
	selp.u64 	%rd208, 1, 0, %p7;
	add.s64 	%rd209, %rd148, %rd206;
	add.s64 	%rd210, %rd209, %rd208;
	ld.const.u64 	%rd211, [MU_P];
	mul.lo.s64 	%rd212, %rd211, %rd87;
	ld.const.u64 	%rd2, [P_CONST];
	mul.lo.s64 	%rd213, %rd2, %rd212;
	mul.hi.u64 	%rd214, %rd2, %rd212;
	add.cc.s64 	%rd215, %rd213, %rd87;
	addc.cc.s64 	%rd216, %rd214, 0;
	ld.const.u64 	%rd3, [P_CONST+8];
	mul.lo.s64 	%rd217, %rd3, %rd212;
	mul.hi.u64 	%rd218, %rd3, %rd212;
	mov.b64 	%rd219, 0;
	add.cc.s64 	%rd220, %rd216, %rd149;
	addc.cc.s64 	%rd221, %rd219, 0;
	add.cc.s64 	%rd222, %rd220, %rd217;
	addc.cc.s64 	%rd223, %rd221, %rd218;
	ld.const.u64 	%rd4, [P_CONST+16];
	mul.lo.s64 	%rd224, %rd4, %rd212;
	mul.hi.u64 	%rd225, %rd4, %rd212;
	add.cc.s64 	%rd226, %rd223, %rd196;
	addc.cc.s64 	%rd227, %rd219, 0;
	add.cc.s64 	%rd228, %rd226, %rd224;
	addc.cc.s64 	%rd229, %rd227, %rd225;
	ld.const.u64 	%rd5, [P_CONST+24];
	mul.lo.s64 	%rd230, %rd5, %rd212;
	mul.hi.u64 	%rd231, %rd5, %rd212;
	add.cc.s64 	%rd232, %rd229, %rd207;
	addc.cc.s64 	%rd233, %rd219, 0;
	add.cc.s64 	%rd234, %rd232, %rd230;
	addc.cc.s64 	%rd235, %rd233, %rd231;
	add.s64 	%rd236, %rd88, %rd235;
	setp.lt.u64 	%p8, %rd236, %rd88;
	selp.u64 	%rd237, 1, 0, %p8;
	add.s64 	%rd238, %rd152, %rd237;
	setp.lt.u64 	%p9, %rd238, %rd152;
	selp.u64 	%rd239, 1, 0, %p9;
	add.s64 	%rd240, %rd199, %rd239;
	setp.lt.u64 	%p10, %rd240, %rd199;
	selp.u64 	%rd241, 1, 0, %p10;
	add.s64 	%rd242, %rd210, %rd241;
	mul.lo.s64 	%rd243, %rd211, %rd222;
	mul.lo.s64 	%rd244, %rd2, %rd243;
	mul.hi.u64 	%rd245, %rd2, %rd243;
	add.cc.s64 	%rd246, %rd244, %rd222;
	addc.cc.s64 	%rd247, %rd245, 0;
	mul.lo.s64 	%rd248, %rd3, %rd243;
	mul.hi.u64 	%rd249, %rd3, %rd243;
	add.cc.s64 	%rd250, %rd247, %rd228;
	addc.cc.s64 	%rd251, %rd219, 0;
	add.cc.s64 	%rd252, %rd250, %rd248;
	addc.cc.s64 	%rd253, %rd251, %rd249;
	mul.lo.s64 	%rd254, %rd4, %rd243;
	mul.hi.u64 	%rd255, %rd4, %rd243;
	add.cc.s64 	%rd256, %rd253, %rd234;
	addc.cc.s64 	%rd257, %rd219, 0;
	add.cc.s64 	%rd258, %rd256, %rd254;
	addc.cc.s64 	%rd259, %rd257, %rd255;
	mul.lo.s64 	%rd260, %rd5, %rd243;
	mul.hi.u64 	%rd261, %rd5, %rd243;
	add.cc.s64 	%rd262, %rd259, %rd236;
	addc.cc.s64 	%rd263, %rd219, 0;
	add.cc.s64 	%rd264, %rd262, %rd260;
	addc.cc.s64 	%rd265, %rd263, %rd261;
	add.s64 	%rd266, %rd238, %rd265;
	setp.lt.u64 	%p11, %rd266, %rd238;
	selp.u64 	%rd267, 1, 0, %p11;
	add.s64 	%rd268, %rd240, %rd267;
	setp.lt.u64 	%p12, %rd268, %rd240;
	selp.u64 	%rd269, 1, 0, %p12;
	add.s64 	%rd270, %rd242, %rd269;
	mul.lo.s64 	%rd271, %rd211, %rd252;
	mul.lo.s64 	%rd272, %rd2, %rd271;
	mul.hi.u64 	%rd273, %rd2, %rd271;
	add.cc.s64 	%rd274, %rd272, %rd252;
	addc.cc.s64 	%rd275, %rd273, 0;
	mul.lo.s64 	%rd276, %rd3, %rd271;
	mul.hi.u64 	%rd277, %rd3, %rd271;
	add.cc.s64 	%rd278, %rd275, %rd258;
	addc.cc.s64 	%rd279, %rd219, 0;
	add.cc.s64 	%rd280, %rd278, %rd276;
	addc.cc.s64 	%rd281, %rd279, %rd277;
	mul.lo.s64 	%rd282, %rd4, %rd271;
	mul.hi.u64 	%rd283, %rd4, %rd271;
	add.cc.s64 	%rd284, %rd281, %rd264;
	addc.cc.s64 	%rd285, %rd219, 0;
	add.cc.s64 	%rd286, %rd284, %rd282;
	addc.cc.s64 	%rd287, %rd285, %rd283;
	mul.lo.s64 	%rd288, %rd5, %rd271;
	mul.hi.u64 	%rd289, %rd5, %rd271;
	add.cc.s64 	%rd290, %rd287, %rd266;
	addc.cc.s64 	%rd291, %rd219, 0;
	add.cc.s64 	%rd292, %rd290, %rd288;
	addc.cc.s64 	%rd293, %rd291, %rd289;
	add.s64 	%rd294, %rd268, %rd293;
	setp.lt.u64 	%p13, %rd294, %rd268;
	selp.u64 	%rd295, 1, 0, %p13;
	add.s64 	%rd296, %rd270, %rd295;
	mul.lo.s64 	%rd297, %rd211, %rd280;
	mul.lo.s64 	%rd298, %rd2, %rd297;
	mul.hi.u64 	%rd299, %rd2, %rd297;
	add.cc.s64 	%rd300, %rd298, %rd280;
	addc.cc.s64 	%rd301, %rd299, 0;
	mul.lo.s64 	%rd302, %rd3, %rd297;
	mul.hi.u64 	%rd303, %rd3, %rd297;
	add.cc.s64 	%rd304, %rd301, %rd286;
	addc.cc.s64 	%rd305, %rd219, 0;
	add.cc.s64 	%rd6, %rd304, %rd302;
	addc.cc.s64 	%rd306, %rd305, %rd303;
	mul.lo.s64 	%rd307, %rd4, %rd297;
	mul.hi.u64 	%rd308, %rd4, %rd297;
	add.cc.s64 	%rd309, %rd306, %rd292;
	addc.cc.s64 	%rd310, %rd219, 0;
	add.cc.s64 	%rd7, %rd309, %rd307;
	addc.cc.s64 	%rd311, %rd310, %rd308;
	mul.lo.s64 	%rd312, %rd5, %rd297;
	mul.hi.u64 	%rd313, %rd5, %rd297;
	add.cc.s64 	%rd314, %rd311, %rd294;
	addc.cc.s64 	%rd315, %rd219, 0;
	add.cc.s64 	%rd8, %rd314, %rd312;
	addc.cc.s64 	%rd316, %rd315, %rd313;
	add.s64 	%rd907, %rd296, %rd316;
	setp.gt.u64 	%p14, %rd907, %rd5;
	@%p14 bra 	$L__BB6_7;
	setp.lt.u64 	%p15, %rd907, %rd5;
	mov.u64 	%rd908, %rd8;
	mov.u64 	%rd909, %rd7;
	mov.u64 	%rd910, %rd6;
	@%p15 bra 	$L__BB6_8;
	setp.lt.u64 	%p16, %rd4, %rd8;
	@%p16 bra 	$L__BB6_7;
	setp.gt.u64 	%p17, %rd4, %rd8;
	mov.u64 	%rd908, %rd8;
	mov.u64 	%rd909, %rd7;
	mov.u64 	%rd910, %rd6;
	@%p17 bra 	$L__BB6_8;
	setp.lt.u64 	%p18, %rd3, %rd7;
	@%p18 bra 	$L__BB6_7;
	setp.gt.u64 	%p19, %rd3, %rd7;
	setp.lt.u64 	%p20, %rd6, %rd2;
	or.pred  	%p21, %p19, %p20;
	mov.u64 	%rd908, %rd8;
	mov.u64 	%rd909, %rd7;
	mov.u64 	%rd910, %rd6;
	@%p21 bra 	$L__BB6_8;
$L__BB6_7:
	sub.s64 	%rd910, %rd6, %rd2;
	setp.lt.u64 	%p22, %rd6, %rd2;
	selp.u64 	%rd317, 1, 0, %p22;
	add.s64 	%rd318, %rd3, %rd317;
	sub.s64 	%rd909, %rd7, %rd318;
	setp.lt.u64 	%p23, %rd7, %rd318;
	selp.u64 	%rd319, 1, 0, %p23;
	add.s64 	%rd320, %rd4, %rd319;
	sub.s64 	%rd908, %rd8, %rd320;
	setp.lt.u64 	%p24, %rd8, %rd320;
	selp.u64 	%rd321, 1, 0, %p24;
	add.s64 	%rd322, %rd5, %rd321;
	sub.s64 	%rd907, %rd907, %rd322;
$L__BB6_8:
	ld.param.u64 	%rd906, [_Z14point_is_validPiPK7ECPoint_param_1];
	ld.const.u64 	%rd18, [P_CONST+24];
	ld.const.u64 	%rd19, [P_CONST+16];
	ld.const.u64 	%rd20, [P_CONST+8];
	ld.const.u64 	%rd21, [P_CONST];
	cvta.to.global.u64 	%rd323, %rd906;
	ld.global.u64 	%rd324, [%rd323];
	and.b64  	%rd22, %rd324, 4294967295;
	shr.u64 	%rd23, %rd324, 32;
	mul.lo.s64 	%rd325, %rd22, %rd22;
	mul.lo.s64 	%rd326, %rd23, %rd22;
	shr.u64 	%rd327, %rd325, 32;
	shl.b64 	%rd328, %rd326, 1;
	and.b64  	%rd329, %rd328, 8589934590;
	add.s64 	%rd330, %rd327, %rd329;
	shr.u64 	%rd331, %rd326, 31;
	and.b64  	%rd332, %rd331, 8589934590;
	mad.lo.s64 	%rd333, %rd23, %rd23, %rd332;
	shr.u64 	%rd334, %rd330, 32;
	shl.b64 	%rd335, %rd330, 32;
	and.b64  	%rd336, %rd325, 4294967295;
	or.b64  	%rd337, %rd335, %rd336;
	add.s64 	%rd338, %rd333, %rd334;
	ld.global.u64 	%rd339, [%rd323+8];
	shr.u64 	%rd24, %rd339, 32;
	and.b64  	%rd25, %rd339, 4294967295;
	mul.lo.s64 	%rd340, %rd25, %rd22;
	mul.lo.s64 	%rd341, %rd24, %rd22;
	mul.lo.s64 	%rd342, %rd25, %rd23;
	shr.u64 	%rd343, %rd340, 32;
	and.b64  	%rd344, %rd341, 4294967295;
	add.s64 	%rd345, %rd343, %rd344;
	and.b64  	%rd346, %rd342, 4294967295;
	add.s64 	%rd347, %rd345, %rd346;
	shr.u64 	%rd348, %rd341, 32;
	mad.lo.s64 	%rd349, %rd24, %rd23, %rd348;
	shr.u64 	%rd350, %rd342, 32;
	add.s64 	%rd351, %rd349, %rd350;
	shr.u64 	%rd352, %rd347, 32;
	shl.b64 	%rd353, %rd347, 32;
	and.b64  	%rd354, %rd340, 4294967295;
	or.b64  	%rd355, %rd353, %rd354;
	add.s64 	%rd356, %rd351, %rd352;
	ld.global.u64 	%rd357, [%rd323+16];
	shr.u64 	%rd26, %rd357, 32;
	and.b64  	%rd27, %rd357, 4294967295;
	mul.lo.s64 	%rd358, %rd27, %rd22;
	mul.lo.s64 	%rd359, %rd26, %rd22;
	mul.lo.s64 	%rd360, %rd27, %rd23;
	shr.u64 	%rd361, %rd358, 32;
	and.b64  	%rd362, %rd359, 4294967295;
	add.s64 	%rd363, %rd361, %rd362;
	and.b64  	%rd364, %rd360, 4294967295;
	add.s64 	%rd365, %rd363, %rd364;
	shr.u64 	%rd366, %rd359, 32;
	mad.lo.s64 	%rd367, %rd26, %rd23, %rd366;
	shr.u64 	%rd368, %rd360, 32;
	add.s64 	%rd369, %rd367, %rd368;
	shr.u64 	%rd370, %rd365, 32;
	shl.b64 	%rd371, %rd365, 32;
	and.b64  	%rd372, %rd358, 4294967295;
	or.b64  	%rd373, %rd371, %rd372;
	add.s64 	%rd374, %rd369, %rd370;
	ld.global.u64 	%rd375, [%rd323+24];
	shr.u64 	%rd28, %rd375, 32;
	and.b64  	%rd29, %rd375, 4294967295;
	mul.lo.s64 	%rd376, %rd29, %rd22;
	mul.lo.s64 	%rd377, %rd28, %rd22;
	mul.lo.s64 	%rd378, %rd29, %rd23;
	shr.u64 	%rd379, %rd376, 32;
	and.b64  	%rd380, %rd377, 4294967295;
	add.s64 	%rd381, %rd379, %rd380;
	and.b64  	%rd382, %rd378, 4294967295;
	add.s64 	%rd383, %rd381, %rd382;
	shr.u64 	%rd384, %rd377, 32;
	mad.lo.s64 	%rd385, %rd28, %rd23, %rd384;
	shr.u64 	%rd386, %rd378, 32;
	add.s64 	%rd387, %rd385, %rd386;
	shr.u64 	%rd388, %rd383, 32;
	shl.b64 	%rd389, %rd383, 32;
	and.b64  	%rd390, %rd376, 4294967295;
	or.b64  	%rd391, %rd389, %rd390;
	add.s64 	%rd392, %rd387, %rd388;
	shl.b64 	%rd393, %rd355, 1;
	shr.u64 	%rd394, %rd353, 63;
	add.s64 	%rd395, %rd356, %rd356;
	add.s64 	%rd396, %rd395, %rd394;
	mul.lo.s64 	%rd397, %rd25, %rd25;
	mul.lo.s64 	%rd398, %rd24, %rd25;
	shr.u64 	%rd399, %rd397, 32;
	shl.b64 	%rd400, %rd398, 1;
	and.b64  	%rd401, %rd400, 8589934590;
	add.s64 	%rd402, %rd399, %rd401;
	shr.u64 	%rd403, %rd398, 31;
	and.b64  	%rd404, %rd403, 8589934590;
	mad.lo.s64 	%rd405, %rd24, %rd24, %rd404;
	shr.u64 	%rd406, %rd402, 32;
	shl.b64 	%rd407, %rd402, 32;
	and.b64  	%rd408, %rd397, 4294967295;
	or.b64  	%rd409, %rd407, %rd408;
	add.s64 	%rd410, %rd373, %rd394;
	add.s64 	%rd411, %rd410, %rd409;
	max.u64 	%rd412, %rd373, %rd410;
	setp.gt.u64 	%p25, %rd412, %rd411;
	selp.u64 	%rd413, 1, 0, %p25;
	add.s64 	%rd414, %rd405, %rd374;
	add.s64 	%rd415, %rd414, %rd406;
	add.s64 	%rd416, %rd415, %rd413;
	mul.lo.s64 	%rd417, %rd27, %rd25;
	mul.lo.s64 	%rd418, %rd26, %rd25;
	mul.lo.s64 	%rd419, %rd27, %rd24;
	shr.u64 	%rd420, %rd417, 32;
	and.b64  	%rd421, %rd418, 4294967295;
	add.s64 	%rd422, %rd420, %rd421;
	and.b64  	%rd423, %rd419, 4294967295;
	add.s64 	%rd424, %rd422, %rd423;
	shr.u64 	%rd425, %rd418, 32;
	mad.lo.s64 	%rd426, %rd26, %rd24, %rd425;
	shr.u64 	%rd427, %rd419, 32;
	add.s64 	%rd428, %rd426, %rd427;
	shr.u64 	%rd429, %rd424, 32;
	shl.b64 	%rd430, %rd424, 32;
	and.b64  	%rd431, %rd417, 4294967295;
	or.b64  	%rd432, %rd430, %rd431;
	add.s64 	%rd433, %rd391, %rd413;
	add.s64 	%rd434, %rd433, %rd432;
	max.u64 	%rd435, %rd391, %rd433;
	setp.gt.u64 	%p26, %rd435, %rd434;
	selp.u64 	%rd436, 1, 0, %p26;
	add.s64 	%rd437, %rd428, %rd392;
	add.s64 	%rd438, %rd437, %rd429;
	add.s64 	%rd439, %rd438, %rd436;
	add.s64 	%rd440, %rd411, %rd373;
	setp.lt.u64 	%p27, %rd440, %rd411;
	selp.u64 	%rd441, 1, 0, %p27;
	add.s64 	%rd442, %rd374, %rd416;
	add.s64 	%rd443, %rd442, %rd441;
	add.s64 	%rd444, %rd434, %rd441;
	add.s64 	%rd445, %rd444, %rd432;
	max.u64 	%rd446, %rd434, %rd444;
	setp.gt.u64 	%p28, %rd446, %rd445;
	selp.u64 	%rd447, 1, 0, %p28;
	add.s64 	%rd448, %rd428, %rd439;
	add.s64 	%rd449, %rd448, %rd429;
	add.s64 	%rd450, %rd449, %rd447;
	add.s64 	%rd451, %rd445, %rd391;
	setp.lt.u64 	%p29, %rd451, %rd445;
	selp.u64 	%rd452, 1, 0, %p29;
	add.s64 	%rd453, %rd392, %rd450;
	add.s64 	%rd454, %rd453, %rd452;
	ld.const.u64 	%rd455, [MU_P];
	mul.lo.s64 	%rd456, %rd455, %rd337;
	mul.lo.s64 	%rd457, %rd21, %rd456;
	mul.hi.u64 	%rd458, %rd21, %rd456;
	add.cc.s64 	%rd459, %rd457, %rd337;
	addc.cc.s64 	%rd460, %rd458, 0;
	mul.lo.s64 	%rd461, %rd20, %rd456;
	mul.hi.u64 	%rd462, %rd20, %rd456;
	mov.b64 	%rd463, 0;
	add.cc.s64 	%rd464, %rd460, %rd393;
	addc.cc.s64 	%rd465, %rd463, 0;
	add.cc.s64 	%rd466, %rd464, %rd461;
	addc.cc.s64 	%rd467, %rd465, %rd462;
	mul.lo.s64 	%rd468, %rd19, %rd456;
	mul.hi.u64 	%rd469, %rd19, %rd456;
	add.cc.s64 	%rd470, %rd467, %rd440;
	addc.cc.s64 	%rd471, %rd463, 0;
	add.cc.s64 	%rd472, %rd470, %rd468;
	addc.cc.s64 	%rd473, %rd471, %rd469;
	mul.lo.s64 	%rd474, %rd18, %rd456;
	mul.hi.u64 	%rd475, %rd18, %rd456;
	add.cc.s64 	%rd476, %rd473, %rd451;
	addc.cc.s64 	%rd477, %rd463, 0;
	add.cc.s64 	%rd478, %rd476, %rd474;
	addc.cc.s64 	%rd479, %rd477, %rd475;
	add.s64 	%rd480, %rd338, %rd479;
	setp.lt.u64 	%p30, %rd480, %rd338;
	selp.u64 	%rd481, 1, 0, %p30;
	add.s64 	%rd482, %rd396, %rd481;
	setp.lt.u64 	%p31, %rd482, %rd396;
	selp.u64 	%rd483, 1, 0, %p31;
	add.s64 	%rd484, %rd443, %rd483;
	setp.lt.u64 	%p32, %rd484, %rd443;
	selp.u64 	%rd485, 1, 0, %p32;
	add.s64 	%rd486, %rd454, %rd485;
	mul.lo.s64 	%rd487, %rd455, %rd466;
	mul.lo.s64 	%rd488, %rd21, %rd487;
	mul.hi.u64 	%rd489, %rd21, %rd487;
	add.cc.s64 	%rd490, %rd488, %rd466;
	addc.cc.s64 	%rd491, %rd489, 0;
	mul.lo.s64 	%rd492, %rd20, %rd487;
	mul.hi.u64 	%rd493, %rd20, %rd487;
	add.cc.s64 	%rd494, %rd491, %rd472;
	addc.cc.s64 	%rd495, %rd463, 0;
	add.cc.s64 	%rd496, %rd494, %rd492;
	addc.cc.s64 	%rd497, %rd495, %rd493;
	mul.lo.s64 	%rd498, %rd19, %rd487;
	mul.hi.u64 	%rd499, %rd19, %rd487;
	add.cc.s64 	%rd500, %rd497, %rd478;
	addc.cc.s64 	%rd501, %rd463, 0;
	add.cc.s64 	%rd502, %rd500, %rd498;
	addc.cc.s64 	%rd503, %rd501, %rd499;
	mul.lo.s64 	%rd504, %rd18, %rd487;
	mul.hi.u64 	%rd505, %rd18, %rd487;
	add.cc.s64 	%rd506, %rd503, %rd480;
	addc.cc.s64 	%rd507, %rd463, 0;
	add.cc.s64 	%rd508, %rd506, %rd504;
	addc.cc.s64 	%rd509, %rd507, %rd505;
	add.s64 	%rd510, %rd482, %rd509;
	setp.lt.u64 	%p33, %rd510, %rd482;
	selp.u64 	%rd511, 1, 0, %p33;
	add.s64 	%rd512, %rd484, %rd511;
	setp.lt.u64 	%p34, %rd512, %rd484;
	selp.u64 	%rd513, 1, 0, %p34;
	add.s64 	%rd514, %rd486, %rd513;
	mul.lo.s64 	%rd515, %rd455, %rd496;
	mul.lo.s64 	%rd516, %rd21, %rd515;
	mul.hi.u64 	%rd517, %rd21, %rd515;
	add.cc.s64 	%rd518, %rd516, %rd496;
	addc.cc.s64 	%rd519, %rd517, 0;
	mul.lo.s64 	%rd520, %rd20, %rd515;
	mul.hi.u64 	%rd521, %rd20, %rd515;
	add.cc.s64 	%rd522, %rd519, %rd502;
	addc.cc.s64 	%rd523, %rd463, 0;
	add.cc.s64 	%rd524, %rd522, %rd520;
	addc.cc.s64 	%rd525, %rd523, %rd521;
	mul.lo.s64 	%rd526, %rd19, %rd515;
	mul.hi.u64 	%rd527, %rd19, %rd515;
	add.cc.s64 	%rd528, %rd525, %rd508;
	addc.cc.s64 	%rd529, %rd463, 0;
	add.cc.s64 	%rd530, %rd528, %rd526;
	addc.cc.s64 	%rd531, %rd529, %rd527;
	mul.lo.s64 	%rd532, %rd18, %rd515;
	mul.hi.u64 	%rd533, %rd18, %rd515;
	add.cc.s64 	%rd534, %rd531, %rd510;
	addc.cc.s64 	%rd535, %rd463, 0;
	add.cc.s64 	%rd536, %rd534, %rd532;
	addc.cc.s64 	%rd537, %rd535, %rd533;
	add.s64 	%rd538, %rd512, %rd537;
	setp.lt.u64 	%p35, %rd538, %rd512;
	selp.u64 	%rd539, 1, 0, %p35;
	add.s64 	%rd540, %rd514, %rd539;
	mul.lo.s64 	%rd541, %rd455, %rd524;
	mul.lo.s64 	%rd542, %rd21, %rd541;
	mul.hi.u64 	%rd543, %rd21, %rd541;
	add.cc.s64 	%rd544, %rd542, %rd524;
	addc.cc.s64 	%rd545, %rd543, 0;
	mul.lo.s64 	%rd546, %rd20, %rd541;
	mul.hi.u64 	%rd547, %rd20, %rd541;
	add.cc.s64 	%rd548, %rd545, %rd530;
	addc.cc.s64 	%rd549, %rd463, 0;
	add.cc.s64 	%rd30, %rd548, %rd546;
	addc.cc.s64 	%rd550, %rd549, %rd547;
	mul.lo.s64 	%rd551, %rd19, %rd541;
	mul.hi.u64 	%rd552, %rd19, %rd541;
	add.cc.s64 	%rd553, %rd550, %rd536;
	addc.cc.s64 	%rd554, %rd463, 0;
	add.cc.s64 	%rd31, %rd553, %rd551;
	addc.cc.s64 	%rd555, %rd554, %rd552;
	mul.lo.s64 	%rd556, %rd18, %rd541;
	mul.hi.u64 	%rd557, %rd18, %rd541;
	add.cc.s64 	%rd558, %rd555, %rd538;
	addc.cc.s64 	%rd559, %rd463, 0;
	add.cc.s64 	%rd32, %rd558, %rd556;
	addc.cc.s64 	%rd560, %rd559, %rd557;
	add.s64 	%rd911, %rd540, %rd560;
	setp.gt.u64 	%p36, %rd911, %rd18;
	@%p36 bra 	$L__BB6_14;
	setp.lt.u64 	%p37, %rd911, %rd18;
	mov.u64 	%rd912, %rd32;
	mov.u64 	%rd913, %rd31;
	mov.u64 	%rd914, %rd30;
	@%p37 bra 	$L__BB6_15;
	setp.lt.u64 	%p38, %rd19, %rd32;
	@%p38 bra 	$L__BB6_14;
	setp.gt.u64 	%p39, %rd19, %rd32;
	mov.u64 	%rd912, %rd32;
	mov.u64 	%rd913, %rd31;
	mov.u64 	%rd914, %rd30;
	@%p39 bra 	$L__BB6_15;
	setp.lt.u64 	%p40, %rd20, %rd31;
	@%p40 bra 	$L__BB6_14;
	setp.gt.u64 	%p41, %rd20, %rd31;
	setp.lt.u64 	%p42, %rd30, %rd21;
	or.pred  	%p43, %p41, %p42;
	mov.u64 	%rd912, %rd32;
	mov.u64 	%rd913, %rd31;
	mov.u64 	%rd914, %rd30;
	@%p43 bra 	$L__BB6_15;
$L__BB6_14:
	sub.s64 	%rd914, %rd30, %rd21;
	setp.lt.u64 	%p44, %rd30, %rd21;
	selp.u64 	%rd561, 1, 0, %p44;
	add.s64 	%rd562, %rd20, %rd561;
	sub.s64 	%rd913, %rd31, %rd562;
	setp.lt.u64 	%p45, %rd31, %rd562;
	selp.u64 	%rd563, 1, 0, %p45;
	add.s64 	%rd564, %rd19, %rd563;
	sub.s64 	%rd912, %rd32, %rd564;
	setp.lt.u64 	%p46, %rd32, %rd564;
	selp.u64 	%rd565, 1, 0, %p46;
	add.s64 	%rd566, %rd18, %rd565;
	sub.s64 	%rd911, %rd911, %rd566;
$L__BB6_15:
	ld.const.u64 	%rd42, [P_CONST+24];
	ld.const.u64 	%rd43, [P_CONST+16];
	ld.const.u64 	%rd44, [P_CONST+8];
	ld.const.u64 	%rd45, [P_CONST];
	and.b64  	%rd567, %rd914, 4294967295;
	shr.u64 	%rd568, %rd914, 32;
	mul.lo.s64 	%rd569, %rd22, %rd567;
	mul.lo.s64 	%rd570, %rd23, %rd567;
	mul.lo.s64 	%rd571, %rd22, %rd568;
	shr.u64 	%rd572, %rd569, 32;
	and.b64  	%rd573, %rd570, 4294967295;
	add.s64 	%rd574, %rd572, %rd573;
	and.b64  	%rd575, %rd571, 4294967295;
	add.s64 	%rd576, %rd574, %rd575;
	shr.u64 	%rd577, %rd570, 32;
	mad.lo.s64 	%rd578, %rd23, %rd568, %rd577;
	shr.u64 	%rd579, %rd571, 32;
	add.s64 	%rd580, %rd578, %rd579;
	shr.u64 	%rd581, %rd576, 32;
	shl.b64 	%rd582, %rd576, 32;
	and.b64  	%rd583, %rd569, 4294967295;
	or.b64  	%rd584, %rd582, %rd583;
	add.s64 	%rd585, %rd580, %rd581;
	mul.lo.s64 	%rd586, %rd25, %rd567;
	mul.lo.s64 	%rd587, %rd24, %rd567;
	mul.lo.s64 	%rd588, %rd25, %rd568;
	shr.u64 	%rd589, %rd586, 32;
	and.b64  	%rd590, %rd587, 4294967295;
	add.s64 	%rd591, %rd589, %rd590;
	and.b64  	%rd592, %rd588, 4294967295;
	add.s64 	%rd593, %rd591, %rd592;
	shr.u64 	%rd594, %rd587, 32;
	mad.lo.s64 	%rd595, %rd24, %rd568, %rd594;
	shr.u64 	%rd596, %rd588, 32;
	add.s64 	%rd597, %rd595, %rd596;
	shr.u64 	%rd598, %rd593, 32;
	shl.b64 	%rd599, %rd593, 32;
	and.b64  	%rd600, %rd586, 4294967295;
	or.b64  	%rd601, %rd599, %rd600;
	add.s64 	%rd602, %rd597, %rd598;
	mul.lo.s64 	%rd603, %rd27, %rd567;
	mul.lo.s64 	%rd604, %rd26, %rd567;
	mul.lo.s64 	%rd605, %rd27, %rd568;
	shr.u64 	%rd606, %rd603, 32;
	and.b64  	%rd607, %rd604, 4294967295;
	add.s64 	%rd608, %rd606, %rd607;
	and.b64  	%rd609, %rd605, 4294967295;
	add.s64 	%rd610, %rd608, %rd609;
	shr.u64 	%rd611, %rd604, 32;
	mad.lo.s64 	%rd612, %rd26, %rd568, %rd611;
	shr.u64 	%rd613, %rd605, 32;
	add.s64 	%rd614, %rd612, %rd613;
	shr.u64 	%rd615, %rd610, 32;
	shl.b64 	%rd616, %rd610, 32;
	and.b64  	%rd617, %rd603, 4294967295;
	or.b64  	%rd618, %rd616, %rd617;
	add.s64 	%rd619, %rd614, %rd615;
	mul.lo.s64 	%rd620, %rd29, %rd567;
	mul.lo.s64 	%rd621, %rd28, %rd567;
	mul.lo.s64 	%rd622, %rd29, %rd568;
	shr.u64 	%rd623, %rd620, 32;
	and.b64  	%rd624, %rd621, 4294967295;
	add.s64 	%rd625, %rd623, %rd624;
	and.b64  	%rd626, %rd622, 4294967295;
	add.s64 	%rd627, %rd625, %rd626;
	shr.u64 	%rd628, %rd621, 32;
	mad.lo.s64 	%rd629, %rd28, %rd568, %rd628;
	shr.u64 	%rd630, %rd622, 32;
	add.s64 	%rd631, %rd629, %rd630;
	shr.u64 	%rd632, %rd627, 32;
	shl.b64 	%rd633, %rd627, 32;
	and.b64  	%rd634, %rd620, 4294967295;
	or.b64  	%rd635, %rd633, %rd634;
	add.s64 	%rd636, %rd631, %rd632;
	and.b64  	%rd637, %rd913, 4294967295;
	shr.u64 	%rd638, %rd913, 32;
	mul.lo.s64 	%rd639, %rd22, %rd637;
	mul.lo.s64 	%rd640, %rd23, %rd637;
	mul.lo.s64 	%rd641, %rd22, %rd638;
	shr.u64 	%rd642, %rd639, 32;
	and.b64  	%rd643, %rd640, 4294967295;
	add.s64 	%rd644, %rd642, %rd643;
	and.b64  	%rd645, %rd641, 4294967295;
	add.s64 	%rd646, %rd644, %rd645;
	shr.u64 	%rd647, %rd640, 32;
	mad.lo.s64 	%rd648, %rd23, %rd638, %rd647;
	shr.u64 	%rd649, %rd641, 32;
	add.s64 	%rd650, %rd648, %rd649;
	shr.u64 	%rd651, %rd646, 32;
	shl.b64 	%rd652, %rd646, 32;
	and.b64  	%rd653, %rd639, 4294967295;
	or.b64  	%rd654, %rd652, %rd653;
	add.s64 	%rd655, %rd601, %rd654;
	setp.lt.u64 	%p47, %rd655, %rd601;
	selp.u64 	%rd656, 1, 0, %p47;
	add.s64 	%rd657, %rd650, %rd602;
	add.s64 	%rd658, %rd657, %rd651;
	add.s64 	%rd659, %rd658, %rd656;
	mul.lo.s64 	%rd660, %rd25, %rd637;
	mul.lo.s64 	%rd661, %rd24, %rd637;
	mul.lo.s64 	%rd662, %rd25, %rd638;
	shr.u64 	%rd663, %rd660, 32;
	and.b64  	%rd664, %rd661, 4294967295;
	add.s64 	%rd665, %rd663, %rd664;
	and.b64  	%rd666, %rd662, 4294967295;
	add.s64 	%rd667, %rd665, %rd666;
	shr.u64 	%rd668, %rd661, 32;
	mad.lo.s64 	%rd669, %rd24, %rd638, %rd668;
	shr.u64 	%rd670, %rd662, 32;
	add.s64 	%rd671, %rd669, %rd670;
	shr.u64 	%rd672, %rd667, 32;
	shl.b64 	%rd673, %rd667, 32;
	and.b64  	%rd674, %rd660, 4294967295;
	or.b64  	%rd675, %rd673, %rd674;
	add.s64 	%rd676, %rd618, %rd656;
	add.s64 	%rd677, %rd676, %rd675;
	max.u64 	%rd678, %rd618, %rd676;
	setp.gt.u64 	%p48, %rd678, %rd677;
	selp.u64 	%rd679, 1, 0, %p48;
	add.s64 	%rd680, %rd671, %rd619;
	add.s64 	%rd681, %rd680, %rd672;
	add.s64 	%rd682, %rd681, %rd679;
	mul.lo.s64 	%rd683, %rd27, %rd637;
	mul.lo.s64 	%rd684, %rd26, %rd637;
	mul.lo.s64 	%rd685, %rd27, %rd638;
	shr.u64 	%rd686, %rd683, 32;
	and.b64  	%rd687, %rd684, 4294967295;
	add.s64 	%rd688, %rd686, %rd687;
	and.b64  	%rd689, %rd685, 4294967295;
	add.s64 	%rd690, %rd688, %rd689;
	shr.u64 	%rd691, %rd684, 32;
	mad.lo.s64 	%rd692, %rd26, %rd638, %rd691;
	shr.u64 	%rd693, %rd685, 32;
	add.s64 	%rd694, %rd692, %rd693;
	shr.u64 	%rd695, %rd690, 32;
	shl.b64 	%rd696, %rd690, 32;
	and.b64  	%rd697, %rd683, 4294967295;
	or.b64  	%rd698, %rd696, %rd697;
	add.s64 	%rd699, %rd635, %rd679;
	add.s64 	%rd700, %rd699, %rd698;
	max.u64 	%rd701, %rd635, %rd699;
	setp.gt.u64 	%p49, %rd701, %rd700;
	selp.u64 	%rd702, 1, 0, %p49;
	add.s64 	%rd703, %rd694, %rd636;
	add.s64 	%rd704, %rd703, %rd695;
	add.s64 	%rd705, %rd704, %rd702;
	and.b64  	%rd706, %rd912, 4294967295;
	shr.u64 	%rd707, %rd912, 32;
	mul.lo.s64 	%rd708, %rd22, %rd706;
	mul.lo.s64 	%rd709, %rd23, %rd706;
	mul.lo.s64 	%rd710, %rd22, %rd707;
	shr.u64 	%rd711, %rd708, 32;
	and.b64  	%rd712, %rd709, 4294967295;
	add.s64 	%rd713, %rd711, %rd712;
	and.b64  	%rd714, %rd710, 4294967295;
	add.s64 	%rd715, %rd713, %rd714;
	shr.u64 	%rd716, %rd709, 32;
	mad.lo.s64 	%rd717, %rd23, %rd707, %rd716;
	shr.u64 	%rd718, %rd710, 32;
	add.s64 	%rd719, %rd717, %rd718;
	shr.u64 	%rd720, %rd715, 32;
	shl.b64 	%rd721, %rd715, 32;
	and.b64  	%rd722, %rd708, 4294967295;
	or.b64  	%rd723, %rd721, %rd722;
	add.s64 	%rd724, %rd677, %rd723;
	setp.lt.u64 	%p50, %rd724, %rd677;
	selp.u64 	%rd725, 1, 0, %p50;
	add.s64 	%rd726, %rd719, %rd682;
	add.s64 	%rd727, %rd726, %rd720;
	add.s64 	%rd728, %rd727, %rd725;
	mul.lo.s64 	%rd729, %rd25, %rd706;
	mul.lo.s64 	%rd730, %rd24, %rd706;
	mul.lo.s64 	%rd731, %rd25, %rd707;
	shr.u64 	%rd732, %rd729, 32;
	and.b64  	%rd733, %rd730, 4294967295;
	add.s64 	%rd734, %rd732, %rd733;
	and.b64  	%rd735, %rd731, 4294967295;
	add.s64 	%rd736, %rd734, %rd735;
	shr.u64 	%rd737, %rd730, 32;
	mad.lo.s64 	%rd738, %rd24, %rd707, %rd737;
	shr.u64 	%rd739, %rd731, 32;
	add.s64 	%rd740, %rd738, %rd739;
	shr.u64 	%rd741, %rd736, 32;
	shl.b64 	%rd742, %rd736, 32;
	and.b64  	%rd743, %rd729, 4294967295;
	or.b64  	%rd744, %rd742, %rd743;
	add.s64 	%rd745, %rd700, %rd725;
	add.s64 	%rd746, %rd745, %rd744;
	max.u64 	%rd747, %rd700, %rd745;
	setp.gt.u64 	%p51, %rd747, %rd746;
	selp.u64 	%rd748, 1, 0, %p51;
	add.s64 	%rd749, %rd740, %rd705;
	add.s64 	%rd750, %rd749, %rd741;
	add.s64 	%rd751, %rd750, %rd748;
	and.b64  	%rd752, %rd911, 4294967295;
	shr.u64 	%rd753, %rd911, 32;
	mul.lo.s64 	%rd754, %rd22, %rd752;
	mul.lo.s64 	%rd755, %rd23, %rd752;
	mul.lo.s64 	%rd756, %rd22, %rd753;
	shr.u64 	%rd757, %rd754, 32;
	and.b64  	%rd758, %rd755, 4294967295;
	add.s64 	%rd759, %rd757, %rd758;
	and.b64  	%rd760, %rd756, 4294967295;
	add.s64 	%rd761, %rd759, %rd760;
	shr.u64 	%rd762, %rd755, 32;
	mad.lo.s64 	%rd763, %rd23, %rd753, %rd762;
	shr.u64 	%rd764, %rd756, 32;
	add.s64 	%rd765, %rd763, %rd764;
	shr.u64 	%rd766, %rd761, 32;
	shl.b64 	%rd767, %rd761, 32;
	and.b64  	%rd768, %rd754, 4294967295;
	or.b64  	%rd769, %rd767, %rd768;
	add.s64 	%rd770, %rd746, %rd769;
	setp.lt.u64 	%p52, %rd770, %rd746;
	selp.u64 	%rd771, 1, 0, %p52;
	add.s64 	%rd772, %rd765, %rd751;
	add.s64 	%rd773, %rd772, %rd766;
	add.s64 	%rd774, %rd773, %rd771;
	ld.const.u64 	%rd775, [MU_P];
	mul.lo.s64 	%rd776, %rd775, %rd584;
	mul.lo.s64 	%rd777, %rd45, %rd776;
	mul.hi.u64 	%rd778, %rd45, %rd776;
	add.cc.s64 	%rd779, %rd777, %rd584;
	addc.cc.s64 	%rd780, %rd778, 0;
	mul.lo.s64 	%rd781, %rd44, %rd776;
	mul.hi.u64 	%rd782, %rd44, %rd776;
	mov.b64 	%rd783, 0;
	add.cc.s64 	%rd784, %rd780, %rd655;
	addc.cc.s64 	%rd785, %rd783, 0;
	add.cc.s64 	%rd786, %rd784, %rd781;
	addc.cc.s64 	%rd787, %rd785, %rd782;
	mul.lo.s64 	%rd788, %rd43, %rd776;
	mul.hi.u64 	%rd789, %rd43, %rd776;
	add.cc.s64 	%rd790, %rd787, %rd724;
	addc.cc.s64 	%rd791, %rd783, 0;
	add.cc.s64 	%rd792, %rd790, %rd788;
	addc.cc.s64 	%rd793, %rd791, %rd789;
	mul.lo.s64 	%rd794, %rd42, %rd776;
	mul.hi.u64 	%rd795, %rd42, %rd776;
	add.cc.s64 	%rd796, %rd793, %rd770;
	addc.cc.s64 	%rd797, %rd783, 0;
	add.cc.s64 	%rd798, %rd796, %rd794;
	addc.cc.s64 	%rd799, %rd797, %rd795;
	add.s64 	%rd800, %rd585, %rd799;
	setp.lt.u64 	%p53, %rd800, %rd585;
	selp.u64 	%rd801, 1, 0, %p53;
	add.s64 	%rd802, %rd659, %rd801;
	setp.lt.u64 	%p54, %rd802, %rd659;
	selp.u64 	%rd803, 1, 0, %p54;
	add.s64 	%rd804, %rd728, %rd803;
	setp.lt.u64 	%p55, %rd804, %rd728;
	selp.u64 	%rd805, 1, 0, %p55;
	add.s64 	%rd806, %rd774, %rd805;
	mul.lo.s64 	%rd807, %rd775, %rd786;
	mul.lo.s64 	%rd808, %rd45, %rd807;
	mul.hi.u64 	%rd809, %rd45, %rd807;
	add.cc.s64 	%rd810, %rd808, %rd786;
	addc.cc.s64 	%rd811, %rd809, 0;
	mul.lo.s64 	%rd812, %rd44, %rd807;
	mul.hi.u64 	%rd813, %rd44, %rd807;
	add.cc.s64 	%rd814, %rd811, %rd792;
	addc.cc.s64 	%rd815, %rd783, 0;
	add.cc.s64 	%rd816, %rd814, %rd812;
	addc.cc.s64 	%rd817, %rd815, %rd813;
	mul.lo.s64 	%rd818, %rd43, %rd807;
	mul.hi.u64 	%rd819, %rd43, %rd807;
	add.cc.s64 	%rd820, %rd817, %rd798;
	addc.cc.s64 	%rd821, %rd783, 0;
	add.cc.s64 	%rd822, %rd820, %rd818;
	addc.cc.s64 	%rd823, %rd821, %rd819;
	mul.lo.s64 	%rd824, %rd42, %rd807;
	mul.hi.u64 	%rd825, %rd42, %rd807;
	add.cc.s64 	%rd826, %rd823, %rd800;
	addc.cc.s64 	%rd827, %rd783, 0;
	add.cc.s64 	%rd828, %rd826, %rd824;
	addc.cc.s64 	%rd829, %rd827, %rd825;
	add.s64 	%rd830, %rd802, %rd829;
	setp.lt.u64 	%p56, %rd830, %rd802;
	selp.u64 	%rd831, 1, 0, %p56;
	add.s64 	%rd832, %rd804, %rd831;
	setp.lt.u64 	%p57, %rd832, %rd804;
	selp.u64 	%rd833, 1, 0, %p57;
	add.s64 	%rd834, %rd806, %rd833;
	mul.lo.s64 	%rd835, %rd775, %rd816;
	mul.lo.s64 	%rd836, %rd45, %rd835;
	mul.hi.u64 	%rd837, %rd45, %rd835;
	add.cc.s64 	%rd838, %rd836, %rd816;
	addc.cc.s64 	%rd839, %rd837, 0;
	mul.lo.s64 	%rd840, %rd44, %rd835;
	mul.hi.u64 	%rd841, %rd44, %rd835;
	add.cc.s64 	%rd842, %rd839, %rd822;
	addc.cc.s64 	%rd843, %rd783, 0;
	add.cc.s64 	%rd844, %rd842, %rd840;
	addc.cc.s64 	%rd845, %rd843, %rd841;
	mul.lo.s64 	%rd846, %rd43, %rd835;
	mul.hi.u64 	%rd847, %rd43, %rd835;
	add.cc.s64 	%rd848, %rd845, %rd828;
	addc.cc.s64 	%rd849, %rd783, 0;
	add.cc.s64 	%rd850, %rd848, %rd846;
	addc.cc.s64 	%rd851, %rd849, %rd847;
	mul.lo.s64 	%rd852, %rd42, %rd835;
	mul.hi.u64 	%rd853, %rd42, %rd835;
	add.cc.s64 	%rd854, %rd851, %rd830;
	addc.cc.s64 	%rd855, %rd783, 0;
	add.cc.s64 	%rd856, %rd854, %rd852;
	addc.cc.s64 	%rd857, %rd855, %rd853;
	add.s64 	%rd858, %rd832, %rd857;
	setp.lt.u64 	%p58, %rd858, %rd832;
	selp.u64 	%rd859, 1, 0, %p58;
	add.s64 	%rd860, %rd834, %rd859;
	mul.lo.s64 	%rd861, %rd775, %rd844;
	mul.lo.s64 	%rd862, %rd45, %rd861;
	mul.hi.u64 	%rd863, %rd45, %rd861;
	add.cc.s64 	%rd864, %rd862, %rd844;
	addc.cc.s64 	%rd865, %rd863, 0;
	mul.lo.s64 	%rd866, %rd44, %rd861;
	mul.hi.u64 	%rd867, %rd44, %rd861;
	add.cc.s64 	%rd868, %rd865, %rd850;
	addc.cc.s64 	%rd869, %rd783, 0;
	add.cc.s64 	%rd46, %rd868, %rd866;
	addc.cc.s64 	%rd870, %rd869, %rd867;
	mul.lo.s64 	%rd871, %rd43, %rd861;
	mul.hi.u64 	%rd872, %rd43, %rd861;
	add.cc.s64 	%rd873, %rd870, %rd856;
	addc.cc.s64 	%rd874, %rd783, 0;
	add.cc.s64 	%rd47, %rd873, %rd871;
	addc.cc.s64 	%rd875, %rd874, %rd872;
	mul.lo.s64 	%rd876, %rd42, %rd861;
	mul.hi.u64 	%rd877, %rd42, %rd861;
	add.cc.s64 	%rd878, %rd875, %rd858;
	addc.cc.s64 	%rd879, %rd783, 0;
	add.cc.s64 	%rd48, %rd878, %rd876;
	addc.cc.s64 	%rd880, %rd879, %rd877;
	add.s64 	%rd915, %rd860, %rd880;
	setp.gt.u64 	%p59, %rd915, %rd42;
	@%p59 bra 	$L__BB6_21;
	setp.lt.u64 	%p60, %rd915, %rd42;
	mov.u64 	%rd916, %rd48;
	mov.u64 	%rd917, %rd47;
	mov.u64 	%rd918, %rd46;
	@%p60 bra 	$L__BB6_22;
	setp.lt.u64 	%p61, %rd43, %rd48;
	@%p61 bra 	$L__BB6_21;
	setp.gt.u64 	%p62, %rd43, %rd48;
	mov.u64 	%rd916, %rd48;
	mov.u64 	%rd917, %rd47;
	mov.u64 	%rd918, %rd46;
	@%p62 bra 	$L__BB6_22;
	setp.lt.u64 	%p63, %rd44, %rd47;
	@%p63 bra 	$L__BB6_21;
	setp.gt.u64 	%p64, %rd44, %rd47;
	setp.lt.u64 	%p65, %rd46, %rd45;
	or.pred  	%p66, %p64, %p65;
	mov.u64 	%rd916, %rd48;
	mov.u64 	%rd917, %rd47;
	mov.u64 	%rd918, %rd46;
	@%p66 bra 	$L__BB6_22;
$L__BB6_21:
	sub.s64 	%rd918, %rd46, %rd45;
	setp.lt.u64 	%p67, %rd46, %rd45;
	selp.u64 	%rd881, 1, 0, %p67;
	add.s64 	%rd882, %rd44, %rd881;
	sub.s64 	%rd917, %rd47, %rd882;
	setp.lt.u64 	%p68, %rd47, %rd882;
	selp.u64 	%rd883, 1, 0, %p68;
	add.s64 	%rd884, %rd43, %rd883;
	sub.s64 	%rd916, %rd48, %rd884;
	setp.lt.u64 	%p69, %rd48, %rd884;
	selp.u64 	%rd885, 1, 0, %p69;
	add.s64 	%rd886, %rd42, %rd885;
	sub.s64 	%rd915, %rd915, %rd886;
$L__BB6_22:
	ld.const.u64 	%rd887, [SEVEN_MONT];
	add.s64 	%rd58, %rd918, %rd887;
	setp.ge.u64 	%p70, %rd58, %rd918;
	setp.lt.u64 	%p71, %rd58, %rd918;
	selp.u64 	%rd888, 1, 0, %p71;
	ld.const.u64 	%rd889, [SEVEN_MONT+8];
	add.s64 	%rd890, %rd917, %rd888;
	add.s64 	%rd59, %rd890, %rd889;
	setp.lt.u64 	%p72, %rd59, %rd917;
	setp.eq.s64 	%p73, %rd59, %rd917;
	selp.u32 	%r5, -1, 0, %p73;
	selp.u32 	%r6, -1, 0, %p72;
	selp.b32 	%r7, %r6, %r5, %p70;
	and.b32  	%r9, %r7, 1;
	setp.eq.b32 	%p74, %r9, 1;
	or.pred  	%p75, %p72, %p74;
	selp.u64 	%rd891, 1, 0, %p75;
	ld.const.u64 	%rd892, [SEVEN_MONT+16];
	add.s64 	%rd893, %rd916, %rd891;
	add.s64 	%rd60, %rd893, %rd892;
	setp.ge.u64 	%p76, %rd60, %rd916;
	setp.lt.u64 	%p77, %rd60, %rd916;
	setp.eq.s64 	%p78, %rd60, %rd916;
	selp.u32 	%r10, -1, 0, %p77;
	selp.u32 	%r11, -1, 0, %p78;
	selp.b32 	%r12, %r11, %r10, %p75;
	selp.b32 	%r13, %r12, %r10, %p76;
	and.b32  	%r14, %r13, 1;
	setp.eq.b32 	%p1, %r14, 1;
	cvt.u64.u32 	%rd894, %r13;
	and.b64  	%rd895, %rd894, 1;
	ld.const.u64 	%rd896, [SEVEN_MONT+24];
	add.s64 	%rd897, %rd915, %rd895;
	add.s64 	%rd919, %rd897, %rd896;
	setp.lt.u64 	%p79, %rd919, %rd915;
	@%p79 bra 	$L__BB6_29;
	setp.eq.s64 	%p80, %rd919, %rd915;
	and.pred  	%p81, %p80, %p1;
	setp.gt.u64 	%p82, %rd919, %rd42;
	or.pred  	%p83, %p81, %p82;
	@%p83 bra 	$L__BB6_29;
	setp.lt.u64 	%p84, %rd919, %rd42;
	mov.u64 	%rd920, %rd60;
	mov.u64 	%rd921, %rd59;
	mov.u64 	%rd922, %rd58;
	@%p84 bra 	$L__BB6_30;
	setp.gt.u64 	%p85, %rd60, %rd43;
	@%p85 bra 	$L__BB6_29;
	setp.lt.u64 	%p86, %rd60, %rd43;
	mov.u64 	%rd920, %rd60;
	mov.u64 	%rd921, %rd59;
	mov.u64 	%rd922, %rd58;
	@%p86 bra 	$L__BB6_30;
	setp.gt.u64 	%p87, %rd59, %rd44;
	@%p87 bra 	$L__BB6_29;
	setp.lt.u64 	%p88, %rd59, %rd44;
	setp.lt.u64 	%p89, %rd58, %rd45;
	or.pred  	%p90, %p88, %p89;
	mov.u64 	%rd920, %rd60;
	mov.u64 	%rd921, %rd59;
	mov.u64 	%rd922, %rd58;
	@%p90 bra 	$L__BB6_30;
$L__BB6_29:
	sub.s64 	%rd922, %rd58, %rd45;
	setp.lt.u64 	%p91, %rd58, %rd45;
	selp.u64 	%rd898, 1, 0, %p91;
	add.s64 	%rd899, %rd44, %rd898;
	sub.s64 	%rd921, %rd59, %rd899;
	setp.lt.u64 	%p92, %rd59, %rd899;
	selp.u64 	%rd900, 1, 0, %p92;
	add.s64 	%rd901, %rd43, %rd900;
	sub.s64 	%rd920, %rd60, %rd901;
	setp.lt.u64 	%p93, %rd60, %rd901;
	selp.u64 	%rd902, 1, 0, %p93;
	add.s64 	%rd903, %rd42, %rd902;
	sub.s64 	%rd919, %rd919, %rd903;
$L__BB6_30:
	setp.ne.s64 	%p94, %rd907, %rd919;
	setp.ne.s64 	%p95, %rd908, %rd920;
	or.pred  	%p96, %p94, %p95;
	setp.ne.s64 	%p97, %rd909, %rd921;
	or.pred  	%p98, %p96, %p97;
	setp.gt.u64 	%p99, %rd910, %rd922;
	or.pred  	%p100, %p98, %p99;
	mov.b32 	%r16, 0;
	@%p100 bra 	$L__BB6_32;
	setp.ge.u64 	%p101, %rd910, %rd922;
	selp.u32 	%r16, 1, 0, %p101;
$L__BB6_32:
	ld.param.u64 	%rd905, [_Z14point_is_validPiPK7ECPoint_param_0];
	cvta.to.global.u64 	%rd904, %rd905;
	st.global.u32 	[%rd904], %r16;
	ret;

}
	// .globl	_Z25get_compressed_public_keyPhPK7ECPoint
.visible .entry _Z25get_compressed_public_keyPhPK7ECPoint(
	.param .u64 .ptr .align 1 _Z25get_compressed_public_keyPhPK7ECPoint_param_0,
	.param .u64 .ptr .align 1 _Z25get_compressed_public_keyPhPK7ECPoint_param_1
)
{
	.reg .pred 	%p<2>;
	.reg .b16 	%rs<2>;
	.reg .b64 	%rd<39>;

	ld.param.u64 	%rd1, [_Z25get_compressed_public_keyPhPK7ECPoint_param_0];
	ld.param.u64 	%rd2, [_Z25get_compressed_public_keyPhPK7ECPoint_param_1];
	cvta.to.global.u64 	%rd3, %rd1;
	cvta.to.global.u64 	%rd4, %rd2;
	ld.global.u64 	%rd5, [%rd4+32];
	and.b64  	%rd6, %rd5, 1;
	setp.eq.b64 	%p1, %rd6, 1;
	selp.b16 	%rs1, 3, 2, %p1;
	st.global.u8 	[%rd3], %rs1;
	ld.global.u64 	%rd7, [%rd4+24];
	shr.u64 	%rd8, %rd7, 56;
	st.global.u8 	[%rd3+1], %rd8;
	shr.u64 	%rd9, %rd7, 48;
	st.global.u8 	[%rd3+2], %rd9;
	shr.u64 	%rd10, %rd7, 40;
	st.global.u8 	[%rd3+3], %rd10;
	shr.u64 	%rd11, %rd7, 32;
	st.global.u8 	[%rd3+4], %rd11;
	shr.u64 	%rd12, %rd7, 24;
	st.global.u8 	[%rd3+5], %rd12;
	shr.u64 	%rd13, %rd7, 16;
	st.global.u8 	[%rd3+6], %rd13;
	shr.u64 	%rd14, %rd7, 8;
	st.global.u8 	[%rd3+7], %rd14;
	st.global.u8 	[%rd3+8], %rd7;
	ld.global.u64 	%rd15, [%rd4+16];
	shr.u64 	%rd16, %rd15, 56;
	st.global.u8 	[%rd3+9], %rd16;
	shr.u64 	%rd17, %rd15, 48;
	st.global.u8 	[%rd3+10], %rd17;
	shr.u64 	%rd18, %rd15, 40;
	st.global.u8 	[%rd3+11], %rd18;
	shr.u64 	%rd19, %rd15, 32;
	st.global.u8 	[%rd3+12], %rd19;
	shr.u64 	%rd20, %rd15, 24;
	st.global.u8 	[%rd3+13], %rd20;
	shr.u64 	%rd21, %rd15, 16;
	st.global.u8 	[%rd3+14], %rd21;
	shr.u64 	%rd22, %rd15, 8;
	st.global.u8 	[%rd3+15], %rd22;
	st.global.u8 	[%rd3+16], %rd15;
	ld.global.u64 	%rd23, [%rd4+8];
	shr.u64 	%rd24, %rd23, 56;
	st.global.u8 	[%rd3+17], %rd24;
	shr.u64 	%rd25, %rd23, 48;
	st.global.u8 	[%rd3+18], %rd25;
	shr.u64 	%rd26, %rd23, 40;
	st.global.u8 	[%rd3+19], %rd26;
	shr.u64 	%rd27, %rd23, 32;
	st.global.u8 	[%rd3+20], %rd27;
	shr.u64 	%rd28, %rd23, 24;
	st.global.u8 	[%rd3+21], %rd28;
	shr.u64 	%rd29, %rd23, 16;
	st.global.u8 	[%rd3+22], %rd29;
	shr.u64 	%rd30, %rd23, 8;
	st.global.u8 	[%rd3+23], %rd30;
	st.global.u8 	[%rd3+24], %rd23;
	ld.global.u64 	%rd31, [%rd4];
	shr.u64 	%rd32, %rd31, 56;
	st.global.u8 	[%rd3+25], %rd32;
	shr.u64 	%rd33, %rd31, 48;
	st.global.u8 	[%rd3+26], %rd33;
	shr.u64 	%rd34, %rd31, 40;
	st.global.u8 	[%rd3+27], %rd34;
	shr.u64 	%rd35, %rd31, 32;
	st.global.u8 	[%rd3+28], %rd35;
	shr.u64 	%rd36, %rd31, 24;
	st.global.u8 	[%rd3+29], %rd36;
	shr.u64 	%rd37, %rd31, 16;
	st.global.u8 	[%rd3+30], %rd37;
	shr.u64 	%rd38, %rd31, 8;
	st.global.u8 	[%rd3+31], %rd38;
	st.global.u8 	[%rd3+32], %rd31;
	ret;

}
	// .globl	_Z19test_inverse_kernelPmS_
.visible .entry _Z19test_inverse_kernelPmS_(
	.param .u64 .ptr .align 1 _Z19test_inverse_kernelPmS__param_0,
	.param .u64 .ptr .align 1 _Z19test_inverse_kernelPmS__param_1
)
{
	.reg .pred 	%p<6>;
	.reg .b32 	%r<7>;
	.reg .b64 	%rd<25>;

	ld.param.u64 	%rd11, [_Z19test_inverse_kernelPmS__param_0];
	ld.param.u64 	%rd10, [_Z19test_inverse_kernelPmS__param_1];
	cvta.to.global.u64 	%rd12, %rd11;
	ld.global.u64 	%rd1, [%rd12];
	ld.global.u64 	%rd13, [%rd12+8];
	ld.global.u64 	%rd14, [%rd12+16];
	or.b64  	%rd15, %rd13, %rd14;
	ld.global.u64 	%rd16, [%rd12+24];
	or.b64  	%rd17, %rd15, %rd16;
	or.b64  	%rd18, %rd17, %rd1;
	setp.ne.s64 	%p1, %rd18, 0;
	@%p1 bra 	$L__BB8_2;
	cvta.to.global.u64 	%rd20, %rd10;
	mov.b64 	%rd21, 0;
	st.global.u64 	[%rd20+24], %rd21;
	st.global.u64 	[%rd20+16], %rd21;
	st.global.u64 	[%rd20+8], %rd21;
	st.global.u64 	[%rd20], %rd21;
	ret;
$L__BB8_2:
	add.s64 	%rd22, %rd1, -4294968273;
	mov.b32 	%r6, 0;
	mov.b64 	%rd24, -4294968273;
$L__BB8_3:
	shr.u64 	%rd6, %rd22, 1;
	and.b64  	%rd7, %rd6, 1;
	setp.lt.s32 	%p2, %r6, 1;
	setp.eq.s64 	%p3, %rd7, 0;
	or.pred  	%p4, %p2, %p3;
	@%p4 bra 	$L__BB8_5;
	sub.s32 	%r6, 1, %r6;
	sub.s64 	%rd22, %rd24, %rd6;
	mov.u64 	%rd24, %rd6;
	bra.uni 	$L__BB8_3;
$L__BB8_5:
	add.s32 	%r6, %r6, 1;
	setp.eq.s64 	%p5, %rd7, 0;
	@%p5 bra 	$L__BB8_7;
	sub.s64 	%rd22, %rd6, %rd24;
	bra.uni 	$L__BB8_3;
$L__BB8_7:
	mov.u64 	%rd22, %rd6;
	bra.uni 	$L__BB8_3;

}


// ===== COMPILED SASS (sm_100) =====

	.target	sm_100

	.elftype	@"ET_EXEC"


//--------------------- .note.nv.tkinfo           --------------------------
	.section	.note.nv.tkinfo,"",@"SHT_NOTE"
	.sectionflags	@"SHF_NOTE_NV_TKINFO"
	.tkinfo
        /*0018*/ 	.word	0x00000002
        /*0030*/ 	.string	""
        /*0030*/ 	.string	"ptxas"
        /*0030*/ 	.string	"Cuda compilation tools, release 13.0, V13.0.88"
        /*0030*/ 	.string	"Build cuda_13.0.r13.0/compiler.36424714_0"
        /*0030*/ 	.string	"-arch sm_100 -m 64 "



//--------------------- .note.nv.cuinfo           --------------------------
	.section	.note.nv.cuinfo,"",@"SHT_NOTE"
	.sectionflags	@"SHF_NOTE_NV_CUINFO"
        /*0018*/ 	.short	0x0002
        /*001a*/ 	.short	0x0064
        /*001c*/ 	.short	0x0082
	.zero		2


//--------------------- .nv.info                  --------------------------
	.section	.nv.info,"",@"SHT_CUDA_INFO"
	.align	4


	//----- nvinfo : EIATTR_REGCOUNT
	.align		4
        /*0000*/ 	.byte	0x04, 0x2f
        /*0002*/ 	.short	(.L_17 - .L_16)
	.align		4
.L_16:
        /*0004*/ 	.word	index@(_Z19generate_public_keyPhPKm)
        /*0008*/ 	.word	0x000000a8


	//----- nvinfo : EIATTR_FRAME_SIZE
	.align		4
.L_17:
        /*000c*/ 	.byte	0x04, 0x11
        /*000e*/ 	.short	(.L_19 - .L_18)
	.align		4
.L_18:
        /*0010*/ 	.word	index@(_Z19generate_public_keyPhPKm)
        /*0014*/ 	.word	0x00000020


	//----- nvinfo : EIATTR_REGCOUNT
	.align		4
.L_19:
        /*0018*/ 	.byte	0x04, 0x2f
        /*001a*/ 	.short	(.L_21 - .L_20)
	.align		4
.L_20:
        /*001c*/ 	.word	index@(_Z10point_initP7ECPoint)
        /*0020*/ 	.word	0x00000006


	//----- nvinfo : EIATTR_FRAME_SIZE
	.align		4
.L_21:
        /*0024*/ 	.byte	0x04, 0x11
        /*0026*/ 	.short	(.L_23 - .L_22)
	.align		4
.L_22:
        /*0028*/ 	.word	index@(_Z10point_initP7ECPoint)
        /*002c*/ 	.word	0x00000000


	//----- nvinfo : EIATTR_REGCOUNT
	.align		4
.L_23:
        /*0030*/ 	.byte	0x04, 0x2f
        /*0032*/ 	.short	(.L_25 - .L_24)
	.align		4
.L_24:
        /*0034*/ 	.word	index@(_Z9point_addP7ECPointPKS_S2_)
        /*0038*/ 	.word	0x00000080


	//----- nvinfo : EIATTR_FRAME_SIZE
	.align		4
.L_25:
        /*003c*/ 	.byte	0x04, 0x11
        /*003e*/ 	.short	(.L_27 - .L_26)
	.align		4
.L_26:
        /*0040*/ 	.word	index@(_Z9point_addP7ECPointPKS_S2_)
        /*0044*/ 	.word	0x00000000


	//----- nvinfo : EIATTR_REGCOUNT
	.align		4
.L_27:
        /*0048*/ 	.byte	0x04, 0x2f
        /*004a*/ 	.short	(.L_29 - .L_28)
	.align		4
.L_28:
        /*004c*/ 	.word	index@(_Z12point_doubleP7ECPointPKS_)
        /*0050*/ 	.word	0x0000001e


	//----- nvinfo : EIATTR_FRAME_SIZE
	.align		4
.L_29:
        /*0054*/ 	.byte	0x04, 0x11
        /*0056*/ 	.short	(.L_31 - .L_30)
	.align		4
.L_30:
        /*0058*/ 	.word	index@(_Z12point_doubleP7ECPointPKS_)
        /*005c*/ 	.word	0x00000000


	//----- nvinfo : EIATTR_REGCOUNT
	.align		4
.L_31:
        /*0060*/ 	.byte	0x04, 0x2f
        /*0062*/ 	.short	(.L_33 - .L_32)
	.align		4
.L_32:
        /*0064*/ 	.word	index@(_Z11scalar_multP7ECPointPKmPKS_)
        /*0068*/ 	.word	0x000000a8


	//----- nvinfo : EIATTR_FRAME_SIZE
	.align		4
.L_33:
        /*006c*/ 	.byte	0x04, 0x11
        /*006e*/ 	.short	(.L_35 - .L_34)
	.align		4
.L_34:
        /*0070*/ 	.word	index@($_Z11scalar_multP7ECPointPKmPKS_$_Z18kernel_scalar_multP7ECPointPKmPKS_)
        /*0074*/ 	.word	0x00000020


	//----- nvinfo : EIATTR_FRAME_SIZE
	.align		4
.L_35:
        /*0078*/ 	.byte	0x04, 0x11
        /*007a*/ 	.short	(.L_37 - .L_36)
	.align		4
.L_36:
        /*007c*/ 	.word	index@(_Z11scalar_multP7ECPointPKmPKS_)
        /*0080*/ 	.word	0x00000020


	//----- nvinfo : EIATTR_REGCOUNT
	.align		4
.L_37:
        /*0084*/ 	.byte	0x04, 0x2f
        /*0086*/ 	.short	(.L_39 - .L_38)
	.align		4
.L_38:
        /*0088*/ 	.word	index@(_Z14point_is_validPiPK7ECPoint)
        /*008c*/ 	.word	0x00000048


	//----- nvinfo : EIATTR_FRAME_SIZE
	.align		4
.L_39:
        /*0090*/ 	.byte	0x04, 0x11
        /*0092*/ 	.short	(.L_41 - .L_40)
	.align		4
.L_40:
        /*0094*/ 	.word	index@(_Z14point_is_validPiPK7ECPoint)
        /*0098*/ 	.word	0x00000000


	//----- nvinfo : EIATTR_REGCOUNT
	.align		4
.L_41:
        /*009c*/ 	.byte	0x04, 0x2f
        /*009e*/ 	.short	(.L_43 - .L_42)
	.align		4
.L_42:
        /*00a0*/ 	.word	index@(_Z25get_compressed_public_keyPhPK7ECPoint)
        /*00a4*/ 	.word	0x0000001c


	//----- nvinfo : EIATTR_FRAME_SIZE
	.align		4
.L_43:
        /*00a8*/ 	.byte	0x04, 0x11
        /*00aa*/ 	.short	(.L_45 - .L_44)
	.align		4
.L_44:
        /*00ac*/ 	.word	index@(_Z25get_compressed_public_keyPhPK7ECPoint)
        /*00b0*/ 	.word	0x00000000


	//----- nvinfo : EIATTR_REGCOUNT
	.align		4
.L_45:
        /*00b4*/ 	.byte	0x04, 0x2f
        /*00b6*/ 	.short	(.L_47 - .L_46)
	.align		4
.L_46:
        /*00b8*/ 	.word	index@(_Z19test_inverse_kernelPmS_)
        /*00bc*/ 	.word	0x00000010


	//----- nvinfo : EIATTR_FRAME_SIZE
	.align		4
.L_47:
        /*00c0*/ 	.byte	0x04, 0x11
        /*00c2*/ 	.short	(.L_49 - .L_48)
	.align		4
.L_48:
        /*00c4*/ 	.word	index@(_Z19test_inverse_kernelPmS_)
        /*00c8*/ 	.word	0x00000000


	//----- nvinfo : EIATTR_MIN_STACK_SIZE
	.align		4
.L_49:
        /*00cc*/ 	.byte	0x04, 0x12
        /*00ce*/ 	.short	(.L_51 - .L_50)
	.align		4
.L_50:
        /*00d0*/ 	.word	index@(_Z19test_inverse_kernelPmS_)
        /*00d4*/ 	.word	0x00000000


	//----- nvinfo : EIATTR_MIN_STACK_SIZE
	.align		4
.L_51:
        /*00d8*/ 	.byte	0x04, 0x12
        /*00da*/ 	.short	(.L_53 - .L_52)
	.align		4
.L_52:
        /*00dc*/ 	.word	index@(_Z25get_compressed_public_keyPhPK7ECPoint)
        /*00e0*/ 	.word	0x00000000


	//----- nvinfo : EIATTR_MIN_STACK_SIZE
	.align		4
.L_53:
        /*00e4*/ 	.byte	0x04, 0x12
        /*00e6*/ 	.short	(.L_55 - .L_54)
	.align		4
.L_54:
        /*00e8*/ 	.word	index@(_Z14point_is_validPiPK7ECPoint)
        /*00ec*/ 	.word	0x00000000


	//----- nvinfo : EIATTR_MIN_STACK_SIZE
	.align		4
.L_55:
        /*00f0*/ 	.byte	0x04, 0x12
        /*00f2*/ 	.short	(.L_57 - .L_56)
	.align		4
.L_56:
        /*00f4*/ 	.word	index@(_Z11scalar_multP7ECPointPKmPKS_)
        /*00f8*/ 	.word	0x00000020


	//----- nvinfo : EIATTR_MIN_STACK_SIZE
	.align		4
.L_57:
        /*00fc*/ 	.byte	0x04, 0x12
        /*00fe*/ 	.short	(.L_59 - .L_58)
	.align		4
.L_58:
        /*0100*/ 	.word	index@(_Z12point_doubleP7ECPointPKS_)
        /*0104*/ 	.word	0x00000000


	//----- nvinfo : EIATTR_MIN_STACK_SIZE
	.align		4
.L_59:
        /*0108*/ 	.byte	0x04, 0x12
        /*010a*/ 	.short	(.L_61 - .L_60)
	.align		4
.L_60:
        /*010c*/ 	.word	index@(_Z9point_addP7ECPointPKS_S2_)
        /*0110*/ 	.word	0x00000000


	//----- nvinfo : EIATTR_MIN_STACK_SIZE
	.align		4
.L_61:
        /*0114*/ 	.byte	0x04, 0x12
        /*0116*/ 	.short	(.L_63 - .L_62)
	.align		4
.L_62:
        /*0118*/ 	.word	index@(_Z10point_initP7ECPoint)
        /*011c*/ 	.word	0x00000000


	//----- nvinfo : EIATTR_MIN_STACK_SIZE
	.align		4
.L_63:
        /*0120*/ 	.byte	0x04, 0x12
        /*0122*/ 	.short	(.L_65 - .L_64)
	.align		4
.L_64:
        /*0124*/ 	.word	index@(_Z19generate_public_keyPhPKm)
        /*0128*/ 	.word	0x00000020
.L_65:


//--------------------- .nv.compat                --------------------------
	.section	.nv.compat,"",@"SHT_CUDA_COMPAT_INFO"
	.align	4
        /*0000*/ 	.byte	0x02, 0x09, 0x00, 0x00, 0x02, 0x02, 0x01, 0x00, 0x02, 0x05, 0x05, 0x00, 0x03, 0x07, 0x01, 0x01
        /*0010*/ 	.byte	0x02, 0x03, 0x00, 0x00, 0x02, 0x06, 0x01, 0x00, 0x04, 0x0b, 0x08, 0x00, 0x09, 0x00, 0x00, 0x00
        /*0020*/ 	.byte	0x00, 0x00, 0x00, 0x00


//--------------------- .nv.info._Z19test_inverse_kernelPmS_ --------------------------
	.section	.nv.info._Z19test_inverse_kernelPmS_,"",@"SHT_CUDA_INFO"
	.sectionflags	@""
	.align	4


	//----- nvinfo : EIATTR_CUDA_API_VERSION
	.align		4
        /*0000*/ 	.byte	0x04, 0x37
        /*0002*/ 	.short	(.L_67 - .L_66)
.L_66:
        /*0004*/ 	.word	0x00000082


	//----- nvinfo : EIATTR_KPARAM_INFO
	.align		4
.L_67:
        /*0008*/ 	.byte	0x04, 0x17
        /*000a*/ 	.short	(.L_69 - .L_68)
.L_68:
        /*000c*/ 	.word	0x00000000
        /*0010*/ 	.short	0x0001
        /*0012*/ 	.short	0x0008
        /*0014*/ 	.byte	0x00, 0xf5, 0x21, 0x00


	//----- nvinfo : EIATTR_KPARAM_INFO
	.align		4
.L_69:
        /*0018*/ 	.byte	0x04, 0x17
        /*001a*/ 	.short	(.L_71 - .L_70)
.L_70:
        /*001c*/ 	.word	0x00000000
        /*0020*/ 	.short	0x0000
        /*0022*/ 	.short	0x0000
        /*0024*/ 	.byte	0x00, 0xf5, 0x21, 0x00


	//----- nvinfo : EIATTR_SPARSE_MMA_MASK
	.align		4
.L_71:
        /*0028*/ 	.byte	0x03, 0x50
        /*002a*/ 	.short	0x0000


	//----- nvinfo : EIATTR_MAXREG_COUNT
	.align		4
        /*002c*/ 	.byte	0x03, 0x1b
        /*002e*/ 	.short	0x00ff


	//----- nvinfo : EIATTR_MERCURY_ISA_VERSION
	.align		4
        /*0030*/ 	.byte	0x03, 0x5f
        /*0032*/ 	.short	0x0101


	//----- nvinfo : EIATTR_VRC_CTA_INIT_COUNT
	.align		4
        /*0034*/ 	.byte	0x02, 0x4a
	.zero		1
	.zero		1


	//----- nvinfo : EIATTR_EXIT_INSTR_OFFSETS
	.align		4
        /*0038*/ 	.byte	0x04, 0x1c
        /*003a*/ 	.short	(.L_73 - .L_72)


	//   ....[0]....
.L_72:
        /*003c*/ 	.word	0x00000100


	//----- nvinfo : EIATTR_CBANK_PARAM_SIZE
	.align		4
.L_73:
        /*0040*/ 	.byte	0x03, 0x19
        /*0042*/ 	.short	0x0010


	//----- nvinfo : EIATTR_PARAM_CBANK
	.align		4
        /*0044*/ 	.byte	0x04, 0x0a
        /*0046*/ 	.short	(.L_75 - .L_74)
	.align		4
.L_74:
        /*0048*/ 	.word	index@(.nv.constant0._Z19test_inverse_kernelPmS_)
        /*004c*/ 	.short	0x0380
        /*004e*/ 	.short	0x0010


	//----- nvinfo : EIATTR_SW_WAR
	.align		4
.L_75:
        /*0050*/ 	.byte	0x04, 0x36
        /*0052*/ 	.short	(.L_77 - .L_76)
.L_76:
        /*0054*/ 	.word	0x00000008
.L_77:


//--------------------- .nv.info._Z25get_compressed_public_keyPhPK7ECPoint --------------------------
	.section	.nv.info._Z25get_compressed_public_keyPhPK7ECPoint,"",@"SHT_CUDA_INFO"
	.sectionflags	@""
	.align	4


	//----- nvinfo : EIATTR_CUDA_API_VERSION
	.align		4
        /*0000*/ 	.byte	0x04, 0x37
        /*0002*/ 	.short	(.L_79 - .L_78)
.L_78:
        /*0004*/ 	.word	0x00000082


	//----- nvinfo : EIATTR_KPARAM_INFO
	.align		4
.L_79:
        /*0008*/ 	.byte	0x04, 0x17
        /*000a*/ 	.short	(.L_81 - .L_80)
.L_80:
        /*000c*/ 	.word	0x00000000
        /*0010*/ 	.short	0x0001
        /*0012*/ 	.short	0x0008
        /*0014*/ 	.byte	0x00, 0xf5, 0x21, 0x00


	//----- nvinfo : EIATTR_KPARAM_INFO
	.align		4
.L_81:
        /*0018*/ 	.byte	0x04, 0x17
        /*001a*/ 	.short	(.L_83 - .L_82)
.L_82:
        /*001c*/ 	.word	0x00000000
        /*0020*/ 	.short	0x0000
        /*0022*/ 	.short	0x0000
        /*0024*/ 	.byte	0x00, 0xf5, 0x21, 0x00


	//----- nvinfo : EIATTR_SPARSE_MMA_MASK
	.align		4
.L_83:
        /*0028*/ 	.byte	0x03, 0x50
        /*002a*/ 	.short	0x0000


	//----- nvinfo : EIATTR_MAXREG_COUNT
	.align		4
        /*002c*/ 	.byte	0x03, 0x1b
        /*002e*/ 	.short	0x00ff


	//----- nvinfo : EIATTR_MERCURY_ISA_VERSION
	.align		4
        /*0030*/ 	.byte	0x03, 0x5f
        /*0032*/ 	.short	0x0101


	//----- nvinfo : EIATTR_VRC_CTA_INIT_COUNT
	.align		4
        /*0034*/ 	.byte	0x02, 0x4a
	.zero		1
	.zero		1


	//----- nvinfo : EIATTR_EXIT_INSTR_OFFSETS
	.align		4
        /*0038*/ 	.byte	0x04, 0x1c
        /*003a*/ 	.short	(.L_85 - .L_84)


	//   ....[0]....
.L_84:
        /*003c*/ 	.word	0x00000470


	//----- nvinfo : EIATTR_CBANK_PARAM_SIZE
	.align		4
.L_85:
        /*0040*/ 	.byte	0x03, 0x19
        /*0042*/ 	.short	0x0010


	//----- nvinfo : EIATTR_PARAM_CBANK
	.align		4
        /*0044*/ 	.byte	0x04, 0x0a
        /*0046*/ 	.short	(.L_87 - .L_86)
	.align		4
.L_86:
        /*0048*/ 	.word	index@(.nv.constant0._Z25get_compressed_public_keyPhPK7ECPoint)
        /*004c*/ 	.short	0x0380
        /*004e*/ 	.short	0x0010


	//----- nvinfo : EIATTR_SW_WAR
	.align		4
.L_87:
        /*0050*/ 	.byte	0x04, 0x36
        /*0052*/ 	.short	(.L_89 - .L_88)
.L_88:
        /*0054*/ 	.word	0x00000008
.L_89:


//--------------------- .nv.info._Z14point_is_validPiPK7ECPoint --------------------------
	.section	.nv.info._Z14point_is_validPiPK7ECPoint,"",@"SHT_CUDA_INFO"
	.sectionflags	@""
	.align	4


	//----- nvinfo : EIATTR_CUDA_API_VERSION
	.align		4
        /*0000*/ 	.byte	0x04, 0x37
        /*0002*/ 	.short	(.L_91 - .L_90)
.L_90:
        /*0004*/ 	.word	0x00000082


	//----- nvinfo : EIATTR_KPARAM_INFO
	.align		4
.L_91:
        /*0008*/ 	.byte	0x04, 0x17
        /*000a*/ 	.short	(.L_93 - .L_92)
.L_92:
        /*000c*/ 	.word	0x00000000
        /*0010*/ 	.short	0x0001
        /*0012*/ 	.short	0x0008
        /*0014*/ 	.byte	0x00, 0xf5, 0x21, 0x00


	//----- nvinfo : EIATTR_KPARAM_INFO
	.align		4
.L_93:
        /*0018*/ 	.byte	0x04, 0x17
        /*001a*/ 	.short	(.L_95 - .L_94)
.L_94:
        /*001c*/ 	.word	0x00000000
        /*0020*/ 	.short	0x0000
        /*0022*/ 	.short	0x0000
        /*0024*/ 	.byte	0x00, 0xf5, 0x21, 0x00


	//----- nvinfo : EIATTR_SPARSE_MMA_MASK
	.align		4
.L_95:
        /*0028*/ 	.byte	0x03, 0x50
        /*002a*/ 	.short	0x0000


	//----- nvinfo : EIATTR_MAXREG_COUNT
	.align		4
        /*002c*/ 	.byte	0x03, 0x1b
        /*002e*/ 	.short	0x00ff


	//----- nvinfo : EIATTR_MERCURY_ISA_VERSION
	.align		4
        /*0030*/ 	.byte	0x03, 0x5f
        /*0032*/ 	.short	0x0101


	//----- nvinfo : EIATTR_VRC_CTA_INIT_COUNT
	.align		4
        /*0034*/ 	.byte	0x02, 0x4a
	.zero		1
	.zero		1


	//----- nvinfo : EIATTR_EXIT_INSTR_OFFSETS
	.align		4
        /*0038*/ 	.byte	0x04, 0x1c
        /*003a*/ 	.short	(.L_97 - .L_96)


	//   ....[0]....
.L_96:
        /*003c*/ 	.word	0x00005e40


	//----- nvinfo : EIATTR_CBANK_PARAM_SIZE
	.align		4
.L_97:
        /*0040*/ 	.byte	0x03, 0x19
        /*0042*/ 	.short	0x0010


	//----- nvinfo : EIATTR_PARAM_CBANK
	.align		4
        /*0044*/ 	.byte	0x04, 0x0a
        /*0046*/ 	.short	(.L_99 - .L_98)
	.align		4
.L_98:
        /*0048*/ 	.word	index@(.nv.constant0._Z14point_is_validPiPK7ECPoint)
        /*004c*/ 	.short	0x0380
        /*004e*/ 	.short	0x0010


	//----- nvinfo : EIATTR_SW_WAR
	.align		4
.L_99:
        /*0050*/ 	.byte	0x04, 0x36
        /*0052*/ 	.short	(.L_101 - .L_100)
.L_100:
        /*0054*/ 	.word	0x00000008
.L_101:


//--------------------- .nv.info._Z11scalar_multP7ECPointPKmPKS_ --------------------------
	.section	.nv.info._Z11scalar_multP7ECPointPKmPKS_,"",@"SHT_CUDA_INFO"
	.sectionflags	@""
	.align	4


	//----- nvinfo : EIATTR_CUDA_API_VERSION
	.align		4
        /*0000*/ 	.byte	0x04, 0x37
        /*0002*/ 	.short	(.L_103 - .L_102)
.L_102:
        /*0004*/ 	.word	0x00000082


	//----- nvinfo : EIATTR_KPARAM_INFO
	.align		4
.L_103:
        /*0008*/ 	.byte	0x04, 0x17
        /*000a*/ 	.short	(.L_105 - .L_104)
.L_104:
        /*000c*/ 	.word	0x00000000
        /*0010*/ 	.short	0x0002
        /*0012*/ 	.short	0x0010
        /*0014*/ 	.byte	0x00, 0xf5, 0x21, 0x00


	//----- nvinfo : EIATTR_KPARAM_INFO
	.align		4
.L_105:
        /*0018*/ 	.byte	0x04, 0x17
        /*001a*/ 	.short	(.L_107 - .L_106)
.L_106:
        /*001c*/ 	.word	0x00000000
        /*0020*/ 	.short	0x0001
        /*0022*/ 	.short	0x0008
        /*0024*/ 	.byte	0x00, 0xf5, 0x21, 0x00


	//----- nvinfo : EIATTR_KPARAM_INFO
	.align		4
.L_107:
        /*0028*/ 	.byte	0x04, 0x17
        /*002a*/ 	.short	(.L_109 - .L_108)
.L_108:
        /*002c*/ 	.word	0x00000000
        /*0030*/ 	.short	0x0000
        /*0032*/ 	.short	0x0000
        /*0034*/ 	.byte	0x00, 0xf5, 0x21, 0x00


	//----- nvinfo : EIATTR_SPARSE_MMA_MASK
	.align		4
.L_109:
        /*0038*/ 	.byte	0x03, 0x50
        /*003a*/ 	.short	0x0000


	//----- nvinfo : EIATTR_MAXREG_COUNT
	.align		4
        /*003c*/ 	.byte	0x03, 0x1b
        /*003e*/ 	.short	0x00ff


	//----- nvinfo : EIATTR_MERCURY_ISA_VERSION
	.align		4
        /*0040*/ 	.byte	0x03, 0x5f
        /*0042*/ 	.short	0x0101


	//----- nvinfo : EIATTR_VRC_CTA_INIT_COUNT
	.align		4
        /*0044*/ 	.byte	0x02, 0x4a
	.zero		1
	.zero		1


	//----- nvinfo : EIATTR_EXIT_INSTR_OFFSETS
	.align		4
        /*0048*/ 	.byte	0x04, 0x1c
        /*004a*/ 	.short	(.L_111 - .L_110)


	//   ....[0]....
.L_110:
        /*004c*/ 	.word	0x00000040


	//----- nvinfo : EIATTR_CRS_STACK_SIZE
	.align		4
.L_111:
        /*0050*/ 	.byte	0x04, 0x1e
        /*0052*/ 	.short	(.L_113 - .L_112)
.L_112:
        /*0054*/ 	.word	0x00000000


	//----- nvinfo : EIATTR_CBANK_PARAM_SIZE
	.align		4
.L_113:
        /*0058*/ 	.byte	0x03, 0x19
        /*005a*/ 	.short	0x0018


	//----- nvinfo : EIATTR_PARAM_CBANK
	.align		4
        /*005c*/ 	.byte	0x04, 0x0a
        /*005e*/ 	.short	(.L_115 - .L_114)
	.align		4
.L_114:
        /*0060*/ 	.word	index@(.nv.constant0._Z11scalar_multP7ECPointPKmPKS_)
        /*0064*/ 	.short	0x0380
        /*0066*/ 	.short	0x0018


	//----- nvinfo : EIATTR_SW_WAR
	.align		4
.L_115:
        /*0068*/ 	.byte	0x04, 0x36
        /*006a*/ 	.short	(.L_117 - .L_116)
.L_116:
        /*006c*/ 	.word	0x00000008
.L_117:


//--------------------- .nv.info._Z12point_doubleP7ECPointPKS_ --------------------------
	.section	.nv.info._Z12point_doubleP7ECPointPKS_,"",@"SHT_CUDA_INFO"
	.sectionflags	@""
	.align	4


	//----- nvinfo : EIATTR_CUDA_API_VERSION
	.align		4
        /*0000*/ 	.byte	0x04, 0x37
        /*0002*/ 	.short	(.L_119 - .L_118)
.L_118:
        /*0004*/ 	.word	0x00000082


	//----- nvinfo : EIATTR_KPARAM_INFO
	.align		4
.L_119:
        /*0008*/ 	.byte	0x04, 0x17
        /*000a*/ 	.short	(.L_121 - .L_120)
.L_120:
        /*000c*/ 	.word	0x00000000
        /*0010*/ 	.short	0x0001
        /*0012*/ 	.short	0x0008
        /*0014*/ 	.byte	0x00, 0xf5, 0x21, 0x00


	//----- nvinfo : EIATTR_KPARAM_INFO
	.align		4
.L_121:
        /*0018*/ 	.byte	0x04, 0x17
        /*001a*/ 	.short	(.L_123 - .L_122)
.L_122:
        /*001c*/ 	.word	0x00000000
        /*0020*/ 	.short	0x0000
        /*0022*/ 	.short	0x0000
        /*0024*/ 	.byte	0x00, 0xf5, 0x21, 0x00


	//----- nvinfo : EIATTR_SPARSE_MMA_MASK
	.align		4
.L_123:
        /*0028*/ 	.byte	0x03, 0x50
        /*002a*/ 	.short	0x0000


	//----- nvinfo : EIATTR_MAXREG_COUNT
	.align		4
        /*002c*/ 	.byte	0x03, 0x1b
        /*002e*/ 	.short	0x00ff


	//----- nvinfo : EIATTR_MERCURY_ISA_VERSION
	.align		4
        /*0030*/ 	.byte	0x03, 0x5f
        /*0032*/ 	.short	0x0101


	//----- nvinfo : EIATTR_VRC_CTA_INIT_COUNT
	.align		4
        /*0034*/ 	.byte	0x02, 0x4a
	.zero		1
	.zero		1


	//----- nvinfo : EIATTR_EXIT_INSTR_OFFSETS
	.align		4
        /*0038*/ 	.byte	0x04, 0x1c
        /*003a*/ 	.short	(.L_125 - .L_124)


	//   ....[0]....
.L_124:
        /*003c*/ 	.word	0x00003f30


	//   ....[1]....
        /*0040*/ 	.word	0x00003ff0


	//----- nvinfo : EIATTR_CBANK_PARAM_SIZE
	.align		4
.L_125:
        /*0044*/ 	.byte	0x03, 0x19
        /*0046*/ 	.short	0x0010


	//----- nvinfo : EIATTR_PARAM_CBANK
	.align		4
        /*0048*/ 	.byte	0x04, 0x0a
        /*004a*/ 	.short	(.L_127 - .L_126)
	.align		4
.L_126:
        /*004c*/ 	.word	index@(.nv.constant0._Z12point_doubleP7ECPointPKS_)
        /*0050*/ 	.short	0x0380
        /*0052*/ 	.short	0x0010


	//----- nvinfo : EIATTR_SW_WAR
	.align		4
.L_127:
        /*0054*/ 	.byte	0x04, 0x36
        /*0056*/ 	.short	(.L_129 - .L_128)
.L_128:
        /*0058*/ 	.word	0x00000008
.L_129:


//--------------------- .nv.info._Z9point_addP7ECPointPKS_S2_ --------------------------
	.section	.nv.info._Z9point_addP7ECPointPKS_S2_,"",@"SHT_CUDA_INFO"
	.sectionflags	@""
	.align	4


	//----- nvinfo : EIATTR_CUDA_API_VERSION
	.align		4
        /*0000*/ 	.byte	0x04, 0x37
        /*0002*/ 	.short	(.L_131 - .L_130)
.L_130:
        /*0004*/ 	.word	0x00000082


	//----- nvinfo : EIATTR_KPARAM_INFO
	.align		4
.L_131:
        /*0008*/ 	.byte	0x04, 0x17
        /*000a*/ 	.short	(.L_133 - .L_132)
.L_132:
        /*000c*/ 	.word	0x00000000
        /*0010*/ 	.short	0x0002
        /*0012*/ 	.short	0x0010
        /*0014*/ 	.byte	0x00, 0xf5, 0x21, 0x00


	//----- nvinfo : EIATTR_KPARAM_INFO
	.align		4
.L_133:
        /*0018*/ 	.byte	0x04, 0x17
        /*001a*/ 	.short	(.L_135 - .L_134)
.L_134:
        /*001c*/ 	.word	0x00000000
        /*0020*/ 	.short	0x0001
        /*0022*/ 	.short	0x0008
        /*0024*/ 	.byte	0x00, 0xf5, 0x21, 0x00


	//----- nvinfo : EIATTR_KPARAM_INFO
	.align		4
.L_135:
        /*0028*/ 	.byte	0x04, 0x17
        /*002a*/ 	.short	(.L_137 - .L_136)
.L_136:
        /*002c*/ 	.word	0x00000000
        /*0030*/ 	.short	0x0000
        /*0032*/ 	.short	0x0000
        /*0034*/ 	.byte	0x00, 0xf5, 0x21, 0x00


	//----- nvinfo : EIATTR_SPARSE_MMA_MASK
	.align		4
.L_137:
        /*0038*/ 	.byte	0x03, 0x50
        /*003a*/ 	.short	0x0000


	//----- nvinfo : EIATTR_MAXREG_COUNT
	.align		4
        /*003c*/ 	.byte	0x03, 0x1b
        /*003e*/ 	.short	0x00ff


	//----- nvinfo : EIATTR_MERCURY_ISA_VERSION
	.align		4
        /*0040*/ 	.byte	0x03, 0x5f
        /*0042*/ 	.short	0x0101


	//----- nvinfo : EIATTR_VRC_CTA_INIT_COUNT
	.align		4
        /*0044*/ 	.byte	0x02, 0x4a
	.zero		1
	.zero		1


	//----- nvinfo : EIATTR_EXIT_INSTR_OFFSETS
	.align		4
        /*0048*/ 	.byte	0x04, 0x1c
        /*004a*/ 	.short	(.L_139 - .L_138)


	//   ....[0]....
.L_138:
        /*004c*/ 	.word	0x00018df0


	//   ....[1]....
        /*0050*/ 	.word	0x00018eb0


	//----- nvinfo : EIATTR_CBANK_PARAM_SIZE
	.align		4
.L_139:
        /*0054*/ 	.byte	0x03, 0x19
        /*0056*/ 	.short	0x0018


	//----- nvinfo : EIATTR_PARAM_CBANK
	.align		4
        /*0058*/ 	.byte	0x04, 0x0a
        /*005a*/ 	.short	(.L_141 - .L_140)
	.align		4
.L_140:
        /*005c*/ 	.word	index@(.nv.constant0._Z9point_addP7ECPointPKS_S2_)
        /*0060*/ 	.short	0x0380
        /*0062*/ 	.short	0x0018


	//----- nvinfo : EIATTR_SW_WAR
	.align		4
.L_141:
        /*0064*/ 	.byte	0x04, 0x36
        /*0066*/ 	.short	(.L_143 - .L_142)
.L_142:
        /*0068*/ 	.word	0x00000008
.L_143:


//--------------------- .nv.info._Z10point_initP7ECPoint --------------------------
	.section	.nv.info._Z10point_initP7ECPoint,"",@"SHT_CUDA_INFO"
	.sectionflags	@""
	.align	4


	//----- nvinfo : EIATTR_CUDA_API_VERSION
	.align		4
        /*0000*/ 	.byte	0x04, 0x37
        /*0002*/ 	.short	(.L_145 - .L_144)
.L_144:
        /*0004*/ 	.word	0x00000082


	//----- nvinfo : EIATTR_KPARAM_INFO
	.align		4
.L_145:
        /*0008*/ 	.byte	0x04, 0x17
        /*000a*/ 	.short	(.L_147 - .L_146)
.L_146:
        /*000c*/ 	.word	0x00000000
        /*0010*/ 	.short	0x0000
        /*0012*/ 	.short	0x0000
        /*0014*/ 	.byte	0x00, 0xf5, 0x21, 0x00


	//----- nvinfo : EIATTR_SPARSE_MMA_MASK
	.align		4
.L_147:
        /*0018*/ 	.byte	0x03, 0x50
        /*001a*/ 	.short	0x0000


	//----- nvinfo : EIATTR_MAXREG_COUNT
	.align		4
        /*001c*/ 	.byte	0x03, 0x1b
        /*001e*/ 	.short	0x00ff


	//----- nvinfo : EIATTR_MERCURY_ISA_VERSION
	.align		4
        /*0020*/ 	.byte	0x03, 0x5f
        /*0022*/ 	.short	0x0101


	//----- nvinfo : EIATTR_VRC_CTA_INIT_COUNT
	.align		4
        /*0024*/ 	.byte	0x02, 0x4a
	.zero		1
	.zero		1


	//----- nvinfo : EIATTR_EXIT_INSTR_OFFSETS
	.align		4
        /*0028*/ 	.byte	0x04, 0x1c
        /*002a*/ 	.short	(.L_149 - .L_148)


	//   ....[0]....
.L_148:
        /*002c*/ 	.word	0x000000c0


	//----- nvinfo : EIATTR_CBANK_PARAM_SIZE
	.align		4
.L_149:
        /*0030*/ 	.byte	0x03, 0x19
        /*0032*/ 	.short	0x0008


	//----- nvinfo : EIATTR_PARAM_CBANK
	.align		4
        /*0034*/ 	.byte	0x04, 0x0a
        /*0036*/ 	.short	(.L_151 - .L_150)
	.align		4
.L_150:
        /*0038*/ 	.word	index@(.nv.constant0._Z10point_initP7ECPoint)
        /*003c*/ 	.short	0x0380
        /*003e*/ 	.short	0x0008


	//----- nvinfo : EIATTR_SW_WAR
	.align		4
.L_151:
        /*0040*/ 	.byte	0x04, 0x36
        /*0042*/ 	.short	(.L_153 - .L_152)
.L_152:
        /*0044*/ 	.word	0x00000008
.L_153:


//--------------------- .nv.info._Z19generate_public_keyPhPKm --------------------------
	.section	.nv.info._Z19generate_public_keyPhPKm,"",@"SHT_CUDA_INFO"
	.sectionflags	@""
	.align	4


	//----- nvinfo : EIATTR_CUDA_API_VERSION
	.align		4
        /*0000*/ 	.byte	0x04, 0x37
        /*0002*/ 	.short	(.L_155 - .L_154)
.L_154:
        /*0004*/ 	.word	0x00000082


	//----- nvinfo : EIATTR_KPARAM_INFO
	.align		4
.L_155:
        /*0008*/ 	.byte	0x04, 0x17
        /*000a*/ 	.short	(.L_157 - .L_156)
.L_156:
        /*000c*/ 	.word	0x00000000
        /*0010*/ 	.short	0x0001
        /*0012*/ 	.short	0x0008
        /*0014*/ 	.byte	0x00, 0xf5, 0x21, 0x00


	//----- nvinfo : EIATTR_KPARAM_INFO
	.align		4
.L_157:
        /*0018*/ 	.byte	0x04, 0x17
        /*001a*/ 	.short	(.L_159 - .L_158)
.L_158:
        /*001c*/ 	.word	0x00000000
        /*0020*/ 	.short	0x0000
        /*0022*/ 	.short	0x0000
        /*0024*/ 	.byte	0x00, 0xf5, 0x21, 0x00


	//----- nvinfo : EIATTR_SPARSE_MMA_MASK
	.align		4
.L_159:
        /*0028*/ 	.byte	0x03, 0x50
        /*002a*/ 	.short	0x0000


	//----- nvinfo : EIATTR_MAXREG_COUNT
	.align		4
        /*002c*/ 	.byte	0x03, 0x1b
        /*002e*/ 	.short	0x00ff


	//----- nvinfo : EIATTR_MERCURY_ISA_VERSION
	.align		4
        /*0030*/ 	.byte	0x03, 0x5f
        /*0032*/ 	.short	0x0101


	//----- nvinfo : EIATTR_VRC_CTA_INIT_COUNT
	.align		4
        /*0034*/ 	.byte	0x02, 0x4a
	.zero		1
	.zero		1


	//----- nvinfo : EIATTR_EXIT_INSTR_OFFSETS
	.align		4
        /*0038*/ 	.byte	0x04, 0x1c
        /*003a*/ 	.short	(.L_161 - .L_160)


	//   ....[0]....
.L_160:
        /*003c*/ 	.word	0x000904c0


	//----- nvinfo : EIATTR_CBANK_PARAM_SIZE
	.align		4
.L_161:
        /*0040*/ 	.byte	0x03, 0x19
        /*0042*/ 	.short	0x0010


	//----- nvinfo : EIATTR_PARAM_CBANK
	.align		4
        /*0044*/ 	.byte	0x04, 0x0a
        /*0046*/ 	.short	(.L_163 - .L_162)
	.align		4
.L_162:
        /*0048*/ 	.word	index@(.nv.constant0._Z19generate_public_keyPhPKm)
        /*004c*/ 	.short	0x0380
        /*004e*/ 	.short	0x0010


	//----- nvinfo : EIATTR_SW_WAR
	.align		4
.L_163:
        /*0050*/ 	.byte	0x04, 0x36
        /*0052*/ 	.short	(.L_165 - .L_164)
.L_164:
        /*0054*/ 	.word	0x00000008
.L_165:


//--------------------- .nv.callgraph             --------------------------
	.section	.nv.callgraph,"",@"SHT_CUDA_CALLGRAPH"
	.align	4
	.sectionentsize	8
	.align		4
        /*0000*/ 	.word	0x00000000
	.align		4
        /*0004*/ 	.word	0xffffffff
	.align		4
        /*0008*/ 	.word	0x00000000
	.align		4
        /*000c*/ 	.word	0xfffffffe
	.align		4
        /*0010*/ 	.word	0x00000000
	.align		4
        /*0014*/ 	.word	0xfffffffd
	.align		4
        /*0018*/ 	.word	0x00000000
	.align		4
        /*001c*/ 	.word	0xfffffffc


//--------------------- .nv.constant3             --------------------------
	.section	.nv.constant3,"a",@progbits
	.align	8
.nv.constant3:
	.type		P_CONST,@object
	.size		P_CONST,(N_CONST - P_CONST)
P_CONST:
        /*0000*/ 	.byte	0x2f, 0xfc, 0xff, 0xff, 0xfe, 0xff, 0xff, 0xff, 0xff, 0xff, 0xff, 0xff, 0xff, 0xff, 0xff, 0xff
        /*0010*/ 	.byte	0xff, 0xff, 0xff, 0xff, 0xff, 0xff, 0xff, 0xff, 0xff, 0xff, 0xff, 0xff, 0xff, 0xff, 0xff, 0xff
	.type		N_CONST,@object
	.size		N_CONST,(GX_CONST - N_CONST)
N_CONST:
        /*0020*/ 	.byte	0x41, 0x41, 0x36, 0xd0, 0x8c, 0x5e, 0xd2, 0xbf, 0x3b, 0xa0, 0x48, 0xaf, 0xe6, 0xdc, 0xae, 0xba
        /*0030*/ 	.byte	0xfe, 0xff, 0xff, 0xff, 0xff, 0xff, 0xff, 0xff, 0xff, 0xff, 0xff, 0xff, 0xff, 0xff, 0xff, 0xff
	.type		GX_CONST,@object
	.size		GX_CONST,(GY_CONST - GX_CONST)
GX_CONST:
        /*0040*/ 	.byte	0x98, 0x17, 0xf8, 0x16, 0x5b, 0x81, 0xf2, 0x59, 0xd9, 0x28, 0xce, 0x2d, 0xdb, 0xfc, 0x9b, 0x02
        /*0050*/ 	.byte	0x07, 0x0b, 0x87, 0xce, 0x95, 0x62, 0xa0, 0x55, 0xac, 0xbb, 0xdc, 0xf9, 0x7e, 0x66, 0xbe, 0x79
	.type		GY_CONST,@object
	.size		GY_CONST,(R_MOD_P - GY_CONST)
GY_CONST:
        /*0060*/ 	.byte	0xb8, 0xd4, 0x10, 0xfb, 0x8f, 0xd0, 0x47, 0x9c, 0x19, 0x54, 0x85, 0xa6, 0x48, 0xb4, 0x17, 0xfd
        /*0070*/ 	.byte	0xa8, 0x08, 0x11, 0x0e, 0xfc, 0xfb, 0xa4, 0x5d, 0x65, 0xc4, 0xa3, 0x26, 0x77, 0xda, 0x3a, 0x48
	.type		R_MOD_P,@object
	.size		R_MOD_P,(R2_MOD_P - R_MOD_P)
R_MOD_P:
        /*0080*/ 	.byte	0xd1, 0x03, 0x00, 0x00, 0x01, 0x00, 0x00, 0x00, 0x00, 0x00, 0x00, 0x00, 0x00, 0x00, 0x00, 0x00
        /*0090*/ 	.byte	0x00, 0x00, 0x00, 0x00, 0x00, 0x00, 0x00, 0x00, 0x00, 0x00, 0x00, 0x00, 0x00, 0x00, 0x00, 0x00
	.type		R2_MOD_P,@object
	.size		R2_MOD_P,(R2_MOD_N - R2_MOD_P)
R2_MOD_P:
        /*00a0*/ 	.byte	0xa1, 0x90, 0x0e, 0x00, 0xa2, 0x07, 0x00, 0x00, 0x00, 0x00, 0x00, 0x00, 0x01, 0x00, 0x00, 0x00
        /*00b0*/ 	.byte	0x00, 0x00, 0x00, 0x00, 0x00, 0x00, 0x00, 0x00, 0x00, 0x00, 0x00, 0x00, 0x00, 0x00, 0x00, 0x00
	.type		R2_MOD_N,@object
	.size		R2_MOD_N,(MU_P - R2_MOD_N)
R2_MOD_N:
        /*00c0*/ 	.byte	0x40, 0xd1, 0xd7, 0x67, 0x14, 0xf2, 0x6c, 0x89, 0x78, 0xf8, 0x7c, 0x0e, 0xc2, 0x96, 0x14, 0x74
        /*00d0*/ 	.byte	0xc6, 0x07, 0xcd, 0x5b, 0xe4, 0xf5, 0x97, 0xe6, 0xc5, 0x9b, 0xc6, 0x81, 0xd5, 0x1c, 0x67, 0x9d
	.type		MU_P,@object
	.size		MU_P,(MU_N - MU_P)
MU_P:
        /*00e0*/ 	.byte	0x31, 0x35, 0x25, 0xd2, 0x00, 0x00, 0x00, 0x00
	.type		MU_N,@object
	.size		MU_N,(ZERO - MU_N)
MU_N:
        /*00e8*/ 	.byte	0x3f, 0xb1, 0x88, 0x55, 0x00, 0x00, 0x00, 0x00
	.type		ZERO,@object
	.size		ZERO,(ONE - ZERO)
ZERO:
	.zero		32
	.type		ONE,@object
	.size		ONE,(TWO - ONE)
ONE:
        /*0110*/ 	.byte	0x01, 0x00, 0x00, 0x00, 0x00, 0x00, 0x00, 0x00, 0x00, 0x00, 0x00, 0x00, 0x00, 0x00, 0x00, 0x00
        /*0120*/ 	.byte	0x00, 0x00, 0x00, 0x00, 0x00, 0x00, 0x00, 0x00, 0x00, 0x00, 0x00, 0x00, 0x00, 0x00, 0x00, 0x00
	.type		TWO,@object
	.size		TWO,(THREE - TWO)
TWO:
        /*0130*/ 	.byte	0x02, 0x00, 0x00, 0x00, 0x00, 0x00, 0x00, 0x00, 0x00, 0x00, 0x00, 0x00, 0x00, 0x00, 0x00, 0x00
        /*0140*/ 	.byte	0x00, 0x00, 0x00, 0x00, 0x00, 0x00, 0x00, 0x00, 0x00, 0x00, 0x00, 0x00, 0x00, 0x00, 0x00, 0x00
	.type		THREE,@object
	.size		THREE,(SEVEN - THREE)
THREE:
        /*0150*/ 	.byte	0x03, 0x00, 0x00, 0x00, 0x00, 0x00, 0x00, 0x00, 0x00, 0x00, 0x00, 0x00, 0x00, 0x00, 0x00, 0x00
        /*0160*/ 	.byte	0x00, 0x00, 0x00, 0x00, 0x00, 0x00, 0x00, 0x00, 0x00, 0x00, 0x00, 0x00, 0x00, 0x00, 0x00, 0x00
	.type		SEVEN,@object
	.size		SEVEN,(ONE_MONT - SEVEN)
SEVEN:
        /*0170*/ 	.byte	0x07, 0x00, 0x00, 0x00, 0x00, 0x00, 0x00, 0x00, 0x00, 0x00, 0x00, 0x00, 0x00, 0x00, 0x00, 0x00
        /*0180*/ 	.byte	0x00, 0x00, 0x00, 0x00, 0x00, 0x00, 0x00, 0x00, 0x00, 0x00, 0x00, 0x00, 0x00, 0x00, 0x00, 0x00
	.type		ONE_MONT,@object
	.size		ONE_MONT,(SEVEN_MONT - ONE_MONT)
ONE_MONT:
        /*0190*/ 	.byte	0xd1, 0x03, 0x00, 0x00, 0x01, 0x00, 0x00, 0x00, 0x00, 0x00, 0x00, 0x00, 0x00, 0x00, 0x00, 0x00
        /*01a0*/ 	.byte	0x00, 0x00, 0x00, 0x00, 0x00, 0x00, 0x00, 0x00, 0x00, 0x00, 0x00, 0x00, 0x00, 0x00, 0x00, 0x00
	.type		SEVEN_MONT,@object
	.size		SEVEN_MONT,(.L_15 - SEVEN_MONT)
SEVEN_MONT:
        /*01b0*/ 	.byte	0x97, 0x1a, 0x00, 0x00, 0x07, 0x00, 0x00, 0x00, 0x00, 0x00, 0x00, 0x00, 0x00, 0x00, 0x00, 0x00
        /*01c0*/ 	.byte	0x00, 0x00, 0x00, 0x00, 0x00, 0x00, 0x00, 0x00, 0x00, 0x00, 0x00, 0x00, 0x00, 0x00, 0x00, 0x00
.L_15:


//--------------------- .text._Z19test_inverse_kernelPmS_ --------------------------
	.section	.text._Z19test_inverse_kernelPmS_,"ax",@progbits
	.align	128
        .global         _Z19test_inverse_kernelPmS_
        .type           _Z19test_inverse_kernelPmS_,@function
        .size           _Z19test_inverse_kernelPmS_,(.L_x_557 - _Z19test_inverse_kernelPmS_)
        .other          _Z19test_inverse_kernelPmS_,@"STO_CUDA_ENTRY STV_DEFAULT"
_Z19test_inverse_kernelPmS_:
.text._Z19test_inverse_kernelPmS_:
[----:B------:R-:W-:Y:S08]  /*0000*/  LDC R1, c[0x0][0x37c] ;  /* 0x0000df00ff017b82 */ /* 0x000ff00000000800 */
[----:B------:R-:W0:Y:S01]  /*0010*/  LDC.64 R2, c[0x0][0x380] ;  /* 0x0000e000ff027b82 */ /* 0x000e220000000a00 */
[----:B------:R-:W0:Y:S02]  /*0020*/  LDCU.64 UR4, c[0x0][0x358] ;  /* 0x00006b00ff0477ac */ /* 0x000e240008000a00 */
[----:B0-----:R-:W2:Y:S04]  /*0030*/  LDG.E.64 R6, desc[UR4][R2.64+0x8] ;  /* 0x0000080402067981 */ /* 0x001ea8000c1e1b00 */
[----:B------:R-:W2:Y:S04]  /*0040*/  LDG.E.64 R8, desc[UR4][R2.64+0x10] ;  /* 0x0000100402087981 */ /* 0x000ea8000c1e1b00 */
[----:B------:R-:W2:Y:S04]  /*0050*/  LDG.E.64 R10, desc[UR4][R2.64+0x18] ;  /* 0x00001804020a7981 */ /* 0x000ea8000c1e1b00 */
[----:B------:R-:W3:Y:S01]  /*0060*/  LDG.E.64 R4, desc[UR4][R2.64] ;  /* 0x0000000402047981 */ /* 0x000ee2000c1e1b00 */
[----:B--2---:R-:W-:-:S02]  /*0070*/  LOP3.LUT R13, R10, R6, R8, 0xfe, !PT ;  /* 0x000000060a0d7212 */ /* 0x004fc400078efe08 */
[----:B------:R-:W-:Y:S02]  /*0080*/  LOP3.LUT R7, R11, R7, R9, 0xfe, !PT ;  /* 0x000000070b077212 */ /* 0x000fe400078efe09 */
[----:B---3--:R-:W-:-:S04]  /*0090*/  LOP3.LUT P0, RZ, R13, R4, RZ, 0xfc, !PT ;  /* 0x000000040dff7212 */ /* 0x008fc8000780fcff */
[----:B------:R-:W-:-:S13]  /*00a0*/  LOP3.LUT P0, RZ, R7, R5, RZ, 0xfc, P0 ;  /* 0x0000000507ff7212 */ /* 0x000fda000000fcff */
[----:B------:R-:W0:Y:S02]  /*00b0*/  @!P0 LDC.64 R6, c[0x0][0x388] ;  /* 0x0000e200ff068b82 */ /* 0x000e240000000a00 */
[----:B0-----:R0:W-:Y:S04]  /*00c0*/  @!P0 STG.E.64 desc[UR4][R6.64+0x18], RZ ;  /* 0x000018ff06008986 */ /* 0x0011e8000c101b04 */
[----:B------:R0:W-:Y:S04]  /*00d0*/  @!P0 STG.E.64 desc[UR4][R6.64+0x10], RZ ;  /* 0x000010ff06008986 */ /* 0x0001e8000c101b04 */
[----:B------:R0:W-:Y:S04]  /*00e0*/  @!P0 STG.E.64 desc[UR4][R6.64+0x8], RZ ;  /* 0x000008ff06008986 */ /* 0x0001e8000c101b04 */
[----:B------:R0:W-:Y:S01]  /*00f0*/  @!P0 STG.E.64 desc[UR4][R6.64], RZ ;  /* 0x000000ff06008986 */ /* 0x0001e2000c101b04 */
[----:B------:R-:W-:Y:S05]  /*0100*/  @!P0 EXIT ;  /* 0x000000000000894d */ /* 0x000fea0003800000 */
[----:B------:R-:W-:Y:S01]  /*0110*/  IADD3 R4, P0, PT, R4, -0x3d1, RZ ;  /* 0xfffffc2f04047810 */ /* 0x000fe20007f1e0ff */
[----:B------:R-:W-:Y:S02]  /*0120*/  IMAD.MOV.U32 R0, RZ, RZ, RZ ;  /* 0x000000ffff007224 */ /* 0x000fe400078e00ff */
[----:B------:R-:W-:Y:S01]  /*0130*/  IMAD.MOV.U32 R2, RZ, RZ, -0x3d1 ;  /* 0xfffffc2fff027424 */ /* 0x000fe200078e00ff */
[----:B------:R-:W-:Y:S01]  /*0140*/  IADD3.X R5, PT, PT, R5, -0x2, RZ, P0, !PT ;  /* 0xfffffffe05057810 */ /* 0x000fe200007fe4ff */
[----:B------:R-:W-:-:S08]  /*0150*/  IMAD.MOV.U32 R3, RZ, RZ, -0x2 ;  /* 0xfffffffeff037424 */ /* 0x000fd000078e00ff */
.L_x_0:
[--C-:B0-----:R-:W-:Y:S01]  /*0160*/  SHF.R.U64 R7, R4, 0x1, R5.reuse ;  /* 0x0000000104077819 */ /* 0x101fe20000001205 */
[----:B------:R-:W-:Y:S01]  /*0170*/  IMAD.MOV.U32 R6, RZ, RZ, R0 ;  /* 0x000000ffff067224 */ /* 0x000fe200078e0000 */
[----:B------:R-:W-:Y:S02]  /*0180*/  SHF.R.U32.HI R8, RZ, 0x1, R5 ;  /* 0x00000001ff087819 */ /* 0x000fe40000011605 */
[----:B------:R-:W-:-:S04]  /*0190*/  LOP3.LUT R4, R7, 0x1, RZ, 0xc0, !PT ;  /* 0x0000000107047812 */ /* 0x000fc800078ec0ff */
[----:B------:R-:W-:-:S04]  /*01a0*/  ISETP.NE.U32.AND P0, PT, R4, RZ, PT ;  /* 0x000000ff0400720c */ /* 0x000fc80003f05070 */
[----:B------:R-:W-:-:S04]  /*01b0*/  ISETP.NE.AND.EX P0, PT, RZ, RZ, PT, P0 ;  /* 0x000000ffff00720c */ /* 0x000fc80003f05300 */
[----:B------:R-:W-:-:S13]  /*01c0*/  ISETP.LT.OR P1, PT, R0, 0x1, !P0 ;  /* 0x000000010000780c */ /* 0x000fda0004721670 */
[----:B------:R-:W-:Y:S01]  /*01d0*/  @!P1 IADD3 R4, P2, PT, -R7, R2, RZ ;  /* 0x0000000207049210 */ /* 0x000fe20007f5e1ff */
[----:B------:R-:W-:Y:S01]  /*01e0*/  @!P1 IMAD.MOV.U32 R2, RZ, RZ, R7 ;  /* 0x000000ffff029224 */ /* 0x000fe200078e0007 */
[----:B------:R-:W-:-:S03]  /*01f0*/  @!P1 IADD3 R0, PT, PT, -R0, 0x1, RZ ;  /* 0x0000000100009810 */ /* 0x000fc60007ffe1ff */
[--C-:B------:R-:W-:Y:S02]  /*0200*/  @!P1 IMAD.X R5, R3, 0x1, ~R8.reuse, P2 ;  /* 0x0000000103059824 */ /* 0x100fe400010e0e08 */
[----:B------:R-:W-:Y:S01]  /*0210*/  @!P1 IMAD.MOV.U32 R3, RZ, RZ, R8 ;  /* 0x000000ffff039224 */ /* 0x000fe200078e0008 */
[----:B------:R-:W-:Y:S06]  /*0220*/  @!P1 BRA `(.L_x_0) ;  /* 0xfffffffc00cc9947 */ /* 0x000fec000383ffff */
[----:B------:R-:W-:Y:S01]  /*0230*/  @!P0 IMAD.MOV.U32 R4, RZ, RZ, R7 ;  /* 0x000000ffff048224 */ /* 0x000fe200078e0007 */
[----:B------:R-:W-:Y:S01]  /*0240*/  @P0 IADD3 R4, P1, PT, R7, -R2, RZ ;  /* 0x8000000207040210 */ /* 0x000fe20007f3e0ff */
[----:B------:R-:W-:Y:S02]  /*0250*/  @!P0 IMAD.MOV.U32 R5, RZ, RZ, R8 ;  /* 0x000000ffff058224 */ /* 0x000fe400078e0008 */
[----:B------:R-:W-:Y:S02]  /*0260*/  VIADD R0, R6, 0x1 ;  /* 0x0000000106007836 */ /* 0x000fe40000000000 */
[----:B------:R-:W-:Y:S01]  /*0270*/  @P0 IMAD.X R5, R8, 0x1, ~R3, P1 ;  /* 0x0000000108050824 */ /* 0x000fe200008e0e03 */
[----:B------:R-:W-:Y:S07]  /*0280*/  BRA `(.L_x_0) ;  /* 0xfffffffc00b47947 */ /* 0x000fee000383ffff */
.L_x_1:
[----:B------:R-:W-:-:S00]  /*0290*/  BRA `(.L_x_1) ;  /* 0xfffffffc00fc7947 */ /* 0x000fc0000383ffff */
[----:B------:R-:W-:-:S00]  /*02a0*/  NOP ;  /* 0x0000000000007918 */ /* 0x000fc00000000000 */
        /* <DEDUP_REMOVED lines=13> */
.L_x_557:


//--------------------- .text._Z25get_compressed_public_keyPhPK7ECPoint --------------------------
	.section	.text._Z25get_compressed_public_keyPhPK7ECPoint,"ax",@progbits
	.align	128
        .global         _Z25get_compressed_public_keyPhPK7ECPoint
        .type           _Z25get_compressed_public_keyPhPK7ECPoint,@function
        .size           _Z25get_compressed_public_keyPhPK7ECPoint,(.L_x_558 - _Z25get_compressed_public_keyPhPK7ECPoint)
        .other          _Z25get_compressed_public_keyPhPK7ECPoint,@"STO_CUDA_ENTRY STV_DEFAULT"
_Z25get_compressed_public_keyPhPK7ECPoint:
.text._Z25get_compressed_public_keyPhPK7ECPoint:
[----:B------:R-:W-:Y:S08]  /*0000*/  LDC R1, c[0x0][0x37c] ;  /* 0x0000df00ff017b82 */ /* 0x000ff00000000800 */
[----:B------:R-:W0:Y:S01]  /*0010*/  LDC.64 R4, c[0x0][0x388] ;  /* 0x0000e200ff047b82 */ /* 0x000e220000000a00 */
[----:B------:R-:W0:Y:S02]  /*0020*/  LDCU.64 UR4, c[0x0][0x358] ;  /* 0x00006b00ff0477ac */ /* 0x000e240008000a00 */
[----:B0-----:R-:W2:Y:S05]  /*0030*/  LDG.E R0, desc[UR4][R4.64+0x20] ;  /* 0x0000200404007981 */ /* 0x001eaa000c1e1900 */
[----:B------:R-:W0:Y:S01]  /*0040*/  LDC.64 R2, c[0x0][0x380] ;  /* 0x0000e000ff027b82 */ /* 0x000e220000000a00 */
[----:B------:R-:W-:Y:S01]  /*0050*/  IMAD.MOV.U32 R7, RZ, RZ, 0x3 ;  /* 0x00000003ff077424 */ /* 0x000fe200078e00ff */
[----:B--2---:R-:W-:-:S04]  /*0060*/  LOP3.LUT R0, R0, 0x1, RZ, 0xc0, !PT ;  /* 0x0000000100007812 */ /* 0x004fc800078ec0ff */
[----:B------:R-:W-:-:S04]  /*0070*/  ISETP.NE.U32.AND P0, PT, R0, 0x1, PT ;  /* 0x000000010000780c */ /* 0x000fc80003f05070 */
[----:B------:R-:W-:-:S04]  /*0080*/  ISETP.NE.U32.AND.EX P0, PT, RZ, RZ, PT, P0 ;  /* 0x000000ffff00720c */ /* 0x000fc80003f05100 */
[----:B------:R-:W-:-:S05]  /*0090*/  SEL R7, R7, 0x2, !P0 ;  /* 0x0000000207077807 */ /* 0x000fca0004000000 */
[----:B0-----:R0:W-:Y:S04]  /*00a0*/  STG.E.U8 desc[UR4][R2.64], R7 ;  /* 0x0000000702007986 */ /* 0x0011e8000c101104 */
[----:B------:R-:W2:Y:S02]  /*00b0*/  LDG.E.64 R18, desc[UR4][R4.64+0x18] ;  /* 0x0000180404127981 */ /* 0x000ea4000c1e1b00 */
[--C-:B--2---:R-:W-:Y:S02]  /*00c0*/  SHF.R.U32.HI R17, RZ, 0x18, R19.reuse ;  /* 0x00000018ff117819 */ /* 0x104fe40000011613 */
[----:B------:R1:W-:Y:S01]  /*00d0*/  STG.E.U8 desc[UR4][R2.64+0x4], R19 ;  /* 0x0000041302007986 */ /* 0x0003e2000c101104 */
[--C-:B------:R-:W-:Y:S02]  /*00e0*/  SHF.R.U32.HI R15, RZ, 0x10, R19.reuse ;  /* 0x00000010ff0f7819 */ /* 0x100fe40000011613 */
[--C-:B------:R-:W-:Y:S01]  /*00f0*/  SHF.R.U32.HI R13, RZ, 0x8, R19.reuse ;  /* 0x00000008ff0d7819 */ /* 0x100fe20000011613 */
[----:B------:R-:W-:Y:S01]  /*0100*/  STG.E.U8 desc[UR4][R2.64+0x8], R18 ;  /* 0x0000081202007986 */ /* 0x000fe2000c101104 */
[----:B------:R-:W-:-:S02]  /*0110*/  SHF.R.U64 R25, R18, 0x18, R19 ;  /* 0x0000001812197819 */ /* 0x000fc40000001213 */
[C-C-:B------:R-:W-:Y:S01]  /*0120*/  SHF.R.U64 R11, R18.reuse, 0x10, R19.reuse ;  /* 0x00000010120b7819 */ /* 0x140fe20000001213 */
[----:B------:R2:W-:Y:S01]  /*0130*/  STG.E.U8 desc[UR4][R2.64+0x1], R17 ;  /* 0x0000011102007986 */ /* 0x0005e2000c101104 */
[----:B------:R-:W-:-:S03]  /*0140*/  SHF.R.U64 R9, R18, 0x8, R19 ;  /* 0x0000000812097819 */ /* 0x000fc60000001213 */
[----:B------:R3:W-:Y:S04]  /*0150*/  STG.E.U8 desc[UR4][R2.64+0x2], R15 ;  /* 0x0000020f02007986 */ /* 0x0007e8000c101104 */
[----:B------:R4:W-:Y:S04]  /*0160*/  STG.E.U8 desc[UR4][R2.64+0x3], R13 ;  /* 0x0000030d02007986 */ /* 0x0009e8000c101104 */
[----:B------:R5:W-:Y:S04]  /*0170*/  STG.E.U8 desc[UR4][R2.64+0x5], R25 ;  /* 0x0000051902007986 */ /* 0x000be8000c101104 */
[----:B------:R5:W-:Y:S04]  /*0180*/  STG.E.U8 desc[UR4][R2.64+0x6], R11 ;  /* 0x0000060b02007986 */ /* 0x000be8000c101104 */
[----:B------:R5:W-:Y:S04]  /*0190*/  STG.E.U8 desc[UR4][R2.64+0x7], R9 ;  /* 0x0000070902007986 */ /* 0x000be8000c101104 */
[----:B0-----:R-:W2:Y:S02]  /*01a0*/  LDG.E.64 R6, desc[UR4][R4.64+0x10] ;  /* 0x0000100404067981 */ /* 0x001ea4000c1e1b00 */
[----:B--2---:R-:W-:-:S02]  /*01b0*/  SHF.R.U32.HI R23, RZ, 0x18, R7 ;  /* 0x00000018ff177819 */ /* 0x004fc40000011607 */
[----:B------:R0:W-:Y:S01]  /*01c0*/  STG.E.U8 desc[UR4][R2.64+0xc], R7 ;  /* 0x00000c0702007986 */ /* 0x0001e2000c101104 */
[--C-:B------:R-:W-:Y:S02]  /*01d0*/  SHF.R.U32.HI R21, RZ, 0x10, R7.reuse ;  /* 0x00000010ff157819 */ /* 0x100fe40000011607 */
[--C-:B-1----:R-:W-:Y:S01]  /*01e0*/  SHF.R.U32.HI R19, RZ, 0x8, R7.reuse ;  /* 0x00000008ff137819 */ /* 0x102fe20000011607 */
[----:B------:R-:W-:Y:S01]  /*01f0*/  STG.E.U8 desc[UR4][R2.64+0x10], R6 ;  /* 0x0000100602007986 */ /* 0x000fe2000c101104 */
[C-C-:B------:R-:W-:Y:S02]  /*0200*/  SHF.R.U64 R17, R6.reuse, 0x18, R7.reuse ;  /* 0x0000001806117819 */ /* 0x140fe40000001207 */
[C-C-:B---3--:R-:W-:Y:S01]  /*0210*/  SHF.R.U64 R15, R6.reuse, 0x10, R7.reuse ;  /* 0x00000010060f7819 */ /* 0x148fe20000001207 */
[----:B------:R1:W-:Y:S01]  /*0220*/  STG.E.U8 desc[UR4][R2.64+0x9], R23 ;  /* 0x0000091702007986 */ /* 0x0003e2000c101104 */
[----:B----4-:R-:W-:-:S03]  /*0230*/  SHF.R.U64 R13, R6, 0x8, R7 ;  /* 0x00000008060d7819 */ /* 0x010fc60000001207 */
[----:B------:R2:W-:Y:S04]  /*0240*/  STG.E.U8 desc[UR4][R2.64+0xa], R21 ;  /* 0x00000a1502007986 */ /* 0x0005e8000c101104 */
[----:B------:R3:W-:Y:S04]  /*0250*/  STG.E.U8 desc[UR4][R2.64+0xb], R19 ;  /* 0x00000b1302007986 */ /* 0x0007e8000c101104 */
[----:B------:R4:W-:Y:S04]  /*0260*/  STG.E.U8 desc[UR4][R2.64+0xd], R17 ;  /* 0x00000d1102007986 */ /* 0x0009e8000c101104 */
[----:B------:R4:W-:Y:S04]  /*0270*/  STG.E.U8 desc[UR4][R2.64+0xe], R15 ;  /* 0x00000e0f02007986 */ /* 0x0009e8000c101104 */
[----:B------:R4:W-:Y:S04]  /*0280*/  STG.E.U8 desc[UR4][R2.64+0xf], R13 ;  /* 0x00000f0d02007986 */ /* 0x0009e8000c101104 */
[----:B-----5:R-:W5:Y:S02]  /*0290*/  LDG.E.64 R24, desc[UR4][R4.64+0x8] ;  /* 0x0000080404187981 */ /* 0x020f64000c1e1b00 */
[----:B-----5:R-:W-:-:S02]  /*02a0*/  SHF.R.U32.HI R11, RZ, 0x18, R25 ;  /* 0x00000018ff0b7819 */ /* 0x020fc40000011619 */
[----:B------:R-:W-:Y:S01]  /*02b0*/  STG.E.U8 desc[UR4][R2.64+0x14], R25 ;  /* 0x0000141902007986 */ /* 0x000fe2000c101104 */
[--C-:B------:R-:W-:Y:S02]  /*02c0*/  SHF.R.U32.HI R9, RZ, 0x10, R25.reuse ;  /* 0x00000010ff097819 */ /* 0x100fe40000011619 */
[--C-:B0-----:R-:W-:Y:S01]  /*02d0*/  SHF.R.U32.HI R7, RZ, 0x8, R25.reuse ;  /* 0x00000008ff077819 */ /* 0x101fe20000011619 */
[----:B------:R-:W-:Y:S01]  /*02e0*/  STG.E.U8 desc[UR4][R2.64+0x18], R24 ;  /* 0x0000181802007986 */ /* 0x000fe2000c101104 */
[C-C-:B-1----:R-:W-:Y:S02]  /*02f0*/  SHF.R.U64 R23, R24.reuse, 0x18, R25.reuse ;  /* 0x0000001818177819 */ /* 0x142fe40000001219 */
[C-C-:B--2---:R-:W-:Y:S01]  /*0300*/  SHF.R.U64 R21, R24.reuse, 0x10, R25.reuse ;  /* 0x0000001018157819 */ /* 0x144fe20000001219 */
[----:B------:R0:W-:Y:S01]  /*0310*/  STG.E.U8 desc[UR4][R2.64+0x11], R11 ;  /* 0x0000110b02007986 */ /* 0x0001e2000c101104 */
[----:B---3--:R-:W-:-:S03]  /*0320*/  SHF.R.U64 R19, R24, 0x8, R25 ;  /* 0x0000000818137819 */ /* 0x008fc60000001219 */
[----:B------:R1:W-:Y:S04]  /*0330*/  STG.E.U8 desc[UR4][R2.64+0x12], R9 ;  /* 0x0000120902007986 */ /* 0x0003e8000c101104 */
[----:B------:R2:W-:Y:S04]  /*0340*/  STG.E.U8 desc[UR4][R2.64+0x13], R7 ;  /* 0x0000130702007986 */ /* 0x0005e8000c101104 */
[----:B------:R-:W-:Y:S04]  /*0350*/  STG.E.U8 desc[UR4][R2.64+0x15], R23 ;  /* 0x0000151702007986 */ /* 0x000fe8000c101104 */
[----:B------:R-:W-:Y:S04]  /*0360*/  STG.E.U8 desc[UR4][R2.64+0x16], R21 ;  /* 0x0000161502007986 */ /* 0x000fe8000c101104 */
[----:B------:R-:W-:Y:S04]  /*0370*/  STG.E.U8 desc[UR4][R2.64+0x17], R19 ;  /* 0x0000171302007986 */ /* 0x000fe8000c101104 */
[----:B------:R-:W4:Y:S02]  /*0380*/  LDG.E.64 R4, desc[UR4][R4.64] ;  /* 0x0000000404047981 */ /* 0x000f24000c1e1b00 */
[----:B----4-:R-:W-:-:S02]  /*0390*/  SHF.R.U32.HI R17, RZ, 0x18, R5 ;  /* 0x00000018ff117819 */ /* 0x010fc40000011605 */
[----:B------:R-:W-:Y:S01]  /*03a0*/  STG.E.U8 desc[UR4][R2.64+0x1c], R5 ;  /* 0x00001c0502007986 */ /* 0x000fe2000c101104 */
[--C-:B------:R-:W-:Y:S02]  /*03b0*/  SHF.R.U32.HI R15, RZ, 0x10, R5.reuse ;  /* 0x00000010ff0f7819 */ /* 0x100fe40000011605 */
[--C-:B------:R-:W-:Y:S01]  /*03c0*/  SHF.R.U32.HI R13, RZ, 0x8, R5.reuse ;  /* 0x00000008ff0d7819 */ /* 0x100fe20000011605 */
[----:B------:R-:W-:Y:S01]  /*03d0*/  STG.E.U8 desc[UR4][R2.64+0x20], R4 ;  /* 0x0000200402007986 */ /* 0x000fe2000c101104 */
[C-C-:B0-----:R-:W-:Y:S02]  /*03e0*/  SHF.R.U64 R11, R4.reuse, 0x18, R5.reuse ;  /* 0x00000018040b7819 */ /* 0x141fe40000001205 */
[C-C-:B-1----:R-:W-:Y:S01]  /*03f0*/  SHF.R.U64 R9, R4.reuse, 0x10, R5.reuse ;  /* 0x0000001004097819 */ /* 0x142fe20000001205 */
[----:B------:R-:W-:Y:S01]  /*0400*/  STG.E.U8 desc[UR4][R2.64+0x19], R17 ;  /* 0x0000191102007986 */ /* 0x000fe2000c101104 */
[----:B--2---:R-:W-:-:S03]  /*0410*/  SHF.R.U64 R7, R4, 0x8, R5 ;  /* 0x0000000804077819 */ /* 0x004fc60000001205 */
[----:B------:R-:W-:Y:S04]  /*0420*/  STG.E.U8 desc[UR4][R2.64+0x1a], R15 ;  /* 0x00001a0f02007986 */ /* 0x000fe8000c101104 */
[----:B------:R-:W-:Y:S04]  /*0430*/  STG.E.U8 desc[UR4][R2.64+0x1b], R13 ;  /* 0x00001b0d02007986 */ /* 0x000fe8000c101104 */
[----:B------:R-:W-:Y:S04]  /*0440*/  STG.E.U8 desc[UR4][R2.64+0x1d], R11 ;  /* 0x00001d0b02007986 */ /* 0x000fe8000c101104 */
[----:B------:R-:W-:Y:S04]  /*0450*/  STG.E.U8 desc[UR4][R2.64+0x1e], R9 ;  /* 0x00001e0902007986 */ /* 0x000fe8000c101104 */
[----:B------:R-:W-:Y:S01]  /*0460*/  STG.E.U8 desc[UR4][R2.64+0x1f], R7 ;  /* 0x00001f0702007986 */ /* 0x000fe2000c101104 */
[----:B------:R-:W-:Y:S05]  /*0470*/  EXIT ;  /* 0x000000000000794d */ /* 0x000fea0003800000 */
.L_x_2:
        /* <DEDUP_REMOVED lines=16> */
.L_x_558:


//--------------------- .text._Z14point_is_validPiPK7ECPoint --------------------------
	.section	.text._Z14point_is_validPiPK7ECPoint,"ax",@progbits
	.align	128
        .global         _Z14point_is_validPiPK7ECPoint
        .type           _Z14point_is_validPiPK7ECPoint,@function
        .size           _Z14point_is_validPiPK7ECPoint,(.L_x_559 - _Z14point_is_validPiPK7ECPoint)
        .other          _Z14point_is_validPiPK7ECPoint,@"STO_CUDA_ENTRY STV_DEFAULT"
_Z14point_is_validPiPK7ECPoint:
.text._Z14point_is_validPiPK7ECPoint:
[----:B------:R-:W-:Y:S08]  /*0000*/  LDC R1, c[0x0][0x37c] ;  /* 0x0000df00ff017b82 */ /* 0x000ff00000000800 */
[----:B------:R-:W0:Y:S01]  /*0010*/  LDC.64 R12, c[0x0][0x388] ;  /* 0x0000e200ff0c7b82 */ /* 0x000e220000000a00 */
[----:B------:R-:W0:Y:S02]  /*0020*/  LDCU.64 UR4, c[0x0][0x358] ;  /* 0x00006b00ff0477ac */ /* 0x000e240008000a00 */
[----:B0-----:R-:W2:Y:S01]  /*0030*/  LDG.E R0, desc[UR4][R12.64+0x40] ;  /* 0x000040040c007981 */ /* 0x001ea2000c1e1900 */
[----:B------:R-:W-:Y:S01]  /*0040*/  IMAD.MOV.U32 R5, RZ, RZ, 0x1 ;  /* 0x00000001ff057424 */ /* 0x000fe200078e00ff */
[----:B--2---:R-:W-:-:S13]  /*0050*/  ISETP.NE.AND P0, PT, R0, RZ, PT ;  /* 0x000000ff0000720c */ /* 0x004fda0003f05270 */
[----:B------:R-:W-:Y:S05]  /*0060*/  @P0 BRA `(.L_x_3) ;  /* 0x0000005c006c0947 */ /* 0x000fea0003800000 */
[----:B------:R-:W2:Y:S04]  /*0070*/  LDG.E.64 R40, desc[UR4][R12.64+0x20] ;  /* 0x000020040c287981 */ /* 0x000ea8000c1e1b00 */
[----:B------:R-:W3:Y:S04]  /*0080*/  LDG.E.64 R8, desc[UR4][R12.64+0x28] ;  /* 0x000028040c087981 */ /* 0x000ee8000c1e1b00 */
[----:B------:R-:W3:Y:S04]  /*0090*/  LDG.E.64 R28, desc[UR4][R12.64+0x30] ;  /* 0x000030040c1c7981 */ /* 0x000ee8000c1e1b00 */
[----:B------:R-:W4:Y:S01]  /*00a0*/  LDG.E.64 R16, desc[UR4][R12.64+0x38] ;  /* 0x000038040c107981 */ /* 0x000f22000c1e1b00 */
[----:B------:R-:W-:Y:S01]  /*00b0*/  IMAD.MOV.U32 R21, RZ, RZ, RZ ;  /* 0x000000ffff157224 */ /* 0x000fe200078e00ff */
[----:B------:R-:W0:Y:S01]  /*00c0*/  LDC.64 R24, c[0x3][0xe0] ;  /* 0x00c03800ff187b82 */ /* 0x000e220000000a00 */
[----:B------:R-:W-:-:S02]  /*00d0*/  IMAD.MOV.U32 R7, RZ, RZ, RZ ;  /* 0x000000ffff077224 */ /* 0x000fc400078e00ff */
[----:B------:R-:W-:Y:S02]  /*00e0*/  IMAD.MOV.U32 R43, RZ, RZ, RZ ;  /* 0x000000ffff2b7224 */ /* 0x000fe400078e00ff */
[----:B------:R-:W-:Y:S02]  /*00f0*/  IMAD.MOV.U32 R23, RZ, RZ, RZ ;  /* 0x000000ffff177224 */ /* 0x000fe400078e00ff */
[----:B------:R-:W-:Y:S02]  /*0100*/  IMAD.MOV.U32 R11, RZ, RZ, RZ ;  /* 0x000000ffff0b7224 */ /* 0x000fe400078e00ff */
[----:B------:R-:W-:Y:S02]  /*0110*/  IMAD.MOV.U32 R37, RZ, RZ, RZ ;  /* 0x000000ffff257224 */ /* 0x000fe400078e00ff */
[----:B------:R-:W-:Y:S02]  /*0120*/  IMAD.MOV.U32 R35, RZ, RZ, RZ ;  /* 0x000000ffff237224 */ /* 0x000fe400078e00ff */
[----:B------:R-:W-:-:S02]  /*0130*/  IMAD.MOV.U32 R31, RZ, RZ, RZ ;  /* 0x000000ffff1f7224 */ /* 0x000fc400078e00ff */
[----:B------:R-:W-:Y:S02]  /*0140*/  IMAD.MOV.U32 R57, RZ, RZ, RZ ;  /* 0x000000ffff397224 */ /* 0x000fe400078e00ff */
[----:B--2---:R-:W-:-:S04]  /*0150*/  IMAD.WIDE.U32 R2, R41, R40, RZ ;  /* 0x0000002829027225 */ /* 0x004fc800078e00ff */
[----:B------:R-:W-:Y:S02]  /*0160*/  IMAD.IADD R3, R3, 0x1, R21 ;  /* 0x0000000103037824 */ /* 0x000fe400078e0215 */
[----:B------:R-:W-:-:S03]  /*0170*/  IMAD.WIDE.U32 R32, R40, R40, RZ ;  /* 0x0000002828207225 */ /* 0x000fc600078e00ff */
[C-C-:B------:R-:W-:Y:S01]  /*0180*/  SHF.L.U64.HI R5, R2.reuse, 0x1, R3.reuse ;  /* 0x0000000102057819 */ /* 0x140fe20000010203 */
[C---:B------:R-:W-:Y:S01]  /*0190*/  IMAD.SHL.U32 R55, R2.reuse, 0x2, RZ ;  /* 0x0000000202377824 */ /* 0x040fe200078e00ff */
[----:B------:R-:W-:Y:S01]  /*01a0*/  SHF.R.U64 R2, R2, 0x1f, R3 ;  /* 0x0000001f02027819 */ /* 0x000fe20000001203 */
[----:B------:R-:W-:Y:S01]  /*01b0*/  IMAD.IADD R4, R33, 0x1, R7 ;  /* 0x0000000121047824 */ /* 0x000fe200078e0207 */
[----:B------:R-:W-:Y:S01]  /*01c0*/  SHF.R.U32.HI R0, RZ, 0x1f, R3 ;  /* 0x0000001fff007819 */ /* 0x000fe20000011603 */
[----:B---3--:R-:W-:Y:S01]  /*01d0*/  IMAD.WIDE.U32 R46, R29, R8, RZ ;  /* 0x000000081d2e7225 */ /* 0x008fe200078e00ff */
[----:B------:R-:W-:Y:S02]  /*01e0*/  LOP3.LUT R55, R55, 0xfffffffe, RZ, 0xc0, !PT ;  /* 0xfffffffe37377812 */ /* 0x000fe400078ec0ff */
[----:B------:R-:W-:Y:S01]  /*01f0*/  LOP3.LUT R2, R2, 0xfffffffe, RZ, 0xc0, !PT ;  /* 0xfffffffe02027812 */ /* 0x000fe200078ec0ff */
[----:B------:R-:W-:Y:S01]  /*0200*/  IMAD.IADD R10, R43, 0x1, R47 ;  /* 0x000000012b0a7824 */ /* 0x000fe200078e022f */
[----:B------:R-:W-:Y:S01]  /*0210*/  LOP3.LUT R3, R0, 0x1, RZ, 0xc0, !PT ;  /* 0x0000000100037812 */ /* 0x000fe200078ec0ff */
[----:B------:R-:W-:Y:S01]  /*0220*/  IMAD.WIDE.U32 R6, R28, R9, RZ ;  /* 0x000000091c067225 */ /* 0x000fe200078e00ff */
[----:B------:R-:W-:-:S02]  /*0230*/  IADD3 R55, P0, PT, R55, R4, RZ ;  /* 0x0000000437377210 */ /* 0x000fc40007f1e0ff */
[----:B------:R-:W-:Y:S01]  /*0240*/  LOP3.LUT R5, R5, 0x1, RZ, 0xc0, !PT ;  /* 0x0000000105057812 */ /* 0x000fe200078ec0ff */
[----:B------:R-:W-:-:S04]  /*0250*/  IMAD.WIDE.U32 R2, R41, R41, R2 ;  /* 0x0000002929027225 */ /* 0x000fc800078e0002 */
[----:B------:R-:W-:Y:S02]  /*0260*/  IMAD.X R5, RZ, RZ, R5, P0 ;  /* 0x000000ffff057224 */ /* 0x000fe400000e0605 */
[----:B------:R-:W-:-:S03]  /*0270*/  IMAD.WIDE.U32 R10, R9, R29, R10 ;  /* 0x0000001d090a7225 */ /* 0x000fc600078e000a */
[----:B------:R-:W-:Y:S01]  /*0280*/  IADD3 R22, P0, PT, R5, R2, RZ ;  /* 0x0000000205167210 */ /* 0x000fe20007f1e0ff */
[----:B------:R-:W-:-:S04]  /*0290*/  IMAD.WIDE.U32 R4, R9, R8, RZ ;  /* 0x0000000809047225 */ /* 0x000fc800078e00ff */
[----:B------:R-:W-:Y:S02]  /*02a0*/  IMAD.X R21, R21, 0x1, R3, P0 ;  /* 0x0000000115157824 */ /* 0x000fe400000e0603 */
[----:B------:R-:W-:-:S04]  /*02b0*/  IMAD.WIDE.U32 R2, R8, R8, RZ ;  /* 0x0000000808027225 */ /* 0x000fc800078e00ff */
[----:B------:R-:W-:Y:S02]  /*02c0*/  IMAD.SHL.U32 R0, R4, 0x2, RZ ;  /* 0x0000000204007824 */ /* 0x000fe400078e00ff */
[----:B------:R-:W-:Y:S02]  /*02d0*/  IMAD.IADD R39, R23, 0x1, R7 ;  /* 0x0000000117277824 */ /* 0x000fe400078e0207 */
[----:B------:R-:W-:Y:S01]  /*02e0*/  IMAD.IADD R20, R37, 0x1, R5 ;  /* 0x0000000125147824 */ /* 0x000fe200078e0205 */
[----:B------:R-:W-:Y:S01]  /*02f0*/  LOP3.LUT R0, R0, 0xfffffffe, RZ, 0xc0, !PT ;  /* 0xfffffffe00007812 */ /* 0x000fe200078ec0ff */
[----:B------:R-:W-:Y:S01]  /*0300*/  IMAD.IADD R5, R35, 0x1, R3 ;  /* 0x0000000123057824 */ /* 0x000fe200078e0203 */
[----:B------:R-:W-:Y:S01]  /*0310*/  IADD3 R39, P3, PT, R39, R10, RZ ;  /* 0x0000000a27277210 */ /* 0x000fe20007f7e0ff */
[----:B------:R-:W-:Y:S01]  /*0320*/  IMAD.WIDE.U32 R14, R28, R8, RZ ;  /* 0x000000081c0e7225 */ /* 0x000fe200078e00ff */
[C-C-:B------:R-:W-:Y:S02]  /*0330*/  SHF.L.U64.HI R36, R4.reuse, 0x1, R20.reuse ;  /* 0x0000000104247819 */ /* 0x140fe40000010214 */
[----:B------:R-:W-:Y:S01]  /*0340*/  SHF.R.U64 R3, R4, 0x1f, R20 ;  /* 0x0000001f04037819 */ /* 0x000fe20000001214 */
[----:B------:R-:W-:Y:S01]  /*0350*/  IMAD.WIDE.U32 R18, R28, R40, RZ ;  /* 0x000000281c127225 */ /* 0x000fe200078e00ff */
[----:B------:R-:W-:-:S02]  /*0360*/  IADD3 R0, P4, PT, R0, R5, RZ ;  /* 0x0000000500007210 */ /* 0x000fc40007f9e0ff */
[----:B------:R-:W-:Y:S01]  /*0370*/  SHF.R.U32.HI R20, RZ, 0x1f, R20 ;  /* 0x0000001fff147819 */ /* 0x000fe20000011614 */
[----:B------:R-:W-:Y:S02]  /*0380*/  IMAD.IADD R7, R23, 0x1, R15 ;  /* 0x0000000117077824 */ /* 0x000fe400078e020f */
[----:B------:R-:W-:-:S03]  /*0390*/  IMAD.WIDE.U32 R4, R29, R40, RZ ;  /* 0x000000281d047225 */ /* 0x000fc600078e00ff */
[----:B------:R-:W-:Y:S01]  /*03a0*/  IADD3 R46, P0, P6, R6, R7, R46 ;  /* 0x00000007062e7210 */ /* 0x000fe20007e1e02e */
[----:B------:R-:W-:-:S04]  /*03b0*/  IMAD.WIDE.U32 R26, R28, R41, RZ ;  /* 0x000000291c1a7225 */ /* 0x000fc800078e00ff */
[----:B------:R-:W-:Y:S02]  /*03c0*/  IMAD.IADD R15, R19, 0x1, R23 ;  /* 0x00000001130f7824 */ /* 0x000fe400078e0217 */
[----:B------:R-:W-:Y:S02]  /*03d0*/  IMAD.X R34, R43, 0x1, R11, P3 ;  /* 0x000000012b227824 */ /* 0x000fe400018e060b */
[----:B------:R-:W-:Y:S01]  /*03e0*/  IMAD.WIDE.U32 R10, R8, R40, RZ ;  /* 0x00000028080a7225 */ /* 0x000fe200078e00ff */
[----:B------:R-:W-:-:S03]  /*03f0*/  IADD3 R38, P1, P2, R26, R15, R4 ;  /* 0x0000000f1a267210 */ /* 0x000fc60007a3e004 */
[----:B------:R-:W-:Y:S02]  /*0400*/  IMAD.IADD R30, R5, 0x1, R43 ;  /* 0x00000001051e7824 */ /* 0x000fe400078e022b */
[----:B------:R-:W-:-:S04]  /*0410*/  IMAD.WIDE.U32 R44, R9, R40, RZ ;  /* 0x00000028092c7225 */ /* 0x000fc800078e00ff */
[----:B------:R-:W-:-:S04]  /*0420*/  IMAD.WIDE.U32 R4, R8, R41, RZ ;  /* 0x0000002908047225 */ /* 0x000fc800078e00ff */
[----:B------:R-:W-:Y:S02]  /*0430*/  IMAD.IADD R11, R11, 0x1, R35 ;  /* 0x000000010b0b7824 */ /* 0x000fe400078e0223 */
[----:B------:R-:W-:Y:S02]  /*0440*/  IMAD.MOV.U32 R33, RZ, RZ, RZ ;  /* 0x000000ffff217224 */ /* 0x000fe400078e00ff */
[----:B----4-:R-:W-:Y:S01]  /*0450*/  IMAD.WIDE.U32 R6, R16, R40, RZ ;  /* 0x0000002810067225 */ /* 0x010fe200078e00ff */
[----:B------:R-:W-:Y:S02]  /*0460*/  IADD3 R11, P3, P5, R4, R11, R44 ;  /* 0x0000000b040b7210 */ /* 0x000fe40007d7e02c */
[----:B------:R-:W-:Y:S01]  /*0470*/  LOP3.LUT R4, R36, 0x1, RZ, 0xc0, !PT ;  /* 0x0000000124047812 */ /* 0x000fe200078ec0ff */
[----:B------:R-:W-:Y:S01]  /*0480*/  IMAD.WIDE.U32 R48, R16, R41, RZ ;  /* 0x0000002910307225 */ /* 0x000fe200078e00ff */
[----:B------:R-:W-:-:S03]  /*0490*/  IADD3.X R16, PT, PT, RZ, RZ, RZ, P0, P6 ;  /* 0x000000ffff107210 */ /* 0x000fc600007ec4ff */
[----:B------:R-:W-:-:S04]  /*04a0*/  IMAD.WIDE.U32 R50, R17, R40, RZ ;  /* 0x0000002811327225 */ /* 0x000fc800078e00ff */
[----:B------:R-:W-:Y:S01]  /*04b0*/  IMAD.IADD R19, R7, 0x1, R33 ;  /* 0x0000000107137824 */ /* 0x000fe200078e0221 */
[----:B------:R-:W-:Y:S01]  /*04c0*/  SHF.R.U32.HI R7, RZ, 0x1f, R11 ;  /* 0x0000001fff077819 */ /* 0x000fe2000001160b */
[----:B------:R-:W-:Y:S01]  /*04d0*/  IMAD.WIDE.U32 R28, R41, R29, R30 ;  /* 0x0000001d291c7225 */ /* 0x000fe200078e001e */
[----:B------:R-:W-:Y:S02]  /*04e0*/  IADD3.X R31, PT, PT, RZ, RZ, RZ, P1, P2 ;  /* 0x000000ffff1f7210 */ /* 0x000fe40000fe44ff */
[----:B------:R-:W-:Y:S01]  /*04f0*/  IADD3 R19, P1, P2, R48, R19, R50 ;  /* 0x0000001330137210 */ /* 0x000fe20007a3e032 */
[----:B------:R-:W-:Y:S01]  /*0500*/  IMAD.IADD R23, R23, 0x1, R27 ;  /* 0x0000000117177824 */ /* 0x000fe200078e021b */
[----:B------:R-:W-:Y:S01]  /*0510*/  IADD3 R15, P0, PT, R7, R18, RZ ;  /* 0x00000012070f7210 */ /* 0x000fe20007f1e0ff */
[----:B------:R-:W1:Y:S01]  /*0520*/  LDC.64 R26, c[0x3][RZ] ;  /* 0x00c00000ff1a7b82 */ /* 0x000e620000000a00 */
[----:B------:R-:W-:Y:S01]  /*0530*/  IADD3.X R53, PT, PT, RZ, RZ, RZ, P1, P2 ;  /* 0x000000ffff357210 */ /* 0x000fe20000fe44ff */
[----:B------:R-:W-:Y:S01]  /*0540*/  IMAD.IADD R8, R43, 0x1, R29 ;  /* 0x000000012b087824 */ /* 0x000fe200078e021d */
[----:B------:R-:W-:Y:S01]  /*0550*/  IADD3 R23, P2, P1, R31, R28, R23 ;  /* 0x0000001c1f177210 */ /* 0x000fe2000795e017 */
[----:B------:R-:W-:Y:S01]  /*0560*/  IMAD.X R31, RZ, RZ, R38, P0 ;  /* 0x000000ffff1f7224 */ /* 0x000fe200000e0626 */
[----:B------:R-:W-:Y:S01]  /*0570*/  ISETP.GT.U32.AND P0, PT, R18, R15, PT ;  /* 0x0000000f1200720c */ /* 0x000fe20003f04070 */
[----:B------:R-:W-:Y:S01]  /*0580*/  IMAD.X R4, RZ, RZ, R4, P4 ;  /* 0x000000ffff047224 */ /* 0x000fe200020e0604 */
[----:B------:R-:W-:Y:S01]  /*0590*/  IADD3 R43, P4, PT, R15, R2, RZ ;  /* 0x000000020f2b7210 */ /* 0x000fe20007f9e0ff */
[----:B------:R-:W-:Y:S01]  /*05a0*/  IMAD.IADD R50, R51, 0x1, R57 ;  /* 0x0000000133327824 */ /* 0x000fe200078e0239 */
[----:B------:R-:W-:Y:S01]  /*05b0*/  ISETP.GT.U32.AND.EX P0, PT, R38, R31, PT, P0 ;  /* 0x0000001f2600720c */ /* 0x000fe20003f04100 */
[----:B------:R-:W-:Y:S01]  /*05c0*/  IMAD.MOV.U32 R51, RZ, RZ, RZ ;  /* 0x000000ffff337224 */ /* 0x000fe200078e00ff */
[----:B------:R-:W-:Y:S01]  /*05d0*/  LOP3.LUT R29, R20, 0x1, RZ, 0xc0, !PT ;  /* 0x00000001141d7812 */ /* 0x000fe200078ec0ff */
[-C--:B0-----:R-:W-:Y:S01]  /*05e0*/  IMAD R20, R55, R24.reuse, RZ ;  /* 0x0000001837147224 */ /* 0x081fe200078e02ff */
[----:B------:R-:W-:Y:S01]  /*05f0*/  SEL R2, R18, R15, P0 ;  /* 0x0000000f12027207 */ /* 0x000fe20000000000 */
[----:B------:R-:W-:Y:S01]  /*0600*/  IMAD.X R15, R31, 0x1, R0, P4 ;  /* 0x000000011f0f7824 */ /* 0x000fe200020e0600 */
[----:B------:R-:W-:Y:S01]  /*0610*/  LOP3.LUT R28, R3, 0xfffffffe, RZ, 0xc0, !PT ;  /* 0xfffffffe031c7812 */ /* 0x000fe200078ec0ff */
[----:B------:R-:W-:Y:S01]  /*0620*/  IMAD R47, R32, R25, R20 ;  /* 0x00000019202f7224 */ /* 0x000fe200078e0214 */
[----:B------:R-:W-:Y:S01]  /*0630*/  ISETP.GT.U32.AND P6, PT, R2, R43, PT ;  /* 0x0000002b0200720c */ /* 0x000fe20003fc4070 */
[----:B------:R-:W-:Y:S01]  /*0640*/  IMAD.WIDE.U32 R2, R32, R24, RZ ;  /* 0x0000001820027225 */ /* 0x000fe200078e00ff */
[----:B------:R-:W-:-:S02]  /*0650*/  SEL R0, R38, R31, P0 ;  /* 0x0000001f26007207 */ /* 0x000fc40000000000 */
[----:B------:R-:W-:Y:S01]  /*0660*/  IADD3 R48, P4, PT, R43, R18, RZ ;  /* 0x000000122b307210 */ /* 0x000fe20007f9e0ff */
[----:B------:R-:W-:Y:S01]  /*0670*/  IMAD.WIDE.U32 R28, R9, R9, R28 ;  /* 0x00000009091c7225 */ /* 0x000fe200078e001c */
[----:B------:R-:W-:-:S03]  /*0680*/  ISETP.GT.U32.AND.EX P0, PT, R0, R15, PT, P6 ;  /* 0x0000000f0000720c */ /* 0x000fc60003f04160 */
[----:B------:R-:W-:Y:S01]  /*0690*/  IMAD.IADD R20, R3, 0x1, R47 ;  /* 0x0000000103147824 */ /* 0x000fe200078e022f */
[----:B------:R-:W-:Y:S01]  /*06a0*/  IADD3.X R3, PT, PT, RZ, R8, RZ, P2, P1 ;  /* 0x00000008ff037210 */ /* 0x000fe200017e24ff */
[----:B------:R-:W-:Y:S01]  /*06b0*/  IMAD.IADD R18, R37, 0x1, R29 ;  /* 0x0000000125127824 */ /* 0x000fe200078e021d */
[----:B------:R-:W-:Y:S01]  /*06c0*/  IADD3 R4, P2, P6, R4, R28, R23 ;  /* 0x0000001c04047210 */ /* 0x000fe20007e5e017 */
[-C--:B-1----:R-:W-:Y:S01]  /*06d0*/  IMAD.WIDE.U32 R30, R20, R26.reuse, RZ ;  /* 0x0000001a141e7225 */ /* 0x082fe200078e00ff */
[----:B------:R-:W0:Y:S01]  /*06e0*/  LDC.64 R28, c[0x3][0x8] ;  /* 0x00c00200ff1c7b82 */ /* 0x000e220000000a00 */
[----:B------:R-:W-:Y:S02]  /*06f0*/  SEL R47, RZ, 0x1, !P0 ;  /* 0x00000001ff2f7807 */ /* 0x000fe40004000000 */
[----:B------:R-:W-:Y:S01]  /*0700*/  ISETP.GE.U32.AND P1, PT, R48, R43, PT ;  /* 0x0000002b3000720c */ /* 0x000fe20003f26070 */
[----:B------:R-:W-:Y:S01]  /*0710*/  IMAD.WIDE.U32 R42, R2, R26, RZ ;  /* 0x0000001a022a7225 */ /* 0x000fe200078e00ff */
[----:B------:R-:W-:-:S02]  /*0720*/  IADD3.X R18, PT, PT, RZ, R18, R3, P2, P6 ;  /* 0x00000012ff127210 */ /* 0x000fc400017ec403 */
[----:B------:R-:W-:Y:S01]  /*0730*/  IADD3 R23, P0, P2, R23, R4, R47 ;  /* 0x0000000417177210 */ /* 0x000fe20007a1e02f */
[----:B------:R-:W-:Y:S01]  /*0740*/  IMAD.WIDE.U32 R30, P6, R2, R27, R30 ;  /* 0x0000001b021e7225 */ /* 0x000fe200078c001e */
[----:B------:R-:W-:Y:S02]  /*0750*/  SHF.L.U64.HI R4, R10, 0x1, R11 ;  /* 0x000000010a047819 */ /* 0x000fe4000001020b */
[----:B------:R-:W-:Y:S01]  /*0760*/  IADD3.X R18, PT, PT, R3, R18, RZ, P0, P2 ;  /* 0x0000001203127210 */ /* 0x000fe200007e44ff */
[----:B------:R-:W-:Y:S01]  /*0770*/  IMAD.IADD R3, R33, 0x1, R49 ;  /* 0x0000000121037824 */ /* 0x000fe200078e0231 */
[----:B------:R-:W-:Y:S01]  /*0780*/  IADD3 R0, P0, PT, R43, R30, RZ ;  /* 0x0000001e2b007210 */ /* 0x000fe20007f1e0ff */
[----:B------:R-:W-:Y:S01]  /*0790*/  IMAD.X R33, RZ, RZ, RZ, P6 ;  /* 0x000000ffff217224 */ /* 0x000fe200030e06ff */
[----:B------:R-:W-:Y:S01]  /*07a0*/  IADD3 RZ, P2, PT, R32, R42, RZ ;  /* 0x0000002a20ff7210 */ /* 0x000fe20007f5e0ff */
[----:B------:R-:W-:Y:S02]  /*07b0*/  IMAD.MOV.U32 R32, RZ, RZ, R31 ;  /* 0x000000ffff207224 */ /* 0x000fe400078e001f */
[----:B------:R-:W-:Y:S01]  /*07c0*/  IMAD.WIDE.U32 R50, R41, R17, R50 ;  /* 0x0000001129327225 */ /* 0x000fe200078e0032 */
[----:B------:R-:W-:-:S03]  /*07d0*/  IADD3.X RZ, P2, PT, R55, R0, RZ, P2, !PT ;  /* 0x0000000037ff7210 */ /* 0x000fc6000175e4ff */
[----:B------:R-:W-:-:S04]  /*07e0*/  IMAD.WIDE.U32.X R32, R20, R27, R32, P0 ;  /* 0x0000001b14207225 */ /* 0x000fc800000e0420 */
[----:B------:R-:W-:Y:S01]  /*07f0*/  IMAD.X R38, R15, 0x1, R38, P4 ;  /* 0x000000010f267824 */ /* 0x000fe200020e0626 */
[----:B------:R-:W-:Y:S01]  /*0800*/  IADD3 R3, P0, P4, R53, R50, R3 ;  /* 0x0000003235037210 */ /* 0x000fe20007c1e003 */
[----:B------:R-:W-:Y:S01]  /*0810*/  IMAD.IADD R17, R57, 0x1, R51 ;  /* 0x0000000139117824 */ /* 0x000fe200078e0233 */
[----:B------:R-:W-:Y:S01]  /*0820*/  IADD3.X R51, P2, PT, RZ, R32, RZ, P2, !PT ;  /* 0x00000020ff337210 */ /* 0x000fe2000175e4ff */
[----:B0-----:R-:W-:Y:S01]  /*0830*/  IMAD.WIDE.U32 R30, R20, R28, RZ ;  /* 0x0000001c141e7225 */ /* 0x001fe200078e00ff */
[----:B------:R-:W-:Y:S02]  /*0840*/  ISETP.GE.U32.AND.EX P1, PT, R38, R15, PT, P1 ;  /* 0x0000000f2600720c */ /* 0x000fe40003f26110 */
[----:B------:R-:W-:Y:S01]  /*0850*/  IADD3.X R17, PT, PT, RZ, R17, RZ, P0, P4 ;  /* 0x00000011ff117210 */ /* 0x000fe200007e84ff */
[----:B------:R-:W-:Y:S01]  /*0860*/  IMAD.X R49, RZ, RZ, R33, P2 ;  /* 0x000000ffff317224 */ /* 0x000fe200010e0621 */
[----:B------:R-:W-:Y:S01]  /*0870*/  IADD3 R8, P4, P6, R16, R39, R3 ;  /* 0x0000002710087210 */ /* 0x000fe20007e9e003 */
[----:B------:R-:W-:Y:S01]  /*0880*/  IMAD.IADD R35, R35, 0x1, R5 ;  /* 0x0000000123237824 */ /* 0x000fe200078e0205 */
[----:B------:R-:W-:Y:S01]  /*0890*/  IADD3 R47, P2, PT, R47, R6, RZ ;  /* 0x000000062f2f7210 */ /* 0x000fe20007f5e0ff */
[----:B------:R-:W-:Y:S01]  /*08a0*/  IMAD.IADD R44, R45, 0x1, R37 ;  /* 0x000000012d2c7824 */ /* 0x000fe200078e0225 */
[----:B------:R-:W-:Y:S01]  /*08b0*/  IADD3.X R43, PT, PT, RZ, R34, R17, P4, P6 ;  /* 0x00000022ff2b7210 */ /* 0x000fe200027ec411 */
[----:B------:R-:W-:Y:S01]  /*08c0*/  IMAD.WIDE.U32 R32, P4, R2, R29, R30 ;  /* 0x0000001d02207225 */ /* 0x000fe2000788001e */
[----:B------:R-:W-:-:S02]  /*08d0*/  SEL R0, RZ, 0x1, P1 ;  /* 0x00000001ff007807 */ /* 0x000fc40000800000 */
[----:B------:R-:W-:Y:S01]  /*08e0*/  LEA R51, P0, R10, R51, 0x1 ;  /* 0x000000330a337211 */ /* 0x000fe200078008ff */
[----:B------:R-:W-:Y:S01]  /*08f0*/  IMAD.X R30, RZ, RZ, R19, P2 ;  /* 0x000000ffff1e7224 */ /* 0x000fe200010e0613 */
[----:B------:R-:W-:Y:S01]  /*0900*/  ISETP.GT.U32.AND P1, PT, R6, R47, PT ;  /* 0x0000002f0600720c */ /* 0x000fe20003f24070 */
[----:B------:R-:W-:Y:S01]  /*0910*/  IMAD.WIDE.U32 R10, R2, R28, RZ ;  /* 0x0000001c020a7225 */ /* 0x000fe200078e00ff */
[----:B------:R-:W-:Y:S02]  /*0920*/  IADD3 R15, P6, PT, R47, R14, RZ ;  /* 0x0000000e2f0f7210 */ /* 0x000fe40007fde0ff */
[----:B------:R-:W-:Y:S01]  /*0930*/  ISETP.GT.U32.AND.EX P1, PT, R19, R30, PT, P1 ;  /* 0x0000001e1300720c */ /* 0x000fe20003f24110 */
[----:B------:R-:W-:Y:S01]  /*0940*/  IMAD.MOV.U32 R45, RZ, RZ, RZ ;  /* 0x000000ffff2d7224 */ /* 0x000fe200078e00ff */
[----:B------:R-:W-:Y:S01]  /*0950*/  IADD3.X R49, P0, PT, R49, R4, RZ, P0, !PT ;  /* 0x0000000431317210 */ /* 0x000fe2000071e4ff */
[----:B------:R-:W-:Y:S01]  /*0960*/  IMAD.X R42, R30, 0x1, R46, P6 ;  /* 0x000000011e2a7824 */ /* 0x000fe200030e062e */
[----:B------:R-:W-:-:S02]  /*0970*/  IADD3 R32, P2, PT, R11, R32, RZ ;  /* 0x000000200b207210 */ /* 0x000fc40007f5e0ff */
[----:B------:R-:W-:Y:S02]  /*0980*/  IADD3 R51, P6, PT, R51, R10, RZ ;  /* 0x0000000a33337210 */ /* 0x000fe40007fde0ff */
[----:B------:R-:W-:Y:S02]  /*0990*/  SEL R4, R6, R47, P1 ;  /* 0x0000002f06047207 */ /* 0x000fe40000800000 */
[----:B------:R-:W-:Y:S02]  /*09a0*/  IADD3.X R49, P6, PT, R49, R32, RZ, P6, !PT ;  /* 0x0000002031317210 */ /* 0x000fe400037de4ff */
[----:B------:R-:W-:Y:S02]  /*09b0*/  SEL R11, R19, R30, P1 ;  /* 0x0000001e130b7207 */ /* 0x000fe40000800000 */
[----:B------:R-:W-:Y:S01]  /*09c0*/  ISETP.GT.U32.AND P1, PT, R4, R15, PT ;  /* 0x0000000f0400720c */ /* 0x000fe20003f24070 */
[-C--:B------:R-:W-:Y:S01]  /*09d0*/  IMAD R10, R49, R24.reuse, RZ ;  /* 0x00000018310a7224 */ /* 0x080fe200078e02ff */
[----:B------:R-:W0:Y:S01]  /*09e0*/  LDC.64 R30, c[0x3][0x10] ;  /* 0x00c00400ff1e7b82 */ /* 0x000e220000000a00 */
[----:B------:R-:W-:Y:S01]  /*09f0*/  IMAD.WIDE.U32 R4, R51, R24, RZ ;  /* 0x0000001833047225 */ /* 0x000fe200078e00ff */
[----:B------:R-:W-:-:S03]  /*0a00*/  ISETP.GT.U32.AND.EX P1, PT, R11, R42, PT, P1 ;  /* 0x0000002a0b00720c */ /* 0x000fc60003f24110 */
[----:B------:R-:W-:Y:S01]  /*0a10*/  IMAD R47, R51, R25, R10 ;  /* 0x00000019332f7224 */ /* 0x000fe200078e020a */
[----:B------:R-:W-:Y:S01]  /*0a20*/  SEL R10, RZ, 0x1, !P1 ;  /* 0x00000001ff0a7807 */ /* 0x000fe20004800000 */
[----:B------:R-:W-:Y:S01]  /*0a30*/  IMAD.X R11, RZ, RZ, RZ, P4 ;  /* 0x000000ffff0b7224 */ /* 0x000fe200020e06ff */
[----:B------:R-:W-:Y:S01]  /*0a40*/  IADD3 R36, P1, PT, R0, R15, RZ ;  /* 0x0000000f00247210 */ /* 0x000fe20007f3e0ff */
[----:B------:R-:W-:-:S04]  /*0a50*/  IMAD.IADD R5, R5, 0x1, R47 ;  /* 0x0000000105057824 */ /* 0x000fc800078e022f */
[----:B------:R-:W-:Y:S01]  /*0a60*/  IMAD.X R47, RZ, RZ, R42, P1 ;  /* 0x000000ffff2f7224 */ /* 0x000fe200008e062a */
[----:B------:R-:W-:Y:S01]  /*0a70*/  IADD3 R39, P1, P4, R39, R8, R10 ;  /* 0x0000000827277210 */ /* 0x000fe20007c3e00a */
[----:B------:R-:W-:Y:S02]  /*0a80*/  IMAD.MOV.U32 R10, RZ, RZ, R33 ;  /* 0x000000ffff0a7224 */ /* 0x000fe400078e0021 */
[----:B------:R-:W-:Y:S01]  /*0a90*/  IMAD.WIDE.U32 R32, R5, R26, RZ ;  /* 0x0000001a05207225 */ /* 0x000fe200078e00ff */
[----:B------:R-:W-:Y:S02]  /*0aa0*/  IADD3.X R34, PT, PT, R34, R43, RZ, P1, P4 ;  /* 0x0000002b22227210 */ /* 0x000fe40000fe84ff */
[----:B------:R-:W-:Y:S01]  /*0ab0*/  IADD3 R43, P4, PT, R36, R14, RZ ;  /* 0x0000000e242b7210 */ /* 0x000fe20007f9e0ff */
[----:B------:R-:W-:Y:S01]  /*0ac0*/  IMAD.WIDE.U32.X R10, R20, R29, R10, P2 ;  /* 0x0000001d140a7225 */ /* 0x000fe200010e040a */
[----:B------:R-:W-:-:S03]  /*0ad0*/  ISETP.GT.U32.AND P2, PT, R15, R36, PT ;  /* 0x000000240f00720c */ /* 0x000fc60003f44070 */
[----:B------:R-:W-:Y:S01]  /*0ae0*/  IMAD.WIDE.U32 R8, R41, R9, R44 ;  /* 0x0000000929087225 */ /* 0x000fe200078e002c */
[----:B------:R-:W-:Y:S02]  /*0af0*/  ISETP.GT.U32.AND.EX P1, PT, R42, R47, PT, P2 ;  /* 0x0000002f2a00720c */ /* 0x000fe40003f24120 */
[----:B------:R-:W-:Y:S01]  /*0b00*/  IADD3.X R45, P0, P6, R10, RZ, RZ, P6, P0 ;  /* 0x000000ff0a2d7210 */ /* 0x000fe200036004ff */
[C---:B------:R-:W-:Y:S01]  /*0b10*/  IMAD.WIDE.U32 R32, P2, R4.reuse, R27, R32 ;  /* 0x0000001b04207225 */ /* 0x040fe20007840020 */
[----:B------:R-:W-:Y:S02]  /*0b20*/  SEL R36, R15, R36, P1 ;  /* 0x000000240f247207 */ /* 0x000fe40000800000 */
[----:B------:R-:W-:Y:S01]  /*0b30*/  IADD3.X R53, PT, PT, R11, RZ, RZ, P0, P6 ;  /* 0x000000ff0b357210 */ /* 0x000fe200007ec4ff */
[----:B------:R-:W-:-:S04]  /*0b40*/  IMAD.WIDE.U32 R40, R4, R26, RZ ;  /* 0x0000001a04287225 */ /* 0x000fc800078e00ff */
[----:B------:R-:W-:Y:S01]  /*0b50*/  IMAD.X R15, RZ, RZ, RZ, P2 ;  /* 0x000000ffff0f7224 */ /* 0x000fe200010e06ff */
[----:B------:R-:W-:Y:S01]  /*0b60*/  IADD3 RZ, P2, PT, R51, R40, RZ ;  /* 0x0000002833ff7210 */ /* 0x000fe20007f5e0ff */
[----:B------:R-:W-:Y:S01]  /*0b70*/  IMAD.MOV.U32 R14, RZ, RZ, R33 ;  /* 0x000000ffff0e7224 */ /* 0x000fe200078e0021 */
[----:B------:R-:W-:Y:S01]  /*0b80*/  IADD3 R40, P6, PT, R41, R32, RZ ;  /* 0x0000002029287210 */ /* 0x000fe20007fde0ff */
[----:B0-----:R-:W-:Y:S01]  /*0b90*/  IMAD.WIDE.U32 R10, R20, R30, RZ ;  /* 0x0000001e140a7225 */ /* 0x001fe200078e00ff */
[----:B------:R-:W0:Y:S01]  /*0ba0*/  LDC.64 R32, c[0x3][0x18] ;  /* 0x00c00600ff207b82 */ /* 0x000e220000000a00 */
[----:B------:R-:W-:Y:S02]  /*0bb0*/  IADD3 R51, P0, PT, R45, R48, RZ ;  /* 0x000000302d337210 */ /* 0x000fe40007f1e0ff */
[----:B------:R-:W-:Y:S01]  /*0bc0*/  IMAD.WIDE.U32.X R14, R5, R27, R14, P6 ;  /* 0x0000001b050e7225 */ /* 0x000fe200030e040e */
[----:B------:R-:W-:Y:S02]  /*0bd0*/  IADD3.X RZ, P2, PT, R49, R40, RZ, P2, !PT ;  /* 0x0000002831ff7210 */ /* 0x000fe4000175e4ff */
[----:B------:R-:W-:Y:S01]  /*0be0*/  SEL R49, R42, R47, P1 ;  /* 0x0000002f2a317207 */ /* 0x000fe20000800000 */
[----:B------:R-:W-:Y:S01]  /*0bf0*/  IMAD.WIDE.U32 R40, R2, R30, RZ ;  /* 0x0000001e02287225 */ /* 0x000fe200078e00ff */
[----:B------:R-:W-:-:S02]  /*0c00*/  IADD3.X R14, P2, PT, RZ, R14, RZ, P2, !PT ;  /* 0x0000000eff0e7210 */ /* 0x000fc4000175e4ff */
[----:B------:R-:W-:Y:S01]  /*0c10*/  IADD3.X R42, P0, PT, R53, R38, RZ, P0, !PT ;  /* 0x00000026352a7210 */ /* 0x000fe2000071e4ff */
[----:B------:R-:W-:Y:S01]  /*0c20*/  IMAD.X R48, R47, 0x1, R46, P4 ;  /* 0x000000012f307824 */ /* 0x000fe200020e062e */
[----:B------:R-:W-:Y:S01]  /*0c30*/  IADD3 R51, P1, PT, R51, R40, RZ ;  /* 0x0000002833337210 */ /* 0x000fe20007f3e0ff */
[----:B------:R-:W-:-:S04]  /*0c40*/  IMAD.WIDE.U32 R10, P4, R2, R31, R10 ;  /* 0x0000001f020a7225 */ /* 0x000fc8000788000a */
[----:B------:R-:W-:-:S04]  /*0c50*/  IMAD.WIDE.U32 R44, R5, R28, RZ ;  /* 0x0000001c052c7225 */ /* 0x000fc800078e00ff */
[----:B------:R-:W-:Y:S01]  /*0c60*/  IMAD.X R38, RZ, RZ, R15, P2 ;  /* 0x000000ffff267224 */ /* 0x000fe200010e060f */
[----:B------:R-:W-:Y:S01]  /*0c70*/  IADD3 R53, P2, PT, R41, R10, RZ ;  /* 0x0000000a29357210 */ /* 0x000fe20007f5e0ff */
[----:B------:R-:W-:Y:S02]  /*0c80*/  IMAD.X R15, RZ, RZ, RZ, P4 ;  /* 0x000000ffff0f7224 */ /* 0x000fe400020e06ff */
[----:B------:R-:W-:Y:S01]  /*0c90*/  IMAD.WIDE.U32 R40, P4, R4, R29, R44 ;  /* 0x0000001d04287225 */ /* 0x000fe2000788002c */
[----:B------:R-:W-:Y:S02]  /*0ca0*/  IADD3.X R44, PT, PT, RZ, RZ, RZ, P3, P5 ;  /* 0x000000ffff2c7210 */ /* 0x000fe40001fea4ff */
[----:B------:R-:W-:Y:S01]  /*0cb0*/  IADD3 R45, P5, PT, R14, R51, RZ ;  /* 0x000000330e2d7210 */ /* 0x000fe20007fbe0ff */
[----:B------:R-:W-:-:S04]  /*0cc0*/  IMAD.WIDE.U32 R46, R4, R28, RZ ;  /* 0x0000001c042e7225 */ /* 0x000fc800078e00ff */
[----:B------:R-:W-:Y:S01]  /*0cd0*/  IMAD.MOV.U32 R14, RZ, RZ, R11 ;  /* 0x000000ffff0e7224 */ /* 0x000fe200078e000b */
[----:B------:R-:W-:Y:S01]  /*0ce0*/  IADD3.X R11, P1, PT, R42, R53, RZ, P1, !PT ;  /* 0x000000352a0b7210 */ /* 0x000fe20000f3e4ff */
[----:B------:R-:W-:Y:S01]  /*0cf0*/  IMAD.IADD R37, R37, 0x1, R9 ;  /* 0x0000000125257824 */ /* 0x000fe200078e0209 */
[----:B------:R-:W-:Y:S01]  /*0d00*/  IADD3 R47, P6, PT, R47, R40, RZ ;  /* 0x000000282f2f7210 */ /* 0x000fe20007fde0ff */
[----:B------:R-:W-:Y:S01]  /*0d10*/  IMAD.WIDE.U32.X R14, R20, R31, R14, P2 ;  /* 0x0000001f140e7225 */ /* 0x000fe200010e040e */
[----:B------:R-:W-:Y:S02]  /*0d20*/  IADD3 R46, P3, PT, R45, R46, RZ ;  /* 0x0000002e2d2e7210 */ /* 0x000fe40007f7e0ff */
[----:B------:R-:W-:Y:S01]  /*0d30*/  IADD3.X R40, P5, PT, R38, R11, RZ, P5, !PT ;  /* 0x0000000b26287210 */ /* 0x000fe20002fbe4ff */
[----:B------:R-:W-:Y:S01]  /*0d40*/  IMAD.X R45, RZ, RZ, RZ, P4 ;  /* 0x000000ffff2d7224 */ /* 0x000fe200020e06ff */
[----:B------:R-:W-:Y:S01]  /*0d50*/  IADD3 R38, P2, P4, R44, R8, R35 ;  /* 0x000000082c267210 */ /* 0x000fe20007c5e023 */
[----:B0-----:R-:W-:Y:S01]  /*0d60*/  IMAD.WIDE.U32 R10, R20, R32, RZ ;  /* 0x00000020140a7225 */ /* 0x001fe200078e00ff */
[----:B------:R-:W-:-:S02]  /*0d70*/  IADD3.X R35, P3, PT, R40, R47, RZ, P3, !PT ;  /* 0x0000002f28237210 */ /* 0x000fc40001f7e4ff */
[----:B------:R-:W-:Y:S01]  /*0d80*/  IADD3.X R51, P1, P0, R14, RZ, RZ, P1, P0 ;  /* 0x000000ff0e337210 */ /* 0x000fe200008204ff */
[----:B------:R-:W-:Y:S01]  /*0d90*/  IMAD.MOV.U32 R44, RZ, RZ, R41 ;  /* 0x000000ffff2c7224 */ /* 0x000fe200078e0029 */
[----:B------:R-:W-:Y:S01]  /*0da0*/  IADD3.X R37, PT, PT, RZ, R37, RZ, P2, P4 ;  /* 0x00000025ff257210 */ /* 0x000fe200017e84ff */
[----:B------:R-:W-:-:S04]  /*0db0*/  IMAD.WIDE.U32 R40, R2, R32, RZ ;  /* 0x0000002002287225 */ /* 0x000fc800078e00ff */
[----:B------:R-:W-:-:S04]  /*0dc0*/  IMAD.WIDE.U32.X R44, R5, R29, R44, P6 ;  /* 0x0000001d052c7225 */ /* 0x000fc800030e042c */
[----:B------:R-:W-:Y:S01]  /*0dd0*/  IMAD.WIDE.U32 R10, P6, R2, R33, R10 ;  /* 0x00000021020a7225 */ /* 0x000fe200078c000a */
[----:B------:R-:W-:Y:S02]  /*0de0*/  IADD3.X R47, P3, P5, R44, RZ, RZ, P3, P5 ;  /* 0x000000ff2c2f7210 */ /* 0x000fe40001d6a4ff */
[----:B------:R-:W-:Y:S01]  /*0df0*/  IADD3.X R2, PT, PT, R15, RZ, RZ, P1, P0 ;  /* 0x000000ff0f027210 */ /* 0x000fe20000fe04ff */
[----:B------:R-:W-:Y:S01]  /*0e00*/  IMAD.X R9, RZ, RZ, RZ, P6 ;  /* 0x000000ffff097224 */ /* 0x000fe200030e06ff */
[----:B------:R-:W-:Y:S01]  /*0e10*/  IADD3 R6, P6, PT, R43, R6, RZ ;  /* 0x000000062b067210 */ /* 0x000fe20007fde0ff */
[----:B------:R-:W-:Y:S01]  /*0e20*/  IMAD.MOV.U32 R8, RZ, RZ, R11 ;  /* 0x000000ffff087224 */ /* 0x000fe200078e000b */
[----:B------:R-:W-:Y:S01]  /*0e30*/  IADD3 R44, P0, PT, R41, R10, RZ ;  /* 0x0000000a292c7210 */ /* 0x000fe20007f1e0ff */
[----:B------:R-:W-:Y:S01]  /*0e40*/  IMAD.WIDE.U32 R14, R5, R30, RZ ;  /* 0x0000001e050e7225 */ /* 0x000fe200078e00ff */
[----:B------:R-:W-:Y:S02]  /*0e50*/  IADD3 R11, P1, PT, R51, R6, RZ ;  /* 0x00000006330b7210 */ /* 0x000fe40007f3e0ff */
[----:B------:R-:W-:Y:S01]  /*0e60*/  IADD3.X R42, PT, PT, R45, RZ, RZ, P3, P5 ;  /* 0x000000ff2d2a7210 */ /* 0x000fe20001fea4ff */
[----:B------:R-:W-:Y:S01]  /*0e70*/  IMAD.X R19, R48, 0x1, R19, P6 ;  /* 0x0000000130137824 */ /* 0x000fe200030e0613 */
[----:B------:R-:W-:Y:S01]  /*0e80*/  IADD3 R40, P3, PT, R11, R40, RZ ;  /* 0x000000280b287210 */ /* 0x000fe20007f7e0ff */
[----:B------:R-:W-:-:S02]  /*0e90*/  IMAD R41, R35, R24, RZ ;  /* 0x0000001823297224 */ /* 0x000fc400078e02ff */
[----:B------:R-:W-:Y:S01]  /*0ea0*/  IMAD.WIDE.U32 R10, R46, R24, RZ ;  /* 0x000000182e0a7225 */ /* 0x000fe200078e00ff */
[----:B------:R-:W-:-:S03]  /*0eb0*/  IADD3.X R55, P1, PT, R2, R19, RZ, P1, !PT ;  /* 0x0000001302377210 */ /* 0x000fc60000f3e4ff */
[----:B------:R-:W-:Y:S01]  /*0ec0*/  IMAD R41, R46, R25, R41 ;  /* 0x000000192e297224 */ /* 0x000fe200078e0229 */
[----:B------:R-:W-:Y:S01]  /*0ed0*/  IADD3.X R55, P3, PT, R55, R44, RZ, P3, !PT ;  /* 0x0000002c37377210 */ /* 0x000fe20001f7e4ff */
[----:B------:R-:W-:-:S04]  /*0ee0*/  IMAD.WIDE.U32 R14, P5, R4, R31, R14 ;  /* 0x0000001f040e7225 */ /* 0x000fc800078a000e */
[----:B------:R-:W-:-:S04]  /*0ef0*/  IMAD.WIDE.U32.X R50, R20, R33, R8, P0 ;  /* 0x0000002114327225 */ /* 0x000fc800000e0408 */
[----:B------:R-:W-:Y:S01]  /*0f00*/  IMAD.IADD R2, R11, 0x1, R41 ;  /* 0x000000010b027824 */ /* 0x000fe200078e0229 */
[----:B------:R-:W-:Y:S01]  /*0f10*/  IADD3 R11, P0, PT, R47, R40, RZ ;  /* 0x000000282f0b7210 */ /* 0x000fe20007f1e0ff */
[----:B------:R-:W-:Y:S01]  /*0f20*/  IMAD.X R9, RZ, RZ, RZ, P5 ;  /* 0x000000ffff097224 */ /* 0x000fe200028e06ff */
[----:B------:R-:W-:Y:S01]  /*0f30*/  IADD3.X R53, P1, P5, R50, RZ, RZ, P3, P1 ;  /* 0x000000ff32357210 */ /* 0x000fe20001d224ff */
[----:B------:R-:W-:Y:S01]  /*0f40*/  IMAD.WIDE.U32 R44, R4, R30, RZ ;  /* 0x0000001e042c7225 */ /* 0x000fe200078e00ff */
[----:B------:R-:W-:Y:S02]  /*0f50*/  IADD3.X R20, P0, PT, R42, R55, RZ, P0, !PT ;  /* 0x000000372a147210 */ /* 0x000fe4000071e4ff */
[----:B------:R-:W-:Y:S01]  /*0f60*/  IADD3.X R52, PT, PT, R51, RZ, RZ, P1, P5 ;  /* 0x000000ff33347210 */ /* 0x000fe20000fea4ff */
[----:B------:R-:W-:Y:S01]  /*0f70*/  IMAD.WIDE.U32 R40, R2, R26, RZ ;  /* 0x0000001a02287225 */ /* 0x000fe200078e00ff */
[----:B------:R-:W-:Y:S02]  /*0f80*/  IADD3 R47, P3, PT, R45, R14, RZ ;  /* 0x0000000e2d2f7210 */ /* 0x000fe40007f7e0ff */
[----:B------:R-:W-:Y:S01]  /*0f90*/  IADD3 R11, P1, PT, R11, R44, RZ ;  /* 0x0000002c0b0b7210 */ /* 0x000fe20007f3e0ff */
[----:B------:R-:W-:-:S03]  /*0fa0*/  IMAD.WIDE.U32 R44, R10, R26, RZ ;  /* 0x0000001a0a2c7225 */ /* 0x000fc600078e00ff */
[----:B------:R-:W-:Y:S01]  /*0fb0*/  IADD3.X R20, P1, PT, R20, R47, RZ, P1, !PT ;  /* 0x0000002f14147210 */ /* 0x000fe20000f3e4ff */
[----:B------:R-:W-:Y:S01]  /*0fc0*/  IMAD.WIDE.U32 R40, P6, R10, R27, R40 ;  /* 0x0000001b0a287225 */ /* 0x000fe200078c0028 */
[----:B------:R-:W-:-:S03]  /*0fd0*/  IADD3 RZ, P2, PT, R46, R44, RZ ;  /* 0x0000002c2eff7210 */ /* 0x000fc60007f5e0ff */
[----:B------:R-:W-:Y:S01]  /*0fe0*/  IMAD.MOV.U32 R8, RZ, RZ, R15 ;  /* 0x000000ffff087224 */ /* 0x000fe200078e000f */
[----:B------:R-:W-:Y:S01]  /*0ff0*/  IADD3 R44, P5, PT, R45, R40, RZ ;  /* 0x000000282d2c7210 */ /* 0x000fe20007fbe0ff */
[----:B------:R-:W-:-:S03]  /*1000*/  IMAD.WIDE.U32 R14, R5, R32, RZ ;  /* 0x00000020050e7225 */ /* 0x000fc600078e00ff */
[----:B------:R-:W-:Y:S01]  /*1010*/  IADD3.X RZ, P2, PT, R35, R44, RZ, P2, !PT ;  /* 0x0000002c23ff7210 */ /* 0x000fe2000175e4ff */
[----:B------:R-:W-:-:S04]  /*1020*/  IMAD.WIDE.U32.X R8, R5, R31, R8, P3 ;  /* 0x0000001f05087225 */ /* 0x000fc800018e0408 */
[----:B------:R-:W-:Y:S01]  /*1030*/  IMAD.WIDE.U32 R14, P4, R4, R33, R14 ;  /* 0x00000021040e7225 */ /* 0x000fe2000788000e */
[----:B------:R-:W-:-:S03]  /*1040*/  IADD3.X R8, P0, P1, R8, RZ, RZ, P1, P0 ;  /* 0x000000ff08087210 */ /* 0x000fc600009004ff */
[----:B------:R-:W-:Y:S01]  /*1050*/  IMAD.X R47, RZ, RZ, RZ, P6 ;  /* 0x000000ffff2f7224 */ /* 0x000fe200030e06ff */
[----:B------:R-:W-:Y:S01]  /*1060*/  IADD3 R35, P6, PT, R53, R22, RZ ;  /* 0x0000001635237210 */ /* 0x000fe20007fde0ff */
[----:B------:R-:W-:-:S04]  /*1070*/  IMAD.WIDE.U32 R50, R4, R32, RZ ;  /* 0x0000002004327225 */ /* 0x000fc800078e00ff */
[----:B------:R-:W-:Y:S01]  /*1080*/  IMAD.X R45, RZ, RZ, RZ, P4 ;  /* 0x000000ffff2d7224 */ /* 0x000fe200020e06ff */
[----:B------:R-:W-:Y:S01]  /*1090*/  IADD3 R7, P4, P3, R7, R38, R38 ;  /* 0x0000002607077210 */ /* 0x000fe20007b9e026 */
[----:B------:R-:W-:Y:S01]  /*10a0*/  IMAD.MOV.U32 R46, RZ, RZ, R41 ;  /* 0x000000ffff2e7224 */ /* 0x000fe200078e0029 */
[----:B------:R-:W-:Y:S01]  /*10b0*/  IADD3.X R41, PT, PT, R9, RZ, RZ, P0, P1 ;  /* 0x000000ff09297210 */ /* 0x000fe200007e24ff */
[----:B------:R-:W-:Y:S01]  /*10c0*/  IMAD.X R38, R52, 0x1, R21, P6 ;  /* 0x0000000134267824 */ /* 0x000fe200030e0615 */
[----:B------:R-:W-:Y:S01]  /*10d0*/  IADD3 R9, P1, PT, R8, R35, RZ ;  /* 0x0000002308097210 */ /* 0x000fe20007f3e0ff */
[----:B------:R-:W-:Y:S01]  /*10e0*/  IMAD.MOV.U32 R44, RZ, RZ, R15 ;  /* 0x000000ffff2c7224 */ /* 0x000fe200078e000f */
[----:B------:R-:W-:Y:S01]  /*10f0*/  IADD3 R4, P0, PT, R51, R14, RZ ;  /* 0x0000000e33047210 */ /* 0x000fe20007f1e0ff */
[----:B------:R-:W-:Y:S01]  /*1100*/  IMAD.WIDE.U32.X R46, R2, R27, R46, P5 ;  /* 0x0000001b022e7225 */ /* 0x000fe200028e042e */
[----:B------:R-:W-:Y:S02]  /*1110*/  IADD3 R50, P6, PT, R9, R50, RZ ;  /* 0x0000003209327210 */ /* 0x000fe40007fde0ff */
[----:B------:R-:W-:Y:S01]  /*1120*/  IADD3.X R15, P1, PT, R41, R38, RZ, P1, !PT ;  /* 0x00000026290f7210 */ /* 0x000fe20000f3e4ff */
[----:B------:R-:W-:Y:S01]  /*1130*/  IMAD.WIDE.U32.X R44, R5, R33, R44, P0 ;  /* 0x00000021052c7225 */ /* 0x000fe200000e042c */
[----:B------:R-:W-:-:S02]  /*1140*/  ISETP.GT.U32.AND P0, PT, R36, R43, PT ;  /* 0x0000002b2400720c */ /* 0x000fc40003f04070 */
[----:B------:R-:W-:Y:S01]  /*1150*/  IADD3.X R36, P2, PT, RZ, R46, RZ, P2, !PT ;  /* 0x0000002eff247210 */ /* 0x000fe2000175e4ff */
[----:B------:R-:W-:Y:S01]  /*1160*/  IMAD.WIDE.U32 R8, R2, R28, RZ ;  /* 0x0000001c02087225 */ /* 0x000fe200078e00ff */
[----:B------:R-:W-:Y:S02]  /*1170*/  IADD3.X R15, P6, PT, R15, R4, RZ, P6, !PT ;  /* 0x000000040f0f7210 */ /* 0x000fe400037de4ff */
[----:B------:R-:W-:Y:S01]  /*1180*/  ISETP.GT.U32.AND.EX P0, PT, R49, R48, PT, P0 ;  /* 0x000000303100720c */ /* 0x000fe20003f04100 */
[----:B------:R-:W-:Y:S01]  /*1190*/  IMAD.WIDE.U32 R4, R10, R28, RZ ;  /* 0x0000001c0a047225 */ /* 0x000fe200078e00ff */
[----:B------:R-:W-:Y:S02]  /*11a0*/  IADD3.X R14, P1, P6, R44, RZ, RZ, P6, P1 ;  /* 0x000000ff2c0e7210 */ /* 0x000fe400036224ff */
[----:B------:R-:W-:Y:S01]  /*11b0*/  IADD3.X R37, PT, PT, RZ, R37, R37, P4, P3 ;  /* 0x00000025ff257210 */ /* 0x000fe200027e6425 */
[----:B------:R-:W-:Y:S01]  /*11c0*/  IMAD.WIDE.U32 R8, P5, R10, R29, R8 ;  /* 0x0000001d0a087225 */ /* 0x000fe200078a0008 */
[----:B------:R-:W-:-:S03]  /*11d0*/  IADD3.X R44, PT, PT, R45, RZ, RZ, P1, P6 ;  /* 0x000000ff2d2c7210 */ /* 0x000fc60000fec4ff */
[----:B------:R-:W-:Y:S01]  /*11e0*/  IMAD.X R47, RZ, RZ, R47, P2 ;  /* 0x000000ffff2f7224 */ /* 0x000fe200010e062f */
[----:B------:R-:W-:Y:S02]  /*11f0*/  IADD3 R11, P2, PT, R36, R11, RZ ;  /* 0x0000000b240b7210 */ /* 0x000fe40007f5e0ff */
[----:B------:R-:W-:Y:S01]  /*1200*/  IADD3 R41, P6, PT, R5, R8, RZ ;  /* 0x0000000805297210 */ /* 0x000fe20007fde0ff */
[----:B------:R-:W-:Y:S01]  /*1210*/  IMAD.X R5, RZ, RZ, RZ, P5 ;  /* 0x000000ffff057224 */ /* 0x000fe200028e06ff */
[----:B------:R-:W-:Y:S01]  /*1220*/  IADD3 R11, P1, PT, R11, R4, RZ ;  /* 0x000000040b0b7210 */ /* 0x000fe20007f3e0ff */
[----:B------:R-:W-:Y:S01]  /*1230*/  IMAD.MOV.U32 R4, RZ, RZ, R9 ;  /* 0x000000ffff047224 */ /* 0x000fe200078e0009 */
[----:B------:R-:W-:Y:S01]  /*1240*/  IADD3.X R20, P2, PT, R47, R20, RZ, P2, !PT ;  /* 0x000000142f147210 */ /* 0x000fe2000175e4ff */
[-C--:B------:R-:W-:Y:S01]  /*1250*/  IMAD.WIDE.U32 R8, R2, R30.reuse, RZ ;  /* 0x0000001e02087225 */ /* 0x080fe200078e00ff */
[----:B------:R-:W-:Y:S02]  /*1260*/  SEL R36, RZ, 0x1, !P0 ;  /* 0x00000001ff247807 */ /* 0x000fe40004000000 */
[----:B------:R-:W-:Y:S01]  /*1270*/  ISETP.GE.U32.AND P0, PT, R6, R43, PT ;  /* 0x0000002b0600720c */ /* 0x000fe20003f06070 */
[----:B------:R-:W-:Y:S01]  /*1280*/  IMAD.WIDE.U32 R46, R10, R30, RZ ;  /* 0x0000001e0a2e7225 */ /* 0x000fe200078e00ff */
[----:B------:R-:W-:-:S02]  /*1290*/  IADD3.X R43, P1, PT, R20, R41, RZ, P1, !PT ;  /* 0x00000029142b7210 */ /* 0x000fc40000f3e4ff */
[----:B------:R-:W-:Y:S01]  /*12a0*/  IADD3 R0, P5, PT, R23, R0, RZ ;  /* 0x0000000017007210 */ /* 0x000fe20007fbe0ff */
[----:B------:R-:W-:Y:S01]  /*12b0*/  IMAD.WIDE.U32.X R40, R2, R29, R4, P6 ;  /* 0x0000001d02287225 */ /* 0x000fe200030e0404 */
[----:B------:R-:W-:Y:S02]  /*12c0*/  IADD3 R16, P4, P3, R36, R39, R16 ;  /* 0x0000002724107210 */ /* 0x000fe40007b9e010 */
[----:B------:R-:W-:Y:S01]  /*12d0*/  ISETP.GE.U32.AND.EX P0, PT, R19, R48, PT, P0 ;  /* 0x000000301300720c */ /* 0x000fe20003f06100 */
[-C--:B------:R-:W-:Y:S01]  /*12e0*/  IMAD R6, R43, R24.reuse, RZ ;  /* 0x000000182b067224 */ /* 0x080fe200078e02ff */
[----:B------:R-:W-:Y:S01]  /*12f0*/  IADD3.X R39, P1, P2, R40, RZ, RZ, P1, P2 ;  /* 0x000000ff28277210 */ /* 0x000fe20000a244ff */
[----:B------:R-:W-:Y:S01]  /*1300*/  IMAD.WIDE.U32 R4, R11, R24, RZ ;  /* 0x000000180b047225 */ /* 0x000fe200078e00ff */
[----:B------:R-:W-:-:S03]  /*1310*/  IADD3.X R34, PT, PT, RZ, R34, RZ, P4, P3 ;  /* 0x00000022ff227210 */ /* 0x000fc600027e64ff */
[----:B------:R-:W-:Y:S01]  /*1320*/  IMAD R23, R11, R25, R6 ;  /* 0x000000190b177224 */ /* 0x000fe200078e0206 */
[----:B------:R-:W-:Y:S01]  /*1330*/  IADD3.X R6, PT, PT, R41, RZ, RZ, P1, P2 ;  /* 0x000000ff29067210 */ /* 0x000fe20000fe44ff */
[----:B------:R-:W-:Y:S01]  /*1340*/  IMAD.WIDE.U32 R8, P6, R10, R31, R8 ;  /* 0x0000001f0a087225 */ /* 0x000fe200078c0008 */
[----:B------:R-:W-:Y:S02]  /*1350*/  ISETP.GE.U32.AND P2, PT, R35, R22, PT ;  /* 0x000000162300720c */ /* 0x000fe40003f46070 */
[----:B------:R-:W-:Y:S01]  /*1360*/  IADD3 R35, P1, PT, R39, R50, RZ ;  /* 0x0000003227237210 */ /* 0x000fe20007f3e0ff */
[----:B------:R-:W-:Y:S01]  /*1370*/  IMAD.IADD R5, R5, 0x1, R23 ;  /* 0x0000000105057824 */ /* 0x000fe200078e0217 */
[----:B------:R-:W-:Y:S01]  /*1380*/  IADD3 R36, P3, PT, R47, R8, RZ ;  /* 0x000000082f247210 */ /* 0x000fe20007f7e0ff */
[----:B------:R-:W-:Y:S01]  /*1390*/  IMAD.MOV.U32 R22, RZ, RZ, R9 ;  /* 0x000000ffff167224 */ /* 0x000fe200078e0009 */
[----:B------:R-:W-:Y:S01]  /*13a0*/  ISETP.GE.U32.AND.EX P2, PT, R38, R21, PT, P2 ;  /* 0x000000152600720c */ /* 0x000fe20003f46120 */
[----:B------:R-:W-:Y:S01]  /*13b0*/  IMAD.WIDE.U32 R40, R5, R26, RZ ;  /* 0x0000001a05287225 */ /* 0x000fe200078e00ff */
[----:B------:R-:W-:-:S02]  /*13c0*/  IADD3 R20, P4, PT, R35, R46, RZ ;  /* 0x0000002e23147210 */ /* 0x000fc40007f9e0ff */
[----:B------:R-:W-:Y:S01]  /*13d0*/  IADD3.X R15, P1, PT, R6, R15, RZ, P1, !PT ;  /* 0x0000000f060f7210 */ /* 0x000fe20000f3e4ff */
[----:B------:R-:W-:Y:S01]  /*13e0*/  IMAD.X R23, RZ, RZ, RZ, P6 ;  /* 0x000000ffff177224 */ /* 0x000fe200030e06ff */
[----:B------:R-:W-:Y:S01]  /*13f0*/  SEL R6, RZ, 0x1, P2 ;  /* 0x00000001ff067807 */ /* 0x000fe20001000000 */
[----:B------:R-:W-:Y:S01]  /*1400*/  IMAD.WIDE.U32 R8, R4, R26, RZ ;  /* 0x0000001a04087225 */ /* 0x000fe200078e00ff */
[----:B------:R-:W-:-:S03]  /*1410*/  IADD3.X R15, P4, PT, R15, R36, RZ, P4, !PT ;  /* 0x000000240f0f7210 */ /* 0x000fc6000279e4ff */
[----:B------:R-:W-:-:S04]  /*1420*/  IMAD.WIDE.U32 R38, P6, R4, R27, R40 ;  /* 0x0000001b04267225 */ /* 0x000fc800078c0028 */
[C---:B------:R-:W-:Y:S01]  /*1430*/  IMAD.WIDE.U32.X R22, R2.reuse, R31, R22, P3 ;  /* 0x0000001f02167225 */ /* 0x040fe200018e0416 */
[----:B------:R-:W-:Y:S02]  /*1440*/  IADD3 RZ, P3, PT, R11, R8, RZ ;  /* 0x000000080bff7210 */ /* 0x000fe40007f7e0ff */
[----:B------:R-:W-:Y:S01]  /*1450*/  IADD3 R8, P2, PT, R9, R38, RZ ;  /* 0x0000002609087210 */ /* 0x000fe20007f5e0ff */
[----:B------:R-:W-:Y:S01]  /*1460*/  IMAD.WIDE.U32 R40, R2, R32, RZ ;  /* 0x0000002002287225 */ /* 0x000fe200078e00ff */
[----:B------:R-:W-:Y:S02]  /*1470*/  IADD3.X R11, P1, P4, R22, RZ, RZ, P4, P1 ;  /* 0x000000ff160b7210 */ /* 0x000fe400024224ff */
[----:B------:R-:W-:Y:S01]  /*1480*/  IADD3.X RZ, P3, PT, R43, R8, RZ, P3, !PT ;  /* 0x000000082bff7210 */ /* 0x000fe20001f7e4ff */
[----:B------:R-:W-:Y:S01]  /*1490*/  IMAD.X R9, RZ, RZ, RZ, P6 ;  /* 0x000000ffff097224 */ /* 0x000fe200030e06ff */
[----:B------:R-:W-:Y:S01]  /*14a0*/  IADD3 R6, P6, PT, R6, R7, RZ ;  /* 0x0000000706067210 */ /* 0x000fe20007fde0ff */
[----:B------:R-:W-:Y:S01]  /*14b0*/  IMAD.MOV.U32 R8, RZ, RZ, R39 ;  /* 0x000000ffff087224 */ /* 0x000fe200078e0027 */
[----:B------:R-:W-:Y:S01]  /*14c0*/  IADD3.X R19, PT, PT, R23, RZ, RZ, P1, P4 ;  /* 0x000000ff17137210 */ /* 0x000fe20000fe84ff */
[----:B------:R-:W-:Y:S01]  /*14d0*/  IMAD.WIDE.U32 R40, P4, R10, R33, R40 ;  /* 0x000000210a287225 */ /* 0x000fe20007880028 */
[----:B------:R-:W-:-:S03]  /*14e0*/  ISETP.GE.U32.AND P1, PT, R6, R7, PT ;  /* 0x000000070600720c */ /* 0x000fc60003f26070 */
[----:B------:R-:W-:-:S04]  /*14f0*/  IMAD.WIDE.U32 R38, R10, R32, RZ ;  /* 0x000000200a267225 */ /* 0x000fc800078e00ff */
[----:B------:R-:W-:-:S04]  /*1500*/  IMAD.WIDE.U32.X R42, R5, R27, R8, P2 ;  /* 0x0000001b052a7225 */ /* 0x000fc800010e0408 */
[----:B------:R-:W-:Y:S01]  /*1510*/  IMAD.X R10, RZ, RZ, R37, P6 ;  /* 0x000000ffff0a7224 */ /* 0x000fe200030e0625 */
[----:B------:R-:W-:Y:S01]  /*1520*/  IADD3 R14, P6, PT, R14, R6, RZ ;  /* 0x000000060e0e7210 */ /* 0x000fe20007fde0ff */
[----:B------:R-:W-:Y:S01]  /*1530*/  IMAD.X R9, RZ, RZ, RZ, P4 ;  /* 0x000000ffff097224 */ /* 0x000fe200020e06ff */
[----:B------:R-:W-:Y:S01]  /*1540*/  IADD3 R40, P4, PT, R39, R40, RZ ;  /* 0x0000002827287210 */ /* 0x000fe20007f9e0ff */
[----:B------:R-:W-:Y:S01]  /*1550*/  IMAD.WIDE.U32 R22, R5, R28, RZ ;  /* 0x0000001c05167225 */ /* 0x000fe200078e00ff */
[----:B------:R-:W-:Y:S02]  /*1560*/  IADD3.X R7, P3, PT, RZ, R42, RZ, P3, !PT ;  /* 0x0000002aff077210 */ /* 0x000fe40001f7e4ff */
[----:B------:R-:W-:Y:S01]  /*1570*/  IADD3 R11, P2, PT, R11, R14, RZ ;  /* 0x0000000e0b0b7210 */ /* 0x000fe20007f5e0ff */
[----:B------:R-:W-:Y:S02]  /*1580*/  IMAD.MOV.U32 R8, RZ, RZ, R41 ;  /* 0x000000ffff087224 */ /* 0x000fe400078e0029 */
[----:B------:R-:W-:-:S02]  /*1590*/  IMAD.X R44, R44, 0x1, R10, P6 ;  /* 0x000000012c2c7824 */ /* 0x000fc400030e060a */
[----:B------:R-:W-:Y:S01]  /*15a0*/  IMAD.WIDE.U32.X R8, R2, R33, R8, P4 ;  /* 0x0000002102087225 */ /* 0x000fe200020e0408 */
[----:B------:R-:W-:Y:S02]  /*15b0*/  IADD3 R36, P4, PT, R11, R38, RZ ;  /* 0x000000260b247210 */ /* 0x000fe40007f9e0ff */
[----:B------:R-:W-:Y:S01]  /*15c0*/  SEL R11, RZ, 0x1, P0 ;  /* 0x00000001ff0b7807 */ /* 0x000fe20000000000 */
[----:B------:R-:W-:Y:S01]  /*15d0*/  IMAD.X R42, RZ, RZ, R43, P3 ;  /* 0x000000ffff2a7224 */ /* 0x000fe200018e062b */
[----:B------:R-:W-:Y:S01]  /*15e0*/  IADD3.X R19, P2, PT, R19, R44, RZ, P2, !PT ;  /* 0x0000002c13137210 */ /* 0x000fe2000175e4ff */
[C---:B------:R-:W-:Y:S01]  /*15f0*/  IMAD.WIDE.U32 R22, P3, R4.reuse, R29, R22 ;  /* 0x0000001d04167225 */ /* 0x040fe20007860016 */
[----:B------:R-:W-:Y:S02]  /*1600*/  IADD3 R7, P0, PT, R7, R20, RZ ;  /* 0x0000001407077210 */ /* 0x000fe40007f1e0ff */
[----:B------:R-:W-:Y:S01]  /*1610*/  IADD3.X R19, P4, PT, R19, R40, RZ, P4, !PT ;  /* 0x0000002813137210 */ /* 0x000fe2000279e4ff */
[----:B------:R-:W-:Y:S01]  /*1620*/  IMAD.WIDE.U32 R38, R4, R28, RZ ;  /* 0x0000001c04267225 */ /* 0x000fe200078e00ff */
[----:B------:R-:W-:-:S02]  /*1630*/  IADD3.X R15, P0, PT, R42, R15, RZ, P0, !PT ;  /* 0x0000000f2a0f7210 */ /* 0x000fc4000071e4ff */
[----:B------:R-:W-:Y:S01]  /*1640*/  IADD3.X R2, P2, P4, R8, RZ, RZ, P4, P2 ;  /* 0x000000ff08027210 */ /* 0x000fe200024444ff */
[----:B------:R-:W-:Y:S01]  /*1650*/  IMAD.X R21, RZ, RZ, RZ, P3 ;  /* 0x000000ffff157224 */ /* 0x000fe200018e06ff */
[----:B------:R-:W-:Y:S01]  /*1660*/  IADD3 R22, P6, PT, R39, R22, RZ ;  /* 0x0000001627167210 */ /* 0x000fe20007fde0ff */
[----:B------:R-:W-:Y:S01]  /*1670*/  IMAD.MOV.U32 R20, RZ, RZ, R23 ;  /* 0x000000ffff147224 */ /* 0x000fe200078e0017 */
[----:B------:R-:W-:-:S03]  /*1680*/  IADD3 R7, P3, PT, R7, R38, RZ ;  /* 0x0000002607077210 */ /* 0x000fc60007f7e0ff */
[----:B------:R-:W-:Y:S01]  /*1690*/  IMAD.WIDE.U32.X R20, R5, R29, R20, P6 ;  /* 0x0000001d05147225 */ /* 0x000fe200030e0414 */
[----:B------:R-:W-:Y:S02]  /*16a0*/  IADD3.X R8, P3, PT, R15, R22, RZ, P3, !PT ;  /* 0x000000160f087210 */ /* 0x000fe40001f7e4ff */
[----:B------:R-:W-:Y:S01]  /*16b0*/  ISETP.GE.U32.AND.EX P6, PT, R10, R37, PT, P1 ;  /* 0x000000250a00720c */ /* 0x000fe20003fc6110 */
[----:B------:R-:W-:Y:S01]  /*16c0*/  IMAD.WIDE.U32 R22, R5, R30, RZ ;  /* 0x0000001e05167225 */ /* 0x000fe200078e00ff */
[----:B------:R-:W-:Y:S02]  /*16d0*/  ISETP.GE.U32.AND P1, PT, R14, R6, PT ;  /* 0x000000060e00720c */ /* 0x000fe40003f26070 */
[----:B------:R-:W-:Y:S01]  /*16e0*/  IADD3.X R14, PT, PT, R9, RZ, RZ, P2, P4 ;  /* 0x000000ff090e7210 */ /* 0x000fe200017e84ff */
[----:B------:R-:W-:Y:S01]  /*16f0*/  IMAD.X R15, RZ, RZ, R18, P5 ;  /* 0x000000ffff0f7224 */ /* 0x000fe200028e0612 */
[----:B------:R-:W-:Y:S02]  /*1700*/  IADD3.X R9, P0, P3, R20, RZ, RZ, P3, P0 ;  /* 0x000000ff14097210 */ /* 0x000fe40001b004ff */
[----:B------:R-:W-:-:S02]  /*1710*/  IADD3 R16, P4, P2, R11, R3, R16 ;  /* 0x000000030b107210 */ /* 0x000fc40007a9e010 */
[----:B------:R-:W-:Y:S02]  /*1720*/  SEL R3, RZ, 0x1, P6 ;  /* 0x00000001ff037807 */ /* 0x000fe40003000000 */
[----:B------:R-:W-:Y:S02]  /*1730*/  ISETP.GE.U32.AND.EX P1, PT, R44, R10, PT, P1 ;  /* 0x0000000a2c00720c */ /* 0x000fe40003f26110 */
[----:B------:R-:W-:Y:S01]  /*1740*/  IADD3.X R6, PT, PT, R21, RZ, RZ, P0, P3 ;  /* 0x000000ff15067210 */ /* 0x000fe200007e64ff */
[C---:B------:R-:W-:Y:S01]  /*1750*/  IMAD.WIDE.U32 R20, R4.reuse, R30, RZ ;  /* 0x0000001e04147225 */ /* 0x040fe200078e00ff */
[----:B------:R-:W-:Y:S02]  /*1760*/  IADD3 R3, P5, PT, R3, R0, RZ ;  /* 0x0000000003037210 */ /* 0x000fe40007fbe0ff */
[----:B------:R-:W-:Y:S01]  /*1770*/  IADD3 R9, P0, PT, R9, R36, RZ ;  /* 0x0000002409097210 */ /* 0x000fe20007f1e0ff */
[----:B------:R-:W-:Y:S01]  /*1780*/  IMAD.WIDE.U32 R10, P3, R4, R31, R22 ;  /* 0x0000001f040a7225 */ /* 0x000fe20007860016 */
[----:B------:R-:W-:-:S02]  /*1790*/  SEL R22, RZ, 0x1, P1 ;  /* 0x00000001ff167807 */ /* 0x000fc40000800000 */
[----:B------:R-:W-:Y:S01]  /*17a0*/  IADD3 R9, P1, PT, R9, R20, RZ ;  /* 0x0000001409097210 */ /* 0x000fe20007f3e0ff */
[----:B------:R-:W-:Y:S01]  /*17b0*/  IMAD.X R36, RZ, RZ, R15, P5 ;  /* 0x000000ffff247224 */ /* 0x000fe200028e060f */
[----:B------:R-:W-:Y:S01]  /*17c0*/  IADD3 R23, P6, PT, R21, R10, RZ ;  /* 0x0000000a15177210 */ /* 0x000fe20007fde0ff */
[----:B------:R-:W-:Y:S01]  /*17d0*/  IMAD.WIDE.U32 R20, R5, R32, RZ ;  /* 0x0000002005147225 */ /* 0x000fe200078e00ff */
[----:B------:R-:W-:Y:S02]  /*17e0*/  IADD3.X R6, P0, PT, R6, R19, RZ, P0, !PT ;  /* 0x0000001306067210 */ /* 0x000fe4000071e4ff */
[----:B------:R-:W-:Y:S01]  /*17f0*/  IADD3 R22, P5, PT, R22, R3, RZ ;  /* 0x0000000316167210 */ /* 0x000fe20007fbe0ff */
[----:B------:R-:W-:Y:S01]  /*1800*/  IMAD.X R19, RZ, RZ, RZ, P3 ;  /* 0x000000ffff137224 */ /* 0x000fe200018e06ff */
[----:B------:R-:W-:Y:S01]  /*1810*/  IADD3.X R6, P1, PT, R6, R23, RZ, P1, !PT ;  /* 0x0000001706067210 */ /* 0x000fe20000f3e4ff */
[----:B------:R-:W-:Y:S01]  /*1820*/  IMAD.MOV.U32 R18, RZ, RZ, R11 ;  /* 0x000000ffff127224 */ /* 0x000fe200078e000b */
[----:B------:R-:W-:Y:S01]  /*1830*/  ISETP.GE.U32.AND P3, PT, R3, R0, PT ;  /* 0x000000000300720c */ /* 0x000fe20003f66070 */
[----:B------:R-:W-:-:S02]  /*1840*/  IMAD.X R23, RZ, RZ, R36, P5 ;  /* 0x000000ffff177224 */ /* 0x000fc400028e0624 */
[----:B------:R-:W-:Y:S01]  /*1850*/  IMAD.WIDE.U32.X R10, R5, R31, R18, P6 ;  /* 0x0000001f050a7225 */ /* 0x000fe200030e0412 */
[----:B------:R-:W-:Y:S02]  /*1860*/  ISETP.GE.U32.AND P6, PT, R22, R3, PT ;  /* 0x000000031600720c */ /* 0x000fe40003fc6070 */
[----:B------:R-:W-:Y:S01]  /*1870*/  ISETP.GE.U32.AND.EX P3, PT, R36, R15, PT, P3 ;  /* 0x0000000f2400720c */ /* 0x000fe20003f66130 */
[----:B------:R-:W-:Y:S01]  /*1880*/  IMAD.WIDE.U32 R20, P5, R4, R33, R20 ;  /* 0x0000002104147225 */ /* 0x000fe200078a0014 */
[----:B------:R-:W-:Y:S02]  /*1890*/  IADD3.X R0, P1, P0, R10, RZ, RZ, P1, P0 ;  /* 0x000000ff0a007210 */ /* 0x000fe400008204ff */
[----:B------:R-:W-:Y:S01]  /*18a0*/  ISETP.GE.U32.AND.EX P6, PT, R23, R36, PT, P6 ;  /* 0x000000241700720c */ /* 0x000fe20003fc6160 */
[----:B------:R-:W-:Y:S01]  /*18b0*/  IMAD.WIDE.U32 R18, R4, R32, RZ ;  /* 0x0000002004127225 */ /* 0x000fe200078e00ff */
[----:B------:R-:W-:-:S03]  /*18c0*/  IADD3.X R10, PT, PT, R11, RZ, RZ, P1, P0 ;  /* 0x000000ff0b0a7210 */ /* 0x000fc60000fe04ff */
[----:B------:R-:W-:Y:S01]  /*18d0*/  IMAD.X R3, RZ, RZ, RZ, P5 ;  /* 0x000000ffff037224 */ /* 0x000fe200028e06ff */
[----:B------:R-:W-:Y:S01]  /*18e0*/  IADD3 R15, P5, PT, R2, R22, RZ ;  /* 0x00000016020f7210 */ /* 0x000fe20007fbe0ff */
[----:B------:R-:W-:Y:S01]  /*18f0*/  IMAD.MOV.U32 R2, RZ, RZ, R21 ;  /* 0x000000ffff027224 */ /* 0x000fe200078e0015 */
[----:B------:R-:W-:Y:S02]  /*1900*/  IADD3 R35, P1, PT, R19, R20, RZ ;  /* 0x0000001413237210 */ /* 0x000fe40007f3e0ff */
[----:B------:R-:W-:Y:S01]  /*1910*/  IADD3 R11, P0, PT, R0, R15, RZ ;  /* 0x0000000f000b7210 */ /* 0x000fe20007f1e0ff */
[----:B------:R-:W-:Y:S01]  /*1920*/  IMAD.X R19, R14, 0x1, R23, P5 ;  /* 0x000000010e137824 */ /* 0x000fe200028e0617 */
[----:B------:R-:W-:Y:S01]  /*1930*/  SEL R0, RZ, 0x1, P3 ;  /* 0x00000001ff007807 */ /* 0x000fe20001800000 */
[----:B------:R-:W-:Y:S01]  /*1940*/  IMAD.WIDE.U32.X R2, R5, R33, R2, P1 ;  /* 0x0000002105027225 */ /* 0x000fe200008e0402 */
[----:B------:R-:W-:Y:S02]  /*1950*/  ISETP.GE.U32.AND P5, PT, R15, R22, PT ;  /* 0x000000160f00720c */ /* 0x000fe40003fa6070 */
[----:B------:R-:W-:-:S02]  /*1960*/  IADD3 R18, P3, PT, R11, R18, RZ ;  /* 0x000000120b127210 */ /* 0x000fc40007f7e0ff */
[----:B------:R-:W-:Y:S02]  /*1970*/  IADD3.X R14, P0, PT, R10, R19, RZ, P0, !PT ;  /* 0x000000130a0e7210 */ /* 0x000fe4000071e4ff */
[----:B------:R-:W-:Y:S02]  /*1980*/  SEL R5, RZ, 0x1, P6 ;  /* 0x00000001ff057807 */ /* 0x000fe40003000000 */
[----:B------:R-:W-:Y:S02]  /*1990*/  ISETP.GE.U32.AND.EX P5, PT, R19, R23, PT, P5 ;  /* 0x000000171300720c */ /* 0x000fe40003fa6150 */
[----:B------:R-:W-:Y:S02]  /*19a0*/  IADD3.X R14, P3, PT, R14, R35, RZ, P3, !PT ;  /* 0x000000230e0e7210 */ /* 0x000fe40001f7e4ff */
[----:B------:R-:W-:Y:S02]  /*19b0*/  IADD3.X R11, PT, PT, RZ, R17, R34, P4, P2 ;  /* 0x00000011ff0b7210 */ /* 0x000fe400027e4422 */
[----:B------:R-:W-:-:S02]  /*19c0*/  IADD3 R16, P1, P2, R5, R16, R0 ;  /* 0x0000001005107210 */ /* 0x000fc40007a3e000 */
[----:B------:R-:W-:Y:S02]  /*19d0*/  SEL R5, RZ, 0x1, P5 ;  /* 0x00000001ff057807 */ /* 0x000fe40002800000 */
[----:B------:R-:W-:Y:S02]  /*19e0*/  IADD3.X R0, P0, P3, R2, RZ, RZ, P3, P0 ;  /* 0x000000ff02007210 */ /* 0x000fe40001b004ff */
[----:B------:R-:W-:Y:S02]  /*19f0*/  IADD3.X R11, PT, PT, RZ, R11, RZ, P1, P2 ;  /* 0x0000000bff0b7210 */ /* 0x000fe40000fe44ff */
[----:B------:R-:W-:Y:S02]  /*1a00*/  IADD3 R0, P1, P2, R0, R16, R5 ;  /* 0x0000001000007210 */ /* 0x000fe40007a3e005 */
[----:B------:R-:W-:Y:S02]  /*1a10*/  IADD3.X R2, PT, PT, R3, RZ, RZ, P0, P3 ;  /* 0x000000ff03027210 */ /* 0x000fe400007e64ff */
[----:B------:R-:W-:-:S02]  /*1a20*/  ISETP.GT.U32.AND P0, PT, R0, R32, PT ;  /* 0x000000200000720c */ /* 0x000fc40003f04070 */
[----:B------:R-:W-:-:S04]  /*1a30*/  IADD3.X R2, PT, PT, R2, R11, RZ, P1, P2 ;  /* 0x0000000b02027210 */ /* 0x000fc80000fe44ff */
[----:B------:R-:W-:-:S13]  /*1a40*/  ISETP.GT.U32.AND.EX P0, PT, R2, R33, PT, P0 ;  /* 0x000000210200720c */ /* 0x000fda0003f04100 */
[----:B------:R-:W-:Y:S05]  /*1a50*/  @P0 BRA `(.L_x_4) ;  /* 0x0000000000500947 */ /* 0x000fea0003800000 */
[----:B------:R-:W-:Y:S01]  /*1a60*/  ISETP.GE.U32.AND P0, PT, R0, R32, PT ;  /* 0x000000200000720c */ /* 0x000fe20003f06070 */
[----:B------:R-:W-:Y:S02]  /*1a70*/  IMAD.MOV.U32 R3, RZ, RZ, R18 ;  /* 0x000000ffff037224 */ /* 0x000fe400078e0012 */
[----:B------:R-:W-:Y:S01]  /*1a80*/  IMAD.MOV.U32 R4, RZ, RZ, R14 ;  /* 0x000000ffff047224 */ /* 0x000fe200078e000e */
[----:B------:R-:W-:Y:S01]  /*1a90*/  ISETP.GE.U32.AND.EX P0, PT, R2, R33, PT, P0 ;  /* 0x000000210200720c */ /* 0x000fe20003f06100 */
[----:B------:R-:W-:-:S12]  /*1aa0*/  IMAD.MOV.U32 R5, RZ, RZ, R9 ;  /* 0x000000ffff057224 */ /* 0x000fd800078e0009 */
[----:B------:R-:W-:Y:S05]  /*1ab0*/  @!P0 BRA `(.L_x_5) ;  /* 0x00000000008c8947 */ /* 0x000fea0003800000 */
[----:B------:R-:W-:-:S04]  /*1ac0*/  ISETP.GT.U32.AND P0, PT, R18, R30, PT ;  /* 0x0000001e1200720c */ /* 0x000fc80003f04070 */
[----:B------:R-:W-:-:S13]  /*1ad0*/  ISETP.GT.U32.AND.EX P0, PT, R14, R31, PT, P0 ;  /* 0x0000001f0e00720c */ /* 0x000fda0003f04100 */
[----:B------:R-:W-:Y:S05]  /*1ae0*/  @P0 BRA `(.L_x_4) ;  /* 0x00000000002c0947 */ /* 0x000fea0003800000 */
[----:B------:R-:W-:-:S04]  /*1af0*/  ISETP.GE.U32.AND P0, PT, R18, R30, PT ;  /* 0x0000001e1200720c */ /* 0x000fc80003f06070 */
[----:B------:R-:W-:-:S13]  /*1b00*/  ISETP.GE.U32.AND.EX P0, PT, R14, R31, PT, P0 ;  /* 0x0000001f0e00720c */ /* 0x000fda0003f06100 */
[----:B------:R-:W-:Y:S05]  /*1b10*/  @!P0 BRA `(.L_x_5) ;  /* 0x0000000000748947 */ /* 0x000fea0003800000 */
[----:B------:R-:W-:-:S04]  /*1b20*/  ISETP.GT.U32.AND P0, PT, R9, R28, PT ;  /* 0x0000001c0900720c */ /* 0x000fc80003f04070 */
[----:B------:R-:W-:-:S13]  /*1b30*/  ISETP.GT.U32.AND.EX P0, PT, R6, R29, PT, P0 ;  /* 0x0000001d0600720c */ /* 0x000fda0003f04100 */
[----:B------:R-:W-:Y:S05]  /*1b40*/  @P0 BRA `(.L_x_4) ;  /* 0x0000000000140947 */ /* 0x000fea0003800000 */
[----:B------:R-:W-:Y:S02]  /*1b50*/  ISETP.GE.U32.AND P0, PT, R7, R26, PT ;  /* 0x0000001a0700720c */ /* 0x000fe40003f06070 */
[----:B------:R-:W-:Y:S02]  /*1b60*/  ISETP.LT.U32.AND P1, PT, R9, R28, PT ;  /* 0x0000001c0900720c */ /* 0x000fe40003f21070 */
[----:B------:R-:W-:-:S04]  /*1b70*/  ISETP.GE.U32.AND.EX P0, PT, R8, R27, PT, P0 ;  /* 0x0000001b0800720c */ /* 0x000fc80003f06100 */
[----:B------:R-:W-:-:S13]  /*1b80*/  ISETP.LT.U32.OR.EX P0, PT, R6, R29, !P0, P1 ;  /* 0x0000001d0600720c */ /* 0x000fda0004701510 */
[----:B------:R-:W-:Y:S05]  /*1b90*/  @P0 BRA `(.L_x_5) ;  /* 0x0000000000540947 */ /* 0x000fea0003800000 */
.L_x_4:
[----:B------:R-:W-:-:S04]  /*1ba0*/  ISETP.GE.U32.AND P0, PT, R7, R26, PT ;  /* 0x0000001a0700720c */ /* 0x000fc80003f06070 */
[----:B------:R-:W-:-:S04]  /*1bb0*/  ISETP.GE.U32.AND.EX P0, PT, R8, R27, PT, P0 ;  /* 0x0000001b0800720c */ /* 0x000fc80003f06100 */
[----:B------:R-:W-:-:S04]  /*1bc0*/  SEL R3, RZ, 0x1, P0 ;  /* 0x00000001ff037807 */ /* 0x000fc80000000000 */
[----:B------:R-:W-:-:S04]  /*1bd0*/  IADD3 R10, P1, PT, R3, R28, RZ ;  /* 0x0000001c030a7210 */ /* 0x000fc80007f3e0ff */
[----:B------:R-:W-:Y:S01]  /*1be0*/  ISETP.GE.U32.AND P0, PT, R9, R10, PT ;  /* 0x0000000a0900720c */ /* 0x000fe20003f06070 */
[----:B------:R-:W-:-:S05]  /*1bf0*/  IMAD.X R15, RZ, RZ, R29, P1 ;  /* 0x000000ffff0f7224 */ /* 0x000fca00008e061d */
[----:B------:R-:W-:-:S04]  /*1c00*/  ISETP.GE.U32.AND.EX P0, PT, R6, R15, PT, P0 ;  /* 0x0000000f0600720c */ /* 0x000fc80003f06100 */
[----:B------:R-:W-:-:S04]  /*1c10*/  SEL R3, RZ, 0x1, P0 ;  /* 0x00000001ff037807 */ /* 0x000fc80000000000 */
[----:B------:R-:W-:-:S04]  /*1c20*/  IADD3 R3, P1, PT, R3, R30, RZ ;  /* 0x0000001e03037210 */ /* 0x000fc80007f3e0ff */
[----:B------:R-:W-:Y:S01]  /*1c30*/  ISETP.GE.U32.AND P0, PT, R18, R3, PT ;  /* 0x000000031200720c */ /* 0x000fe20003f06070 */
[----:B------:R-:W-:Y:S01]  /*1c40*/  IMAD.X R4, RZ, RZ, R31, P1 ;  /* 0x000000ffff047224 */ /* 0x000fe200008e061f */
[----:B------:R-:W-:Y:S02]  /*1c50*/  IADD3 R5, P1, PT, -R10, R9, RZ ;  /* 0x000000090a057210 */ /* 0x000fe40007f3e1ff */
[----:B------:R-:W-:Y:S02]  /*1c60*/  IADD3 R3, P2, PT, -R3, R18, RZ ;  /* 0x0000001203037210 */ /* 0x000fe40007f5e1ff */
[----:B------:R-:W-:Y:S01]  /*1c70*/  ISETP.GE.U32.AND.EX P0, PT, R14, R4, PT, P0 ;  /* 0x000000040e00720c */ /* 0x000fe20003f06100 */
[----:B------:R-:W-:Y:S02]  /*1c80*/  IMAD.X R6, R6, 0x1, ~R15, P1 ;  /* 0x0000000106067824 */ /* 0x000fe400008e0e0f */
[----:B------:R-:W-:Y:S01]  /*1c90*/  IMAD.X R4, R14, 0x1, ~R4, P2 ;  /* 0x000000010e047824 */ /* 0x000fe200010e0e04 */
[----:B------:R-:W-:-:S02]  /*1ca0*/  SEL R11, RZ, 0x1, P0 ;  /* 0x00000001ff0b7807 */ /* 0x000fc40000000000 */
[----:B------:R-:W-:Y:S02]  /*1cb0*/  IADD3 R7, P0, PT, R7, -R26, RZ ;  /* 0x8000001a07077210 */ /* 0x000fe40007f1e0ff */
[----:B------:R-:W-:-:S03]  /*1cc0*/  IADD3 R0, P3, P4, R0, -R32, -R11 ;  /* 0x8000002000007210 */ /* 0x000fc60007c7e80b */
[----:B------:R-:W-:Y:S01]  /*1cd0*/  IMAD.X R8, R8, 0x1, ~R27, P0 ;  /* 0x0000000108087824 */ /* 0x000fe200000e0e1b */
[----:B------:R-:W-:-:S09]  /*1ce0*/  IADD3.X R2, PT, PT, R2, -0x1, ~R33, P3, P4 ;  /* 0xffffffff02027810 */ /* 0x000fd20001fe8c21 */
.L_x_5:
[----:B------:R-:W2:Y:S04]  /*1cf0*/  LDG.E.64 R34, desc[UR4][R12.64] ;  /* 0x000000040c227981 */ /* 0x000ea8000c1e1b00 */
[----:B------:R-:W3:Y:S04]  /*1d00*/  LDG.E.64 R36, desc[UR4][R12.64+0x10] ;  /* 0x000010040c247981 */ /* 0x000ee8000c1e1b00 */
[----:B------:R-:W4:Y:S04]  /*1d10*/  LDG.E.64 R38, desc[UR4][R12.64+0x8] ;  /* 0x000008040c267981 */ /* 0x000f28000c1e1b00 */
[----:B------:R0:W5:Y:S01]  /*1d20*/  LDG.E.64 R40, desc[UR4][R12.64+0x18] ;  /* 0x000018040c287981 */ /* 0x000162000c1e1b00 */
[----:B------:R-:W-:-:S02]  /*1d30*/  IMAD.MOV.U32 R9, RZ, RZ, RZ ;  /* 0x000000ffff097224 */ /* 0x000fc400078e00ff */
[----:B------:R-:W-:Y:S02]  /*1d40*/  IMAD.MOV.U32 R53, RZ, RZ, RZ ;  /* 0x000000ffff357224 */ /* 0x000fe400078e00ff */
[----:B------:R-:W-:Y:S02]  /*1d50*/  IMAD.MOV.U32 R59, RZ, RZ, RZ ;  /* 0x000000ffff3b7224 */ /* 0x000fe400078e00ff */
[----:B------:R-:W-:Y:S02]  /*1d60*/  IMAD.MOV.U32 R67, RZ, RZ, RZ ;  /* 0x000000ffff437224 */ /* 0x000fe400078e00ff */
[----:B--2---:R-:W-:-:S04]  /*1d70*/  IMAD.WIDE.U32 R10, R34, R34, RZ ;  /* 0x00000022220a7225 */ /* 0x004fc800078e00ff */
[----:B------:R-:W-:Y:S01]  /*1d80*/  IMAD.IADD R18, R11, 0x1, R9 ;  /* 0x000000010b127824 */ /* 0x000fe200078e0209 */
[----:B------:R-:W-:Y:S01]  /*1d90*/  CS2R R10, SRZ ;  /* 0x00000000000a7805 */ /* 0x000fe2000001ff00 */
[----:B---3--:R-:W-:-:S04]  /*1da0*/  IMAD.WIDE.U32 R14, R36, R34, RZ ;  /* 0x00000022240e7225 */ /* 0x008fc800078e00ff */
[----:B------:R-:W-:-:S04]  /*1db0*/  IMAD.WIDE.U32 R44, R35, R34, RZ ;  /* 0x00000022232c7225 */ /* 0x000fc800078e00ff */
[----:B------:R-:W-:-:S04]  /*1dc0*/  IMAD.WIDE.U32 R16, R37, R34, RZ ;  /* 0x0000002225107225 */ /* 0x000fc800078e00ff */
[----:B0-----:R-:W-:-:S04]  /*1dd0*/  IMAD.WIDE.U32 R12, R36, R35, RZ ;  /* 0x00000023240c7225 */ /* 0x001fc800078e00ff */
[----:B------:R-:W-:Y:S02]  /*1de0*/  IMAD.IADD R15, R15, 0x1, R10 ;  /* 0x000000010f0f7824 */ /* 0x000fe400078e020a */
[----:B------:R-:W-:Y:S02]  /*1df0*/  IMAD.SHL.U32 R63, R44, 0x2, RZ ;  /* 0x000000022c3f7824 */ /* 0x000fe400078e00ff */
[----:B------:R-:W-:Y:S01]  /*1e00*/  IMAD.IADD R20, R10, 0x1, R13 ;  /* 0x000000010a147824 */ /* 0x000fe200078e020d */
[----:B------:R-:W-:Y:S02]  /*1e10*/  IADD3 R55, P0, P1, R12, R15, R16 ;  /* 0x0000000f0c377210 */ /* 0x000fe4000791e010 */
[----:B------:R-:W-:Y:S02]  /*1e20*/  CS2R R12, SRZ ;  /* 0x00000000000c7805 */ /* 0x000fe4000001ff00 */
[----:B------:R-:W-:Y:S01]  /*1e30*/  LOP3.LUT R63, R63, 0xfffffffe, RZ, 0xc0, !PT ;  /* 0xfffffffe3f3f7812 */ /* 0x000fe200078ec0ff */
[----:B------:R-:W-:-:S02]  /*1e40*/  IMAD.IADD R52, R17, 0x1, R11 ;  /* 0x0000000111347824 */ /* 0x000fc400078e020b */
[----:B----4-:R-:W-:Y:S01]  /*1e50*/  IMAD.WIDE.U32 R14, R38, R34, RZ ;  /* 0x00000022260e7225 */ /* 0x010fe200078e00ff */
[----:B------:R-:W-:-:S03]  /*1e60*/  IADD3 R63, P6, PT, R63, R18, RZ ;  /* 0x000000123f3f7210 */ /* 0x000fc60007fde0ff */
[----:B------:R-:W-:-:S04]  /*1e70*/  IMAD.WIDE.U32 R16, R39, R38, RZ ;  /* 0x0000002627107225 */ /* 0x000fc800078e00ff */
[----:B------:R-:W-:-:S04]  /*1e80*/  IMAD.WIDE.U32 R42, R39, R34, RZ ;  /* 0x00000022272a7225 */ /* 0x000fc800078e00ff */
[----:B------:R-:W-:-:S04]  /*1e90*/  IMAD.WIDE.U32 R22, R38, R38, RZ ;  /* 0x0000002626167225 */ /* 0x000fc800078e00ff */
[----:B------:R-:W-:-:S04]  /*1ea0*/  IMAD.WIDE.U32 R18, R38, R35, RZ ;  /* 0x0000002326127225 */ /* 0x000fc800078e00ff */
[----:B------:R-:W-:Y:S02]  /*1eb0*/  IMAD.IADD R49, R15, 0x1, R12 ;  /* 0x000000010f317824 */ /* 0x000fe400078e020c */
[----:B------:R-:W-:Y:S02]  /*1ec0*/  IMAD.SHL.U32 R15, R16, 0x2, RZ ;  /* 0x00000002100f7824 */ /* 0x000fe400078e00ff */
[----:B------:R-:W-:Y:S01]  /*1ed0*/  IMAD.IADD R47, R12, 0x1, R23 ;  /* 0x000000010c2f7824 */ /* 0x000fe200078e0217 */
[----:B------:R-:W-:Y:S01]  /*1ee0*/  IADD3 R23, P3, P4, R18, R49, R42 ;  /* 0x0000003112177210 */ /* 0x000fe20007c7e02a */
[----:B------:R-:W-:Y:S01]  /*1ef0*/  IMAD.IADD R21, R13, 0x1, R17 ;  /* 0x000000010d157824 */ /* 0x000fe200078e0211 */
[----:B------:R-:W-:Y:S01]  /*1f00*/  LOP3.LUT R18, R15, 0xfffffffe, RZ, 0xc0, !PT ;  /* 0xfffffffe0f127812 */ /* 0x000fe200078ec0ff */
[----:B------:R-:W-:Y:S01]  /*1f10*/  IMAD.WIDE.U32 R52, R35, R37, R52 ;  /* 0x0000002523347225 */ /* 0x000fe200078e0034 */
[----:B------:R-:W-:Y:S02]  /*1f20*/  IADD3.X R15, PT, PT, RZ, RZ, RZ, P0, P1 ;  /* 0x000000ffff0f7210 */ /* 0x000fe400007e24ff */
[----:B------:R-:W-:Y:S01]  /*1f30*/  SHF.L.U64.HI R17, R16, 0x1, R21 ;  /* 0x0000000110117819 */ /* 0x000fe20000010215 */
[----:B-----5:R-:W-:Y:S01]  /*1f40*/  IMAD.WIDE.U32 R48, R40, R35, RZ ;  /* 0x0000002328307225 */ /* 0x020fe200078e00ff */
[----:B------:R-:W-:-:S02]  /*1f50*/  SHF.L.U64.HI R61, R14, 0x1, R23 ;  /* 0x000000010e3d7819 */ /* 0x000fc40000010217 */
[----:B------:R-:W-:Y:S01]  /*1f60*/  IADD3 R42, P2, P1, R15, R52, R20 ;  /* 0x000000340f2a7210 */ /* 0x000fe2000795e014 */
[-C--:B------:R-:W-:Y:S01]  /*1f70*/  IMAD.WIDE.U32 R14, R40, R34.reuse, RZ ;  /* 0x00000022280e7225 */ /* 0x080fe200078e00ff */
[----:B------:R-:W-:Y:S02]  /*1f80*/  IADD3 R18, P0, PT, R18, R47, RZ ;  /* 0x0000002f12127210 */ /* 0x000fe40007f1e0ff */
[----:B------:R-:W-:Y:S01]  /*1f90*/  LOP3.LUT R17, R17, 0x1, RZ, 0xc0, !PT ;  /* 0x0000000111117812 */ /* 0x000fe200078ec0ff */
[-C--:B------:R-:W-:Y:S01]  /*1fa0*/  IMAD.WIDE.U32 R46, R41, R34.reuse, RZ ;  /* 0x00000022292e7225 */ /* 0x080fe200078e00ff */
[--C-:B------:R-:W-:Y:S02]  /*1fb0*/  SHF.R.U32.HI R20, RZ, 0x1f, R21.reuse ;  /* 0x0000001fff147819 */ /* 0x100fe40000011615 */
[----:B------:R-:W-:Y:S01]  /*1fc0*/  SHF.R.U64 R16, R16, 0x1f, R21 ;  /* 0x0000001f10107819 */ /* 0x000fe20000001215 */
[----:B------:R-:W-:Y:S01]  /*1fd0*/  IMAD.IADD R15, R15, 0x1, R59 ;  /* 0x000000010f0f7824 */ /* 0x000fe200078e023b */
[----:B------:R-:W-:Y:S01]  /*1fe0*/  LOP3.LUT R57, R20, 0x1, RZ, 0xc0, !PT ;  /* 0x0000000114397812 */ /* 0x000fe200078ec0ff */
[----:B------:R-:W-:Y:S01]  /*1ff0*/  IMAD.X R51, RZ, RZ, R17, P0 ;  /* 0x000000ffff337224 */ /* 0x000fe200000e0611 */
[----:B------:R-:W-:Y:S01]  /*2000*/  SHF.R.U32.HI R20, RZ, 0x1f, R23 ;  /* 0x0000001fff147819 */ /* 0x000fe20000011617 */
[----:B------:R-:W-:Y:S01]  /*2010*/  IMAD R21, R36, R34, RZ ;  /* 0x0000002224157224 */ /* 0x000fe200078e02ff */
[----:B------:R-:W-:Y:S01]  /*2020*/  IADD3 R17, P0, P5, R48, R15, R46 ;  /* 0x0000000f30117210 */ /* 0x000fe20007d1e02e */
[----:B------:R-:W-:Y:S01]  /*2030*/  IMAD.IADD R46, R47, 0x1, R67 ;  /* 0x000000012f2e7824 */ /* 0x000fe200078e0243 */
[----:B------:R-:W-:Y:S01]  /*2040*/  LOP3.LUT R56, R16, 0xfffffffe, RZ, 0xc0, !PT ;  /* 0xfffffffe10387812 */ /* 0x000fe200078ec0ff */
[----:B------:R-:W-:Y:S01]  /*2050*/  IMAD.MOV.U32 R47, RZ, RZ, RZ ;  /* 0x000000ffff2f7224 */ /* 0x000fe200078e00ff */
[----:B------:R-:W-:Y:S01]  /*2060*/  IADD3.X R65, PT, PT, RZ, RZ, RZ, P0, P5 ;  /* 0x000000ffff417210 */ /* 0x000fe200007ea4ff */
[----:B------:R-:W-:Y:S01]  /*2070*/  IMAD.IADD R15, R11, 0x1, R53 ;  /* 0x000000010b0f7824 */ /* 0x000fe200078e0235 */
[----:B------:R-:W-:Y:S01]  /*2080*/  IADD3 R48, P5, PT, R20, R21, RZ ;  /* 0x0000001514307210 */ /* 0x000fe20007fbe0ff */
[----:B------:R-:W-:Y:S01]  /*2090*/  IMAD.WIDE.U32 R56, R39, R39, R56 ;  /* 0x0000002727387225 */ /* 0x000fe200078e0038 */
[----:B------:R-:W-:-:S02]  /*20a0*/  IADD3.X R16, PT, PT, RZ, RZ, RZ, P3, P4 ;  /* 0x000000ffff107210 */ /* 0x000fc40001fe84ff */
[----:B------:R-:W-:Y:S01]  /*20b0*/  ISETP.GT.U32.AND P0, PT, R21, R48, PT ;  /* 0x000000301500720c */ /* 0x000fe20003f04070 */
[----:B------:R-:W-:Y:S01]  /*20c0*/  IMAD.X R52, RZ, RZ, R55, P5 ;  /* 0x000000ffff347224 */ /* 0x000fe200028e0637 */
[----:B------:R-:W-:Y:S01]  /*20d0*/  IADD3 R23, P5, PT, R48, R22, RZ ;  /* 0x0000001630177210 */ /* 0x000fe20007fbe0ff */
[----:B------:R-:W-:Y:S01]  /*20e0*/  IMAD.WIDE.U32 R46, R35, R41, R46 ;  /* 0x00000029232e7225 */ /* 0x000fe200078e002e */
[----:B------:R-:W-:Y:S02]  /*20f0*/  IADD3 R51, P4, P3, R51, R56, R42 ;  /* 0x0000003833337210 */ /* 0x000fe40007b9e02a */
[----:B------:R-:W-:Y:S01]  /*2100*/  ISETP.GT.U32.AND.EX P0, PT, R55, R52, PT, P0 ;  /* 0x000000343700720c */ /* 0x000fe20003f04100 */
[----:B------:R-:W-:Y:S01]  /*2110*/  IMAD.X R53, R52, 0x1, R18, P5 ;  /* 0x0000000134357824 */ /* 0x000fe200028e0612 */
[----:B------:R-:W-:Y:S01]  /*2120*/  IADD3.X R15, PT, PT, RZ, R15, RZ, P2, P1 ;  /* 0x0000000fff0f7210 */ /* 0x000fe200017e24ff */
[----:B------:R-:W-:Y:S01]  /*2130*/  IMAD.IADD R50, R13, 0x1, R57 ;  /* 0x000000010d327824 */ /* 0x000fe200078e0239 */
[----:B------:R-:W-:Y:S01]  /*2140*/  SEL R22, R21, R48, P0 ;  /* 0x0000003015167207 */ /* 0x000fe20000000000 */
[----:B------:R-:W-:Y:S01]  /*2150*/  IMAD.IADD R48, R59, 0x1, R49 ;  /* 0x000000013b307824 */ /* 0x000fe200078e0231 */
[----:B------:R-:W-:Y:S01]  /*2160*/  SEL R18, R55, R52, P0 ;  /* 0x0000003437127207 */ /* 0x000fe20000000000 */
[----:B------:R-:W-:Y:S01]  /*2170*/  IMAD.WIDE.U32 R56, R36, R38, RZ ;  /* 0x0000002624387225 */ /* 0x000fe200078e00ff */
[----:B------:R-:W-:-:S03]  /*2180*/  ISETP.GT.U32.AND P5, PT, R22, R23, PT ;  /* 0x000000171600720c */ /* 0x000fc60003fa4070 */
[----:B------:R-:W-:Y:S01]  /*2190*/  IMAD.IADD R22, R67, 0x1, R47 ;  /* 0x0000000143167824 */ /* 0x000fe200078e022f */
[----:B------:R-:W-:Y:S01]  /*21a0*/  ISETP.GT.U32.AND.EX P0, PT, R18, R53, PT, P5 ;  /* 0x000000351200720c */ /* 0x000fe20003f04150 */
[----:B------:R-:W-:Y:S01]  /*21b0*/  IMAD.IADD R57, R10, 0x1, R57 ;  /* 0x000000010a397824 */ /* 0x000fe200078e0239 */
[----:B------:R-:W-:Y:S01]  /*21c0*/  IADD3 R18, P1, P2, R65, R46, R48 ;  /* 0x0000002e41127210 */ /* 0x000fe20007a3e030 */
[----:B------:R-:W-:Y:S01]  /*21d0*/  IMAD.WIDE.U32 R48, R37, R38, RZ ;  /* 0x0000002625307225 */ /* 0x000fe200078e00ff */
[----:B------:R-:W-:Y:S02]  /*21e0*/  SEL R59, RZ, 0x1, !P0 ;  /* 0x00000001ff3b7807 */ /* 0x000fe40004000000 */
[----:B------:R-:W-:Y:S01]  /*21f0*/  IADD3.X R22, PT, PT, RZ, R22, RZ, P1, P2 ;  /* 0x00000016ff167210 */ /* 0x000fe20000fe44ff */
[----:B------:R-:W-:-:S03]  /*2200*/  IMAD.WIDE.U32 R46, R36, R39, RZ ;  /* 0x00000027242e7225 */ /* 0x000fc600078e00ff */
[----:B------:R-:W-:Y:S01]  /*2210*/  IADD3 R60, P0, P5, R46, R57, R48 ;  /* 0x000000392e3c7210 */ /* 0x000fe20007d1e030 */
[----:B------:R-:W-:Y:S01]  /*2220*/  IMAD.IADD R46, R11, 0x1, R49 ;  /* 0x000000010b2e7824 */ /* 0x000fe200078e0231 */
[----:B------:R-:W-:Y:S01]  /*2230*/  IADD3.X R48, PT, PT, RZ, R50, R15, P4, P3 ;  /* 0x00000032ff307210 */ /* 0x000fe200027e640f */
[----:B------:R-:W-:Y:S01]  /*2240*/  IMAD.IADD R57, R10, 0x1, R47 ;  /* 0x000000010a397824 */ /* 0x000fe200078e022f */
[----:B------:R-:W-:Y:S01]  /*2250*/  IADD3 R51, P3, P4, R42, R51, R59 ;  /* 0x000000332a337210 */ /* 0x000fe20007c7e03b */
[----:B------:R-:W-:Y:S01]  /*2260*/  IMAD.IADD R50, R12, 0x1, R19 ;  /* 0x000000010c327824 */ /* 0x000fe200078e0213 */
[----:B------:R-:W-:Y:S02]  /*2270*/  IADD3.X R49, PT, PT, RZ, RZ, RZ, P0, P5 ;  /* 0x000000ffff317210 */ /* 0x000fe400007ea4ff */
[----:B------:R-:W-:Y:S02]  /*2280*/  IADD3 R59, P5, PT, R59, R14, RZ ;  /* 0x0000000e3b3b7210 */ /* 0x000fe40007fbe0ff */
[----:B------:R-:W-:Y:S01]  /*2290*/  IADD3.X R48, PT, PT, R15, R48, RZ, P3, P4 ;  /* 0x000000300f307210 */ /* 0x000fe20001fe84ff */
[----:B------:R-:W-:Y:S01]  /*22a0*/  IMAD R15, R34, R34, RZ ;  /* 0x00000022220f7224 */ /* 0x000fe200078e02ff */
[----:B------:R-:W-:Y:S01]  /*22b0*/  ISETP.GT.U32.AND P0, PT, R14, R59, PT ;  /* 0x0000003b0e00720c */ /* 0x000fe20003f04070 */
[----:B------:R-:W-:Y:S01]  /*22c0*/  IMAD.X R42, RZ, RZ, R17, P5 ;  /* 0x000000ffff2a7224 */ /* 0x000fe200028e0611 */
[----:B------:R-:W-:-:S04]  /*22d0*/  IADD3 R62, P5, PT, R59, R56, RZ ;  /* 0x000000383b3e7210 */ /* 0x000fc80007fbe0ff */
[----:B------:R-:W-:Y:S01]  /*22e0*/  ISETP.GT.U32.AND.EX P0, PT, R17, R42, PT, P0 ;  /* 0x0000002a1100720c */ /* 0x000fe20003f04100 */
[----:B------:R-:W-:-:S03]  /*22f0*/  IMAD.X R52, R42, 0x1, R60, P5 ;  /* 0x000000012a347824 */ /* 0x000fc600028e063c */
[----:B------:R-:W-:Y:S02]  /*2300*/  SEL R47, R14, R59, P0 ;  /* 0x0000003b0e2f7207 */ /* 0x000fe40000000000 */
[----:B------:R-:W-:Y:S01]  /*2310*/  SEL R59, R17, R42, P0 ;  /* 0x0000002a113b7207 */ /* 0x000fe20000000000 */
[----:B------:R-:W-:Y:S01]  /*2320*/  IMAD.IADD R42, R43, 0x1, R13 ;  /* 0x000000012b2a7824 */ /* 0x000fe200078e020d */
[----:B------:R-:W-:Y:S01]  /*2330*/  ISETP.GT.U32.AND P5, PT, R47, R62, PT ;  /* 0x0000003e2f00720c */ /* 0x000fe20003fa4070 */
[----:B------:R-:W-:-:S03]  /*2340*/  IMAD.MOV.U32 R47, RZ, RZ, RZ ;  /* 0x000000ffff2f7224 */ /* 0x000fc600078e00ff */
[----:B------:R-:W-:Y:S01]  /*2350*/  ISETP.GT.U32.AND.EX P0, PT, R59, R52, PT, P5 ;  /* 0x000000343b00720c */ /* 0x000fe20003f04150 */
[----:B------:R-:W-:-:S03]  /*2360*/  IMAD.WIDE.U32 R46, R39, R37, R46 ;  /* 0x00000025272e7225 */ /* 0x000fc600078e002e */
[----:B------:R-:W-:Y:S02]  /*2370*/  IADD3 R43, P5, PT, R57, R46, RZ ;  /* 0x0000002e392b7210 */ /* 0x000fe40007fbe0ff */
[----:B------:R-:W-:-:S03]  /*2380*/  SEL R46, RZ, 0x1, !P0 ;  /* 0x00000001ff2e7807 */ /* 0x000fc60004000000 */
[----:B------:R-:W-:Y:S01]  /*2390*/  IMAD.X R57, R11, 0x1, R47, P5 ;  /* 0x000000010b397824 */ /* 0x000fe200028e062f */
[----:B------:R-:W-:-:S04]  /*23a0*/  IADD3 R19, P0, P5, R49, R43, R18 ;  /* 0x0000002b31137210 */ /* 0x000fc80007d1e012 */
[----:B------:R-:W-:Y:S01]  /*23b0*/  IADD3 R19, P3, P4, R43, R19, R46 ;  /* 0x000000132b137210 */ /* 0x000fe20007c7e02e */
[-C--:B------:R-:W-:Y:S02]  /*23c0*/  IMAD R46, R63, R24.reuse, RZ ;  /* 0x000000183f2e7224 */ /* 0x080fe400078e02ff */
[----:B------:R-:W-:Y:S02]  /*23d0*/  IMAD.MOV.U32 R43, RZ, RZ, RZ ;  /* 0x000000ffff2b7224 */ /* 0x000fe400078e00ff */
[C---:B------:R-:W-:Y:S02]  /*23e0*/  IMAD R59, R15.reuse, R25, R46 ;  /* 0x000000190f3b7224 */ /* 0x040fe400078e022e */
[----:B------:R-:W-:-:S04]  /*23f0*/  IMAD.WIDE.U32 R46, R15, R24, RZ ;  /* 0x000000180f2e7225 */ /* 0x000fc800078e00ff */
[----:B------:R-:W-:Y:S02]  /*2400*/  IMAD.IADD R54, R47, 0x1, R59 ;  /* 0x000000012f367824 */ /* 0x000fe400078e023b */
[----:B------:R-:W-:-:S04]  /*2410*/  IMAD.WIDE.U32 R42, R35, R39, R42 ;  /* 0x00000027232a7225 */ /* 0x000fc800078e002a */
[----:B------:R-:W-:Y:S01]  /*2420*/  IMAD.WIDE.U32 R58, R54, R26, RZ ;  /* 0x0000001a363a7225 */ /* 0x000fe200078e00ff */
[----:B------:R-:W-:Y:S02]  /*2430*/  IADD3 R47, P2, P1, R16, R42, R50 ;  /* 0x0000002a102f7210 */ /* 0x000fe4000795e032 */
[----:B------:R-:W-:Y:S01]  /*2440*/  IADD3.X R16, PT, PT, RZ, R57, R22, P0, P5 ;  /* 0x00000039ff107210 */ /* 0x000fe200007ea416 */
[----:B------:R-:W-:-:S03]  /*2450*/  IMAD.WIDE.U32 R64, R46, R26, RZ ;  /* 0x0000001a2e407225 */ /* 0x000fc600078e00ff */
[----:B------:R-:W-:Y:S01]  /*2460*/  IADD3.X R16, PT, PT, R57, R16, RZ, P3, P4 ;  /* 0x0000001039107210 */ /* 0x000fe20001fe84ff */
[----:B------:R-:W-:Y:S01]  /*2470*/  IMAD.WIDE.U32 R58, P0, R46, R27, R58 ;  /* 0x0000001b2e3a7225 */ /* 0x000fe2000780003a */
[----:B------:R-:W-:-:S03]  /*2480*/  IADD3 R20, P5, P4, R20, R47, R47 ;  /* 0x0000002f14147210 */ /* 0x000fc60007cbe02f */
[----:B------:R-:W-:Y:S01]  /*2490*/  IMAD.IADD R50, R13, 0x1, R43 ;  /* 0x000000010d327824 */ /* 0x000fe200078e022b */
[----:B------:R-:W-:Y:S01]  /*24a0*/  IADD3 R58, P3, PT, R65, R58, RZ ;  /* 0x0000003a413a7210 */ /* 0x000fe20007f7e0ff */
[----:B------:R-:W-:Y:S01]  /*24b0*/  IMAD.X R43, RZ, RZ, RZ, P0 ;  /* 0x000000ffff2b7224 */ /* 0x000fe200000e06ff */
[----:B------:R-:W-:Y:S01]  /*24c0*/  IADD3 RZ, P0, PT, R15, R64, RZ ;  /* 0x000000400fff7210 */ /* 0x000fe20007f1e0ff */
[----:B------:R-:W-:Y:S01]  /*24d0*/  IMAD.MOV.U32 R42, RZ, RZ, R59 ;  /* 0x000000ffff2a7224 */ /* 0x000fe200078e003b */
[----:B------:R-:W-:Y:S01]  /*24e0*/  IADD3.X R50, PT, PT, RZ, R50, RZ, P2, P1 ;  /* 0x00000032ff327210 */ /* 0x000fe200017e24ff */
[C---:B------:R-:W-:Y:S01]  /*24f0*/  IMAD.WIDE.U32 R64, R54.reuse, R28, RZ ;  /* 0x0000001c36407225 */ /* 0x040fe200078e00ff */
[----:B------:R-:W-:Y:S02]  /*2500*/  IADD3.X RZ, P0, PT, R63, R58, RZ, P0, !PT ;  /* 0x0000003a3fff7210 */ /* 0x000fe4000071e4ff */
[----:B------:R-:W-:Y:S01]  /*2510*/  IADD3.X R50, PT, PT, RZ, R50, R50, P5, P4 ;  /* 0x00000032ff327210 */ /* 0x000fe20002fe8432 */
[----:B------:R-:W-:-:S04]  /*2520*/  IMAD.WIDE.U32.X R42, R54, R27, R42, P3 ;  /* 0x0000001b362a7225 */ /* 0x000fc800018e042a */
[----:B------:R-:W-:Y:S01]  /*2530*/  IMAD R58, R38, R34, RZ ;  /* 0x00000022263a7224 */ /* 0x000fe200078e02ff */
[----:B------:R-:W-:Y:S01]  /*2540*/  IADD3.X R15, P0, PT, RZ, R42, RZ, P0, !PT ;  /* 0x0000002aff0f7210 */ /* 0x000fe2000071e4ff */
[----:B------:R-:W-:-:S04]  /*2550*/  IMAD.WIDE.U32 R64, P3, R46, R29, R64 ;  /* 0x0000001d2e407225 */ /* 0x000fc80007860040 */
[----:B------:R-:W-:Y:S01]  /*2560*/  IMAD.X R42, RZ, RZ, R43, P0 ;  /* 0x000000ffff2a7224 */ /* 0x000fe200000e062b */
[----:B------:R-:W-:Y:S01]  /*2570*/  LEA R15, P0, R58, R15, 0x1 ;  /* 0x0000000f3a0f7211 */ /* 0x000fe200078008ff */
[----:B------:R-:W-:-:S03]  /*2580*/  IMAD.WIDE.U32 R58, R46, R28, RZ ;  /* 0x0000001c2e3a7225 */ /* 0x000fc600078e00ff */
[----:B------:R-:W-:Y:S01]  /*2590*/  IADD3.X R61, P0, PT, R42, R61, RZ, P0, !PT ;  /* 0x0000003d2a3d7210 */ /* 0x000fe2000071e4ff */
[----:B------:R-:W-:Y:S01]  /*25a0*/  IMAD.X R43, RZ, RZ, RZ, P3 ;  /* 0x000000ffff2b7224 */ /* 0x000fe200018e06ff */
[----:B------:R-:W-:Y:S01]  /*25b0*/  IADD3 R64, P3, PT, R59, R64, RZ ;  /* 0x000000403b407210 */ /* 0x000fe20007f7e0ff */
[----:B------:R-:W-:Y:S02]  /*25c0*/  IMAD.MOV.U32 R42, RZ, RZ, R65 ;  /* 0x000000ffff2a7224 */ /* 0x000fe400078e0041 */
[----:B------:R-:W-:-:S04]  /*25d0*/  IMAD.WIDE.U32 R68, R54, R30, RZ ;  /* 0x0000001e36447225 */ /* 0x000fc800078e00ff */
[----:B------:R-:W-:Y:S01]  /*25e0*/  IMAD.WIDE.U32.X R42, R54, R29, R42, P3 ;  /* 0x0000001d362a7225 */ /* 0x000fe200018e042a */
[----:B------:R-:W-:-:S04]  /*25f0*/  IADD3 R59, P3, PT, R15, R58, RZ ;  /* 0x0000003a0f3b7210 */ /* 0x000fc80007f7e0ff */
[----:B------:R-:W-:Y:S01]  /*2600*/  IADD3.X R67, P3, PT, R61, R64, RZ, P3, !PT ;  /* 0x000000403d437210 */ /* 0x000fe20001f7e4ff */
[----:B------:R-:W-:-:S03]  /*2610*/  IMAD.WIDE.U32 R64, R46, R30, RZ ;  /* 0x0000001e2e407225 */ /* 0x000fc600078e00ff */
[----:B------:R-:W-:-:S04]  /*2620*/  IADD3.X R42, P0, P3, R42, RZ, RZ, P3, P0 ;  /* 0x000000ff2a2a7210 */ /* 0x000fc80001b004ff */
[----:B------:R-:W-:Y:S02]  /*2630*/  IADD3.X R15, PT, PT, R43, RZ, RZ, P0, P3 ;  /* 0x000000ff2b0f7210 */ /* 0x000fe400007e64ff */
[----:B------:R-:W-:-:S04]  /*2640*/  IADD3 R21, P3, PT, R23, R21, RZ ;  /* 0x0000001517157210 */ /* 0x000fc80007f7e0ff */
[----:B------:R-:W-:Y:S01]  /*2650*/  ISETP.GE.U32.AND P0, PT, R21, R23, PT ;  /* 0x000000171500720c */ /* 0x000fe20003f06070 */
[----:B------:R-:W-:Y:S01]  /*2660*/  IMAD.X R55, R53, 0x1, R55, P3 ;  /* 0x0000000135377824 */ /* 0x000fe200018e0637 */
[----:B------:R-:W-:-:S04]  /*2670*/  IADD3 R21, P3, PT, R42, R21, RZ ;  /* 0x000000152a157210 */ /* 0x000fc80007f7e0ff */
[----:B------:R-:W-:Y:S02]  /*2680*/  ISETP.GE.U32.AND.EX P0, PT, R55, R53, PT, P0 ;  /* 0x000000353700720c */ /* 0x000fe40003f06100 */
[----:B------:R-:W-:Y:S02]  /*2690*/  IADD3.X R58, P3, PT, R15, R55, RZ, P3, !PT ;  /* 0x000000370f3a7210 */ /* 0x000fe40001f7e4ff */
[----:B------:R-:W-:Y:S01]  /*26a0*/  SEL R23, RZ, 0x1, P0 ;  /* 0x00000001ff177807 */ /* 0x000fe20000000000 */
[----:B------:R-:W-:-:S04]  /*26b0*/  IMAD.WIDE.U32 R68, P0, R46, R31, R68 ;  /* 0x0000001f2e447225 */ /* 0x000fc80007800044 */
[----:B------:R-:W-:Y:S01]  /*26c0*/  IMAD.X R43, RZ, RZ, RZ, P0 ;  /* 0x000000ffff2b7224 */ /* 0x000fe200000e06ff */
[----:B------:R-:W-:Y:S01]  /*26d0*/  IADD3 R65, P0, PT, R65, R68, RZ ;  /* 0x0000004441417210 */ /* 0x000fe20007f1e0ff */
[----:B------:R-:W-:-:S04]  /*26e0*/  IMAD.MOV.U32 R42, RZ, RZ, R69 ;  /* 0x000000ffff2a7224 */ /* 0x000fc800078e0045 */
[----:B------:R-:W-:Y:S01]  /*26f0*/  IMAD.WIDE.U32.X R42, R54, R31, R42, P0 ;  /* 0x0000001f362a7225 */ /* 0x000fe200000e042a */
[----:B------:R-:W-:-:S04]  /*2700*/  IADD3 R66, P0, PT, R21, R64, RZ ;  /* 0x0000004015427210 */ /* 0x000fc80007f1e0ff */
[----:B------:R-:W-:-:S04]  /*2710*/  IADD3.X R65, P0, PT, R58, R65, RZ, P0, !PT ;  /* 0x000000413a417210 */ /* 0x000fc8000071e4ff */
[----:B------:R-:W-:-:S04]  /*2720*/  IADD3.X R42, P0, P3, R42, RZ, RZ, P0, P3 ;  /* 0x000000ff2a2a7210 */ /* 0x000fc800003064ff */
[----:B------:R-:W-:Y:S02]  /*2730*/  IADD3.X R21, PT, PT, R43, RZ, RZ, P0, P3 ;  /* 0x000000ff2b157210 */ /* 0x000fe400007e64ff */
[----:B------:R-:W-:-:S04]  /*2740*/  IADD3 R58, P3, PT, R23, R62, RZ ;  /* 0x0000003e173a7210 */ /* 0x000fc80007f7e0ff */
[----:B------:R-:W-:Y:S01]  /*2750*/  IADD3 R55, P0, PT, R58, R56, RZ ;  /* 0x000000383a377210 */ /* 0x000fe20007f1e0ff */
[----:B------:R-:W-:-:S03]  /*2760*/  IMAD.X R53, RZ, RZ, R52, P3 ;  /* 0x000000ffff357224 */ /* 0x000fc600018e0634 */
[----:B------:R-:W-:Y:S01]  /*2770*/  IADD3 R57, P3, PT, R55, R14, RZ ;  /* 0x0000000e37397210 */ /* 0x000fe20007f7e0ff */
[----:B------:R-:W-:-:S04]  /*2780*/  IMAD.WIDE.U32 R14, R54, R32, RZ ;  /* 0x00000020360e7225 */ /* 0x000fc800078e00ff */
[----:B------:R-:W-:Y:S02]  /*2790*/  IMAD.X R56, R53, 0x1, R60, P0 ;  /* 0x0000000135387824 */ /* 0x000fe400000e063c */
[----:B------:R-:W-:-:S04]  /*27a0*/  IMAD.WIDE.U32 R14, P0, R46, R33, R14 ;  /* 0x000000212e0e7225 */ /* 0x000fc8000780000e */
[----:B------:R-:W-:-:S04]  /*27b0*/  IMAD.WIDE.U32 R46, R46, R32, RZ ;  /* 0x000000202e2e7225 */ /* 0x000fc800078e00ff */
[----:B------:R-:W-:Y:S01]  /*27c0*/  IMAD.X R43, RZ, RZ, RZ, P0 ;  /* 0x000000ffff2b7224 */ /* 0x000fe200000e06ff */
[----:B------:R-:W-:Y:S01]  /*27d0*/  IADD3 R64, P0, PT, R47, R14, RZ ;  /* 0x0000000e2f407210 */ /* 0x000fe20007f1e0ff */
[----:B------:R-:W-:Y:S02]  /*27e0*/  IMAD.MOV.U32 R14, RZ, RZ, RZ ;  /* 0x000000ffff0e7224 */ /* 0x000fe400078e00ff */
[----:B------:R-:W-:Y:S01]  /*27f0*/  IMAD.X R17, R56, 0x1, R17, P3 ;  /* 0x0000000138117824 */ /* 0x000fe200018e0611 */
[----:B------:R-:W-:Y:S01]  /*2800*/  IADD3 R47, P3, PT, R42, R57, RZ ;  /* 0x000000392a2f7210 */ /* 0x000fe20007f7e0ff */
[----:B------:R-:W-:Y:S02]  /*2810*/  IMAD.MOV.U32 R42, RZ, RZ, R15 ;  /* 0x000000ffff2a7224 */ /* 0x000fe400078e000f */
[----:B------:R-:W-:Y:S02]  /*2820*/  IMAD.IADD R15, R45, 0x1, R14 ;  /* 0x000000012d0f7824 */ /* 0x000fe400078e020e */
[----:B------:R-:W-:Y:S01]  /*2830*/  IMAD.WIDE.U32.X R42, R54, R33, R42, P0 ;  /* 0x00000021362a7225 */ /* 0x000fe200000e042a */
[----:B------:R-:W-:-:S02]  /*2840*/  IADD3 R46, P0, PT, R47, R46, RZ ;  /* 0x0000002e2f2e7210 */ /* 0x000fc40007f1e0ff */
[C-C-:B------:R-:W-:Y:S02]  /*2850*/  SHF.L.U64.HI R47, R44.reuse, 0x1, R15.reuse ;  /* 0x000000012c2f7819 */ /* 0x140fe4000001020f */
[--C-:B------:R-:W-:Y:S02]  /*2860*/  SHF.R.U64 R44, R44, 0x1f, R15.reuse ;  /* 0x0000001f2c2c7819 */ /* 0x100fe4000000120f */
[----:B------:R-:W-:Y:S02]  /*2870*/  SHF.R.U32.HI R15, RZ, 0x1f, R15 ;  /* 0x0000001fff0f7819 */ /* 0x000fe4000001160f */
[----:B------:R-:W-:Y:S02]  /*2880*/  LOP3.LUT R44, R44, 0xfffffffe, RZ, 0xc0, !PT ;  /* 0xfffffffe2c2c7812 */ /* 0x000fe400078ec0ff */
[----:B------:R-:W-:Y:S02]  /*2890*/  LOP3.LUT R45, R15, 0x1, RZ, 0xc0, !PT ;  /* 0x000000010f2d7812 */ /* 0x000fe400078ec0ff */
[----:B------:R-:W-:-:S02]  /*28a0*/  LOP3.LUT R15, R47, 0x1, RZ, 0xc0, !PT ;  /* 0x000000012f0f7812 */ /* 0x000fc400078ec0ff */
[----:B------:R-:W-:Y:S01]  /*28b0*/  IADD3.X R47, P3, PT, R21, R17, RZ, P3, !PT ;  /* 0x00000011152f7210 */ /* 0x000fe20001f7e4ff */
[----:B------:R-:W-:-:S03]  /*28c0*/  IMAD.WIDE.U32 R44, R35, R35, R44 ;  /* 0x00000023232c7225 */ /* 0x000fc600078e002c */
[----:B------:R-:W-:Y:S01]  /*28d0*/  IADD3.X R64, P0, PT, R47, R64, RZ, P0, !PT ;  /* 0x000000402f407210 */ /* 0x000fe2000071e4ff */
[----:B------:R-:W-:-:S05]  /*28e0*/  IMAD.X R15, RZ, RZ, R15, P6 ;  /* 0x000000ffff0f7224 */ /* 0x000fca00030e060f */
[----:B------:R-:W-:Y:S01]  /*28f0*/  IADD3 R15, P6, PT, R15, R44, RZ ;  /* 0x0000002c0f0f7210 */ /* 0x000fe20007fde0ff */
[----:B------:R-:W-:-:S04]  /*2900*/  IMAD R44, R67, R24, RZ ;  /* 0x00000018432c7224 */ /* 0x000fc800078e02ff */
[----:B------:R-:W-:Y:S02]  /*2910*/  IMAD.X R21, R14, 0x1, R45, P6 ;  /* 0x000000010e157824 */ /* 0x000fe400030e062d */
[C---:B------:R-:W-:Y:S02]  /*2920*/  IMAD R47, R59.reuse, R25, R44 ;  /* 0x000000193b2f7224 */ /* 0x040fe400078e022c */
[----:B------:R-:W-:-:S04]  /*2930*/  IMAD.WIDE.U32 R44, R59, R24, RZ ;  /* 0x000000183b2c7225 */ /* 0x000fc800078e00ff */
[----:B------:R-:W-:Y:S01]  /*2940*/  IMAD.IADD R54, R45, 0x1, R47 ;  /* 0x000000012d367824 */ /* 0x000fe200078e022f */
[----:B------:R-:W-:-:S03]  /*2950*/  IADD3.X R45, P0, P3, R42, RZ, RZ, P0, P3 ;  /* 0x000000ff2a2d7210 */ /* 0x000fc600003064ff */
[----:B------:R-:W-:Y:S01]  /*2960*/  IMAD.WIDE.U32 R60, R54, R26, RZ ;  /* 0x0000001a363c7225 */ /* 0x000fe200078e00ff */
[----:B------:R-:W-:Y:S02]  /*2970*/  IADD3.X R47, PT, PT, R43, RZ, RZ, P0, P3 ;  /* 0x000000ff2b2f7210 */ /* 0x000fe400007e64ff */
[----:B------:R-:W-:Y:S01]  /*2980*/  ISETP.GT.U32.AND P3, PT, R62, R58, PT ;  /* 0x0000003a3e00720c */ /* 0x000fe20003f64070 */
[----:B------:R-:W-:-:S03]  /*2990*/  IMAD.WIDE.U32 R60, P0, R44, R27, R60 ;  /* 0x0000001b2c3c7225 */ /* 0x000fc6000780003c */
[----:B------:R-:W-:Y:S01]  /*29a0*/  ISETP.GT.U32.AND.EX P3, PT, R52, R53, PT, P3 ;  /* 0x000000353400720c */ /* 0x000fe20003f64130 */
[----:B------:R-:W-:-:S03]  /*29b0*/  IMAD.X R43, RZ, RZ, RZ, P0 ;  /* 0x000000ffff2b7224 */ /* 0x000fc600000e06ff */
[----:B------:R-:W-:Y:S01]  /*29c0*/  SEL R58, R62, R58, P3 ;  /* 0x0000003a3e3a7207 */ /* 0x000fe20001800000 */
[----:B------:R-:W-:-:S04]  /*29d0*/  IMAD.WIDE.U32 R62, R44, R26, RZ ;  /* 0x0000001a2c3e7225 */ /* 0x000fc800078e00ff */
[----:B------:R-:W-:Y:S01]  /*29e0*/  IMAD.MOV.U32 R42, RZ, RZ, R61 ;  /* 0x000000ffff2a7224 */ /* 0x000fe200078e003d */
[----:B------:R-:W-:Y:S02]  /*29f0*/  IADD3 R60, P6, PT, R63, R60, RZ ;  /* 0x0000003c3f3c7210 */ /* 0x000fe40007fde0ff */
[----:B------:R-:W-:-:S03]  /*2a00*/  IADD3 RZ, P0, PT, R59, R62, RZ ;  /* 0x0000003e3bff7210 */ /* 0x000fc60007f1e0ff */
[----:B------:R-:W-:Y:S01]  /*2a10*/  IMAD.WIDE.U32.X R42, R54, R27, R42, P6 ;  /* 0x0000001b362a7225 */ /* 0x000fe200030e042a */
[----:B------:R-:W-:-:S04]  /*2a20*/  IADD3.X RZ, P0, PT, R67, R60, RZ, P0, !PT ;  /* 0x0000003c43ff7210 */ /* 0x000fc8000071e4ff */
[----:B------:R-:W-:-:S05]  /*2a30*/  IADD3.X R59, P0, PT, RZ, R42, RZ, P0, !PT ;  /* 0x0000002aff3b7210 */ /* 0x000fca000071e4ff */
[----:B------:R-:W-:Y:S01]  /*2a40*/  IMAD.X R60, RZ, RZ, R43, P0 ;  /* 0x000000ffff3c7224 */ /* 0x000fe200000e062b */
[----:B------:R-:W-:Y:S01]  /*2a50*/  IADD3 R59, P0, PT, R59, R66, RZ ;  /* 0x000000423b3b7210 */ /* 0x000fe20007f1e0ff */
[----:B------:R-:W-:-:S03]  /*2a60*/  IMAD.WIDE.U32 R42, R54, R28, RZ ;  /* 0x0000001c362a7225 */ /* 0x000fc600078e00ff */
[----:B------:R-:W-:Y:S01]  /*2a70*/  IADD3.X R65, P0, PT, R60, R65, RZ, P0, !PT ;  /* 0x000000413c417210 */ /* 0x000fe2000071e4ff */
[----:B------:R-:W-:-:S04]  /*2a80*/  IMAD.WIDE.U32 R60, R44, R28, RZ ;  /* 0x0000001c2c3c7225 */ /* 0x000fc800078e00ff */
        /* <DEDUP_REMOVED lines=8> */
[----:B------:R-:W-:Y:S01]  /*2b10*/  IADD3.X R63, PT, PT, R43, RZ, RZ, P0, P6 ;  /* 0x000000ff2b3f7210 */ /* 0x000fe200007ec4ff */
[----:B------:R-:W-:Y:S01]  /*2b20*/  IMAD.WIDE.U32 R42, R54, R30, RZ ;  /* 0x0000001e362a7225 */ /* 0x000fe200078e00ff */
[----:B------:R-:W-:-:S04]  /*2b30*/  IADD3 R46, P0, PT, R61, R46, RZ ;  /* 0x0000002e3d2e7210 */ /* 0x000fc80007f1e0ff */
[----:B------:R-:W-:Y:S01]  /*2b40*/  IADD3.X R66, P0, PT, R63, R64, RZ, P0, !PT ;  /* 0x000000403f427210 */ /* 0x000fe2000071e4ff */
[----:B------:R-:W-:-:S04]  /*2b50*/  IMAD.WIDE.U32 R42, P6, R44, R31, R42 ;  /* 0x0000001f2c2a7225 */ /* 0x000fc800078c002a */
[----:B------:R-:W-:-:S04]  /*2b60*/  IMAD.WIDE.U32 R62, R44, R30, RZ ;  /* 0x0000001e2c3e7225 */ /* 0x000fc800078e00ff */
        /* <DEDUP_REMOVED lines=9> */
[----:B------:R-:W-:-:S03]  /*2c00*/  IADD3 R64, P0, PT, R45, R15, RZ ;  /* 0x0000000f2d407210 */ /* 0x000fc60007f1e0ff */
[----:B------:R-:W-:-:S04]  /*2c10*/  IMAD.WIDE.U32 R42, P6, R44, R33, R42 ;  /* 0x000000212c2a7225 */ /* 0x000fc800078c002a */
[----:B------:R-:W-:-:S04]  /*2c20*/  IMAD.WIDE.U32 R44, R44, R32, RZ ;  /* 0x000000202c2c7225 */ /* 0x000fc800078e00ff */
[----:B------:R-:W-:Y:S01]  /*2c30*/  IMAD.X R65, R47, 0x1, R21, P0 ;  /* 0x000000012f417824 */ /* 0x000fe200000e0615 */
[----:B------:R-:W-:Y:S01]  /*2c40*/  IADD3 R42, P0, PT, R45, R42, RZ ;  /* 0x0000002a2d2a7210 */ /* 0x000fe20007f1e0ff */
[----:B------:R-:W-:Y:S01]  /*2c50*/  IMAD.X R47, RZ, RZ, RZ, P6 ;  /* 0x000000ffff2f7224 */ /* 0x000fe200030e06ff */
[----:B------:R-:W-:Y:S01]  /*2c60*/  IADD3 R45, P6, PT, R46, R64, RZ ;  /* 0x000000402e2d7210 */ /* 0x000fe20007fde0ff */
[----:B------:R-:W-:-:S03]  /*2c70*/  IMAD.MOV.U32 R46, RZ, RZ, R43 ;  /* 0x000000ffff2e7224 */ /* 0x000fc600078e002b */
[----:B------:R-:W-:Y:S01]  /*2c80*/  IADD3.X R63, P6, PT, R63, R65, RZ, P6, !PT ;  /* 0x000000413f3f7210 */ /* 0x000fe200037de4ff */
[----:B------:R-:W-:Y:S01]  /*2c90*/  IMAD.WIDE.U32.X R46, R54, R33, R46, P0 ;  /* 0x00000021362e7225 */ /* 0x000fe200000e042e */
[----:B------:R-:W-:-:S04]  /*2ca0*/  IADD3 R54, P0, PT, R45, R44, RZ ;  /* 0x0000002c2d367210 */ /* 0x000fc80007f1e0ff */
[----:B------:R-:W-:Y:S01]  /*2cb0*/  IADD3.X R66, P0, PT, R63, R42, RZ, P0, !PT ;  /* 0x0000002a3f427210 */ /* 0x000fe2000071e4ff */
[----:B------:R-:W-:-:S03]  /*2cc0*/  IMAD R42, R60, R24, RZ ;  /* 0x000000183c2a7224 */ /* 0x000fc600078e02ff */
[----:B------:R-:W-:Y:S01]  /*2cd0*/  IADD3.X R63, P0, P6, R46, RZ, RZ, P0, P6 ;  /* 0x000000ff2e3f7210 */ /* 0x000fe2000060c4ff */
[C---:B------:R-:W-:Y:S02]  /*2ce0*/  IMAD R45, R59.reuse, R25, R42 ;  /* 0x000000193b2d7224 */ /* 0x040fe400078e022a */
[----:B------:R-:W-:Y:S01]  /*2cf0*/  IMAD.WIDE.U32 R42, R59, R24, RZ ;  /* 0x000000183b2a7225 */ /* 0x000fe200078e00ff */
[----:B------:R-:W-:Y:S02]  /*2d00*/  IADD3.X R67, PT, PT, R47, RZ, RZ, P0, P6 ;  /* 0x000000ff2f437210 */ /* 0x000fe400007ec4ff */
[-C--:B------:R-:W-:Y:S01]  /*2d10*/  ISETP.GE.U32.AND P6, PT, R57, R55.reuse, PT ;  /* 0x000000373900720c */ /* 0x080fe20003fc6070 */
[----:B------:R-:W-:Y:S01]  /*2d20*/  IMAD.IADD R43, R43, 0x1, R45 ;  /* 0x000000012b2b7824 */ /* 0x000fe200078e022d */
[----:B------:R-:W-:Y:S02]  /*2d30*/  ISETP.GT.U32.AND P0, PT, R58, R55, PT ;  /* 0x000000373a00720c */ /* 0x000fe40003f04070 */
[----:B------:R-:W-:Y:S01]  /*2d40*/  SEL R55, R52, R53, P3 ;  /* 0x0000003534377207 */ /* 0x000fe20001800000 */
[----:B------:R-:W-:Y:S01]  /*2d50*/  IMAD.WIDE.U32 R46, R43, R26, RZ ;  /* 0x0000001a2b2e7225 */ /* 0x000fe200078e00ff */
[----:B------:R-:W-:-:S02]  /*2d60*/  ISETP.GE.U32.AND.EX P3, PT, R17, R56, PT, P6 ;  /* 0x000000381100720c */ /* 0x000fc40003f66160 */
[----:B------:R-:W-:Y:S01]  /*2d70*/  ISETP.GT.U32.AND.EX P0, PT, R55, R56, PT, P0 ;  /* 0x000000383700720c */ /* 0x000fe20003f04100 */
[----:B------:R-:W-:-:S04]  /*2d80*/  IMAD.WIDE.U32 R52, R42, R26, RZ ;  /* 0x0000001a2a347225 */ /* 0x000fc800078e00ff */
[----:B------:R-:W-:-:S04]  /*2d90*/  IMAD.WIDE.U32 R46, P6, R42, R27, R46 ;  /* 0x0000001b2a2e7225 */ /* 0x000fc800078c002e */
[----:B------:R-:W-:Y:S01]  /*2da0*/  IMAD.X R45, RZ, RZ, RZ, P6 ;  /* 0x000000ffff2d7224 */ /* 0x000fe200030e06ff */
[----:B------:R-:W-:Y:S01]  /*2db0*/  IADD3 R17, P6, PT, R53, R46, RZ ;  /* 0x0000002e35117210 */ /* 0x000fe20007fde0ff */
[----:B------:R-:W-:Y:S02]  /*2dc0*/  IMAD.MOV.U32 R44, RZ, RZ, R47 ;  /* 0x000000ffff2c7224 */ /* 0x000fe400078e002f */
[----:B------:R-:W-:-:S04]  /*2dd0*/  IMAD.WIDE.U32 R46, R43, R28, RZ ;  /* 0x0000001c2b2e7225 */ /* 0x000fc800078e00ff */
[----:B------:R-:W-:Y:S01]  /*2de0*/  IMAD.WIDE.U32.X R44, R43, R27, R44, P6 ;  /* 0x0000001b2b2c7225 */ /* 0x000fe200030e042c */
[----:B------:R-:W-:-:S03]  /*2df0*/  IADD3 RZ, P6, PT, R59, R52, RZ ;  /* 0x000000343bff7210 */ /* 0x000fc60007fde0ff */
[----:B------:R-:W-:Y:S01]  /*2e00*/  IMAD.WIDE.U32 R52, R42, R28, RZ ;  /* 0x0000001c2a347225 */ /* 0x000fe200078e00ff */
[----:B------:R-:W-:-:S04]  /*2e10*/  IADD3.X RZ, P6, PT, R60, R17, RZ, P6, !PT ;  /* 0x000000113cff7210 */ /* 0x000fc800037de4ff */
[----:B------:R-:W-:-:S04]  /*2e20*/  IADD3.X R44, P6, PT, RZ, R44, RZ, P6, !PT ;  /* 0x0000002cff2c7210 */ /* 0x000fc800037de4ff */
[----:B------:R-:W-:Y:S01]  /*2e30*/  IADD3 R17, P1, PT, R44, R61, RZ ;  /* 0x0000003d2c117210 */ /* 0x000fe20007f3e0ff */
[----:B------:R-:W-:Y:S02]  /*2e40*/  IMAD.X R57, RZ, RZ, R45, P6 ;  /* 0x000000ffff397224 */ /* 0x000fe400030e062d */
[----:B------:R-:W-:Y:S01]  /*2e50*/  IMAD.WIDE.U32 R46, P6, R42, R29, R46 ;  /* 0x0000001d2a2e7225 */ /* 0x000fe200078c002e */
[----:B------:R-:W-:Y:S02]  /*2e60*/  IADD3 R17, P2, PT, R17, R52, RZ ;  /* 0x0000003411117210 */ /* 0x000fe40007f5e0ff */
[----:B------:R-:W-:Y:S01]  /*2e70*/  IADD3.X R57, P1, PT, R57, R62, RZ, P1, !PT ;  /* 0x0000003e39397210 */ /* 0x000fe20000f3e4ff */
[----:B------:R-:W-:Y:S01]  /*2e80*/  IMAD.X R45, RZ, RZ, RZ, P6 ;  /* 0x000000ffff2d7224 */ /* 0x000fe200030e06ff */
[----:B------:R-:W-:Y:S01]  /*2e90*/  IADD3 R52, P6, PT, R53, R46, RZ ;  /* 0x0000002e35347210 */ /* 0x000fe20007fde0ff */
[----:B------:R-:W-:-:S03]  /*2ea0*/  IMAD.MOV.U32 R44, RZ, RZ, R47 ;  /* 0x000000ffff2c7224 */ /* 0x000fc600078e002f */
[----:B------:R-:W-:Y:S01]  /*2eb0*/  IADD3.X R57, P2, PT, R57, R52, RZ, P2, !PT ;  /* 0x0000003439397210 */ /* 0x000fe2000175e4ff */
[----:B------:R-:W-:-:S04]  /*2ec0*/  IMAD.WIDE.U32.X R46, R43, R29, R44, P6 ;  /* 0x0000001d2b2e7225 */ /* 0x000fc800030e042c */
[-C--:B------:R-:W-:Y:S01]  /*2ed0*/  IMAD.WIDE.U32 R44, R43, R30.reuse, RZ ;  /* 0x0000001e2b2c7225 */ /* 0x080fe200078e00ff */
[----:B------:R-:W-:Y:S02]  /*2ee0*/  IADD3.X R55, P4, P5, R46, RZ, RZ, P2, P1 ;  /* 0x000000ff2e377210 */ /* 0x000fe400015824ff */
[----:B------:R-:W-:Y:S01]  /*2ef0*/  ISETP.GE.U32.AND P2, PT, R64, R15, PT ;  /* 0x0000000f4000720c */ /* 0x000fe20003f46070 */
[C---:B------:R-:W-:Y:S01]  /*2f00*/  IMAD.WIDE.U32 R52, R42.reuse, R30, RZ ;  /* 0x0000001e2a347225 */ /* 0x040fe200078e00ff */
[----:B------:R-:W-:Y:S02]  /*2f10*/  IADD3 R15, P1, PT, R55, R54, RZ ;  /* 0x00000036370f7210 */ /* 0x000fe40007f3e0ff */
[----:B------:R-:W-:Y:S01]  /*2f20*/  IADD3.X R55, PT, PT, R47, RZ, RZ, P4, P5 ;  /* 0x000000ff2f377210 */ /* 0x000fe200027ea4ff */
[----:B------:R-:W-:Y:S01]  /*2f30*/  IMAD.WIDE.U32 R44, P6, R42, R31, R44 ;  /* 0x0000001f2a2c7225 */ /* 0x000fe200078c002c */
[----:B------:R-:W-:Y:S02]  /*2f40*/  IADD3 R15, P5, PT, R15, R52, RZ ;  /* 0x000000340f0f7210 */ /* 0x000fe40007fbe0ff */
[----:B------:R-:W-:Y:S01]  /*2f50*/  IADD3.X R56, P1, PT, R55, R66, RZ, P1, !PT ;  /* 0x0000004237387210 */ /* 0x000fe20000f3e4ff */
[----:B------:R-:W-:Y:S01]  /*2f60*/  IMAD R46, R57, R24, RZ ;  /* 0x00000018392e7224 */ /* 0x000fe200078e02ff */
[----:B------:R-:W-:Y:S01]  /*2f70*/  IADD3 R59, P4, PT, R53, R44, RZ ;  /* 0x0000002c353b7210 */ /* 0x000fe20007f9e0ff */
[----:B------:R-:W-:Y:S01]  /*2f80*/  IMAD.X R47, RZ, RZ, RZ, P6 ;  /* 0x000000ffff2f7224 */ /* 0x000fe200030e06ff */
[----:B------:R-:W-:Y:S01]  /*2f90*/  SEL R44, RZ, 0x1, !P0 ;  /* 0x00000001ff2c7807 */ /* 0x000fe20004000000 */
[C---:B------:R-:W-:Y:S01]  /*2fa0*/  IMAD R55, R17.reuse, R25, R46 ;  /* 0x0000001911377224 */ /* 0x040fe200078e022e */
[----:B------:R-:W-:Y:S01]  /*2fb0*/  IADD3.X R56, P5, PT, R56, R59, RZ, P5, !PT ;  /* 0x0000003b38387210 */ /* 0x000fe20002fbe4ff */
[----:B------:R-:W-:Y:S01]  /*2fc0*/  IMAD.WIDE.U32 R52, R17, R24, RZ ;  /* 0x0000001811347225 */ /* 0x000fe200078e00ff */
[----:B------:R-:W-:-:S02]  /*2fd0*/  ISETP.GE.U32.AND.EX P2, PT, R65, R21, PT, P2 ;  /* 0x000000154100720c */ /* 0x000fc40003f46120 */
[----:B------:R-:W-:Y:S01]  /*2fe0*/  IADD3 R51, P6, PT, R51, R23, RZ ;  /* 0x0000001733337210 */ /* 0x000fe20007fde0ff */
[----:B------:R-:W-:Y:S01]  /*2ff0*/  IMAD.MOV.U32 R46, RZ, RZ, R45 ;  /* 0x000000ffff2e7224 */ /* 0x000fe200078e002d */
[----:B------:R-:W-:Y:S01]  /*3000*/  SEL R61, RZ, 0x1, P2 ;  /* 0x00000001ff3d7807 */ /* 0x000fe20001000000 */
[----:B------:R-:W-:Y:S02]  /*3010*/  IMAD.IADD R53, R53, 0x1, R55 ;  /* 0x0000000135357824 */ /* 0x000fe400078e0237 */
[----:B------:R-:W-:Y:S01]  /*3020*/  IMAD.WIDE.U32.X R46, R43, R31, R46, P4 ;  /* 0x0000001f2b2e7225 */ /* 0x000fe200020e042e */
[----:B------:R-:W-:Y:S02]  /*3030*/  IADD3 R19, P0, P4, R44, R19, R49 ;  /* 0x000000132c137210 */ /* 0x000fe40007c1e031 */
[----:B------:R-:W-:Y:S01]  /*3040*/  SEL R49, RZ, 0x1, P3 ;  /* 0x00000001ff317807 */ /* 0x000fe20001800000 */
[----:B------:R-:W-:Y:S01]  /*3050*/  IMAD.WIDE.U32 R44, R53, R26, RZ ;  /* 0x0000001a352c7225 */ /* 0x000fe200078e00ff */
[----:B------:R-:W-:-:S03]  /*3060*/  IADD3.X R21, P1, P5, R46, RZ, RZ, P5, P1 ;  /* 0x000000ff2e157210 */ /* 0x000fc60002d224ff */
[----:B------:R-:W-:Y:S01]  /*3070*/  IMAD.WIDE.U32 R54, R43, R32, RZ ;  /* 0x000000202b367225 */ /* 0x000fe200078e00ff */
[----:B------:R-:W-:-:S03]  /*3080*/  IADD3.X R23, PT, PT, R47, RZ, RZ, P1, P5 ;  /* 0x000000ff2f177210 */ /* 0x000fc60000fea4ff */
[----:B------:R-:W-:-:S04]  /*3090*/  IMAD.WIDE.U32 R46, R52, R26, RZ ;  /* 0x0000001a342e7225 */ /* 0x000fc800078e00ff */
[----:B------:R-:W-:Y:S01]  /*30a0*/  IMAD.WIDE.U32 R44, P1, R52, R27, R44 ;  /* 0x0000001b342c7225 */ /* 0x000fe2000782002c */
[----:B------:R-:W-:-:S03]  /*30b0*/  IADD3 RZ, P3, PT, R17, R46, RZ ;  /* 0x0000002e11ff7210 */ /* 0x000fc60007f7e0ff */
[----:B------:R-:W-:-:S04]  /*30c0*/  IMAD.WIDE.U32 R54, P5, R42, R33, R54 ;  /* 0x000000212a367225 */ /* 0x000fc800078a0036 */
[----:B------:R-:W-:Y:S01]  /*30d0*/  IMAD.WIDE.U32 R58, R42, R32, RZ ;  /* 0x000000202a3a7225 */ /* 0x000fe200078e00ff */
[----:B------:R-:W-:-:S03]  /*30e0*/  IADD3 R42, P2, PT, R47, R44, RZ ;  /* 0x0000002c2f2a7210 */ /* 0x000fc60007f5e0ff */
[----:B------:R-:W-:Y:S01]  /*30f0*/  IMAD.X R47, RZ, RZ, RZ, P5 ;  /* 0x000000ffff2f7224 */ /* 0x000fe200028e06ff */
[----:B------:R-:W-:Y:S01]  /*3100*/  IADD3 R17, P5, PT, R59, R54, RZ ;  /* 0x000000363b117210 */ /* 0x000fe20007fbe0ff */
[----:B------:R-:W-:Y:S01]  /*3110*/  IMAD.MOV.U32 R46, RZ, RZ, R55 ;  /* 0x000000ffff2e7224 */ /* 0x000fe200078e0037 */
[----:B------:R-:W-:Y:S01]  /*3120*/  IADD3.X RZ, P3, PT, R57, R42, RZ, P3, !PT ;  /* 0x0000002a39ff7210 */ /* 0x000fe20001f7e4ff */
[----:B------:R-:W-:Y:S02]  /*3130*/  IMAD.MOV.U32 R42, RZ, RZ, R45 ;  /* 0x000000ffff2a7224 */ /* 0x000fe400078e002d */
[----:B------:R-:W-:Y:S01]  /*3140*/  IMAD.WIDE.U32.X R46, R43, R33, R46, P5 ;  /* 0x000000212b2e7225 */ /* 0x000fe200028e042e */
[----:B------:R-:W-:-:S03]  /*3150*/  IADD3 R54, P5, PT, R61, R20, RZ ;  /* 0x000000143d367210 */ /* 0x000fc60007fbe0ff */
[----:B------:R-:W-:Y:S02]  /*3160*/  IMAD.X R43, RZ, RZ, RZ, P1 ;  /* 0x000000ffff2b7224 */ /* 0x000fe400008e06ff */
[----:B------:R-:W-:Y:S01]  /*3170*/  IMAD.X R55, RZ, RZ, R50, P5 ;  /* 0x000000ffff377224 */ /* 0x000fe200028e0632 */
[----:B------:R-:W-:Y:S01]  /*3180*/  IADD3 R63, P5, PT, R63, R54, RZ ;  /* 0x000000363f3f7210 */ /* 0x000fe20007fbe0ff */
[----:B------:R-:W-:-:S03]  /*3190*/  IMAD.WIDE.U32.X R42, R53, R27, R42, P2 ;  /* 0x0000001b352a7225 */ /* 0x000fc600010e042a */
[----:B------:R-:W-:Y:S01]  /*31a0*/  IADD3 R21, P1, PT, R21, R63, RZ ;  /* 0x0000003f15157210 */ /* 0x000fe20007f3e0ff */
[----:B------:R-:W-:Y:S01]  /*31b0*/  IMAD.WIDE.U32 R44, R53, R28, RZ ;  /* 0x0000001c352c7225 */ /* 0x000fe200078e00ff */
[----:B------:R-:W-:Y:S02]  /*31c0*/  IADD3.X R60, P3, PT, RZ, R42, RZ, P3, !PT ;  /* 0x0000002aff3c7210 */ /* 0x000fe40001f7e4ff */
[----:B------:R-:W-:Y:S01]  /*31d0*/  IADD3 R58, P2, PT, R21, R58, RZ ;  /* 0x0000003a153a7210 */ /* 0x000fe20007f5e0ff */
[----:B------:R-:W-:Y:S01]  /*31e0*/  IMAD.X R67, R67, 0x1, R55, P5 ;  /* 0x0000000143437824 */ /* 0x000fe200028e0637 */
[----:B------:R-:W-:Y:S01]  /*31f0*/  ISETP.GE.U32.AND P5, PT, R54, R20, PT ;  /* 0x000000143600720c */ /* 0x000fe20003fa6070 */
[----:B------:R-:W-:Y:S01]  /*3200*/  IMAD.X R57, RZ, RZ, R43, P3 ;  /* 0x000000ffff397224 */ /* 0x000fe200018e062b */
[----:B------:R-:W-:Y:S01]  /*3210*/  IADD3.X R43, PT, PT, RZ, R16, RZ, P0, P4 ;  /* 0x00000010ff2b7210 */ /* 0x000fe200007e84ff */
[----:B------:R-:W-:Y:S01]  /*3220*/  IMAD.WIDE.U32 R44, P3, R52, R29, R44 ;  /* 0x0000001d342c7225 */ /* 0x000fe2000786002c */
[----:B------:R-:W-:-:S02]  /*3230*/  IADD3.X R42, P1, PT, R23, R67, RZ, P1, !PT ;  /* 0x00000043172a7210 */ /* 0x000fc40000f3e4ff */
[----:B------:R-:W-:Y:S01]  /*3240*/  IADD3 R15, P0, PT, R60, R15, RZ ;  /* 0x0000000f3c0f7210 */ /* 0x000fe20007f1e0ff */
[----:B------:R-:W-:Y:S01]  /*3250*/  IMAD.WIDE.U32 R20, R52, R28, RZ ;  /* 0x0000001c34147225 */ /* 0x000fe200078e00ff */
[----:B------:R-:W-:Y:S02]  /*3260*/  IADD3.X R42, P2, PT, R42, R17, RZ, P2, !PT ;  /* 0x000000112a2a7210 */ /* 0x000fe4000175e4ff */
[----:B------:R-:W-:Y:S01]  /*3270*/  ISETP.GE.U32.AND.EX P5, PT, R55, R50, PT, P5 ;  /* 0x000000323700720c */ /* 0x000fe20003fa6150 */
[----:B------:R-:W-:Y:S01]  /*3280*/  IMAD.X R17, RZ, RZ, RZ, P3 ;  /* 0x000000ffff117224 */ /* 0x000fe200018e06ff */
[----:B------:R-:W-:Y:S01]  /*3290*/  IADD3 R21, P4, PT, R21, R44, RZ ;  /* 0x0000002c15157210 */ /* 0x000fe20007f9e0ff */
[----:B------:R-:W-:Y:S01]  /*32a0*/  IMAD.MOV.U32 R16, RZ, RZ, R45 ;  /* 0x000000ffff107224 */ /* 0x000fe200078e002d */
[----:B------:R-:W-:Y:S02]  /*32b0*/  IADD3 R23, P3, PT, R15, R20, RZ ;  /* 0x000000140f177210 */ /* 0x000fe40007f7e0ff */
[----:B------:R-:W-:Y:S01]  /*32c0*/  IADD3.X R44, P0, PT, R57, R56, RZ, P0, !PT ;  /* 0x00000038392c7210 */ /* 0x000fe2000071e4ff */
[----:B------:R-:W-:Y:S01]  /*32d0*/  IMAD.WIDE.U32.X R16, R53, R29, R16, P4 ;  /* 0x0000001d35107225 */ /* 0x000fe200020e0410 */
[----:B------:R-:W-:-:S02]  /*32e0*/  IADD3.X R15, P1, P2, R46, RZ, RZ, P2, P1 ;  /* 0x000000ff2e0f7210 */ /* 0x000fc400012224ff */
[----:B------:R-:W-:Y:S01]  /*32f0*/  IADD3.X R44, P3, PT, R44, R21, RZ, P3, !PT ;  /* 0x000000152c2c7210 */ /* 0x000fe20001f7e4ff */
[----:B------:R-:W-:Y:S01]  /*3300*/  IMAD.WIDE.U32 R20, R53, R30, RZ ;  /* 0x0000001e35147225 */ /* 0x000fe200078e00ff */
[----:B------:R-:W-:Y:S02]  /*3310*/  ISETP.GE.U32.AND P4, PT, R63, R54, PT ;  /* 0x000000363f00720c */ /* 0x000fe40003f86070 */
[----:B------:R-:W-:Y:S02]  /*3320*/  IADD3.X R46, PT, PT, R47, RZ, RZ, P1, P2 ;  /* 0x000000ff2f2e7210 */ /* 0x000fe40000fe44ff */
[----:B------:R-:W-:Y:S02]  /*3330*/  IADD3.X R47, P0, P3, R16, RZ, RZ, P3, P0 ;  /* 0x000000ff102f7210 */ /* 0x000fe40001b004ff */
[----:B------:R-:W-:Y:S02]  /*3340*/  IADD3 R45, P2, P1, R49, R18, R19 ;  /* 0x00000012312d7210 */ /* 0x000fe4000795e013 */
[----:B------:R-:W-:Y:S01]  /*3350*/  SEL R18, RZ, 0x1, P5 ;  /* 0x00000001ff127807 */ /* 0x000fe20002800000 */
[----:B------:R-:W-:Y:S01]  /*3360*/  IMAD.WIDE.U32 R20, P5, R52, R31, R20 ;  /* 0x0000001f34147225 */ /* 0x000fe200078a0014 */
[----:B------:R-:W-:-:S02]  /*3370*/  ISETP.GE.U32.AND.EX P4, PT, R67, R55, PT, P4 ;  /* 0x000000374300720c */ /* 0x000fc40003f86140 */
[----:B------:R-:W-:Y:S01]  /*3380*/  IADD3.X R19, PT, PT, R17, RZ, RZ, P0, P3 ;  /* 0x000000ff11137210 */ /* 0x000fe200007e64ff */
[----:B------:R-:W-:Y:S01]  /*3390*/  IMAD.X R55, RZ, RZ, R48, P6 ;  /* 0x000000ffff377224 */ /* 0x000fe200030e0630 */
[----:B------:R-:W-:Y:S01]  /*33a0*/  IADD3 R49, P6, PT, R18, R51, RZ ;  /* 0x0000003312317210 */ /* 0x000fe20007fde0ff */
[----:B------:R-:W-:Y:S01]  /*33b0*/  IMAD.WIDE.U32 R16, R52, R30, RZ ;  /* 0x0000001e34107225 */ /* 0x000fe200078e00ff */
[----:B------:R-:W-:Y:S02]  /*33c0*/  IADD3 R47, P0, PT, R47, R58, RZ ;  /* 0x0000003a2f2f7210 */ /* 0x000fe40007f1e0ff */
[----:B------:R-:W-:Y:S01]  /*33d0*/  SEL R18, RZ, 0x1, P4 ;  /* 0x00000001ff127807 */ /* 0x000fe20002000000 */
[----:B------:R-:W-:Y:S01]  /*33e0*/  IMAD.X R48, RZ, RZ, R55, P6 ;  /* 0x000000ffff307224 */ /* 0x000fe200030e0637 */
[----:B------:R-:W-:Y:S02]  /*33f0*/  IADD3 R57, P4, PT, R17, R20, RZ ;  /* 0x0000001411397210 */ /* 0x000fe40007f9e0ff */
[----:B------:R-:W-:Y:S01]  /*3400*/  IADD3 R47, P3, PT, R47, R16, RZ ;  /* 0x000000102f2f7210 */ /* 0x000fe20007f7e0ff */
[----:B------:R-:W-:Y:S01]  /*3410*/  IMAD.WIDE.U32 R16, R53, R32, RZ ;  /* 0x0000002035107225 */ /* 0x000fe200078e00ff */
[----:B------:R-:W-:-:S02]  /*3420*/  IADD3.X R54, P0, PT, R19, R42, RZ, P0, !PT ;  /* 0x0000002a13367210 */ /* 0x000fc4000071e4ff */
[----:B------:R-:W-:Y:S01]  /*3430*/  IADD3 R42, P6, PT, R18, R49, RZ ;  /* 0x00000031122a7210 */ /* 0x000fe20007fde0ff */
[----:B------:R-:W-:Y:S01]  /*3440*/  IMAD.X R19, RZ, RZ, RZ, P5 ;  /* 0x000000ffff137224 */ /* 0x000fe200028e06ff */
[----:B------:R-:W-:Y:S01]  /*3450*/  ISETP.GE.U32.AND P5, PT, R49, R51, PT ;  /* 0x000000333100720c */ /* 0x000fe20003fa6070 */
[----:B------:R-:W-:Y:S01]  /*3460*/  IMAD.MOV.U32 R18, RZ, RZ, R21 ;  /* 0x000000ffff127224 */ /* 0x000fe200078e0015 */
[----:B------:R-:W-:Y:S01]  /*3470*/  IADD3.X R54, P3, PT, R54, R57, RZ, P3, !PT ;  /* 0x0000003936367210 */ /* 0x000fe20001f7e4ff */
[----:B------:R-:W-:Y:S01]  /*3480*/  IMAD.X R51, RZ, RZ, R48, P6 ;  /* 0x000000ffff337224 */ /* 0x000fe200030e0630 */
[----:B------:R-:W-:Y:S01]  /*3490*/  ISETP.GE.U32.AND P6, PT, R42, R49, PT ;  /* 0x000000312a00720c */ /* 0x000fe20003fc6070 */
[----:B------:R-:W-:Y:S01]  /*34a0*/  IMAD.WIDE.U32.X R18, R53, R31, R18, P4 ;  /* 0x0000001f35127225 */ /* 0x000fe200020e0412 */
[----:B------:R-:W-:Y:S02]  /*34b0*/  ISETP.GE.U32.AND.EX P5, PT, R48, R55, PT, P5 ;  /* 0x000000373000720c */ /* 0x000fe40003fa6150 */
[----:B------:R-:W-:Y:S01]  /*34c0*/  ISETP.GE.U32.AND.EX P6, PT, R51, R48, PT, P6 ;  /* 0x000000303300720c */ /* 0x000fe20003fc6160 */
[----:B------:R-:W-:Y:S01]  /*34d0*/  IMAD.WIDE.U32 R16, P4, R52, R33, R16 ;  /* 0x0000002134107225 */ /* 0x000fe20007880010 */
[----:B------:R-:W-:-:S02]  /*34e0*/  IADD3.X R18, P3, P0, R18, RZ, RZ, P3, P0 ;  /* 0x000000ff12127210 */ /* 0x000fc400018604ff */
[----:B------:R-:W-:Y:S01]  /*34f0*/  IADD3.X R22, PT, PT, RZ, R22, R43, P2, P1 ;  /* 0x00000016ff167210 */ /* 0x000fe200017e242b */
[----:B------:R-:W-:Y:S01]  /*3500*/  IMAD.X R49, RZ, RZ, RZ, P4 ;  /* 0x000000ffff317224 */ /* 0x000fe200020e06ff */
[----:B------:R-:W-:Y:S01]  /*3510*/  IADD3 R55, P4, PT, R15, R42, RZ ;  /* 0x0000002a0f377210 */ /* 0x000fe20007f9e0ff */
[----:B------:R-:W-:Y:S01]  /*3520*/  IMAD.WIDE.U32 R20, R52, R32, RZ ;  /* 0x0000002034147225 */ /* 0x000fe200078e00ff */
[----:B------:R-:W-:Y:S02]  /*3530*/  IADD3.X R19, PT, PT, R19, RZ, RZ, P3, P0 ;  /* 0x000000ff13137210 */ /* 0x000fe40001fe04ff */
[----:B------:R-:W-:Y:S01]  /*3540*/  IADD3 R15, P0, PT, R18, R55, RZ ;  /* 0x00000037120f7210 */ /* 0x000fe20007f1e0ff */
[----:B------:R-:W-:Y:S01]  /*3550*/  IMAD.X R46, R46, 0x1, R51, P4 ;  /* 0x000000012e2e7824 */ /* 0x000fe200020e0633 */
[----:B------:R-:W-:Y:S01]  /*3560*/  IADD3 R21, P3, PT, R21, R16, RZ ;  /* 0x0000001015157210 */ /* 0x000fe20007f7e0ff */
[----:B------:R-:W-:Y:S01]  /*3570*/  IMAD.MOV.U32 R48, RZ, RZ, R17 ;  /* 0x000000ffff307224 */ /* 0x000fe200078e0011 */
[----:B------:R-:W-:-:S02]  /*3580*/  SEL R17, RZ, 0x1, P5 ;  /* 0x00000001ff117807 */ /* 0x000fc40002800000 */
[----:B------:R-:W-:Y:S01]  /*3590*/  IADD3 R18, P4, PT, R15, R20, RZ ;  /* 0x000000140f127210 */ /* 0x000fe20007f9e0ff */
[----:B------:R-:W-:Y:S01]  /*35a0*/  IMAD.WIDE.U32.X R48, R53, R33, R48, P3 ;  /* 0x0000002135307225 */ /* 0x000fe200018e0430 */
[----:B------:R-:W-:Y:S02]  /*35b0*/  ISETP.GE.U32.AND P5, PT, R55, R42, PT ;  /* 0x0000002a3700720c */ /* 0x000fe40003fa6070 */
[----:B------:R-:W-:Y:S02]  /*35c0*/  IADD3.X R20, P0, PT, R19, R46, RZ, P0, !PT ;  /* 0x0000002e13147210 */ /* 0x000fe4000071e4ff */
[----:B------:R-:W-:Y:S02]  /*35d0*/  SEL R16, RZ, 0x1, P6 ;  /* 0x00000001ff107807 */ /* 0x000fe40003000000 */
[----:B------:R-:W-:Y:S02]  /*35e0*/  ISETP.GE.U32.AND.EX P5, PT, R46, R51, PT, P5 ;  /* 0x000000332e00720c */ /* 0x000fe40003fa6150 */
[----:B------:R-:W-:-:S02]  /*35f0*/  IADD3.X R20, P4, PT, R20, R21, RZ, P4, !PT ;  /* 0x0000001514147210 */ /* 0x000fc4000279e4ff */
[----:B------:R-:W-:Y:S02]  /*3600*/  IADD3 R45, P1, P2, R16, R45, R17 ;  /* 0x0000002d102d7210 */ /* 0x000fe40007a3e011 */
[----:B------:R-:W-:Y:S02]  /*3610*/  SEL R16, RZ, 0x1, P5 ;  /* 0x00000001ff107807 */ /* 0x000fe40002800000 */
[----:B------:R-:W-:Y:S02]  /*3620*/  IADD3.X R15, P0, P4, R48, RZ, RZ, P4, P0 ;  /* 0x000000ff300f7210 */ /* 0x000fe400024004ff */
[----:B------:R-:W-:Y:S02]  /*3630*/  IADD3.X R22, PT, PT, RZ, R22, RZ, P1, P2 ;  /* 0x00000016ff167210 */ /* 0x000fe40000fe44ff */
[----:B------:R-:W-:Y:S02]  /*3640*/  IADD3 R15, P1, P2, R15, R45, R16 ;  /* 0x0000002d0f0f7210 */ /* 0x000fe40007a3e010 */
[----:B------:R-:W-:-:S02]  /*3650*/  IADD3.X R19, PT, PT, R49, RZ, RZ, P0, P4 ;  /* 0x000000ff31137210 */ /* 0x000fc400007e84ff */
[----:B------:R-:W-:Y:S02]  /*3660*/  ISETP.GT.U32.AND P0, PT, R15, R32, PT ;  /* 0x000000200f00720c */ /* 0x000fe40003f04070 */
[----:B------:R-:W-:-:S04]  /*3670*/  IADD3.X R19, PT, PT, R19, R22, RZ, P1, P2 ;  /* 0x0000001613137210 */ /* 0x000fc80000fe44ff */
[----:B------:R-:W-:-:S13]  /*3680*/  ISETP.GT.U32.AND.EX P0, PT, R19, R33, PT, P0 ;  /* 0x000000211300720c */ /* 0x000fda0003f04100 */
[----:B------:R-:W-:Y:S05]  /*3690*/  @P0 BRA `(.L_x_6) ;  /* 0x0000000000540947 */ /* 0x000fea0003800000 */
[----:B------:R-:W-:Y:S01]  /*36a0*/  ISETP.GE.U32.AND P0, PT, R15, R32, PT ;  /* 0x000000200f00720c */ /* 0x000fe20003f06070 */
[----:B------:R-:W-:Y:S02]  /*36b0*/  IMAD.MOV.U32 R17, RZ, RZ, R20 ;  /* 0x000000ffff117224 */ /* 0x000fe400078e0014 */
[----:B------:R-:W-:Y:S01]  /*36c0*/  IMAD.MOV.U32 R46, RZ, RZ, R47 ;  /* 0x000000ffff2e7224 */ /* 0x000fe200078e002f */
[----:B------:R-:W-:Y:S01]  /*36d0*/  ISETP.GE.U32.AND.EX P0, PT, R19, R33, PT, P0 ;  /* 0x000000211300720c */ /* 0x000fe20003f06100 */
[----:B------:R-:W-:Y:S02]  /*36e0*/  IMAD.MOV.U32 R48, RZ, RZ, R23 ;  /* 0x000000ffff307224 */ /* 0x000fe400078e0017 */
[----:B------:R-:W-:-:S10]  /*36f0*/  IMAD.MOV.U32 R16, RZ, RZ, R44 ;  /* 0x000000ffff107224 */ /* 0x000fd400078e002c */
        /* <DEDUP_REMOVED lines=15> */
.L_x_6:
[----:B------:R-:W-:-:S04]  /*37f0*/  ISETP.GE.U32.AND P0, PT, R23, R26, PT ;  /* 0x0000001a1700720c */ /* 0x000fc80003f06070 */
[----:B------:R-:W-:-:S04]  /*3800*/  ISETP.GE.U32.AND.EX P0, PT, R44, R27, PT, P0 ;  /* 0x0000001b2c00720c */ /* 0x000fc80003f06100 */
[----:B------:R-:W-:-:S04]  /*3810*/  SEL R17, RZ, 0x1, P0 ;  /* 0x00000001ff117807 */ /* 0x000fc80000000000 */
[----:B------:R-:W-:-:S04]  /*3820*/  IADD3 R46, P1, PT, R17, R28, RZ ;  /* 0x0000001c112e7210 */ /* 0x000fc80007f3e0ff */
[----:B------:R-:W-:Y:S01]  /*3830*/  ISETP.GE.U32.AND P0, PT, R47, R46, PT ;  /* 0x0000002e2f00720c */ /* 0x000fe20003f06070 */
[----:B------:R-:W-:Y:S01]  /*3840*/  IMAD.X R21, RZ, RZ, R29, P1 ;  /* 0x000000ffff157224 */ /* 0x000fe200008e061d */
[----:B------:R-:W-:-:S04]  /*3850*/  IADD3 R46, P1, PT, -R46, R47, RZ ;  /* 0x0000002f2e2e7210 */ /* 0x000fc80007f3e1ff */
[C---:B------:R-:W-:Y:S01]  /*3860*/  ISETP.GE.U32.AND.EX P0, PT, R54.reuse, R21, PT, P0 ;  /* 0x000000153600720c */ /* 0x040fe20003f06100 */
[----:B------:R-:W-:-:S03]  /*3870*/  IMAD.X R54, R54, 0x1, ~R21, P1 ;  /* 0x0000000136367824 */ /* 0x000fc600008e0e15 */
[----:B------:R-:W-:-:S04]  /*3880*/  SEL R17, RZ, 0x1, P0 ;  /* 0x00000001ff117807 */ /* 0x000fc80000000000 */
[----:B------:R-:W-:-:S05]  /*3890*/  IADD3 R17, P0, PT, R17, R30, RZ ;  /* 0x0000001e11117210 */ /* 0x000fca0007f1e0ff */
[----:B------:R-:W-:Y:S01]  /*38a0*/  IMAD.X R31, RZ, RZ, R31, P0 ;  /* 0x000000ffff1f7224 */ /* 0x000fe200000e061f */
[----:B------:R-:W-:Y:S02]  /*38b0*/  ISETP.GE.U32.AND P0, PT, R18, R17, PT ;  /* 0x000000111200720c */ /* 0x000fe40003f06070 */
[----:B------:R-:W-:Y:S02]  /*38c0*/  IADD3 R18, P2, PT, -R17, R18, RZ ;  /* 0x0000001211127210 */ /* 0x000fe40007f5e1ff */
[----:B------:R-:W-:-:S03]  /*38d0*/  ISETP.GE.U32.AND.EX P0, PT, R20, R31, PT, P0 ;  /* 0x0000001f1400720c */ /* 0x000fc60003f06100 */
[----:B------:R-:W-:Y:S01]  /*38e0*/  IMAD.X R17, R20, 0x1, ~R31, P2 ;  /* 0x0000000114117824 */ /* 0x000fe200010e0e1f */
[----:B------:R-:W-:Y:S02]  /*38f0*/  SEL R16, RZ, 0x1, P0 ;  /* 0x00000001ff107807 */ /* 0x000fe40000000000 */
[----:B------:R-:W-:Y:S02]  /*3900*/  IADD3 R48, P0, PT, R23, -R26, RZ ;  /* 0x8000001a17307210 */ /* 0x000fe40007f1e0ff */
[----:B------:R-:W-:-:S03]  /*3910*/  IADD3 R15, P3, P4, R15, -R32, -R16 ;  /* 0x800000200f0f7210 */ /* 0x000fc60007c7e810 */
[----:B------:R-:W-:Y:S01]  /*3920*/  IMAD.X R16, R44, 0x1, ~R27, P0 ;  /* 0x000000012c107824 */ /* 0x000fe200000e0e1b */
[----:B------:R-:W-:-:S09]  /*3930*/  IADD3.X R19, PT, PT, R19, -0x1, ~R33, P3, P4 ;  /* 0xffffffff13137810 */ /* 0x000fd20001fe8c21 */
.L_x_7:
[----:B------:R-:W-:-:S04]  /*3940*/  IMAD.WIDE.U32 R32, R38, R48, RZ ;  /* 0x0000003026207225 */ /* 0x000fc800078e00ff */
[----:B------:R-:W-:-:S04]  /*3950*/  IMAD.WIDE.U32 R20, R39, R48, RZ ;  /* 0x0000003027147225 */ /* 0x000fc800078e00ff */
[----:B------:R-:W-:-:S04]  /*3960*/  IMAD.WIDE.U32 R22, R38, R16, RZ ;  /* 0x0000001026167225 */ /* 0x000fc800078e00ff */
[C---:B------:R-:W-:Y:S02]  /*3970*/  IMAD.IADD R31, R12.reuse, 0x1, R33 ;  /* 0x000000010c1f7824 */ /* 0x040fe400078e0221 */
[----:B------:R-:W-:Y:S02]  /*3980*/  IMAD.IADD R49, R12, 0x1, R23 ;  /* 0x000000010c317824 */ /* 0x000fe400078e0217 */
[----:B------:R-:W-:Y:S01]  /*3990*/  IMAD.WIDE.U32 R32, R36, R48, RZ ;  /* 0x0000003024207225 */ /* 0x000fe200078e00ff */
[----:B------:R-:W-:-:S03]  /*39a0*/  IADD3 R31, P1, P3, R22, R31, R20 ;  /* 0x0000001f161f7210 */ /* 0x000fc60007b3e014 */
[----:B------:R-:W-:Y:S01]  /*39b0*/  IMAD.MOV.U32 R55, RZ, RZ, RZ ;  /* 0x000000ffff377224 */ /* 0x000fe200078e00ff */
[----:B------:R-:W-:Y:S01]  /*39c0*/  IADD3.X R51, PT, PT, RZ, RZ, RZ, P1, P3 ;  /* 0x000000ffff337210 */ /* 0x000fe20000fe64ff */
[----:B------:R-:W-:-:S04]  /*39d0*/  IMAD.WIDE.U32 R22, R40, R48, RZ ;  /* 0x0000003028167225 */ /* 0x000fc800078e00ff */
[----:B------:R-:W-:Y:S02]  /*39e0*/  IMAD.IADD R44, R13, 0x1, R21 ;  /* 0x000000010d2c7824 */ /* 0x000fe400078e0215 */
[----:B------:R-:W-:-:S04]  /*39f0*/  IMAD.WIDE.U32 R56, R37, R48, RZ ;  /* 0x0000003025387225 */ /* 0x000fc800078e00ff */
[----:B------:R-:W-:-:S04]  /*3a00*/  IMAD.WIDE.U32 R42, R36, R16, RZ ;  /* 0x00000010242a7225 */ /* 0x000fc800078e00ff */
[----:B------:R-:W-:Y:S02]  /*3a10*/  IMAD.IADD R47, R10, 0x1, R33 ;  /* 0x000000010a2f7824 */ /* 0x000fe400078e0221 */
[----:B------:R-:W-:-:S03]  /*3a20*/  IMAD.WIDE.U32 R20, R40, R16, RZ ;  /* 0x0000001028147225 */ /* 0x000fc600078e00ff */
[----:B------:R-:W-:Y:S01]  /*3a30*/  IADD3 R47, P2, P5, R42, R47, R56 ;  /* 0x0000002f2a2f7210 */ /* 0x000fe20007d5e038 */
[----:B------:R-:W-:-:S04]  /*3a40*/  IMAD.WIDE.U32 R52, R41, R48, RZ ;  /* 0x0000003029347225 */ /* 0x000fc800078e00ff */
[----:B------:R-:W-:Y:S02]  /*3a50*/  IMAD.IADD R23, R55, 0x1, R23 ;  /* 0x0000000137177824 */ /* 0x000fe400078e0217 */
[----:B------:R-:W-:-:S04]  /*3a60*/  IMAD.WIDE.U32 R58, R34, R46, RZ ;  /* 0x0000002e223a7225 */ /* 0x000fc800078e00ff */
[----:B------:R-:W-:Y:S02]  /*3a70*/  IMAD.IADD R50, R11, 0x1, R57 ;  /* 0x000000010b327824 */ /* 0x000fe400078e0239 */
[----:B------:R-:W-:Y:S01]  /*3a80*/  IMAD.IADD R55, R55, 0x1, R21 ;  /* 0x0000000137377824 */ /* 0x000fe200078e0215 */
[----:B------:R-:W-:Y:S01]  /*3a90*/  IADD3 R21, P0, P6, R20, R23, R52 ;  /* 0x0000001714157210 */ /* 0x000fe20007e1e034 */
[----:B------:R-:W-:Y:S02]  /*3aa0*/  IMAD.IADD R57, R10, 0x1, R43 ;  /* 0x000000010a397824 */ /* 0x000fe400078e022b */
[----:B------:R-:W-:Y:S02]  /*3ab0*/  IMAD.MOV.U32 R56, RZ, RZ, RZ ;  /* 0x000000ffff387224 */ /* 0x000fe400078e00ff */
[----:B------:R-:W-:Y:S02]  /*3ac0*/  IMAD R33, R38, R48, RZ ;  /* 0x0000003026217224 */ /* 0x000fe400078e02ff */
[----:B------:R-:W-:-:S03]  /*3ad0*/  IMAD.WIDE.U32 R42, R35, R46, RZ ;  /* 0x0000002e232a7225 */ /* 0x000fc600078e00ff */
[----:B------:R-:W-:Y:S01]  /*3ae0*/  IADD3 R20, P4, PT, R33, R58, RZ ;  /* 0x0000003a21147210 */ /* 0x000fe20007f9e0ff */
[----:B------:R-:W-:-:S04]  /*3af0*/  IMAD.WIDE.U32 R60, R34, R54, RZ ;  /* 0x00000036223c7225 */ /* 0x000fc800078e00ff */
[----:B------:R-:W-:Y:S02]  /*3b00*/  IMAD.IADD R23, R9, 0x1, R59 ;  /* 0x0000000109177824 */ /* 0x000fe400078e023b */
[----:B------:R-:W-:Y:S02]  /*3b10*/  IMAD.MOV.U32 R45, RZ, RZ, RZ ;  /* 0x000000ffff2d7224 */ /* 0x000fe400078e00ff */
[----:B------:R-:W-:Y:S01]  /*3b20*/  IMAD.IADD R52, R56, 0x1, R53 ;  /* 0x0000000138347824 */ /* 0x000fe200078e0235 */
[----:B------:R-:W-:Y:S01]  /*3b30*/  IADD3 R23, P3, P1, R60, R23, R42 ;  /* 0x000000173c177210 */ /* 0x000fe2000797e02a */
[----:B------:R-:W-:-:S04]  /*3b40*/  IMAD.WIDE.U32 R44, R39, R16, R44 ;  /* 0x00000010272c7225 */ /* 0x000fc800078e002c */
[----:B------:R-:W-:Y:S02]  /*3b50*/  IMAD.MOV.U32 R53, RZ, RZ, RZ ;  /* 0x000000ffff357224 */ /* 0x000fe400078e00ff */
[----:B------:R-:W-:Y:S01]  /*3b60*/  IMAD.IADD R42, R14, 0x1, R43 ;  /* 0x000000010e2a7824 */ /* 0x000fe200078e022b */
[----:B------:R-:W-:Y:S01]  /*3b70*/  IADD3.X R43, PT, PT, RZ, RZ, RZ, P2, P5 ;  /* 0x000000ffff2b7210 */ /* 0x000fe200017ea4ff */
[----:B------:R-:W-:Y:S01]  /*3b80*/  IMAD.WIDE.U32 R40, R41, R16, R52 ;  /* 0x0000001029287225 */ /* 0x000fe200078e0034 */
[----:B------:R-:W-:Y:S02]  /*3b90*/  IADD3 R52, P2, P5, R51, R44, R49 ;  /* 0x0000002c33347210 */ /* 0x000fe40007d5e031 */
[----:B------:R-:W-:Y:S01]  /*3ba0*/  IADD3.X R49, PT, PT, RZ, RZ, RZ, P0, P6 ;  /* 0x000000ffff317210 */ /* 0x000fe200007ec4ff */
[----:B------:R-:W-:Y:S01]  /*3bb0*/  IMAD.X R53, R23, 0x1, R31, P4 ;  /* 0x0000000117357824 */ /* 0x000fe200020e061f */
[----:B------:R-:W-:Y:S01]  /*3bc0*/  ISETP.GE.U32.AND P0, PT, R20, R33, PT ;  /* 0x000000211400720c */ /* 0x000fe20003f06070 */
[----:B------:R-:W-:-:S02]  /*3bd0*/  IMAD.IADD R58, R13, 0x1, R45 ;  /* 0x000000010d3a7824 */ /* 0x000fc400078e022d */
[----:B------:R-:W-:Y:S01]  /*3be0*/  IMAD.MOV.U32 R51, RZ, RZ, RZ ;  /* 0x000000ffff337224 */ /* 0x000fe200078e00ff */
[----:B------:R-:W-:Y:S01]  /*3bf0*/  ISETP.GE.U32.AND.EX P0, PT, R53, R31, PT, P0 ;  /* 0x0000001f3500720c */ /* 0x000fe20003f06100 */
[----:B------:R-:W-:Y:S01]  /*3c00*/  IMAD.IADD R56, R56, 0x1, R41 ;  /* 0x0000000138387824 */ /* 0x000fe200078e0229 */
[----:B------:R-:W-:Y:S01]  /*3c10*/  IADD3.X R58, PT, PT, RZ, R58, RZ, P2, P5 ;  /* 0x0000003aff3a7210 */ /* 0x000fe200017ea4ff */
[----:B------:R-:W-:Y:S01]  /*3c20*/  IMAD.WIDE.U32 R44, R37, R16, R50 ;  /* 0x00000010252c7225 */ /* 0x000fe200078e0032 */
[----:B------:R-:W-:Y:S02]  /*3c30*/  IADD3 R55, P2, P6, R49, R40, R55 ;  /* 0x0000002831377210 */ /* 0x000fe40007e5e037 */
[----:B------:R-:W-:Y:S01]  /*3c40*/  SEL R51, RZ, 0x1, P0 ;  /* 0x00000001ff337807 */ /* 0x000fe20000000000 */
[----:B------:R-:W-:Y:S01]  /*3c50*/  IMAD.WIDE.U32 R40, R38, R46, RZ ;  /* 0x0000002e26287225 */ /* 0x000fe200078e00ff */
[----:B------:R-:W-:Y:S02]  /*3c60*/  IADD3 R57, P4, P5, R43, R44, R57 ;  /* 0x0000002c2b397210 */ /* 0x000fe40007d9e039 */
[----:B------:R-:W-:Y:S01]  /*3c70*/  IADD3 R33, P0, PT, R51, R32, RZ ;  /* 0x0000002033217210 */ /* 0x000fe20007f1e0ff */
[----:B------:R-:W-:Y:S01]  /*3c80*/  IMAD.IADD R23, R11, 0x1, R45 ;  /* 0x000000010b177824 */ /* 0x000fe200078e022d */
[----:B------:R-:W-:Y:S01]  /*3c90*/  IADD3.X R56, PT, PT, RZ, R56, RZ, P2, P6 ;  /* 0x00000038ff387210 */ /* 0x000fe200017ec4ff */
[----:B------:R-:W-:-:S03]  /*3ca0*/  IMAD.WIDE.U32 R62, R39, R46, RZ ;  /* 0x0000002e273e7225 */ /* 0x000fc600078e00ff */
[----:B------:R-:W-:Y:S01]  /*3cb0*/  IADD3.X R23, PT, PT, RZ, R23, RZ, P4, P5 ;  /* 0x00000017ff177210 */ /* 0x000fe200027ea4ff */
[----:B------:R-:W-:-:S04]  /*3cc0*/  IMAD.WIDE.U32 R44, R38, R54, RZ ;  /* 0x00000036262c7225 */ /* 0x000fc800078e00ff */
[----:B------:R-:W-:Y:S02]  /*3cd0*/  IMAD.IADD R31, R12, 0x1, R41 ;  /* 0x000000010c1f7824 */ /* 0x000fe400078e0229 */
[----:B------:R-:W-:Y:S02]  /*3ce0*/  IMAD.MOV.U32 R43, RZ, RZ, RZ ;  /* 0x000000ffff2b7224 */ /* 0x000fe400078e00ff */
[----:B------:R-:W-:Y:S01]  /*3cf0*/  IMAD.X R59, RZ, RZ, R47, P0 ;  /* 0x000000ffff3b7224 */ /* 0x000fe200000e062f */
[----:B------:R-:W-:Y:S01]  /*3d00*/  IADD3 R50, P4, P5, R44, R31, R62 ;  /* 0x0000001f2c327210 */ /* 0x000fe20007d9e03e */
[----:B------:R-:W-:Y:S01]  /*3d10*/  IMAD.IADD R60, R9, 0x1, R61 ;  /* 0x00000001093c7824 */ /* 0x000fe200078e023d */
[----:B------:R-:W-:Y:S01]  /*3d20*/  IADD3 R31, P2, PT, R33, R40, RZ ;  /* 0x00000028211f7210 */ /* 0x000fe20007f5e0ff */
[----:B------:R-:W-:Y:S01]  /*3d30*/  IMAD.WIDE.U32 R42, R35, R54, R42 ;  /* 0x00000036232a7225 */ /* 0x000fe200078e002a */
[----:B------:R-:W-:-:S03]  /*3d40*/  ISETP.GT.U32.AND P0, PT, R32, R33, PT ;  /* 0x000000212000720c */ /* 0x000fc60003f04070 */
[----:B------:R-:W-:Y:S01]  /*3d50*/  IMAD.WIDE.U32 R40, R37, R46, RZ ;  /* 0x0000002e25287225 */ /* 0x000fe200078e00ff */
[----:B------:R-:W-:-:S03]  /*3d60*/  ISETP.GT.U32.AND.EX P0, PT, R47, R59, PT, P0 ;  /* 0x0000003b2f00720c */ /* 0x000fc60003f04100 */
[----:B------:R-:W-:Y:S01]  /*3d70*/  IMAD.X R50, R59, 0x1, R50, P2 ;  /* 0x000000013b327824 */ /* 0x000fe200010e0632 */
[----:B------:R-:W-:Y:S01]  /*3d80*/  IADD3 R52, P2, P6, R52, R42, R60 ;  /* 0x0000002a34347210 */ /* 0x000fe20007e5e03c */
[----:B------:R-:W-:Y:S01]  /*3d90*/  IMAD.IADD R49, R12, 0x1, R45 ;  /* 0x000000010c317824 */ /* 0x000fe200078e022d */
[----:B------:R-:W-:Y:S01]  /*3da0*/  SEL R60, R32, R33, P0 ;  /* 0x00000021203c7207 */ /* 0x000fe20000000000 */
[----:B------:R-:W-:Y:S01]  /*3db0*/  IMAD.IADD R44, R13, 0x1, R63 ;  /* 0x000000010d2c7824 */ /* 0x000fe200078e023f */
[----:B------:R-:W-:Y:S01]  /*3dc0*/  SEL R47, R47, R59, P0 ;  /* 0x0000003b2f2f7207 */ /* 0x000fe20000000000 */
[----:B------:R-:W-:Y:S01]  /*3dd0*/  IMAD.IADD R42, R11, 0x1, R41 ;  /* 0x000000010b2a7824 */ /* 0x000fe200078e0229 */
[----:B------:R-:W-:Y:S01]  /*3de0*/  ISETP.GT.U32.AND P0, PT, R60, R31, PT ;  /* 0x0000001f3c00720c */ /* 0x000fe20003f04070 */
[----:B------:R-:W-:Y:S02]  /*3df0*/  IMAD.MOV.U32 R45, RZ, RZ, RZ ;  /* 0x000000ffff2d7224 */ /* 0x000fe400078e00ff */
[----:B------:R-:W-:Y:S01]  /*3e00*/  IMAD.IADD R41, R14, 0x1, R43 ;  /* 0x000000010e297824 */ /* 0x000fe200078e022b */
[----:B------:R-:W-:Y:S01]  /*3e10*/  ISETP.GT.U32.AND.EX P0, PT, R47, R50, PT, P0 ;  /* 0x000000322f00720c */ /* 0x000fe20003f04100 */
[----:B------:R-:W-:-:S02]  /*3e20*/  IMAD.MOV.U32 R43, RZ, RZ, RZ ;  /* 0x000000ffff2b7224 */ /* 0x000fc400078e00ff */
[----:B------:R-:W-:-:S04]  /*3e30*/  IMAD.WIDE.U32 R44, R39, R54, R44 ;  /* 0x00000036272c7225 */ /* 0x000fc800078e002c */
[----:B------:R-:W-:-:S04]  /*3e40*/  IMAD.WIDE.U32 R32, R36, R54, RZ ;  /* 0x0000003624207225 */ /* 0x000fc800078e00ff */
[----:B------:R-:W-:Y:S01]  /*3e50*/  IMAD.WIDE.U32 R42, R37, R54, R42 ;  /* 0x00000036252a7225 */ /* 0x000fe200078e002a */
[----:B------:R-:W-:-:S03]  /*3e60*/  IADD3.X R54, PT, PT, R58, R41, RZ, P2, P6 ;  /* 0x000000293a367210 */ /* 0x000fc600017ec4ff */
[----:B------:R-:W-:Y:S01]  /*3e70*/  IMAD.WIDE.U32 R36, R36, R46, RZ ;  /* 0x0000002e24247225 */ /* 0x000fe200078e00ff */
[----:B------:R-:W-:Y:S02]  /*3e80*/  IADD3 R46, P2, P6, R57, R44, R49 ;  /* 0x0000002c392e7210 */ /* 0x000fe40007e5e031 */
[----:B------:R-:W-:Y:S01]  /*3e90*/  IADD3.X R49, PT, PT, RZ, RZ, RZ, P4, P5 ;  /* 0x000000ffff317210 */ /* 0x000fe200027ea4ff */
[----:B------:R-:W-:Y:S02]  /*3ea0*/  IMAD.IADD R58, R13, 0x1, R45 ;  /* 0x000000010d3a7824 */ /* 0x000fe400078e022d */
[C---:B------:R-:W-:Y:S02]  /*3eb0*/  IMAD.IADD R33, R10.reuse, 0x1, R33 ;  /* 0x000000010a217824 */ /* 0x040fe400078e0221 */
[----:B------:R-:W-:Y:S01]  /*3ec0*/  IMAD.IADD R57, R10, 0x1, R37 ;  /* 0x000000010a397824 */ /* 0x000fe200078e0225 */
[----:B------:R-:W-:Y:S01]  /*3ed0*/  IADD3.X R37, PT, PT, R23, R58, RZ, P2, P6 ;  /* 0x0000003a17257210 */ /* 0x000fe200017ec4ff */
[----:B------:R-:W-:Y:S01]  /*3ee0*/  IMAD.IADD R11, R11, 0x1, R43 ;  /* 0x000000010b0b7824 */ /* 0x000fe200078e022b */
[----:B------:R-:W-:Y:S01]  /*3ef0*/  IADD3 R55, P4, P5, R55, R42, R33 ;  /* 0x0000002a37377210 */ /* 0x000fe20007d9e021 */
[----:B------:R-:W-:Y:S01]  /*3f00*/  IMAD.WIDE.U32 R44, R35, R18, RZ ;  /* 0x00000012232c7225 */ /* 0x000fe200078e00ff */
[----:B------:R-:W-:-:S02]  /*3f10*/  SEL R23, RZ, 0x1, !P0 ;  /* 0x00000001ff177807 */ /* 0x000fc40004000000 */
[----:B------:R-:W-:Y:S01]  /*3f20*/  IADD3.X R56, PT, PT, R56, R11, RZ, P4, P5 ;  /* 0x0000000b38387210 */ /* 0x000fe200027ea4ff */
[----:B------:R-:W-:Y:S01]  /*3f30*/  IMAD.MOV.U32 R41, RZ, RZ, RZ ;  /* 0x000000ffff297224 */ /* 0x000fe200078e00ff */
[----:B------:R-:W-:Y:S01]  /*3f40*/  IADD3 R49, P4, P5, R23, R46, R49 ;  /* 0x0000002e17317210 */ /* 0x000fe20007d9e031 */
[----:B------:R-:W-:Y:S01]  /*3f50*/  IMAD.WIDE.U32 R46, R34, R48, RZ ;  /* 0x00000030222e7225 */ /* 0x000fe200078e00ff */
[----:B------:R-:W-:-:S03]  /*3f60*/  IADD3 R57, P0, P2, R32, R57, R40 ;  /* 0x0000003920397210 */ /* 0x000fc60007a1e028 */
[----:B------:R-:W-:-:S04]  /*3f70*/  IMAD.WIDE.U32 R32, R34, R17, RZ ;  /* 0x0000001122207225 */ /* 0x000fc800078e00ff */
[----:B------:R-:W-:Y:S02]  /*3f80*/  IMAD.IADD R40, R14, 0x1, R45 ;  /* 0x000000010e287824 */ /* 0x000fe400078e022d */
[----:B------:R-:W-:Y:S01]  /*3f90*/  IMAD.WIDE.U32 R10, R35, R48, RZ ;  /* 0x00000030230a7225 */ /* 0x000fe200078e00ff */
[----:B------:R-:W-:-:S03]  /*3fa0*/  IADD3.X R48, PT, PT, RZ, R37, RZ, P4, P5 ;  /* 0x00000025ff307210 */ /* 0x000fc600027ea4ff */
[----:B------:R-:W-:-:S04]  /*3fb0*/  IMAD.WIDE.U32 R42, R34, R16, RZ ;  /* 0x00000010222a7225 */ /* 0x000fc800078e00ff */
[C---:B------:R-:W-:Y:S02]  /*3fc0*/  IMAD.IADD R45, R9.reuse, 0x1, R47 ;  /* 0x00000001092d7824 */ /* 0x040fe400078e022f */
[----:B------:R-:W-:Y:S02]  /*3fd0*/  IMAD.IADD R33, R9, 0x1, R33 ;  /* 0x0000000109217824 */ /* 0x000fe400078e0221 */
[----:B------:R-:W-:Y:S01]  /*3fe0*/  IMAD.WIDE.U32 R40, R35, R17, R40 ;  /* 0x0000001123287225 */ /* 0x000fe200078e0028 */
[----:B------:R-:W-:Y:S02]  /*3ff0*/  IADD3 R58, P6, P5, R42, R45, R10 ;  /* 0x0000002d2a3a7210 */ /* 0x000fe40007dde00a */
[----:B------:R-:W-:Y:S02]  /*4000*/  IADD3.X R45, PT, PT, RZ, RZ, RZ, P0, P2 ;  /* 0x000000ffff2d7210 */ /* 0x000fe400007e44ff */
[----:B------:R-:W-:Y:S01]  /*4010*/  IADD3 R10, P0, P4, R49, R40, R33 ;  /* 0x00000028310a7210 */ /* 0x000fe20007c1e021 */
[----:B------:R-:W-:Y:S01]  /*4020*/  IMAD.IADD R33, R14, 0x1, R41 ;  /* 0x000000010e217824 */ /* 0x000fe200078e0229 */
[----:B------:R-:W-:Y:S01]  /*4030*/  IADD3 R23, P2, PT, R23, R22, RZ ;  /* 0x0000001617177210 */ /* 0x000fe20007f5e0ff */
[-C--:B------:R-:W-:Y:S01]  /*4040*/  IMAD R37, R58, R24.reuse, RZ ;  /* 0x000000183a257224 */ /* 0x080fe200078e02ff */
[----:B------:R-:W-:Y:S01]  /*4050*/  P2R R42, PR, RZ, 0x40 ;  /* 0x00000040ff2a7803 */ /* 0x000fe20000000000 */
[----:B------:R-:W-:Y:S01]  /*4060*/  IMAD.WIDE.U32 R40, R46, R24, RZ ;  /* 0x000000182e287225 */ /* 0x000fe200078e00ff */
[----:B------:R-:W-:-:S02]  /*4070*/  IADD3.X R33, PT, PT, R48, R33, RZ, P0, P4 ;  /* 0x0000002130217210 */ /* 0x000fc400007e84ff */
[----:B------:R-:W-:Y:S01]  /*4080*/  ISETP.GT.U32.AND P0, PT, R22, R23, PT ;  /* 0x000000171600720c */ /* 0x000fe20003f04070 */
[----:B------:R-:W-:Y:S01]  /*4090*/  IMAD.X R47, RZ, RZ, R21, P2 ;  /* 0x000000ffff2f7224 */ /* 0x000fe200010e0615 */
[----:B------:R-:W-:Y:S01]  /*40a0*/  IADD3 R59, P4, PT, R23, R36, RZ ;  /* 0x00000024173b7210 */ /* 0x000fe20007f9e0ff */
[----:B------:R-:W-:-:S03]  /*40b0*/  IMAD R37, R46, R25, R37 ;  /* 0x000000192e257224 */ /* 0x000fc600078e0225 */
[----:B------:R-:W-:Y:S01]  /*40c0*/  ISETP.GT.U32.AND.EX P0, PT, R21, R47, PT, P0 ;  /* 0x0000002f1500720c */ /* 0x000fe20003f04100 */
[----:B------:R-:W-:Y:S02]  /*40d0*/  IMAD.IADD R41, R41, 0x1, R37 ;  /* 0x0000000129297824 */ /* 0x000fe400078e0225 */
[----:B------:R-:W-:Y:S01]  /*40e0*/  IMAD.WIDE.U32 R36, R40, R26, RZ ;  /* 0x0000001a28247225 */ /* 0x000fe200078e00ff */
[----:B------:R-:W-:-:S03]  /*40f0*/  SEL R60, R22, R23, P0 ;  /* 0x00000017163c7207 */ /* 0x000fc60000000000 */
[----:B------:R-:W-:-:S04]  /*4100*/  IMAD.WIDE.U32 R22, R41, R26, RZ ;  /* 0x0000001a29167225 */ /* 0x000fc800078e00ff */
[----:B------:R-:W-:Y:S02]  /*4110*/  IMAD.X R57, R47, 0x1, R57, P4 ;  /* 0x000000012f397824 */ /* 0x000fe400020e0639 */
[----:B------:R-:W-:-:S04]  /*4120*/  IMAD.WIDE.U32 R22, P2, R40, R27, R22 ;  /* 0x0000001b28167225 */ /* 0x000fc80007840016 */
[----:B------:R-:W-:Y:S01]  /*4130*/  IMAD.X R49, RZ, RZ, RZ, P2 ;  /* 0x000000ffff317224 */ /* 0x000fe200010e06ff */
[----:B------:R-:W-:Y:S01]  /*4140*/  IADD3 R37, P2, PT, R37, R22, RZ ;  /* 0x0000001625257210 */ /* 0x000fe20007f5e0ff */
[----:B------:R-:W-:Y:S02]  /*4150*/  IMAD.MOV.U32 R48, RZ, RZ, R23 ;  /* 0x000000ffff307224 */ /* 0x000fe400078e0017 */
[----:B------:R-:W-:-:S04]  /*4160*/  IMAD.WIDE.U32 R22, R41, R28, RZ ;  /* 0x0000001c29167225 */ /* 0x000fc800078e00ff */
[----:B------:R-:W-:Y:S01]  /*4170*/  IMAD.WIDE.U32.X R48, R41, R27, R48, P2 ;  /* 0x0000001b29307225 */ /* 0x000fe200010e0430 */
[----:B------:R-:W-:Y:S02]  /*4180*/  IADD3 RZ, P2, PT, R46, R36, RZ ;  /* 0x000000242eff7210 */ /* 0x000fe40007f5e0ff */
[----:B------:R-:W-:Y:S02]  /*4190*/  SEL R46, R21, R47, P0 ;  /* 0x0000002f152e7207 */ /* 0x000fe40000000000 */
[----:B------:R-:W-:Y:S01]  /*41a0*/  IADD3.X RZ, P2, PT, R58, R37, RZ, P2, !PT ;  /* 0x000000253aff7210 */ /* 0x000fe2000175e4ff */
[----:B------:R-:W-:-:S03]  /*41b0*/  IMAD.WIDE.U32 R36, R40, R28, RZ ;  /* 0x0000001c28247225 */ /* 0x000fc600078e00ff */
[----:B------:R-:W-:-:S04]  /*41c0*/  IADD3.X R61, P2, PT, RZ, R48, RZ, P2, !PT ;  /* 0x00000030ff3d7210 */ /* 0x000fc8000175e4ff */
[----:B------:R-:W-:Y:S01]  /*41d0*/  IADD3 R47, P0, PT, R61, R20, RZ ;  /* 0x000000143d2f7210 */ /* 0x000fe20007f1e0ff */
[----:B------:R-:W-:Y:S02]  /*41e0*/  IMAD.X R48, RZ, RZ, R49, P2 ;  /* 0x000000ffff307224 */ /* 0x000fe400010e0631 */
[----:B------:R-:W-:Y:S01]  /*41f0*/  IMAD.WIDE.U32 R22, P2, R40, R29, R22 ;  /* 0x0000001d28167225 */ /* 0x000fe20007840016 */
[----:B------:R-:W-:-:S03]  /*4200*/  IADD3 R36, P4, PT, R47, R36, RZ ;  /* 0x000000242f247210 */ /* 0x000fc60007f9e0ff */
[----:B------:R-:W-:Y:S01]  /*4210*/  IMAD.X R21, RZ, RZ, RZ, P2 ;  /* 0x000000ffff157224 */ /* 0x000fe200010e06ff */
[----:B------:R-:W-:Y:S01]  /*4220*/  IADD3 R22, P2, PT, R37, R22, RZ ;  /* 0x0000001625167210 */ /* 0x000fe20007f5e0ff */
[----:B------:R-:W-:Y:S01]  /*4230*/  IMAD.MOV.U32 R20, RZ, RZ, R23 ;  /* 0x000000ffff147224 */ /* 0x000fe200078e0017 */
[----:B------:R-:W-:Y:S01]  /*4240*/  IADD3.X R37, P0, PT, R48, R53, RZ, P0, !PT ;  /* 0x0000003530257210 */ /* 0x000fe2000071e4ff */
[----:B------:R-:W-:Y:S02]  /*4250*/  IMAD.MOV.U32 R47, RZ, RZ, RZ ;  /* 0x000000ffff2f7224 */ /* 0x000fe400078e00ff */
[----:B------:R-:W-:Y:S01]  /*4260*/  IMAD.WIDE.U32.X R20, R41, R29, R20, P2 ;  /* 0x0000001d29147225 */ /* 0x000fe200010e0414 */
[----:B------:R-:W-:Y:S02]  /*4270*/  ISETP.GT.U32.AND P2, PT, R60, R59, PT ;  /* 0x0000003b3c00720c */ /* 0x000fe40003f44070 */
[----:B------:R-:W-:Y:S01]  /*4280*/  IADD3.X R37, P4, PT, R37, R22, RZ, P4, !PT ;  /* 0x0000001625257210 */ /* 0x000fe2000279e4ff */
[----:B------:R-:W-:Y:S01]  /*4290*/  IMAD.WIDE.U32 R22, R39, R18, RZ ;  /* 0x0000001227167225 */ /* 0x000fe200078e00ff */
[----:B------:R-:W-:-:S02]  /*42a0*/  ISETP.GT.U32.AND.EX P2, PT, R46, R57, PT, P2 ;  /* 0x000000392e00720c */ /* 0x000fc40003f44120 */
[----:B------:R-:W-:Y:S01]  /*42b0*/  IADD3.X R48, P0, P4, R20, RZ, RZ, P4, P0 ;  /* 0x000000ff14307210 */ /* 0x000fe200024004ff */
[----:B------:R-:W-:Y:S01]  /*42c0*/  IMAD.IADD R46, R13, 0x1, R23 ;  /* 0x000000010d2e7824 */ /* 0x000fe200078e0217 */
[----:B------:R-:W-:Y:S01]  /*42d0*/  SEL R20, RZ, 0x1, !P2 ;  /* 0x00000001ff147807 */ /* 0x000fe20005000000 */
[----:B------:R-:W-:Y:S01]  /*42e0*/  IMAD.WIDE.U32 R60, R38, R17, RZ ;  /* 0x00000011263c7225 */ /* 0x000fe200078e00ff */
[----:B------:R-:W-:Y:S02]  /*42f0*/  IADD3.X R21, PT, PT, R21, RZ, RZ, P0, P4 ;  /* 0x000000ff15157210 */ /* 0x000fe400007e84ff */
[----:B------:R-:W-:Y:S01]  /*4300*/  IADD3 R20, P0, P2, R20, R55, R45 ;  /* 0x0000003714147210 */ /* 0x000fe20007a1e02d */
[----:B------:R-:W-:-:S03]  /*4310*/  IMAD.WIDE.U32 R46, R39, R17, R46 ;  /* 0x00000011272e7225 */ /* 0x000fc600078e002e */
[----:B------:R-:W-:Y:S01]  /*4320*/  IADD3.X R56, PT, PT, RZ, R56, RZ, P0, P2 ;  /* 0x00000038ff387210 */ /* 0x000fe200007e44ff */
[----:B------:R-:W-:Y:S02]  /*4330*/  IMAD.IADD R17, R12, 0x1, R61 ;  /* 0x000000010c117824 */ /* 0x000fe400078e023d */
[----:B------:R-:W-:-:S03]  /*4340*/  IMAD.WIDE.U32 R38, R38, R18, RZ ;  /* 0x0000001226267225 */ /* 0x000fc600078e00ff */
[----:B------:R-:W-:Y:S01]  /*4350*/  IADD3 R20, P0, P2, R20, R46, R17 ;  /* 0x0000002e14147210 */ /* 0x000fe20007a1e011 */
[----:B------:R-:W-:Y:S02]  /*4360*/  IMAD.IADD R13, R13, 0x1, R47 ;  /* 0x000000010d0d7824 */ /* 0x000fe400078e022f */
[----:B------:R-:W-:Y:S02]  /*4370*/  IMAD.IADD R17, R12, 0x1, R39 ;  /* 0x000000010c117824 */ /* 0x000fe400078e0227 */
[----:B------:R-:W-:Y:S01]  /*4380*/  IMAD.WIDE.U32 R46, R34, R18, RZ ;  /* 0x00000012222e7225 */ /* 0x000fe200078e00ff */
[----:B------:R-:W-:Y:S02]  /*4390*/  IADD3.X R18, PT, PT, R56, R13, RZ, P0, P2 ;  /* 0x0000000d38127210 */ /* 0x000fe400007e44ff */
[----:B------:R-:W-:Y:S01]  /*43a0*/  IADD3 R17, P0, P2, R60, R17, R22 ;  /* 0x000000113c117210 */ /* 0x000fe20007a1e016 */
[----:B------:R-:W-:-:S03]  /*43b0*/  IMAD.IADD R45, R9, 0x1, R47 ;  /* 0x00000001092d7824 */ /* 0x000fc600078e022f */
[----:B------:R-:W-:Y:S02]  /*43c0*/  IADD3.X R39, PT, PT, RZ, RZ, RZ, P0, P2 ;  /* 0x000000ffff277210 */ /* 0x000fe400007e44ff */
[----:B------:R-:W-:Y:S02]  /*43d0*/  IADD3 R45, P4, P2, R32, R45, R44 ;  /* 0x0000002d202d7210 */ /* 0x000fe40007a9e02c */
[----:B------:R-:W-:Y:S01]  /*43e0*/  IADD3 R49, P0, PT, R31, R46, RZ ;  /* 0x0000002e1f317210 */ /* 0x000fe20007f1e0ff */
[----:B------:R-:W-:-:S04]  /*43f0*/  IMAD.WIDE.U32 R46, R35, R15, RZ ;  /* 0x0000000f232e7225 */ /* 0x000fc800078e00ff */
[----:B------:R-:W-:Y:S01]  /*4400*/  IMAD.X R32, R45, 0x1, R50, P0 ;  /* 0x000000012d207824 */ /* 0x000fe200000e0632 */
[----:B------:R-:W-:-:S04]  /*4410*/  ISETP.GE.U32.AND P0, PT, R49, R31, PT ;  /* 0x0000001f3100720c */ /* 0x000fc80003f06070 */
[----:B------:R-:W-:-:S04]  /*4420*/  ISETP.GE.U32.AND.EX P0, PT, R32, R50, PT, P0 ;  /* 0x000000322000720c */ /* 0x000fc80003f06100 */
[----:B------:R-:W-:-:S04]  /*4430*/  SEL R13, RZ, 0x1, P0 ;  /* 0x00000001ff0d7807 */ /* 0x000fc80000000000 */
[----:B------:R-:W-:-:S05]  /*4440*/  IADD3 R22, P0, PT, R13, R59, RZ ;  /* 0x0000003b0d167210 */ /* 0x000fca0007f1e0ff */
[----:B------:R-:W-:Y:S01]  /*4450*/  IMAD.X R44, RZ, RZ, R57, P0 ;  /* 0x000000ffff2c7224 */ /* 0x000fe200000e0639 */
[----:B------:R-:W-:-:S05]  /*4460*/  IADD3 R12, P0, PT, R22, R38, RZ ;  /* 0x00000026160c7210 */ /* 0x000fca0007f1e0ff */
[----:B------:R-:W-:Y:S01]  /*4470*/  IMAD.X R17, R44, 0x1, R17, P0 ;  /* 0x000000012c117824 */ /* 0x000fe200000e0611 */
[----:B------:R-:W-:-:S04]  /*4480*/  ISETP.GT.U32.AND P0, PT, R59, R22, PT ;  /* 0x000000163b00720c */ /* 0x000fc80003f04070 */
[----:B------:R-:W-:-:S04]  /*4490*/  ISETP.GT.U32.AND.EX P0, PT, R57, R44, PT, P0 ;  /* 0x0000002c3900720c */ /* 0x000fc80003f04100 */
[----:B------:R-:W-:Y:S02]  /*44a0*/  SEL R59, R59, R22, P0 ;  /* 0x000000163b3b7207 */ /* 0x000fe40000000000 */
[----:B------:R-:W-:Y:S01]  /*44b0*/  SEL R22, R57, R44, P0 ;  /* 0x0000002c39167207 */ /* 0x000fe20000000000 */
[----:B------:R-:W-:Y:S01]  /*44c0*/  IMAD.WIDE.U32 R44, R34, R19, RZ ;  /* 0x00000013222c7225 */ /* 0x000fe200078e00ff */
[----:B------:R-:W-:-:S03]  /*44d0*/  ISETP.GT.U32.AND P0, PT, R59, R12, PT ;  /* 0x0000000c3b00720c */ /* 0x000fc60003f04070 */
[----:B------:R-:W-:Y:S01]  /*44e0*/  IMAD.IADD R31, R9, 0x1, R45 ;  /* 0x00000001091f7824 */ /* 0x000fe200078e022d */
[----:B------:R-:W-:Y:S01]  /*44f0*/  ISETP.GT.U32.AND.EX P0, PT, R22, R17, PT, P0 ;  /* 0x000000111600720c */ /* 0x000fe20003f04100 */
[----:B------:R-:W-:Y:S02]  /*4500*/  IMAD.IADD R22, R14, 0x1, R47 ;  /* 0x000000010e167824 */ /* 0x000fe400078e022f */
[----:B------:R-:W-:Y:S01]  /*4510*/  IMAD.WIDE.U32 R56, R41, R30, RZ ;  /* 0x0000001e29387225 */ /* 0x000fe200078e00ff */
[----:B------:R-:W-:-:S04]  /*4520*/  SEL R23, RZ, 0x1, !P0 ;  /* 0x00000001ff177807 */ /* 0x000fc80004000000 */
[----:B------:R-:W-:Y:S01]  /*4530*/  IADD3 R20, P0, P6, R23, R20, R39 ;  /* 0x0000001417147210 */ /* 0x000fe20007e1e027 */
[----:B------:R-:W-:Y:S02]  /*4540*/  IMAD.MOV.U32 R23, RZ, RZ, RZ ;  /* 0x000000ffff177224 */ /* 0x000fe400078e00ff */
[----:B------:R-:W-:Y:S01]  /*4550*/  IMAD.WIDE.U32 R38, R40, R30, RZ ;  /* 0x0000001e28267225 */ /* 0x000fe200078e00ff */
[----:B------:R-:W-:-:S03]  /*4560*/  IADD3.X R18, PT, PT, RZ, R18, RZ, P0, P6 ;  /* 0x00000012ff127210 */ /* 0x000fc600007ec4ff */
[----:B------:R-:W-:-:S04]  /*4570*/  IMAD.WIDE.U32 R22, R35, R19, R22 ;  /* 0x0000001323167225 */ /* 0x000fc800078e0016 */
[----:B------:R-:W-:Y:S01]  /*4580*/  IMAD.IADD R19, R14, 0x1, R23 ;  /* 0x000000010e137824 */ /* 0x000fe200078e0217 */
[----:B------:R-:W-:-:S04]  /*4590*/  IADD3 R20, P0, P6, R20, R22, R31 ;  /* 0x0000001614147210 */ /* 0x000fc80007e1e01f */
[----:B------:R-:W-:Y:S02]  /*45a0*/  IADD3.X R19, PT, PT, R18, R19, RZ, P0, P6 ;  /* 0x0000001312137210 */ /* 0x000fe400007ec4ff */
[----:B------:R-:W0:Y:S01]  /*45b0*/  LDC R18, c[0x3][0x14] ;  /* 0x00c00500ff127b82 */ /* 0x000e220000000800 */
[----:B------:R-:W-:-:S04]  /*45c0*/  IADD3 R49, P6, PT, R48, R49, RZ ;  /* 0x0000003130317210 */ /* 0x000fc80007fde0ff */
[----:B------:R-:W-:Y:S01]  /*45d0*/  IADD3.X R21, P6, PT, R21, R32, RZ, P6, !PT ;  /* 0x0000002015157210 */ /* 0x000fe200037de4ff */
[----:B0-----:R-:W-:-:S04]  /*45e0*/  IMAD.WIDE.U32 R56, P0, R40, R18, R56 ;  /* 0x0000001228387225 */ /* 0x001fc80007800038 */
[----:B------:R-:W-:Y:S01]  /*45f0*/  IMAD.X R23, RZ, RZ, RZ, P0 ;  /* 0x000000ffff177224 */ /* 0x000fe200000e06ff */
[----:B------:R-:W-:Y:S01]  /*4600*/  IADD3 R50, P0, PT, R39, R56, RZ ;  /* 0x0000003827327210 */ /* 0x000fe20007f1e0ff */
[----:B------:R-:W-:-:S04]  /*4610*/  IMAD.MOV.U32 R22, RZ, RZ, R57 ;  /* 0x000000ffff167224 */ /* 0x000fc800078e0039 */
[----:B------:R-:W-:Y:S01]  /*4620*/  IMAD.WIDE.U32.X R22, R41, R18, R22, P0 ;  /* 0x0000001229167225 */ /* 0x000fe200000e0416 */
[----:B------:R-:W-:-:S03]  /*4630*/  IADD3 R32, P0, PT, R49, R38, RZ ;  /* 0x0000002631207210 */ /* 0x000fc60007f1e0ff */
[----:B------:R-:W-:Y:S01]  /*4640*/  IMAD R38, R37, R24, RZ ;  /* 0x0000001825267224 */ /* 0x000fe200078e02ff */
[----:B------:R-:W-:-:S03]  /*4650*/  IADD3.X R31, P0, PT, R21, R50, RZ, P0, !PT ;  /* 0x00000032151f7210 */ /* 0x000fc6000071e4ff */
[----:B------:R-:W-:Y:S01]  /*4660*/  IMAD R53, R36, R25, R38 ;  /* 0x0000001924357224 */ /* 0x000fe200078e0226 */
[----:B------:R-:W-:-:S04]  /*4670*/  IADD3.X R48, P0, P6, R22, RZ, RZ, P0, P6 ;  /* 0x000000ff16307210 */ /* 0x000fc8000060c4ff */
[----:B------:R-:W-:Y:S01]  /*4680*/  IADD3.X R21, PT, PT, R23, RZ, RZ, P0, P6 ;  /* 0x000000ff17157210 */ /* 0x000fe200007ec4ff */
[----:B------:R-:W-:-:S04]  /*4690*/  IMAD.WIDE.U32 R22, R36, R24, RZ ;  /* 0x0000001824167225 */ /* 0x000fc800078e00ff */
[----:B------:R-:W-:Y:S02]  /*46a0*/  IMAD.IADD R53, R23, 0x1, R53 ;  /* 0x0000000117357824 */ /* 0x000fe400078e0235 */
[----:B------:R-:W-:-:S04]  /*46b0*/  IMAD.WIDE.U32 R58, R22, R26, RZ ;  /* 0x0000001a163a7225 */ /* 0x000fc800078e00ff */
[----:B------:R-:W-:-:S04]  /*46c0*/  IMAD.WIDE.U32 R56, R53, R26, RZ ;  /* 0x0000001a35387225 */ /* 0x000fc800078e00ff */
[----:B------:R-:W-:-:S04]  /*46d0*/  IMAD.WIDE.U32 R56, P0, R22, R27, R56 ;  /* 0x0000001b16387225 */ /* 0x000fc80007800038 */
[----:B------:R-:W-:Y:S01]  /*46e0*/  IMAD.X R39, RZ, RZ, RZ, P0 ;  /* 0x000000ffff277224 */ /* 0x000fe200000e06ff */
[----:B------:R-:W-:Y:S01]  /*46f0*/  IADD3 R50, P0, PT, R59, R56, RZ ;  /* 0x000000383b327210 */ /* 0x000fe20007f1e0ff */
[----:B------:R-:W-:Y:S02]  /*4700*/  IMAD.MOV.U32 R38, RZ, RZ, R57 ;  /* 0x000000ffff267224 */ /* 0x000fe400078e0039 */
[----:B------:R-:W-:-:S04]  /*4710*/  IMAD.WIDE.U32 R56, R53, R28, RZ ;  /* 0x0000001c35387225 */ /* 0x000fc800078e00ff */
[----:B------:R-:W-:Y:S01]  /*4720*/  IMAD.WIDE.U32.X R38, R53, R27, R38, P0 ;  /* 0x0000001b35267225 */ /* 0x000fe200000e0426 */
[----:B------:R-:W-:-:S04]  /*4730*/  IADD3 RZ, P0, PT, R36, R58, RZ ;  /* 0x0000003a24ff7210 */ /* 0x000fc80007f1e0ff */
[----:B------:R-:W-:-:S04]  /*4740*/  IADD3.X RZ, P0, PT, R37, R50, RZ, P0, !PT ;  /* 0x0000003225ff7210 */ /* 0x000fc8000071e4ff */
[----:B------:R-:W-:-:S04]  /*4750*/  IADD3.X R23, P0, PT, RZ, R38, RZ, P0, !PT ;  /* 0x00000026ff177210 */ /* 0x000fc8000071e4ff */
[----:B------:R-:W-:Y:S01]  /*4760*/  IADD3 R23, P6, PT, R23, R32, RZ ;  /* 0x0000002017177210 */ /* 0x000fe20007fde0ff */
[----:B------:R-:W-:Y:S02]  /*4770*/  IMAD.X R50, RZ, RZ, R39, P0 ;  /* 0x000000ffff327224 */ /* 0x000fe400000e0627 */
[----:B------:R-:W-:-:S03]  /*4780*/  IMAD.WIDE.U32 R56, P0, R22, R29, R56 ;  /* 0x0000001d16387225 */ /* 0x000fc60007800038 */
[----:B------:R-:W-:Y:S01]  /*4790*/  IADD3.X R31, P6, PT, R50, R31, RZ, P6, !PT ;  /* 0x0000001f321f7210 */ /* 0x000fe200037de4ff */
[----:B------:R-:W-:-:S04]  /*47a0*/  IMAD.WIDE.U32 R38, R22, R28, RZ ;  /* 0x0000001c16267225 */ /* 0x000fc800078e00ff */
[----:B------:R-:W-:Y:S01]  /*47b0*/  IMAD.X R37, RZ, RZ, RZ, P0 ;  /* 0x000000ffff257224 */ /* 0x000fe200000e06ff */
[----:B------:R-:W-:Y:S01]  /*47c0*/  IADD3 R56, P0, PT, R39, R56, RZ ;  /* 0x0000003827387210 */ /* 0x000fe20007f1e0ff */
[----:B------:R-:W-:-:S04]  /*47d0*/  IMAD.MOV.U32 R36, RZ, RZ, R57 ;  /* 0x000000ffff247224 */ /* 0x000fc800078e0039 */
[----:B------:R-:W-:Y:S01]  /*47e0*/  IMAD.WIDE.U32.X R36, R53, R29, R36, P0 ;  /* 0x0000001d35247225 */ /* 0x000fe200000e0424 */
[----:B------:R-:W-:-:S03]  /*47f0*/  IADD3 R23, P0, PT, R23, R38, RZ ;  /* 0x0000002617177210 */ /* 0x000fc60007f1e0ff */
[----:B------:R-:W-:Y:S01]  /*4800*/  IMAD.WIDE.U32 R38, R34, R15, RZ ;  /* 0x0000000f22267225 */ /* 0x000fe200078e00ff */
[----:B------:R-:W-:-:S03]  /*4810*/  IADD3.X R31, P0, PT, R31, R56, RZ, P0, !PT ;  /* 0x000000381f1f7210 */ /* 0x000fc6000071e4ff */
[C---:B------:R-:W-:Y:S01]  /*4820*/  IMAD.IADD R15, R9.reuse, 0x1, R43 ;  /* 0x00000001090f7824 */ /* 0x040fe200078e022b */
[----:B------:R-:W-:Y:S01]  /*4830*/  IADD3.X R50, P0, P6, R36, RZ, RZ, P0, P6 ;  /* 0x000000ff24327210 */ /* 0x000fe2000060c4ff */
[----:B------:R-:W-:Y:S02]  /*4840*/  IMAD.IADD R59, R9, 0x1, R39 ;  /* 0x00000001093b7824 */ /* 0x000fe400078e0227 */
[----:B------:R-:W-:Y:S01]  /*4850*/  IMAD.MOV.U32 R43, RZ, RZ, RZ ;  /* 0x000000ffff2b7224 */ /* 0x000fe200078e00ff */
[----:B------:R-:W-:Y:S02]  /*4860*/  IADD3.X R32, PT, PT, R37, RZ, RZ, P0, P6 ;  /* 0x000000ff25207210 */ /* 0x000fe400007ec4ff */
[----:B------:R-:W0:Y:S01]  /*4870*/  LDC.64 R36, c[0x3][0x18] ;  /* 0x00c00600ff247b82 */ /* 0x000e220000000a00 */
[----:B------:R-:W-:Y:S01]  /*4880*/  ISETP.NE.AND P6, PT, R42, RZ, PT ;  /* 0x000000ff2a00720c */ /* 0x000fe20003fc5270 */
[----:B------:R-:W-:Y:S01]  /*4890*/  IMAD.IADD R42, R14, 0x1, R11 ;  /* 0x000000010e2a7824 */ /* 0x000fe200078e020b */
[----:B------:R-:W-:-:S02]  /*48a0*/  IADD3.X R11, PT, PT, RZ, RZ, RZ, P3, P1 ;  /* 0x000000ffff0b7210 */ /* 0x000fc40001fe24ff */
[----:B------:R-:W-:Y:S01]  /*48b0*/  IADD3.X R9, PT, PT, RZ, RZ, RZ, P6, P5 ;  /* 0x000000ffff097210 */ /* 0x000fe200037ea4ff */
[----:B------:R-:W-:Y:S01]  /*48c0*/  IMAD.WIDE.U32 R42, R35, R16, R42 ;  /* 0x00000010232a7225 */ /* 0x000fe200078e002a */
[----:B------:R-:W-:Y:S02]  /*48d0*/  IADD3 R59, P6, P5, R44, R59, R46 ;  /* 0x0000003b2c3b7210 */ /* 0x000fe40007dde02e */
[----:B------:R-:W-:Y:S01]  /*48e0*/  IADD3.X R16, PT, PT, RZ, RZ, RZ, P4, P2 ;  /* 0x000000ffff107210 */ /* 0x000fe200027e44ff */
[----:B------:R-:W-:Y:S01]  /*48f0*/  IMAD.WIDE.U32 R34, R23, R24, RZ ;  /* 0x0000001817227225 */ /* 0x000fe200078e00ff */
[----:B------:R-:W-:Y:S02]  /*4900*/  IADD3 R9, P1, P0, R9, R42, R15 ;  /* 0x0000002a09097210 */ /* 0x000fe4000783e00f */
[----:B------:R-:W-:Y:S01]  /*4910*/  IADD3 R55, P3, PT, R12, R38, RZ ;  /* 0x000000260c377210 */ /* 0x000fe20007f7e0ff */
[----:B------:R-:W-:Y:S02]  /*4920*/  IMAD.IADD R58, R14, 0x1, R43 ;  /* 0x000000010e3a7824 */ /* 0x000fe400078e022b */
[----:B------:R-:W-:-:S03]  /*4930*/  IMAD.WIDE.U32 R14, R34, R26, RZ ;  /* 0x0000001a220e7225 */ /* 0x000fc600078e00ff */
[----:B------:R-:W-:Y:S01]  /*4940*/  IADD3.X R58, PT, PT, RZ, R58, RZ, P1, P0 ;  /* 0x0000003aff3a7210 */ /* 0x000fe20000fe04ff */
[----:B------:R-:W-:Y:S01]  /*4950*/  IMAD R38, R31, R24, RZ ;  /* 0x000000181f267224 */ /* 0x000fe200078e02ff */
[----:B------:R-:W-:Y:S01]  /*4960*/  IADD3 RZ, P4, PT, R23, R14, RZ ;  /* 0x0000000e17ff7210 */ /* 0x000fe20007f9e0ff */
[----:B------:R-:W-:-:S04]  /*4970*/  IMAD.WIDE.U32 R42, R53, R30, RZ ;  /* 0x0000001e352a7225 */ /* 0x000fc800078e00ff */
[----:B0-----:R-:W-:-:S04]  /*4980*/  IMAD.WIDE.U32 R44, R41, R36, RZ ;  /* 0x00000024292c7225 */ /* 0x001fc800078e00ff */
[----:B------:R-:W-:-:S04]  /*4990*/  IMAD.WIDE.U32 R46, R40, R36, RZ ;  /* 0x00000024282e7225 */ /* 0x000fc800078e00ff */
[----:B------:R-:W-:-:S04]  /*49a0*/  IMAD.WIDE.U32 R44, P2, R40, R37, R44 ;  /* 0x00000025282c7225 */ /* 0x000fc8000784002c */
[----:B------:R-:W-:Y:S01]  /*49b0*/  IMAD.X R39, RZ, RZ, RZ, P2 ;  /* 0x000000ffff277224 */ /* 0x000fe200010e06ff */
[----:B------:R-:W-:Y:S01]  /*49c0*/  IADD3 R56, P2, PT, R47, R44, RZ ;  /* 0x0000002c2f387210 */ /* 0x000fe20007f5e0ff */
[----:B------:R-:W-:Y:S02]  /*49d0*/  IMAD R23, R23, R25, R38 ;  /* 0x0000001917177224 */ /* 0x000fe400078e0226 */
[----:B------:R-:W-:Y:S02]  /*49e0*/  IMAD.MOV.U32 R38, RZ, RZ, R45 ;  /* 0x000000ffff267224 */ /* 0x000fe400078e002d */
[----:B------:R-:W-:-:S04]  /*49f0*/  IMAD.WIDE.U32 R44, R53, R36, RZ ;  /* 0x00000024352c7225 */ /* 0x000fc800078e00ff */
[----:B------:R-:W-:Y:S01]  /*4a00*/  IMAD.WIDE.U32.X R40, R41, R37, R38, P2 ;  /* 0x0000002529287225 */ /* 0x000fe200010e0426 */
[----:B------:R-:W-:-:S03]  /*4a10*/  IADD3 R57, P2, PT, R48, R55, RZ ;  /* 0x0000003730397210 */ /* 0x000fc60007f5e0ff */
[----:B------:R-:W-:-:S04]  /*4a20*/  IMAD.WIDE.U32 R42, P0, R22, R18, R42 ;  /* 0x00000012162a7225 */ /* 0x000fc8000780002a */
[----:B------:R-:W-:-:S04]  /*4a30*/  IMAD.WIDE.U32 R38, R22, R30, RZ ;  /* 0x0000001e16267225 */ /* 0x000fc800078e00ff */
[----:B------:R-:W-:Y:S02]  /*4a40*/  IMAD.IADD R14, R35, 0x1, R23 ;  /* 0x00000001230e7824 */ /* 0x000fe400078e0217 */
[----:B------:R-:W-:Y:S01]  /*4a50*/  IMAD.X R59, R59, 0x1, R17, P3 ;  /* 0x000000013b3b7824 */ /* 0x000fe200018e0611 */
[----:B------:R-:W-:Y:S01]  /*4a60*/  IADD3 R57, P3, PT, R57, R46, RZ ;  /* 0x0000002e39397210 */ /* 0x000fe20007f7e0ff */
[----:B------:R-:W-:Y:S01]  /*4a70*/  IMAD.X R49, RZ, RZ, RZ, P0 ;  /* 0x000000ffff317224 */ /* 0x000fe200000e06ff */
[----:B------:R-:W-:Y:S01]  /*4a80*/  IADD3 R35, P0, PT, R39, R42, RZ ;  /* 0x0000002a27237210 */ /* 0x000fe20007f1e0ff */
[----:B------:R-:W-:Y:S01]  /*4a90*/  IMAD.WIDE.U32 R44, P1, R22, R37, R44 ;  /* 0x00000025162c7225 */ /* 0x000fe2000782002c */
[----:B------:R-:W-:-:S03]  /*4aa0*/  IADD3.X R21, P2, PT, R21, R59, RZ, P2, !PT ;  /* 0x0000003b15157210 */ /* 0x000fc6000175e4ff */
[----:B------:R-:W-:Y:S01]  /*4ab0*/  IMAD.WIDE.U32 R22, R22, R36, RZ ;  /* 0x0000002416167225 */ /* 0x000fe200078e00ff */
[----:B------:R-:W-:-:S03]  /*4ac0*/  IADD3.X R21, P3, PT, R21, R56, RZ, P3, !PT ;  /* 0x0000003815157210 */ /* 0x000fc60001f7e4ff */
[----:B------:R-:W-:Y:S01]  /*4ad0*/  IMAD.WIDE.U32 R46, R14, R26, RZ ;  /* 0x0000001a0e2e7225 */ /* 0x000fe200078e00ff */
[----:B------:R-:W-:-:S03]  /*4ae0*/  IADD3.X R40, P2, P3, R40, RZ, RZ, P3, P2 ;  /* 0x000000ff28287210 */ /* 0x000fc60001b444ff */
[----:B------:R-:W-:Y:S02]  /*4af0*/  IMAD.MOV.U32 R48, RZ, RZ, R43 ;  /* 0x000000ffff307224 */ /* 0x000fe400078e002b */
[----:B------:R-:W-:Y:S01]  /*4b00*/  IMAD.X R43, RZ, RZ, RZ, P1 ;  /* 0x000000ffff2b7224 */ /* 0x000fe200008e06ff */
[----:B------:R-:W-:Y:S01]  /*4b10*/  IADD3 R23, P1, PT, R23, R44, RZ ;  /* 0x0000002c17177210 */ /* 0x000fe20007f3e0ff */
[----:B------:R-:W-:-:S04]  /*4b20*/  IMAD.WIDE.U32.X R48, R53, R18, R48, P0 ;  /* 0x0000001235307225 */ /* 0x000fc800000e0430 */
[----:B------:R-:W-:-:S04]  /*4b30*/  IMAD.WIDE.U32 R46, P0, R34, R27, R46 ;  /* 0x0000001b222e7225 */ /* 0x000fc8000780002e */
[----:B------:R-:W-:Y:S02]  /*4b40*/  IMAD.MOV.U32 R42, RZ, RZ, R45 ;  /* 0x000000ffff2a7224 */ /* 0x000fe400078e002d */
[----:B------:R-:W-:Y:S02]  /*4b50*/  IMAD.X R45, RZ, RZ, RZ, P0 ;  /* 0x000000ffff2d7224 */ /* 0x000fe400000e06ff */
[----:B------:R-:W-:Y:S01]  /*4b60*/  IMAD.WIDE.U32.X R42, R53, R37, R42, P1 ;  /* 0x00000025352a7225 */ /* 0x000fe200008e042a */
[----:B------:R-:W-:Y:S02]  /*4b70*/  IADD3 R46, P1, PT, R15, R46, RZ ;  /* 0x0000002e0f2e7210 */ /* 0x000fe40007f3e0ff */
[----:B------:R-:W-:Y:S01]  /*4b80*/  IADD3 R15, P0, PT, R50, R57, RZ ;  /* 0x00000039320f7210 */ /* 0x000fe20007f1e0ff */
[----:B------:R-:W-:Y:S01]  /*4b90*/  IMAD.MOV.U32 R44, RZ, RZ, R47 ;  /* 0x000000ffff2c7224 */ /* 0x000fe200078e002f */
[----:B------:R-:W-:Y:S02]  /*4ba0*/  IADD3.X RZ, P4, PT, R31, R46, RZ, P4, !PT ;  /* 0x0000002e1fff7210 */ /* 0x000fe4000279e4ff */
[----:B------:R-:W-:Y:S01]  /*4bb0*/  IADD3.X R32, P0, PT, R32, R21, RZ, P0, !PT ;  /* 0x0000001520207210 */ /* 0x000fe2000071e4ff */
[----:B------:R-:W-:Y:S01]  /*4bc0*/  IMAD.WIDE.U32.X R44, R14, R27, R44, P1 ;  /* 0x0000001b0e2c7225 */ /* 0x000fe200008e042c */
[----:B------:R-:W-:-:S02]  /*4bd0*/  IADD3 R15, P1, PT, R15, R38, RZ ;  /* 0x000000260f0f7210 */ /* 0x000fc40007f3e0ff */
[----:B------:R-:W-:Y:S01]  /*4be0*/  IADD3.X R31, PT, PT, R41, RZ, RZ, P2, P3 ;  /* 0x000000ff291f7210 */ /* 0x000fe200017e64ff */
[----:B------:R-:W-:Y:S01]  /*4bf0*/  IMAD.WIDE.U32 R38, R14, R28, RZ ;  /* 0x0000001c0e267225 */ /* 0x000fe200078e00ff */
[----:B------:R-:W-:Y:S02]  /*4c00*/  IADD3.X R35, P1, PT, R32, R35, RZ, P1, !PT ;  /* 0x0000002320237210 */ /* 0x000fe40000f3e4ff */
[----:B------:R-:W-:Y:S02]  /*4c10*/  IADD3.X R44, P2, PT, RZ, R44, RZ, P4, !PT ;  /* 0x0000002cff2c7210 */ /* 0x000fe4000275e4ff */
[----:B------:R-:W-:Y:S02]  /*4c20*/  IADD3.X R21, P0, P1, R48, RZ, RZ, P1, P0 ;  /* 0x000000ff30157210 */ /* 0x000fe400009004ff */
[----:B------:R-:W-:Y:S01]  /*4c30*/  IADD3 R11, P3, P4, R51, R52, R11 ;  /* 0x00000034330b7210 */ /* 0x000fe20007c7e00b */
[----:B------:R-:W-:Y:S01]  /*4c40*/  IMAD.X R48, RZ, RZ, R45, P2 ;  /* 0x000000ffff307224 */ /* 0x000fe200010e062d */
[----:B------:R-:W-:Y:S01]  /*4c50*/  IADD3 R32, P2, PT, R40, R9, RZ ;  /* 0x0000000928207210 */ /* 0x000fe20007f5e0ff */
[----:B------:R-:W-:Y:S01]  /*4c60*/  IMAD.WIDE.U32 R40, R34, R28, RZ ;  /* 0x0000001c22287225 */ /* 0x000fe200078e00ff */
[----:B------:R-:W-:-:S02]  /*4c70*/  IADD3.X R50, PT, PT, R49, RZ, RZ, P0, P1 ;  /* 0x000000ff31327210 */ /* 0x000fc400007e24ff */
[----:B------:R-:W-:Y:S01]  /*4c80*/  IADD3.X R54, PT, PT, RZ, R54, RZ, P3, P4 ;  /* 0x00000036ff367210 */ /* 0x000fe20001fe84ff */
[----:B------:R-:W-:Y:S01]  /*4c90*/  IMAD.WIDE.U32 R38, P3, R34, R29, R38 ;  /* 0x0000001d22267225 */ /* 0x000fe20007860026 */
[----:B------:R-:W-:Y:S02]  /*4ca0*/  IADD3 R21, P0, PT, R21, R32, RZ ;  /* 0x0000002015157210 */ /* 0x000fe40007f1e0ff */
[----:B------:R-:W-:Y:S01]  /*4cb0*/  IADD3 R15, P1, PT, R44, R15, RZ ;  /* 0x0000000f2c0f7210 */ /* 0x000fe20007f3e0ff */
[----:B------:R-:W-:Y:S01]  /*4cc0*/  IMAD.X R31, R31, 0x1, R58, P2 ;  /* 0x000000011f1f7824 */ /* 0x000fe200010e063a */
[----:B------:R-:W-:Y:S01]  /*4cd0*/  IADD3 R46, P2, PT, R21, R22, RZ ;  /* 0x00000016152e7210 */ /* 0x000fe20007f5e0ff */
[----:B------:R-:W-:Y:S01]  /*4ce0*/  IMAD.X R45, RZ, RZ, RZ, P3 ;  /* 0x000000ffff2d7224 */ /* 0x000fe200018e06ff */
[----:B------:R-:W-:Y:S01]  /*4cf0*/  IADD3.X R21, P1, PT, R48, R35, RZ, P1, !PT ;  /* 0x0000002330157210 */ /* 0x000fe20000f3e4ff */
[----:B------:R-:W-:Y:S01]  /*4d00*/  IMAD.MOV.U32 R44, RZ, RZ, R39 ;  /* 0x000000ffff2c7224 */ /* 0x000fe200078e0027 */
[----:B------:R-:W-:-:S02]  /*4d10*/  IADD3 R22, P4, PT, R41, R38, RZ ;  /* 0x0000002629167210 */ /* 0x000fc40007f9e0ff */
[----:B------:R-:W-:Y:S02]  /*4d20*/  IADD3.X R48, P0, PT, R50, R31, RZ, P0, !PT ;  /* 0x0000001f32307210 */ /* 0x000fe4000071e4ff */
[----:B------:R-:W-:Y:S01]  /*4d30*/  IADD3 R15, P3, PT, R15, R40, RZ ;  /* 0x000000280f0f7210 */ /* 0x000fe20007f7e0ff */
[----:B------:R-:W-:Y:S01]  /*4d40*/  IMAD.WIDE.U32 R40, R14, R30, RZ ;  /* 0x0000001e0e287225 */ /* 0x000fe200078e00ff */
[----:B------:R-:W-:Y:S02]  /*4d50*/  IADD3.X R48, P2, PT, R48, R23, RZ, P2, !PT ;  /* 0x0000001730307210 */ /* 0x000fe4000175e4ff */
[----:B------:R-:W-:Y:S01]  /*4d60*/  IADD3.X R21, P3, PT, R21, R22, RZ, P3, !PT ;  /* 0x0000001615157210 */ /* 0x000fe20001f7e4ff */
[----:B------:R-:W-:Y:S01]  /*4d70*/  IMAD.WIDE.U32.X R44, R14, R29, R44, P4 ;  /* 0x0000001d0e2c7225 */ /* 0x000fe200020e042c */
[----:B------:R-:W-:-:S03]  /*4d80*/  IADD3.X R47, P2, P0, R42, RZ, RZ, P2, P0 ;  /* 0x000000ff2a2f7210 */ /* 0x000fc600010404ff */
[----:B------:R-:W-:Y:S01]  /*4d90*/  IMAD.WIDE.U32 R40, P4, R34, R18, R40 ;  /* 0x0000001222287225 */ /* 0x000fe20007880028 */
[----:B------:R-:W-:Y:S02]  /*4da0*/  IADD3.X R35, P3, P1, R44, RZ, RZ, P3, P1 ;  /* 0x000000ff2c237210 */ /* 0x000fe400019624ff */
[----:B------:R-:W-:Y:S01]  /*4db0*/  IADD3.X R44, PT, PT, R43, RZ, RZ, P2, P0 ;  /* 0x000000ff2b2c7210 */ /* 0x000fe200017e04ff */
[----:B------:R-:W-:Y:S01]  /*4dc0*/  IMAD.WIDE.U32 R22, R34, R30, RZ ;  /* 0x0000001e22167225 */ /* 0x000fe200078e00ff */
[----:B------:R-:W-:-:S03]  /*4dd0*/  IADD3.X R45, PT, PT, R45, RZ, RZ, P3, P1 ;  /* 0x000000ff2d2d7210 */ /* 0x000fc60001fe24ff */
[----:B------:R-:W-:Y:S01]  /*4de0*/  IMAD.X R39, RZ, RZ, RZ, P4 ;  /* 0x000000ffff277224 */ /* 0x000fe200020e06ff */
[----:B------:R-:W-:Y:S01]  /*4df0*/  ISETP.GE.U32.AND P4, PT, R32, R9, PT ;  /* 0x000000092000720c */ /* 0x000fe20003f86070 */
[----:B------:R-:W-:Y:S01]  /*4e00*/  IMAD.MOV.U32 R38, RZ, RZ, R41 ;  /* 0x000000ffff267224 */ /* 0x000fe200078e0029 */
[----:B------:R-:W-:Y:S01]  /*4e10*/  IADD3 R42, P2, PT, R23, R40, RZ ;  /* 0x00000028172a7210 */ /* 0x000fe20007f5e0ff */
[----:B------:R-:W-:Y:S01]  /*4e20*/  IMAD R40, R21, R24, RZ ;  /* 0x0000001815287224 */ /* 0x000fe200078e02ff */
[----:B------:R-:W-:Y:S02]  /*4e30*/  IADD3 R9, P0, PT, R35, R46, RZ ;  /* 0x0000002e23097210 */ /* 0x000fe40007f1e0ff */
[----:B------:R-:W-:Y:S01]  /*4e40*/  ISETP.GE.U32.AND.EX P4, PT, R31, R58, PT, P4 ;  /* 0x0000003a1f00720c */ /* 0x000fe20003f86140 */
[----:B------:R-:W-:Y:S01]  /*4e50*/  IMAD R41, R15, R25, R40 ;  /* 0x000000190f297224 */ /* 0x000fe200078e0228 */
[----:B------:R-:W-:Y:S01]  /*4e60*/  IADD3 R9, P3, PT, R9, R22, RZ ;  /* 0x0000001609097210 */ /* 0x000fe20007f7e0ff */
[----:B------:R-:W-:Y:S01]  /*4e70*/  IMAD.WIDE.U32 R22, R14, R36, RZ ;  /* 0x000000240e167225 */ /* 0x000fe200078e00ff */
[----:B------:R-:W-:-:S02]  /*4e80*/  IADD3.X R31, P1, PT, R45, R48, RZ, P0, !PT ;  /* 0x000000302d1f7210 */ /* 0x000fc4000073e4ff */
[----:B------:R-:W-:Y:S01]  /*4e90*/  SEL R32, RZ, 0x1, P4 ;  /* 0x00000001ff207807 */ /* 0x000fe20002000000 */
[----:B------:R-:W-:Y:S01]  /*4ea0*/  IMAD.WIDE.U32 R24, R15, R24, RZ ;  /* 0x000000180f187225 */ /* 0x000fe200078e00ff */
[----:B------:R-:W-:Y:S02]  /*4eb0*/  IADD3.X R31, P3, PT, R31, R42, RZ, P3, !PT ;  /* 0x0000002a1f1f7210 */ /* 0x000fe40001f7e4ff */
[----:B------:R-:W-:Y:S01]  /*4ec0*/  IADD3 R32, P0, PT, R32, R11, RZ ;  /* 0x0000000b20207210 */ /* 0x000fe20007f1e0ff */
[----:B------:R-:W-:Y:S02]  /*4ed0*/  IMAD.IADD R25, R25, 0x1, R41 ;  /* 0x0000000119197824 */ /* 0x000fe400078e0229 */
[----:B------:R-:W-:-:S04]  /*4ee0*/  IMAD.WIDE.U32.X R38, R14, R18, R38, P2 ;  /* 0x000000120e267225 */ /* 0x000fc800010e0426 */
[----:B------:R-:W-:Y:S01]  /*4ef0*/  IMAD.WIDE.U32 R22, P4, R34, R37, R22 ;  /* 0x0000002522167225 */ /* 0x000fe20007880016 */
[----:B------:R-:W-:-:S03]  /*4f00*/  IADD3.X R38, P1, P3, R38, RZ, RZ, P3, P1 ;  /* 0x000000ff26267210 */ /* 0x000fc60001b224ff */
[----:B------:R-:W-:Y:S01]  /*4f10*/  IMAD.WIDE.U32 R34, R34, R36, RZ ;  /* 0x0000002422227225 */ /* 0x000fe200078e00ff */
[----:B------:R-:W-:-:S03]  /*4f20*/  IADD3.X R49, PT, PT, R39, RZ, RZ, P1, P3 ;  /* 0x000000ff27317210 */ /* 0x000fc60000fe64ff */
[----:B------:R-:W-:Y:S01]  /*4f30*/  IMAD.WIDE.U32 R42, R25, R26, RZ ;  /* 0x0000001a192a7225 */ /* 0x000fe200078e00ff */
[----:B------:R-:W-:-:S03]  /*4f40*/  IADD3 R51, P2, PT, R35, R22, RZ ;  /* 0x0000001623337210 */ /* 0x000fc60007f5e0ff */
[----:B------:R-:W-:Y:S01]  /*4f50*/  IMAD.X R41, RZ, RZ, RZ, P4 ;  /* 0x000000ffff297224 */ /* 0x000fe200020e06ff */
[----:B------:R-:W-:Y:S01]  /*4f60*/  IADD3 R47, P4, PT, R47, R32, RZ ;  /* 0x000000202f2f7210 */ /* 0x000fe20007f9e0ff */
[----:B------:R-:W-:Y:S01]  /*4f70*/  IMAD.X R45, RZ, RZ, R54, P0 ;  /* 0x000000ffff2d7224 */ /* 0x000fe200000e0636 */
[----:B------:R-:W-:Y:S01]  /*4f80*/  ISETP.GE.U32.AND P0, PT, R55, R12, PT ;  /* 0x0000000c3700720c */ /* 0x000fe20003f06070 */
[----:B------:R-:W-:Y:S02]  /*4f90*/  IMAD.MOV.U32 R40, RZ, RZ, R23 ;  /* 0x000000ffff287224 */ /* 0x000fe400078e0017 */
[----:B------:R-:W-:Y:S01]  /*4fa0*/  IMAD.WIDE.U32 R22, P3, R24, R27, R42 ;  /* 0x0000001b18167225 */ /* 0x000fe2000786002a */
[----:B------:R-:W-:Y:S02]  /*4fb0*/  IADD3 R43, P1, PT, R38, R47, RZ ;  /* 0x0000002f262b7210 */ /* 0x000fe40007f3e0ff */
[----:B------:R-:W-:Y:S01]  /*4fc0*/  ISETP.GE.U32.AND.EX P0, PT, R59, R17, PT, P0 ;  /* 0x000000113b00720c */ /* 0x000fe20003f06100 */
[----:B------:R-:W-:-:S04]  /*4fd0*/  IMAD.WIDE.U32 R38, R24, R26, RZ ;  /* 0x0000001a18267225 */ /* 0x000fc800078e00ff */
[----:B------:R-:W-:Y:S01]  /*4fe0*/  IMAD.X R12, R44, 0x1, R45, P4 ;  /* 0x000000012c0c7824 */ /* 0x000fe200020e062d */
[----:B------:R-:W-:Y:S01]  /*4ff0*/  IADD3 R42, P4, PT, R43, R34, RZ ;  /* 0x000000222b2a7210 */ /* 0x000fe20007f9e0ff */
[----:B------:R-:W-:Y:S01]  /*5000*/  IMAD.X R35, RZ, RZ, RZ, P3 ;  /* 0x000000ffff237224 */ /* 0x000fe200018e06ff */
[----:B------:R-:W-:Y:S01]  /*5010*/  IADD3 R22, P3, PT, R39, R22, RZ ;  /* 0x0000001627167210 */ /* 0x000fe20007f7e0ff */
[----:B------:R-:W-:Y:S01]  /*5020*/  IMAD.WIDE.U32.X R40, R14, R37, R40, P2 ;  /* 0x000000250e287225 */ /* 0x000fe200010e0428 */
[----:B------:R-:W-:Y:S02]  /*5030*/  IADD3.X R14, P1, PT, R49, R12, RZ, P1, !PT ;  /* 0x0000000c310e7210 */ /* 0x000fe40000f3e4ff */
[----:B------:R-:W-:Y:S01]  /*5040*/  IADD3 RZ, P2, PT, R15, R38, RZ ;  /* 0x000000260fff7210 */ /* 0x000fe20007f5e0ff */
[----:B------:R-:W-:Y:S01]  /*5050*/  IMAD.MOV.U32 R34, RZ, RZ, R23 ;  /* 0x000000ffff227224 */ /* 0x000fe200078e0017 */
[----:B------:R-:W-:Y:S01]  /*5060*/  IADD3.X R38, P4, PT, R14, R51, RZ, P4, !PT ;  /* 0x000000330e267210 */ /* 0x000fe2000279e4ff */
[----:B------:R-:W-:Y:S01]  /*5070*/  IMAD.WIDE.U32 R14, R25, R28, RZ ;  /* 0x0000001c190e7225 */ /* 0x000fe200078e00ff */
[----:B------:R-:W-:-:S02]  /*5080*/  IADD3.X RZ, P2, PT, R21, R22, RZ, P2, !PT ;  /* 0x0000001615ff7210 */ /* 0x000fc4000175e4ff */
[----:B------:R-:W-:Y:S01]  /*5090*/  IADD3.X R17, P1, P4, R40, RZ, RZ, P4, P1 ;  /* 0x000000ff28117210 */ /* 0x000fe200024224ff */
[----:B------:R-:W-:-:S03]  /*50a0*/  IMAD.WIDE.U32.X R34, R25, R27, R34, P3 ;  /* 0x0000001b19227225 */ /* 0x000fc600018e0422 */
[----:B------:R-:W-:Y:S01]  /*50b0*/  IADD3.X R40, PT, PT, R41, RZ, RZ, P1, P4 ;  /* 0x000000ff29287210 */ /* 0x000fe20000fe84ff */
[----:B------:R-:W-:Y:S01]  /*50c0*/  IMAD.WIDE.U32 R14, P3, R24, R29, R14 ;  /* 0x0000001d180e7225 */ /* 0x000fe2000786000e */
[----:B------:R-:W-:-:S03]  /*50d0*/  IADD3.X R34, P2, PT, RZ, R34, RZ, P2, !PT ;  /* 0x00000022ff227210 */ /* 0x000fc6000175e4ff */
[----:B------:R-:W-:Y:S01]  /*50e0*/  IMAD.WIDE.U32 R22, R24, R28, RZ ;  /* 0x0000001c18167225 */ /* 0x000fe200078e00ff */
[----:B------:R-:W-:-:S03]  /*50f0*/  IADD3 R9, P1, PT, R34, R9, RZ ;  /* 0x0000000922097210 */ /* 0x000fc60007f3e0ff */
[----:B------:R-:W-:Y:S01]  /*5100*/  IMAD.X R34, RZ, RZ, R35, P2 ;  /* 0x000000ffff227224 */ /* 0x000fe200010e0623 */
[----:B------:R-:W-:Y:S01]  /*5110*/  IADD3 R21, P4, PT, R23, R14, RZ ;  /* 0x0000000e17157210 */ /* 0x000fe20007f9e0ff */
[----:B------:R-:W-:Y:S01]  /*5120*/  IMAD.X R35, RZ, RZ, RZ, P3 ;  /* 0x000000ffff237224 */ /* 0x000fe200018e06ff */
[----:B------:R-:W-:Y:S02]  /*5130*/  IADD3 R23, P2, PT, R9, R22, RZ ;  /* 0x0000001609177210 */ /* 0x000fe40007f5e0ff */
[----:B------:R-:W-:Y:S01]  /*5140*/  IADD3.X R14, P1, PT, R34, R31, RZ, P1, !PT ;  /* 0x0000001f220e7210 */ /* 0x000fe20000f3e4ff */
[----:B------:R-:W-:Y:S01]  /*5150*/  IMAD.MOV.U32 R34, RZ, RZ, R15 ;  /* 0x000000ffff227224 */ /* 0x000fe200078e000f */
[----:B------:R-:W-:Y:S02]  /*5160*/  ISETP.GE.U32.AND P3, PT, R32, R11, PT ;  /* 0x0000000b2000720c */ /* 0x000fe40003f66070 */
[----:B------:R-:W-:Y:S01]  /*5170*/  IADD3.X R14, P2, PT, R14, R21, RZ, P2, !PT ;  /* 0x000000150e0e7210 */ /* 0x000fe2000175e4ff */
[----:B------:R-:W-:Y:S01]  /*5180*/  IMAD.WIDE.U32.X R34, R25, R29, R34, P4 ;  /* 0x0000001d19227225 */ /* 0x000fe200020e0422 */
[----:B------:R-:W-:-:S02]  /*5190*/  IADD3.X R15, PT, PT, RZ, RZ, RZ, P6, P5 ;  /* 0x000000ffff0f7210 */ /* 0x000fc400037ea4ff */
[----:B------:R-:W-:Y:S01]  /*51a0*/  IADD3 R16, P5, P4, R13, R10, R16 ;  /* 0x0000000a0d107210 */ /* 0x000fe20007cbe010 */
[----:B------:R-:W-:Y:S01]  /*51b0*/  IMAD.WIDE.U32 R10, R25, R30, RZ ;  /* 0x0000001e190a7225 */ /* 0x000fe200078e00ff */
[----:B------:R-:W-:Y:S02]  /*51c0*/  IADD3.X R9, P1, P2, R34, RZ, RZ, P2, P1 ;  /* 0x000000ff22097210 */ /* 0x000fe400012224ff */
[----:B------:R-:W-:Y:S02]  /*51d0*/  SEL R13, RZ, 0x1, P0 ;  /* 0x00000001ff0d7807 */ /* 0x000fe40000000000 */
[----:B------:R-:W-:Y:S02]  /*51e0*/  ISETP.GE.U32.AND.EX P3, PT, R45, R54, PT, P3 ;  /* 0x000000362d00720c */ /* 0x000fe40003f66130 */
[----:B------:R-:W-:Y:S02]  /*51f0*/  ISETP.GE.U32.AND P0, PT, R47, R32, PT ;  /* 0x000000202f00720c */ /* 0x000fe40003f06070 */
[----:B------:R-:W-:-:S02]  /*5200*/  IADD3.X R35, PT, PT, R35, RZ, RZ, P1, P2 ;  /* 0x000000ff23237210 */ /* 0x000fc40000fe44ff */
[----:B------:R-:W-:Y:S01]  /*5210*/  IADD3 R13, P6, P2, R13, R20, R15 ;  /* 0x000000140d0d7210 */ /* 0x000fe20007ade00f */
[----:B------:R-:W-:Y:S01]  /*5220*/  IMAD.WIDE.U32 R20, R24, R30, RZ ;  /* 0x0000001e18147225 */ /* 0x000fe200078e00ff */
[----:B------:R-:W-:Y:S02]  /*5230*/  SEL R15, RZ, 0x1, P3 ;  /* 0x00000001ff0f7807 */ /* 0x000fe40001800000 */
[----:B------:R-:W-:Y:S01]  /*5240*/  ISETP.GE.U32.AND.EX P0, PT, R12, R45, PT, P0 ;  /* 0x0000002d0c00720c */ /* 0x000fe20003f06100 */
[----:B------:R-:W-:Y:S01]  /*5250*/  IMAD.WIDE.U32 R10, P3, R24, R18, R10 ;  /* 0x00000012180a7225 */ /* 0x000fe2000786000a */
[----:B------:R-:W-:Y:S02]  /*5260*/  IADD3.X R39, PT, PT, RZ, R33, RZ, P5, P4 ;  /* 0x00000021ff277210 */ /* 0x000fe40002fe84ff */
[----:B------:R-:W-:Y:S01]  /*5270*/  IADD3 R15, P4, PT, R15, R16, RZ ;  /* 0x000000100f0f7210 */ /* 0x000fe20007f9e0ff */
[----:B------:R-:W-:Y:S01]  /*5280*/  IMAD.X R33, RZ, RZ, RZ, P3 ;  /* 0x000000ffff217224 */ /* 0x000fe200018e06ff */
[----:B------:R-:W-:Y:S01]  /*5290*/  IADD3 R9, P1, PT, R9, R42, RZ ;  /* 0x0000002a09097210 */ /* 0x000fe20007f3e0ff */
[----:B------:R-:W-:Y:S01]  /*52a0*/  IMAD.MOV.U32 R32, RZ, RZ, R11 ;  /* 0x000000ffff207224 */ /* 0x000fe200078e000b */
[----:B------:R-:W-:-:S02]  /*52b0*/  SEL R22, RZ, 0x1, P0 ;  /* 0x00000001ff167807 */ /* 0x000fc40000000000 */
[----:B------:R-:W-:Y:S01]  /*52c0*/  IADD3 R21, P5, PT, R21, R10, RZ ;  /* 0x0000000a15157210 */ /* 0x000fe20007fbe0ff */
[----:B------:R-:W-:Y:S01]  /*52d0*/  IMAD.X R10, RZ, RZ, R39, P4 ;  /* 0x000000ffff0a7224 */ /* 0x000fe200020e0627 */
[----:B------:R-:W-:Y:S01]  /*52e0*/  IADD3.X R12, P1, PT, R35, R38, RZ, P1, !PT ;  /* 0x00000026230c7210 */ /* 0x000fe20000f3e4ff */
[----:B------:R-:W-:Y:S01]  /*52f0*/  IMAD.WIDE.U32 R34, R25, R36, RZ ;  /* 0x0000002419227225 */ /* 0x000fe200078e00ff */
[----:B------:R-:W-:Y:S02]  /*5300*/  IADD3 R22, P4, PT, R22, R15, RZ ;  /* 0x0000000f16167210 */ /* 0x000fe40007f9e0ff */
[----:B------:R-:W-:Y:S01]  /*5310*/  IADD3 R9, P0, PT, R9, R20, RZ ;  /* 0x0000001409097210 */ /* 0x000fe20007f1e0ff */
[----:B------:R-:W-:Y:S01]  /*5320*/  IMAD.WIDE.U32.X R32, R25, R18, R32, P5 ;  /* 0x0000001219207225 */ /* 0x000fe200028e0420 */
[----:B------:R-:W-:Y:S02]  /*5330*/  ISETP.GE.U32.AND P3, PT, R15, R16, PT ;  /* 0x000000100f00720c */ /* 0x000fe40003f66070 */
[----:B------:R-:W-:Y:S01]  /*5340*/  IADD3.X R12, P0, PT, R12, R21, RZ, P0, !PT ;  /* 0x000000150c0c7210 */ /* 0x000fe2000071e4ff */
[----:B------:R-:W-:Y:S01]  /*5350*/  IMAD.X R31, RZ, RZ, R10, P4 ;  /* 0x000000ffff1f7224 */ /* 0x000fe200020e060a */
[----:B------:R-:W-:Y:S01]  /*5360*/  ISETP.GE.U32.AND P5, PT, R22, R15, PT ;  /* 0x0000000f1600720c */ /* 0x000fe20003fa6070 */
[----:B------:R-:W-:Y:S01]  /*5370*/  IMAD.WIDE.U32 R34, P4, R24, R37, R34 ;  /* 0x0000002518227225 */ /* 0x000fe20007880022 */
[----:B------:R-:W-:-:S02]  /*5380*/  IADD3.X R15, P1, P0, R32, RZ, RZ, P0, P1 ;  /* 0x000000ff200f7210 */ /* 0x000fc400000224ff */
[----:B------:R-:W-:Y:S01]  /*5390*/  ISETP.GE.U32.AND.EX P3, PT, R10, R39, PT, P3 ;  /* 0x000000270a00720c */ /* 0x000fe20003f66130 */
[----:B------:R-:W-:Y:S01]  /*53a0*/  IMAD.X R11, RZ, RZ, RZ, P4 ;  /* 0x000000ffff0b7224 */ /* 0x000fe200020e06ff */
[----:B------:R-:W-:Y:S01]  /*53b0*/  IADD3 R16, P4, PT, R17, R22, RZ ;  /* 0x0000001611107210 */ /* 0x000fe20007f9e0ff */
[----:B------:R-:W-:Y:S01]  /*53c0*/  IMAD.WIDE.U32 R20, R24, R36, RZ ;  /* 0x0000002418147225 */ /* 0x000fe200078e00ff */
[----:B------:R-:W-:Y:S02]  /*53d0*/  IADD3.X R32, PT, PT, R33, RZ, RZ, P1, P0 ;  /* 0x000000ff21207210 */ /* 0x000fe40000fe04ff */
[----:B------:R-:W-:Y:S01]  /*53e0*/  IADD3 R15, P0, PT, R15, R16, RZ ;  /* 0x000000100f0f7210 */ /* 0x000fe20007f1e0ff */
[----:B------:R-:W-:Y:S01]  /*53f0*/  IMAD.X R17, R40, 0x1, R31, P4 ;  /* 0x0000000128117824 */ /* 0x000fe200020e061f */
[----:B------:R-:W-:Y:S02]  /*5400*/  IADD3 R24, P1, PT, R21, R34, RZ ;  /* 0x0000002215187210 */ /* 0x000fe40007f3e0ff */
[----:B------:R-:W-:Y:S01]  /*5410*/  ISETP.GE.U32.AND.EX P5, PT, R31, R10, PT, P5 ;  /* 0x0000000a1f00720c */ /* 0x000fe20003fa6150 */
        /* <DEDUP_REMOVED lines=10> */
[----:B------:R-:W-:Y:S02]  /*54c0*/  IADD3.X R15, PT, PT, RZ, R19, RZ, P6, P2 ;  /* 0x00000013ff0f7210 */ /* 0x000fe400037e44ff */
[----:B------:R-:W-:Y:S02]  /*54d0*/  SEL R16, RZ, 0x1, P4 ;  /* 0x00000001ff107807 */ /* 0x000fe40002000000 */
[----:B------:R-:W-:Y:S02]  /*54e0*/  IADD3.X R17, P0, P3, R10, RZ, RZ, P3, P0 ;  /* 0x000000ff0a117210 */ /* 0x000fe40001b004ff */
[----:B------:R-:W-:Y:S02]  /*54f0*/  IADD3.X R15, PT, PT, RZ, R15, RZ, P1, P5 ;  /* 0x0000000fff0f7210 */ /* 0x000fe40000fea4ff */
[----:B------:R-:W-:-:S02]  /*5500*/  IADD3 R17, P1, P2, R17, R13, R16 ;  /* 0x0000000d11117210 */ /* 0x000fc40007a3e010 */
[----:B------:R-:W-:Y:S02]  /*5510*/  IADD3.X R10, PT, PT, R11, RZ, RZ, P0, P3 ;  /* 0x000000ff0b0a7210 */ /* 0x000fe400007e64ff */
[----:B------:R-:W-:Y:S02]  /*5520*/  ISETP.GT.U32.AND P0, PT, R17, R36, PT ;  /* 0x000000241100720c */ /* 0x000fe40003f04070 */
[----:B------:R-:W-:-:S04]  /*5530*/  IADD3.X R22, PT, PT, R10, R15, RZ, P1, P2 ;  /* 0x0000000f0a167210 */ /* 0x000fc80000fe44ff */
[----:B------:R-:W-:-:S13]  /*5540*/  ISETP.GT.U32.AND.EX P0, PT, R22, R37, PT, P0 ;  /* 0x000000251600720c */ /* 0x000fda0003f04100 */
[----:B------:R-:W-:Y:S05]  /*5550*/  @P0 BRA `(.L_x_8) ;  /* 0x00000000004c0947 */ /* 0x000fea0003800000 */
[----:B------:R-:W-:Y:S01]  /*5560*/  ISETP.GE.U32.AND P0, PT, R17, R36, PT ;  /* 0x000000241100720c */ /* 0x000fe20003f06070 */
[----:B------:R-:W-:Y:S02]  /*5570*/  IMAD.MOV.U32 R10, RZ, RZ, R33 ;  /* 0x000000ffff0a7224 */ /* 0x000fe400078e0021 */
[----:B------:R-:W-:Y:S01]  /*5580*/  IMAD.MOV.U32 R16, RZ, RZ, R9 ;  /* 0x000000ffff107224 */ /* 0x000fe200078e0009 */
[----:B------:R-:W-:-:S13]  /*5590*/  ISETP.GE.U32.AND.EX P0, PT, R22, R37, PT, P0 ;  /* 0x000000251600720c */ /* 0x000fda0003f06100 */
        /* <DEDUP_REMOVED lines=15> */
.L_x_8:
        /* <DEDUP_REMOVED lines=21> */
.L_x_9:
[----:B------:R-:W0:Y:S08]  /*57e0*/  LDC.64 R24, c[0x3][0x1b0] ;  /* 0x00c06c00ff187b82 */ /* 0x000e300000000a00 */
[----:B------:R-:W1:Y:S01]  /*57f0*/  LDC.64 R32, c[0x3][0x1b8] ;  /* 0x00c06e00ff207b82 */ /* 0x000e620000000a00 */
[----:B0-----:R-:W-:-:S05]  /*5800*/  IADD3 R19, P0, PT, R23, R24, RZ ;  /* 0x0000001817137210 */ /* 0x001fca0007f1e0ff */
[----:B------:R-:W-:Y:S01]  /*5810*/  IMAD.X R24, R14, 0x1, R25, P0 ;  /* 0x000000010e187824 */ /* 0x000fe200000e0619 */
[----:B------:R-:W-:-:S04]  /*5820*/  ISETP.GE.U32.AND P0, PT, R19, R23, PT ;  /* 0x000000171300720c */ /* 0x000fc80003f06070 */
[----:B------:R-:W-:-:S04]  /*5830*/  ISETP.GE.U32.AND.EX P0, PT, R24, R14, PT, P0 ;  /* 0x0000000e1800720c */ /* 0x000fc80003f06100 */
[----:B------:R-:W-:Y:S02]  /*5840*/  SEL R9, RZ, 0x1, P0 ;  /* 0x00000001ff097807 */ /* 0x000fe40000000000 */
[----:B------:R-:W-:Y:S02]  /*5850*/  ISETP.GE.U32.AND P0, PT, R19, R23, PT ;  /* 0x000000171300720c */ /* 0x000fe40003f06070 */
[----:B-1----:R-:W-:Y:S02]  /*5860*/  IADD3 R21, P1, P2, R16, R32, R9 ;  /* 0x0000002010157210 */ /* 0x002fe40007a3e009 */
[----:B------:R-:W-:Y:S02]  /*5870*/  ISETP.GE.U32.AND.EX P0, PT, R24, R14, PT, P0 ;  /* 0x0000000e1800720c */ /* 0x000fe40003f06100 */
[----:B------:R-:W-:Y:S01]  /*5880*/  IADD3.X R11, PT, PT, R12, R33, RZ, P1, P2 ;  /* 0x000000210c0b7210 */ /* 0x000fe20000fe44ff */
[----:B------:R-:W0:Y:S01]  /*5890*/  LDC.64 R14, c[0x3][0x1c0] ;  /* 0x00c07000ff0e7b82 */ /* 0x000e220000000a00 */
[----:B------:R-:W-:-:S02]  /*58a0*/  ISETP.NE.U32.AND P2, PT, R21, R16, PT ;  /* 0x000000101500720c */ /* 0x000fc40003f45070 */
[----:B------:R-:W-:Y:S02]  /*58b0*/  ISETP.GE.U32.AND P1, PT, R21, R16, PT ;  /* 0x000000101500720c */ /* 0x000fe40003f26070 */
[CC--:B------:R-:W-:Y:S02]  /*58c0*/  ISETP.NE.AND.EX P2, PT, R11.reuse, R12.reuse, PT, P2 ;  /* 0x0000000c0b00720c */ /* 0x0c0fe40003f45320 */
[----:B------:R-:W-:Y:S02]  /*58d0*/  ISETP.GE.U32.AND.EX P1, PT, R11, R12, PT, P1 ;  /* 0x0000000c0b00720c */ /* 0x000fe40003f26110 */
[----:B------:R-:W-:Y:S01]  /*58e0*/  SEL R9, RZ, 0xffffffff, P2 ;  /* 0xffffffffff097807 */ /* 0x000fe20001000000 */
[----:B------:R-:W1:Y:S01]  /*58f0*/  LDC.64 R12, c[0x3][0x1c8] ;  /* 0x00c07200ff0c7b82 */ /* 0x000e620000000a00 */
[----:B------:R-:W-:-:S04]  /*5900*/  @P0 SEL R9, RZ, 0xffffffff, P1 ;  /* 0xffffffffff090807 */ /* 0x000fc80000800000 */
[----:B------:R-:W-:-:S04]  /*5910*/  LOP3.LUT R9, R9, 0x1, RZ, 0xc0, !PT ;  /* 0x0000000109097812 */ /* 0x000fc800078ec0ff */
[----:B------:R-:W-:-:S04]  /*5920*/  ISETP.EQ.U32.OR P0, PT, R9, 0x1, !P1 ;  /* 0x000000010900780c */ /* 0x000fc80004f02470 */
[----:B------:R-:W-:-:S04]  /*5930*/  SEL R9, RZ, 0x1, !P0 ;  /* 0x00000001ff097807 */ /* 0x000fc80004000000 */
[----:B0-----:R-:W-:-:S04]  /*5940*/  IADD3 R23, P1, P2, R10, R14, R9 ;  /* 0x0000000e0a177210 */ /* 0x001fc80007a3e009 */
[----:B------:R-:W-:Y:S02]  /*5950*/  IADD3.X R25, PT, PT, R20, R15, RZ, P1, P2 ;  /* 0x0000000f14197210 */ /* 0x000fe40000fe44ff */
[CC--:B------:R-:W-:Y:S02]  /*5960*/  ISETP.GE.U32.AND P1, PT, R23.reuse, R10.reuse, PT ;  /* 0x0000000a1700720c */ /* 0x0c0fe40003f26070 */
[----:B------:R-:W-:Y:S02]  /*5970*/  ISETP.GE.U32.AND P2, PT, R23, R10, PT ;  /* 0x0000000a1700720c */ /* 0x000fe40003f46070 */
[----:B------:R-:W-:Y:S02]  /*5980*/  ISETP.GE.U32.AND.EX P1, PT, R25, R20, PT, P1 ;  /* 0x000000141900720c */ /* 0x000fe40003f26110 */
[----:B------:R-:W-:Y:S02]  /*5990*/  ISETP.NE.U32.AND P3, PT, R23, R10, PT ;  /* 0x0000000a1700720c */ /* 0x000fe40003f65070 */
[----:B------:R-:W-:-:S02]  /*59a0*/  ISETP.GE.U32.AND.EX P2, PT, R25, R20, PT, P2 ;  /* 0x000000141900720c */ /* 0x000fc40003f46120 */
[----:B------:R-:W-:Y:S02]  /*59b0*/  ISETP.NE.AND.EX P3, PT, R25, R20, PT, P3 ;  /* 0x000000141900720c */ /* 0x000fe40003f65330 */
[----:B------:R-:W-:Y:S02]  /*59c0*/  SEL R9, RZ, 0xffffffff, P2 ;  /* 0xffffffffff097807 */ /* 0x000fe40001000000 */
[----:B------:R-:W-:-:S04]  /*59d0*/  SEL R10, RZ, 0xffffffff, P3 ;  /* 0xffffffffff0a7807 */ /* 0x000fc80001800000 */
[----:B------:R-:W-:-:S04]  /*59e0*/  @P1 SEL R9, R10, R9, P0 ;  /* 0x000000090a091207 */ /* 0x000fc80000000000 */
[----:B------:R-:W-:-:S04]  /*59f0*/  LOP3.LUT R9, R9, 0x1, RZ, 0xc0, !PT ;  /* 0x0000000109097812 */ /* 0x000fc800078ec0ff */
[----:B-1----:R-:W-:Y:S02]  /*5a00*/  IADD3 R15, P1, P2, R17, R12, R9 ;  /* 0x0000000c110f7210 */ /* 0x002fe40007a3e009 */
[----:B------:R-:W-:Y:S02]  /*5a10*/  ISETP.NE.U32.AND P0, PT, R9, 0x1, PT ;  /* 0x000000010900780c */ /* 0x000fe40003f05070 */
[----:B------:R-:W-:Y:S02]  /*5a20*/  IADD3.X R16, PT, PT, R22, R13, RZ, P1, P2 ;  /* 0x0000000d16107210 */ /* 0x000fe40000fe44ff */
[CC--:B------:R-:W-:Y:S02]  /*5a30*/  ISETP.EQ.U32.AND P2, PT, R15.reuse, R17.reuse, PT ;  /* 0x000000110f00720c */ /* 0x0c0fe40003f42070 */
[C---:B------:R-:W-:Y:S02]  /*5a40*/  ISETP.GE.U32.AND P1, PT, R15.reuse, R17, PT ;  /* 0x000000110f00720c */ /* 0x040fe40003f26070 */
[----:B------:R-:W-:-:S02]  /*5a50*/  ISETP.GT.U32.AND P3, PT, R15, R36, PT ;  /* 0x000000240f00720c */ /* 0x000fc40003f64070 */
[CC--:B------:R-:W-:Y:S02]  /*5a60*/  ISETP.EQ.AND.EX P0, PT, R16.reuse, R22.reuse, !P0, P2 ;  /* 0x000000161000720c */ /* 0x0c0fe40004702320 */
[C---:B------:R-:W-:Y:S02]  /*5a70*/  ISETP.GE.U32.AND.EX P1, PT, R16.reuse, R22, PT, P1 ;  /* 0x000000161000720c */ /* 0x040fe40003f26110 */
[----:B------:R-:W-:-:S04]  /*5a80*/  ISETP.GT.U32.OR.EX P0, PT, R16, R37, P0, P3 ;  /* 0x000000251000720c */ /* 0x000fc80000704530 */
[----:B------:R-:W-:-:S13]  /*5a90*/  PLOP3.LUT P0, PT, P1, P0, PT, 0x8f, 0xf8 ;  /* 0x0000000000f8781c */ /* 0x000fda0000f01177 */
[----:B------:R-:W-:Y:S05]  /*5aa0*/  @P0 BRA `(.L_x_10) ;  /* 0x0000000000580947 */ /* 0x000fea0003800000 */
[----:B------:R-:W-:Y:S01]  /*5ab0*/  ISETP.GE.U32.AND P0, PT, R15, R36, PT ;  /* 0x000000240f00720c */ /* 0x000fe20003f06070 */
[----:B------:R-:W-:Y:S02]  /*5ac0*/  IMAD.MOV.U32 R14, RZ, RZ, R23 ;  /* 0x000000ffff0e7224 */ /* 0x000fe400078e0017 */
[----:B------:R-:W-:Y:S01]  /*5ad0*/  IMAD.MOV.U32 R13, RZ, RZ, R25 ;  /* 0x000000ffff0d7224 */ /* 0x000fe200078e0019 */
[----:B------:R-:W-:Y:S01]  /*5ae0*/  ISETP.GE.U32.AND.EX P0, PT, R16, R37, PT, P0 ;  /* 0x000000251000720c */ /* 0x000fe20003f06100 */
[----:B------:R-:W-:Y:S02]  /*5af0*/  IMAD.MOV.U32 R12, RZ, RZ, R21 ;  /* 0x000000ffff0c7224 */ /* 0x000fe400078e0015 */
[----:B------:R-:W-:Y:S02]  /*5b00*/  IMAD.MOV.U32 R10, RZ, RZ, R19 ;  /* 0x000000ffff0a7224 */ /* 0x000fe400078e0013 */
[----:B------:R-:W-:-:S08]  /*5b10*/  IMAD.MOV.U32 R9, RZ, RZ, R24 ;  /* 0x000000ffff097224 */ /* 0x000fd000078e0018 */
        /* <DEDUP_REMOVED lines=15> */
.L_x_10:
[----:B------:R-:W-:-:S04]  /*5c10*/  ISETP.GE.U32.AND P0, PT, R19, R26, PT ;  /* 0x0000001a1300720c */ /* 0x000fc80003f06070 */
[----:B------:R-:W-:-:S04]  /*5c20*/  ISETP.GE.U32.AND.EX P0, PT, R24, R27, PT, P0 ;  /* 0x0000001b1800720c */ /* 0x000fc80003f06100 */
[----:B------:R-:W-:-:S04]  /*5c30*/  SEL R9, RZ, 0x1, P0 ;  /* 0x00000001ff097807 */ /* 0x000fc80000000000 */
[----:B------:R-:W-:-:S04]  /*5c40*/  IADD3 R28, P0, PT, R9, R28, RZ ;  /* 0x0000001c091c7210 */ /* 0x000fc80007f1e0ff */
[----:B------:R-:W-:Y:S01]  /*5c50*/  IADD3 R12, P1, PT, -R28, R21, RZ ;  /* 0x000000151c0c7210 */ /* 0x000fe20007f3e1ff */
[----:B------:R-:W-:Y:S01]  /*5c60*/  IMAD.X R29, RZ, RZ, R29, P0 ;  /* 0x000000ffff1d7224 */ /* 0x000fe200000e061d */
[----:B------:R-:W-:-:S04]  /*5c70*/  ISETP.GE.U32.AND P0, PT, R21, R28, PT ;  /* 0x0000001c1500720c */ /* 0x000fc80003f06070 */
[C---:B------:R-:W-:Y:S01]  /*5c80*/  ISETP.GE.U32.AND.EX P0, PT, R11.reuse, R29, PT, P0 ;  /* 0x0000001d0b00720c */ /* 0x040fe20003f06100 */
[----:B------:R-:W-:-:S03]  /*5c90*/  IMAD.X R11, R11, 0x1, ~R29, P1 ;  /* 0x000000010b0b7824 */ /* 0x000fc600008e0e1d */
[----:B------:R-:W-:-:S04]  /*5ca0*/  SEL R9, RZ, 0x1, P0 ;  /* 0x00000001ff097807 */ /* 0x000fc80000000000 */
[----:B------:R-:W-:-:S04]  /*5cb0*/  IADD3 R30, P0, PT, R9, R30, RZ ;  /* 0x0000001e091e7210 */ /* 0x000fc80007f1e0ff */
[----:B------:R-:W-:Y:S01]  /*5cc0*/  IADD3 R14, P2, PT, -R30, R23, RZ ;  /* 0x000000171e0e7210 */ /* 0x000fe20007f5e1ff */
[----:B------:R-:W-:Y:S01]  /*5cd0*/  IMAD.X R18, RZ, RZ, R18, P0 ;  /* 0x000000ffff127224 */ /* 0x000fe200000e0612 */
[----:B------:R-:W-:-:S03]  /*5ce0*/  ISETP.GE.U32.AND P0, PT, R23, R30, PT ;  /* 0x0000001e1700720c */ /* 0x000fc60003f06070 */
[C---:B------:R-:W-:Y:S01]  /*5cf0*/  IMAD.X R13, R25.reuse, 0x1, ~R18, P2 ;  /* 0x00000001190d7824 */ /* 0x040fe200010e0e12 */
[----:B------:R-:W-:-:S04]  /*5d00*/  ISETP.GE.U32.AND.EX P0, PT, R25, R18, PT, P0 ;  /* 0x000000121900720c */ /* 0x000fc80003f06100 */
[----:B------:R-:W-:Y:S02]  /*5d10*/  SEL R9, RZ, 0x1, P0 ;  /* 0x00000001ff097807 */ /* 0x000fe40000000000 */
[----:B------:R-:W-:Y:S02]  /*5d20*/  IADD3 R10, P0, PT, R19, -R26, RZ ;  /* 0x8000001a130a7210 */ /* 0x000fe40007f1e0ff */
[----:B------:R-:W-:-:S03]  /*5d30*/  IADD3 R15, P3, P4, R15, -R36, -R9 ;  /* 0x800000240f0f7210 */ /* 0x000fc60007c7e809 */
[----:B------:R-:W-:Y:S01]  /*5d40*/  IMAD.X R9, R24, 0x1, ~R27, P0 ;  /* 0x0000000118097824 */ /* 0x000fe200000e0e1b */
[----:B------:R-:W-:-:S09]  /*5d50*/  IADD3.X R16, PT, PT, R16, -0x1, ~R37, P3, P4 ;  /* 0xffffffff10107810 */ /* 0x000fd20001fe8c25 */
.L_x_11:
[----:B------:R-:W-:Y:S02]  /*5d60*/  ISETP.NE.U32.AND P0, PT, R3, R14, PT ;  /* 0x0000000e0300720c */ /* 0x000fe40003f05070 */
[----:B------:R-:W-:Y:S02]  /*5d70*/  ISETP.NE.U32.AND P1, PT, R0, R15, PT ;  /* 0x0000000f0000720c */ /* 0x000fe40003f25070 */
[----:B------:R-:W-:Y:S02]  /*5d80*/  ISETP.NE.AND.EX P0, PT, R4, R13, PT, P0 ;  /* 0x0000000d0400720c */ /* 0x000fe40003f05300 */
[----:B------:R-:W-:Y:S01]  /*5d90*/  ISETP.NE.U32.AND P2, PT, R5, R12, PT ;  /* 0x0000000c0500720c */ /* 0x000fe20003f45070 */
[----:B------:R-:W-:Y:S01]  /*5da0*/  IMAD.MOV.U32 R5, RZ, RZ, RZ ;  /* 0x000000ffff057224 */ /* 0x000fe200078e00ff */
[----:B------:R-:W-:Y:S02]  /*5db0*/  ISETP.NE.OR.EX P0, PT, R2, R16, P0, P1 ;  /* 0x000000100200720c */ /* 0x000fe40000705710 */
[----:B------:R-:W-:-:S02]  /*5dc0*/  ISETP.GT.U32.AND P1, PT, R7, R10, PT ;  /* 0x0000000a0700720c */ /* 0x000fc40003f24070 */
[----:B------:R-:W-:-:S04]  /*5dd0*/  ISETP.NE.OR.EX P0, PT, R6, R11, P0, P2 ;  /* 0x0000000b0600720c */ /* 0x000fc80000705720 */
[----:B------:R-:W-:-:S13]  /*5de0*/  ISETP.GT.U32.OR.EX P0, PT, R8, R9, P0, P1 ;  /* 0x000000090800720c */ /* 0x000fda0000704510 */
[----:B------:R-:W-:-:S04]  /*5df0*/  @!P0 ISETP.GE.U32.AND P1, PT, R7, R10, PT ;  /* 0x0000000a0700820c */ /* 0x000fc80003f26070 */
[----:B------:R-:W-:-:S04]  /*5e00*/  @!P0 ISETP.GE.U32.AND.EX P1, PT, R8, R9, PT, P1 ;  /* 0x000000090800820c */ /* 0x000fc80003f26110 */
[----:B------:R-:W-:-:S09]  /*5e10*/  @!P0 SEL R5, RZ, 0x1, !P1 ;  /* 0x00000001ff058807 */ /* 0x000fd20004800000 */
.L_x_3:
[----:B------:R-:W0:Y:S02]  /*5e20*/  LDC.64 R2, c[0x0][0x380] ;  /* 0x0000e000ff027b82 */ /* 0x000e240000000a00 */
[----:B0-----:R-:W-:Y:S01]  /*5e30*/  STG.E desc[UR4][R2.64], R5 ;  /* 0x0000000502007986 */ /* 0x001fe2000c101904 */
[----:B------:R-:W-:Y:S05]  /*5e40*/  EXIT ;  /* 0x000000000000794d */ /* 0x000fea0003800000 */
.L_x_12:
        /* <DEDUP_REMOVED lines=11> */
.L_x_559:


//--------------------- .text._Z11scalar_multP7ECPointPKmPKS_ --------------------------
	.section	.text._Z11scalar_multP7ECPointPKmPKS_,"ax",@progbits
	.align	128
        .global         _Z11scalar_multP7ECPointPKmPKS_
        .type           _Z11scalar_multP7ECPointPKmPKS_,@function
        .size           _Z11scalar_multP7ECPointPKmPKS_,(.L_x_556 - _Z11scalar_multP7ECPointPKmPKS_)
        .other          _Z11scalar_multP7ECPointPKmPKS_,@"STO_CUDA_ENTRY STV_DEFAULT"
_Z11scalar_multP7ECPointPKmPKS_:
.text._Z11scalar_multP7ECPointPKmPKS_:
[----:B------:R-:W0:Y:S02]  /*0000*/  LDC R1, c[0x0][0x37c] ;  /* 0x0000df00ff017b82 */ /* 0x000e240000000800 */
[----:B0-----:R-:W-:Y:S01]  /*0010*/  VIADD R1, R1, 0xffffffe0 ;  /* 0xffffffe001017836 */ /* 0x001fe20000000000 */
[----:B------:R-:W-:-:S07]  /*0020*/  MOV R116, 0x40 ;  /* 0x0000004000747802 */ /* 0x000fce0000000f00 */
[----:B------:R-:W-:Y:S05]  /*0030*/  CALL.REL.NOINC `($_Z11scalar_multP7ECPointPKmPKS_$_Z18kernel_scalar_multP7ECPointPKmPKS_) ;  /* 0x0000000000047944 */ /* 0x000fea0003c00000 */
[----:B------:R-:W-:Y:S05]  /*0040*/  EXIT ;  /* 0x000000000000794d */ /* 0x000fea0003800000 */
        .type           $_Z11scalar_multP7ECPointPKmPKS_$_Z18kernel_scalar_multP7ECPointPKmPKS_,@function
        .size           $_Z11scalar_multP7ECPointPKmPKS_$_Z18kernel_scalar_multP7ECPointPKmPKS_,(.L_x_556 - $_Z11scalar_multP7ECPointPKmPKS_$_Z18kernel_scalar_multP7ECPointPKmPKS_)
$_Z11scalar_multP7ECPointPKmPKS_$_Z18kernel_scalar_multP7ECPointPKmPKS_:
[----:B------:R-:W0:Y:S01]  /*0050*/  LDC.64 R4, c[0x0][0x390] ;  /* 0x0000e400ff047b82 */ /* 0x000e220000000a00 */
[----:B------:R-:W0:Y:S02]  /*0060*/  LDCU.64 UR8, c[0x0][0x358] ;  /* 0x00006b00ff0877ac */ /* 0x000e240008000a00 */
[----:B0-----:R-:W2:Y:S05]  /*0070*/  LDG.E R0, desc[UR8][R4.64+0x40] ;  /* 0x0000400804007981 */ /* 0x001eaa000c1e1900 */
[----:B------:R-:W0:Y:S01]  /*0080*/  LDC.64 R2, c[0x0][0x388] ;  /* 0x0000e200ff027b82 */ /* 0x000e220000000a00 */
[----:B--2---:R-:W-:-:S13]  /*0090*/  ISETP.NE.AND P0, PT, R0, RZ, PT ;  /* 0x000000ff0000720c */ /* 0x004fda0003f05270 */
[----:B0-----:R-:W-:Y:S05]  /*00a0*/  @!P0 BRA `(.L_x_13) ;  /* 0x00000000005c8947 */ /* 0x001fea0003800000 */
[----:B------:R-:W0:Y:S01]  /*00b0*/  LDC R92, c[0x3][0x1a8] ;  /* 0x00c06a00ff5c7b82 */ /* 0x000e220000000800 */
[----:B------:R-:W-:Y:S01]  /*00c0*/  IMAD.MOV.U32 R125, RZ, RZ, RZ ;  /* 0x000000ffff7d7224 */ /* 0x000fe200078e00ff */
[----:B------:R-:W-:Y:S01]  /*00d0*/  CS2R R16, SRZ ;  /* 0x0000000000107805 */ /* 0x000fe2000001ff00 */
[----:B------:R-:W-:Y:S01]  /*00e0*/  IMAD.MOV.U32 R126, RZ, RZ, RZ ;  /* 0x000000ffff7e7224 */ /* 0x000fe200078e00ff */
[----:B------:R-:W-:Y:S02]  /*00f0*/  CS2R R14, SRZ ;  /* 0x00000000000e7805 */ /* 0x000fe4000001ff00 */
[----:B------:R-:W-:Y:S01]  /*0100*/  CS2R R12, SRZ ;  /* 0x00000000000c7805 */ /* 0x000fe2000001ff00 */
[----:B------:R-:W-:Y:S01]  /*0110*/  UMOV UR4, 0x1 ;  /* 0x0000000100047882 */ /* 0x000fe20000000000 */
[----:B------:R-:W1:Y:S08]  /*0120*/  LDC R93, c[0x3][0x1ac] ;  /* 0x00c06b00ff5d7b82 */ /* 0x000e700000000800 */
[----:B------:R-:W2:Y:S08]  /*0130*/  LDC R90, c[0x3][0x1a0] ;  /* 0x00c06800ff5a7b82 */ /* 0x000eb00000000800 */
[----:B------:R-:W3:Y:S01]  /*0140*/  LDC R91, c[0x3][0x1a4] ;  /* 0x00c06900ff5b7b82 */ /* 0x000ee20000000800 */
[----:B0-----:R-:W-:-:S07]  /*0150*/  IMAD.MOV.U32 R84, RZ, RZ, R92 ;  /* 0x000000ffff547224 */ /* 0x001fce00078e005c */
[----:B------:R-:W0:Y:S01]  /*0160*/  LDC R88, c[0x3][0x198] ;  /* 0x00c06600ff587b82 */ /* 0x000e220000000800 */
[----:B-1----:R-:W-:-:S07]  /*0170*/  IMAD.MOV.U32 R85, RZ, RZ, R93 ;  /* 0x000000ffff557224 */ /* 0x002fce00078e005d */
[----:B------:R-:W1:Y:S01]  /*0180*/  LDC R89, c[0x3][0x19c] ;  /* 0x00c06700ff597b82 */ /* 0x000e620000000800 */
[----:B--2---:R-:W-:-:S07]  /*0190*/  IMAD.MOV.U32 R82, RZ, RZ, R90 ;  /* 0x000000ffff527224 */ /* 0x004fce00078e005a */
[----:B------:R-:W2:Y:S01]  /*01a0*/  LDC R86, c[0x3][0x190] ;  /* 0x00c06400ff567b82 */ /* 0x000ea20000000800 */
[----:B---3--:R-:W-:-:S07]  /*01b0*/  IMAD.MOV.U32 R83, RZ, RZ, R91 ;  /* 0x000000ffff537224 */ /* 0x008fce00078e005b */
[----:B------:R-:W3:Y:S01]  /*01c0*/  LDC R87, c[0x3][0x194] ;  /* 0x00c06500ff577b82 */ /* 0x000ee20000000800 */
[----:B0-----:R-:W-:Y:S02]  /*01d0*/  IMAD.MOV.U32 R80, RZ, RZ, R88 ;  /* 0x000000ffff507224 */ /* 0x001fe400078e0058 */
[----:B-1----:R-:W-:Y:S02]  /*01e0*/  IMAD.MOV.U32 R81, RZ, RZ, R89 ;  /* 0x000000ffff517224 */ /* 0x002fe400078e0059 */
[----:B--2---:R-:W-:Y:S02]  /*01f0*/  IMAD.MOV.U32 R78, RZ, RZ, R86 ;  /* 0x000000ffff4e7224 */ /* 0x004fe400078e0056 */
[----:B---3--:R-:W-:Y:S01]  /*0200*/  IMAD.MOV.U32 R79, RZ, RZ, R87 ;  /* 0x000000ffff4f7224 */ /* 0x008fe200078e0057 */
[----:B------:R-:W-:Y:S06]  /*0210*/  BRA `(.L_x_14) ;  /* 0x0000000000447947 */ /* 0x000fec0003800000 */
.L_x_13:
[----:B------:R0:W5:Y:S04]  /*0220*/  LDG.E.64 R78, desc[UR8][R4.64] ;  /* 0x00000008044e7981 */ /* 0x000168000c1e1b00 */
[----:B------:R0:W5:Y:S04]  /*0230*/  LDG.E.64 R80, desc[UR8][R4.64+0x8] ;  /* 0x0000080804507981 */ /* 0x000168000c1e1b00 */
[----:B------:R0:W5:Y:S04]  /*0240*/  LDG.E.64 R82, desc[UR8][R4.64+0x10] ;  /* 0x0000100804527981 */ /* 0x000168000c1e1b00 */
[----:B------:R0:W5:Y:S04]  /*0250*/  LDG.E.64 R84, desc[UR8][R4.64+0x18] ;  /* 0x0000180804547981 */ /* 0x000168000c1e1b00 */
[----:B------:R0:W5:Y:S04]  /*0260*/  LDG.E.64 R86, desc[UR8][R4.64+0x20] ;  /* 0x0000200804567981 */ /* 0x000168000c1e1b00 */
[----:B------:R0:W5:Y:S04]  /*0270*/  LDG.E.64 R88, desc[UR8][R4.64+0x28] ;  /* 0x0000280804587981 */ /* 0x000168000c1e1b00 */
[----:B------:R0:W5:Y:S04]  /*0280*/  LDG.E.64 R90, desc[UR8][R4.64+0x30] ;  /* 0x00003008045a7981 */ /* 0x000168000c1e1b00 */
[----:B------:R0:W5:Y:S01]  /*0290*/  LDG.E.64 R92, desc[UR8][R4.64+0x38] ;  /* 0x00003808045c7981 */ /* 0x000162000c1e1b00 */
[----:B------:R-:W1:Y:S01]  /*02a0*/  LDC R125, c[0x3][0x1a8] ;  /* 0x00c06a00ff7d7b82 */ /* 0x000e620000000800 */
[----:B------:R-:W-:-:S07]  /*02b0*/  UMOV UR4, URZ ;  /* 0x000000ff00047c82 */ /* 0x000fce0008000000 */
[----:B------:R-:W2:Y:S08]  /*02c0*/  LDC R126, c[0x3][0x1ac] ;  /* 0x00c06b00ff7e7b82 */ /* 0x000eb00000000800 */
[----:B------:R-:W3:Y:S08]  /*02d0*/  LDC R16, c[0x3][0x1a0] ;  /* 0x00c06800ff107b82 */ /* 0x000ef00000000800 */
[----:B------:R-:W4:Y:S08]  /*02e0*/  LDC R17, c[0x3][0x1a4] ;  /* 0x00c06900ff117b82 */ /* 0x000f300000000800 */
[----:B------:R-:W0:Y:S08]  /*02f0*/  LDC R15, c[0x3][0x198] ;  /* 0x00c06600ff0f7b82 */ /* 0x000e300000000800 */
[----:B------:R-:W0:Y:S08]  /*0300*/  LDC R14, c[0x3][0x19c] ;  /* 0x00c06700ff0e7b82 */ /* 0x000e300000000800 */
[----:B------:R-:W0:Y:S08]  /*0310*/  LDC R12, c[0x3][0x190] ;  /* 0x00c06400ff0c7b82 */ /* 0x000e300000000800 */
[----:B-12---:R-:W0:Y:S02]  /*0320*/  LDC R13, c[0x3][0x194] ;  /* 0x00c06500ff0d7b82 */ /* 0x006e240000000800 */
.L_x_14:
[----:B0-----:R-:W2:Y:S02]  /*0330*/  LDG.E.64 R4, desc[UR8][R2.64] ;  /* 0x0000000802047981 */ /* 0x001ea4000c1e1b00 */
[----:B--2---:R-:W-:-:S04]  /*0340*/  ISETP.NE.U32.AND P0, PT, R4, RZ, PT ;  /* 0x000000ff0400720c */ /* 0x004fc80003f05070 */
[----:B------:R-:W-:-:S13]  /*0350*/  ISETP.NE.AND.EX P0, PT, R5, RZ, PT, P0 ;  /* 0x000000ff0500720c */ /* 0x000fda0003f05300 */
[----:B------:R-:W-:Y:S05]  /*0360*/  @P0 BRA `(.L_x_15) ;  /* 0x00000000004c0947 */ /* 0x000fea0003800000 */
[----:B------:R-:W2:Y:S02]  /*0370*/  LDG.E.64 R6, desc[UR8][R2.64+0x8] ;  /* 0x0000080802067981 */ /* 0x000ea4000c1e1b00 */
[----:B--2---:R-:W-:-:S04]  /*0380*/  ISETP.NE.U32.AND P0, PT, R6, RZ, PT ;  /* 0x000000ff0600720c */ /* 0x004fc80003f05070 */
[----:B------:R-:W-:-:S13]  /*0390*/  ISETP.NE.AND.EX P0, PT, R7, RZ, PT, P0 ;  /* 0x000000ff0700720c */ /* 0x000fda0003f05300 */
[----:B------:R-:W-:Y:S05]  /*03a0*/  @P0 BRA `(.L_x_15) ;  /* 0x00000000003c0947 */ /* 0x000fea0003800000 */
[----:B------:R-:W2:Y:S02]  /*03b0*/  LDG.E.64 R6, desc[UR8][R2.64+0x10] ;  /* 0x0000100802067981 */ /* 0x000ea4000c1e1b00 */
[----:B--2---:R-:W-:-:S04]  /*03c0*/  ISETP.NE.U32.AND P0, PT, R6, RZ, PT ;  /* 0x000000ff0600720c */ /* 0x004fc80003f05070 */
[----:B------:R-:W-:-:S13]  /*03d0*/  ISETP.NE.AND.EX P0, PT, R7, RZ, PT, P0 ;  /* 0x000000ff0700720c */ /* 0x000fda0003f05300 */
[----:B------:R-:W-:Y:S05]  /*03e0*/  @P0 BRA `(.L_x_15) ;  /* 0x00000000002c0947 */ /* 0x000fea0003800000 */
[----:B------:R-:W2:Y:S01]  /*03f0*/  LDG.E.64 R6, desc[UR8][R2.64+0x18] ;  /* 0x0000180802067981 */ /* 0x000ea2000c1e1b00 */
[----:B------:R-:W-:Y:S01]  /*0400*/  ISETP.NE.AND P0, PT, R0, RZ, PT ;  /* 0x000000ff0000720c */ /* 0x000fe20003f05270 */
[----:B------:R-:W-:Y:S01]  /*0410*/  UPLOP3.LUT UP0, UPT, UPT, UPT, UPT, 0x40, 0x4 ;  /* 0x000000000004789c */ /* 0x000fe20003f0e870 */
[----:B------:R-:W-:Y:S02]  /*0420*/  CS2R R114, SRZ ;  /* 0x0000000000727805 */ /* 0x000fe4000001ff00 */
[----:B------:R-:W-:Y:S02]  /*0430*/  CS2R R112, SRZ ;  /* 0x0000000000707805 */ /* 0x000fe4000001ff00 */
[----:B------:R-:W-:Y:S02]  /*0440*/  CS2R R110, SRZ ;  /* 0x00000000006e7805 */ /* 0x000fe4000001ff00 */
[----:B------:R-:W-:Y:S02]  /*0450*/  CS2R R108, SRZ ;  /* 0x00000000006c7805 */ /* 0x000fe4000001ff00 */
[----:B--2---:R-:W-:-:S04]  /*0460*/  ISETP.EQ.U32.AND P1, PT, R6, RZ, PT ;  /* 0x000000ff0600720c */ /* 0x004fc80003f22070 */
[----:B------:R-:W-:-:S13]  /*0470*/  ISETP.EQ.OR.EX P0, PT, R7, RZ, P0, P1 ;  /* 0x000000ff0700720c */ /* 0x000fda0000702710 */
[----:B------:R-:W-:Y:S05]  /*0480*/  @P0 BRA `(.L_x_16) ;  /* 0x000008ac00100947 */ /* 0x000fea0003800000 */
[----:B------:R-:W-:Y:S05]  /*0490*/  BRA `(.L_x_17) ;  /* 0x00000000001c7947 */ /* 0x000fea0003800000 */
.L_x_15:
[----:B------:R-:W-:Y:S01]  /*04a0*/  ISETP.NE.AND P0, PT, R0, RZ, PT ;  /* 0x000000ff0000720c */ /* 0x000fe20003f05270 */
[----:B------:R-:W-:Y:S01]  /*04b0*/  UPLOP3.LUT UP0, UPT, UPT, UPT, UPT, 0x40, 0x4 ;  /* 0x000000000004789c */ /* 0x000fe20003f0e870 */
[----:B------:R-:W-:Y:S02]  /*04c0*/  CS2R R114, SRZ ;  /* 0x0000000000727805 */ /* 0x000fe4000001ff00 */
[----:B------:R-:W-:Y:S02]  /*04d0*/  CS2R R112, SRZ ;  /* 0x0000000000707805 */ /* 0x000fe4000001ff00 */
[----:B------:R-:W-:Y:S02]  /*04e0*/  CS2R R110, SRZ ;  /* 0x00000000006e7805 */ /* 0x000fe4000001ff00 */
[----:B------:R-:W-:-:S05]  /*04f0*/  CS2R R108, SRZ ;  /* 0x00000000006c7805 */ /* 0x000fca000001ff00 */
[----:B------:R-:W-:Y:S05]  /*0500*/  @P0 BRA `(.L_x_16) ;  /* 0x000008a800f00947 */ /* 0x000fea0003800000 */
.L_x_17:
[----:B---3--:R-:W-:Y:S01]  /*0510*/  LOP3.LUT R0, R16, R12, R15, 0xfe, !PT ;  /* 0x0000000c10007212 */ /* 0x008fe200078efe0f */
[----:B------:R-:W-:Y:S01]  /*0520*/  UPLOP3.LUT UP0, UPT, UPT, UPT, UPT, 0x40, 0x4 ;  /* 0x000000000004789c */ /* 0x000fe20003f0e870 */
[----:B----4-:R-:W-:Y:S02]  /*0530*/  LOP3.LUT R7, R17, R13, R14, 0xfe, !PT ;  /* 0x0000000d11077212 */ /* 0x010fe400078efe0e */
[----:B------:R-:W-:Y:S02]  /*0540*/  CS2R R114, SRZ ;  /* 0x0000000000727805 */ /* 0x000fe4000001ff00 */
[----:B------:R-:W-:Y:S02]  /*0550*/  LOP3.LUT P0, RZ, R0, R125, RZ, 0xfc, !PT ;  /* 0x0000007d00ff7212 */ /* 0x000fe4000780fcff */
[----:B------:R-:W-:Y:S02]  /*0560*/  CS2R R112, SRZ ;  /* 0x0000000000707805 */ /* 0x000fe4000001ff00 */
[----:B------:R-:W-:-:S02]  /*0570*/  CS2R R110, SRZ ;  /* 0x00000000006e7805 */ /* 0x000fc4000001ff00 */
[----:B------:R-:W-:Y:S02]  /*0580*/  CS2R R108, SRZ ;  /* 0x00000000006c7805 */ /* 0x000fe4000001ff00 */
[----:B------:R-:W-:-:S13]  /*0590*/  LOP3.LUT P0, RZ, R7, R126, RZ, 0xfc, P0 ;  /* 0x0000007e07ff7212 */ /* 0x000fda000000fcff */
[----:B------:R-:W-:Y:S05]  /*05a0*/  @!P0 BRA `(.L_x_16) ;  /* 0x000008a800c88947 */ /* 0x000fea0003800000 */
[----:B------:R-:W2:Y:S01]  /*05b0*/  LDG.E.64 R6, desc[UR8][R2.64+0x8] ;  /* 0x0000080802067981 */ /* 0x000ea2000c1e1b00 */
[----:B------:R-:W0:Y:S03]  /*05c0*/  LDC.64 R28, c[0x3][0x20] ;  /* 0x00c00800ff1c7b82 */ /* 0x000e260000000a00 */
[----:B------:R-:W3:Y:S04]  /*05d0*/  LDG.E.64 R8, desc[UR8][R2.64+0x10] ;  /* 0x0000100802087981 */ /* 0x000ee8000c1e1b00 */
[----:B------:R3:W4:Y:S01]  /*05e0*/  LDG.E.64 R10, desc[UR8][R2.64+0x18] ;  /* 0x00001808020a7981 */ /* 0x000722000c1e1b00 */
[----:B------:R-:W1:Y:S01]  /*05f0*/  LDC.64 R26, c[0x3][0x28] ;  /* 0x00c00a00ff1a7b82 */ /* 0x000e620000000a00 */
[----:B------:R-:W-:-:S07]  /*0600*/  UMOV UR5, 0xff ;  /* 0x000000ff00057882 */ /* 0x000fce0000000000 */
[----:B------:R-:W2:Y:S01]  /*0610*/  LDC.64 R22, c[0x3][0x30] ;  /* 0x00c00c00ff167b82 */ /* 0x000ea20000000a00 */
[----:B0-----:R-:W-:-:S07]  /*0620*/  ISETP.GE.U32.AND P0, PT, R4, R28, PT ;  /* 0x0000001c0400720c */ /* 0x001fce0003f06070 */
[----:B------:R-:W0:Y:S01]  /*0630*/  LDC.64 R18, c[0x3][0x38] ;  /* 0x00c00e00ff127b82 */ /* 0x000e220000000a00 */
[----:B------:R-:W-:Y:S02]  /*0640*/  IADD3 R20, P1, PT, R4, -R28, RZ ;  /* 0x8000001c04147210 */ /* 0x000fe40007f3e0ff */
[----:B------:R-:W-:-:S03]  /*0650*/  ISETP.GE.U32.AND.EX P0, PT, R5, R29, PT, P0 ;  /* 0x0000001d0500720c */ /* 0x000fc60003f06100 */
[----:B------:R-:W-:Y:S01]  /*0660*/  IMAD.X R29, R5, 0x1, ~R29, P1 ;  /* 0x00000001051d7824 */ /* 0x000fe200008e0e1d */
[----:B------:R-:W-:-:S04]  /*0670*/  SEL R25, RZ, 0x1, P0 ;  /* 0x00000001ff197807 */ /* 0x000fc80000000000 */
[----:B-1----:R-:W-:-:S05]  /*0680*/  IADD3 R25, P0, PT, R25, R26, RZ ;  /* 0x0000001a19197210 */ /* 0x002fca0007f1e0ff */
[----:B------:R-:W-:Y:S01]  /*0690*/  IMAD.X R27, RZ, RZ, R27, P0 ;  /* 0x000000ffff1b7224 */ /* 0x000fe200000e061b */
[----:B--2---:R-:W-:-:S04]  /*06a0*/  ISETP.GE.U32.AND P0, PT, R6, R25, PT ;  /* 0x000000190600720c */ /* 0x004fc80003f06070 */
[----:B------:R-:W-:-:S04]  /*06b0*/  ISETP.GE.U32.AND.EX P0, PT, R7, R27, PT, P0 ;  /* 0x0000001b0700720c */ /* 0x000fc80003f06100 */
[----:B------:R-:W-:-:S04]  /*06c0*/  SEL R21, RZ, 0x1, P0 ;  /* 0x00000001ff157807 */ /* 0x000fc80000000000 */
[----:B------:R-:W-:-:S04]  /*06d0*/  IADD3 R21, P0, PT, R21, R22, RZ ;  /* 0x0000001615157210 */ /* 0x000fc80007f1e0ff */
[CC--:B---3--:R-:W-:Y:S01]  /*06e0*/  IADD3 R2, P1, PT, R8.reuse, -R21.reuse, RZ ;  /* 0x8000001508027210 */ /* 0x0c8fe20007f3e0ff */
[----:B------:R-:W-:Y:S01]  /*06f0*/  IMAD.X R23, RZ, RZ, R23, P0 ;  /* 0x000000ffff177224 */ /* 0x000fe200000e0617 */
[----:B------:R-:W-:-:S03]  /*0700*/  ISETP.GE.U32.AND P0, PT, R8, R21, PT ;  /* 0x000000150800720c */ /* 0x000fc60003f06070 */
[C---:B------:R-:W-:Y:S01]  /*0710*/  IMAD.X R21, R9.reuse, 0x1, ~R23, P1 ;  /* 0x0000000109157824 */ /* 0x040fe200008e0e17 */
[----:B------:R-:W-:-:S04]  /*0720*/  ISETP.GE.U32.AND.EX P0, PT, R9, R23, PT, P0 ;  /* 0x000000170900720c */ /* 0x000fc80003f06100 */
[----:B------:R-:W-:-:S04]  /*0730*/  SEL R3, RZ, 0x1, P0 ;  /* 0x00000001ff037807 */ /* 0x000fc80000000000 */
[----:B0-----:R-:W-:Y:S02]  /*0740*/  IADD3 R3, P0, PT, R3, R18, RZ ;  /* 0x0000001203037210 */ /* 0x001fe40007f1e0ff */
[----:B------:R-:W-:-:S03]  /*0750*/  IADD3 R18, P2, PT, R6, -R25, RZ ;  /* 0x8000001906127210 */ /* 0x000fc60007f5e0ff */
[----:B------:R-:W-:Y:S01]  /*0760*/  IMAD.X R19, RZ, RZ, R19, P0 ;  /* 0x000000ffff137224 */ /* 0x000fe200000e0613 */
[CC--:B----4-:R-:W-:Y:S01]  /*0770*/  ISETP.GE.U32.AND P0, PT, R10.reuse, R3.reuse, PT ;  /* 0x000000030a00720c */ /* 0x0d0fe20003f06070 */
[----:B------:R-:W-:Y:S01]  /*0780*/  IMAD.X R25, R7, 0x1, ~R27, P2 ;  /* 0x0000000107197824 */ /* 0x000fe200010e0e1b */
[----:B------:R-:W-:Y:S02]  /*0790*/  IADD3 R0, P2, PT, R10, -R3, RZ ;  /* 0x800000030a007210 */ /* 0x000fe40007f5e0ff */
[----:B------:R-:W-:-:S03]  /*07a0*/  ISETP.GE.U32.AND.EX P0, PT, R11, R19, PT, P0 ;  /* 0x000000130b00720c */ /* 0x000fc60003f06100 */
[----:B------:R-:W-:-:S10]  /*07b0*/  IMAD.X R3, R11, 0x1, ~R19, P2 ;  /* 0x000000010b037824 */ /* 0x000fd400010e0e13 */
[----:B------:R-:W-:Y:S02]  /*07c0*/  @P0 IMAD.MOV.U32 R4, RZ, RZ, R20 ;  /* 0x000000ffff040224 */ /* 0x000fe400078e0014 */
[----:B------:R-:W-:Y:S02]  /*07d0*/  @P0 IMAD.MOV.U32 R5, RZ, RZ, R29 ;  /* 0x000000ffff050224 */ /* 0x000fe400078e001d */
[----:B------:R-:W-:Y:S02]  /*07e0*/  @P0 IMAD.MOV.U32 R6, RZ, RZ, R18 ;  /* 0x000000ffff060224 */ /* 0x000fe400078e0012 */
[----:B------:R-:W-:Y:S02]  /*07f0*/  @P0 IMAD.MOV.U32 R7, RZ, RZ, R25 ;  /* 0x000000ffff070224 */ /* 0x000fe400078e0019 */
[----:B------:R-:W-:Y:S02]  /*0800*/  @P0 IMAD.MOV.U32 R8, RZ, RZ, R2 ;  /* 0x000000ffff080224 */ /* 0x000fe400078e0002 */
[----:B------:R-:W-:Y:S01]  /*0810*/  @P0 IMAD.MOV.U32 R9, RZ, RZ, R21 ;  /* 0x000000ffff090224 */ /* 0x000fe200078e0015 */
[----:B------:R0:W-:Y:S01]  /*0820*/  STL.128 [R1], R4 ;  /* 0x0000000401007387 */ /* 0x0001e20000100c00 */
[----:B------:R-:W-:-:S02]  /*0830*/  @P0 IMAD.MOV.U32 R10, RZ, RZ, R0 ;  /* 0x000000ffff0a0224 */ /* 0x000fc400078e0000 */
[----:B------:R-:W-:-:S05]  /*0840*/  @P0 IMAD.MOV.U32 R11, RZ, RZ, R3 ;  /* 0x000000ffff0b0224 */ /* 0x000fca00078e0003 */
[----:B------:R0:W-:Y:S02]  /*0850*/  STL.128 [R1+0x10], R8 ;  /* 0x0000100801007387 */ /* 0x0001e40000100c00 */
.L_x_19:
[----:B------:R-:W-:-:S06]  /*0860*/  USHF.R.U32.HI UR6, URZ, 0x6, UR5 ;  /* 0x00000006ff067899 */ /* 0x000fcc0008011605 */
[----:B------:R-:W-:-:S04]  /*0870*/  IMAD.U32 R0, RZ, RZ, UR6 ;  /* 0x00000006ff007e24 */ /* 0x000fc8000f8e00ff */
[----:B------:R-:W-:-:S06]  /*0880*/  IMAD R2, R0, -0x8, R1 ;  /* 0xfffffff800027824 */ /* 0x000fcc00078e0201 */
[----:B------:R-:W2:Y:S01]  /*0890*/  LDL.64 R2, [R2+0x18] ;  /* 0x0000180002027983 */ /* 0x000ea20000100a00 */
[----:B------:R-:W-:-:S06]  /*08a0*/  ULOP3.LUT UR6, UR5, 0x3f, URZ, 0xc, !UPT ;  /* 0x0000003f05067892 */ /* 0x000fcc000f8e0cff */
[----:B--2---:R-:W-:Y:S01]  /*08b0*/  SHF.R.U64 R0, R2, UR6, R3 ;  /* 0x0000000602007c19 */ /* 0x004fe20008001203 */
[----:B------:R-:W-:-:S03]  /*08c0*/  UMOV UR6, UR5 ;  /* 0x0000000500067c82 */ /* 0x000fc60008000000 */
[----:B------:R-:W-:-:S04]  /*08d0*/  LOP3.LUT R0, R0, 0x1, RZ, 0xc0, !PT ;  /* 0x0000000100007812 */ /* 0x000fc800078ec0ff */
[----:B------:R-:W-:-:S04]  /*08e0*/  ISETP.NE.U32.AND P0, PT, R0, 0x1, PT ;  /* 0x000000010000780c */ /* 0x000fc80003f05070 */
[----:B------:R-:W-:-:S13]  /*08f0*/  ISETP.NE.U32.AND.EX P0, PT, RZ, RZ, PT, P0 ;  /* 0x000000ffff00720c */ /* 0x000fda0003f05100 */
[----:B------:R-:W-:Y:S05]  /*0900*/  @!P0 BRA `(.L_x_18) ;  /* 0x0000000400448947 */ /* 0x000fea0003800000 */
[----:B------:R-:W-:-:S04]  /*0910*/  UIADD3 UR6, UPT, UPT, UR5, -0x1, URZ ;  /* 0xffffffff05067890 */ /* 0x000fc8000fffe0ff */
[----:B------:R-:W-:-:S06]  /*0920*/  USHF.R.U32.HI UR7, URZ, 0x6, UR6 ;  /* 0x00000006ff077899 */ /* 0x000fcc0008011606 */
[----:B------:R-:W-:-:S04]  /*0930*/  IMAD.U32 R0, RZ, RZ, UR7 ;  /* 0x00000007ff007e24 */ /* 0x000fc8000f8e00ff */
[----:B------:R-:W-:-:S06]  /*0940*/  IMAD R2, R0, -0x8, R1 ;  /* 0xfffffff800027824 */ /* 0x000fcc00078e0201 */
[----:B------:R-:W2:Y:S01]  /*0950*/  LDL.64 R2, [R2+0x18] ;  /* 0x0000180002027983 */ /* 0x000ea20000100a00 */
[----:B------:R-:W-:-:S06]  /*0960*/  ULOP3.LUT UR7, UR6, 0x3f, URZ, 0xc, !UPT ;  /* 0x0000003f06077892 */ /* 0x000fcc000f8e0cff */
[----:B--2---:R-:W-:-:S04]  /*0970*/  SHF.R.U64 R0, R2, UR7, R3 ;  /* 0x0000000702007c19 */ /* 0x004fc80008001203 */
        /* <DEDUP_REMOVED lines=70> */
[----:B------:R-:W-:Y:S02]  /*0de0*/  UISETP.NE.AND UP1, UPT, UR6, URZ, UPT ;  /* 0x000000ff0600728c */ /* 0x000fe4000bf25270 */
[----:B------:R-:W-:-:S07]  /*0df0*/  UIADD3 UR5, UPT, UPT, UR5, -0x8, URZ ;  /* 0xfffffff805057890 */ /* 0x000fce000fffe0ff */
[----:B------:R-:W-:Y:S05]  /*0e00*/  BRA.U UP1, `(.L_x_19) ;  /* 0xfffffff901947547 */ /* 0x000fea000b83ffff */
[----:B------:R-:W-:-:S05]  /*0e10*/  UMOV UR6, 0xffffffff ;  /* 0xffffffff00067882 */ /* 0x000fca0000000000 */
.L_x_18:
[----:B------:R-:W-:Y:S01]  /*0e20*/  UISETP.GE.AND UP1, UPT, UR6, URZ, UPT ;  /* 0x000000ff0600728c */ /* 0x000fe2000bf26270 */
[----:B------:R-:W-:Y:S02]  /*0e30*/  CS2R R112, SRZ ;  /* 0x0000000000707805 */ /* 0x000fe4000001ff00 */
[----:B------:R-:W-:Y:S02]  /*0e40*/  CS2R R110, SRZ ;  /* 0x00000000006e7805 */ /* 0x000fe4000001ff00 */
[----:B------:R-:W-:-:S04]  /*0e50*/  CS2R R108, SRZ ;  /* 0x00000000006c7805 */ /* 0x000fc8000001ff00 */
[----:B------:R-:W-:Y:S05]  /*0e60*/  BRA.U !UP1, `(.L_x_16) ;  /* 0x000008a109987547 */ /* 0x000fea000b800000 */
[----:B------:R-:W1:Y:S01]  /*0e70*/  LDC R107, c[0x3][0x1a8] ;  /* 0x00c06a00ff6b7b82 */ /* 0x000e620000000800 */
[----:B------:R-:W-:Y:S02]  /*0e80*/  CS2R R114, SRZ ;  /* 0x0000000000727805 */ /* 0x000fe4000001ff00 */
[----:B------:R-:W-:Y:S02]  /*0e90*/  CS2R R112, SRZ ;  /* 0x0000000000707805 */ /* 0x000fe4000001ff00 */
[----:B------:R-:W-:Y:S02]  /*0ea0*/  CS2R R110, SRZ ;  /* 0x00000000006e7805 */ /* 0x000fe4000001ff00 */
[----:B------:R-:W-:Y:S01]  /*0eb0*/  CS2R R108, SRZ ;  /* 0x00000000006c7805 */ /* 0x000fe2000001ff00 */
[----:B------:R-:W2:Y:S01]  /*0ec0*/  LDCU.64 UR10, c[0x3][0x108] ;  /* 0x00c02100ff0a77ac */ /* 0x000ea20008000a00 */
[----:B------:R-:W3:Y:S01]  /*0ed0*/  LDC R106, c[0x3][0x1ac] ;  /* 0x00c06b00ff6a7b82 */ /* 0x000ee20000000800 */
[----:B------:R-:W4:Y:S01]  /*0ee0*/  LDCU.64 UR12, c[0x3][0x100] ;  /* 0x00c02000ff0c77ac */ /* 0x000f220008000a00 */
[----:B------:R-:W0:Y:S06]  /*0ef0*/  LDCU.128 UR16, c[0x3][0xf0] ;  /* 0x00c01e00ff1077ac */ /* 0x000e2c0008000c00 */
[----:B------:R-:W2:Y:S01]  /*0f00*/  LDC R105, c[0x3][0x1a0] ;  /* 0x00c06800ff697b82 */ /* 0x000ea20000000800 */
[----:B------:R-:W-:-:S07]  /*0f10*/  UMOV UR5, 0x1 ;  /* 0x0000000100057882 */ /* 0x000fce0000000000 */
[----:B------:R-:W4:Y:S01]  /*0f20*/  LDC R94, c[0x3][0x1a4] ;  /* 0x00c06900ff5e7b82 */ /* 0x000f220000000800 */
[----:B-1----:R-:W-:-:S07]  /*0f30*/  IMAD.MOV.U32 R123, RZ, RZ, R107 ;  /* 0x000000ffff7b7224 */ /* 0x002fce00078e006b */
[----:B------:R-:W1:Y:S01]  /*0f40*/  LDC R97, c[0x3][0x198] ;  /* 0x00c06600ff617b82 */ /* 0x000e620000000800 */
[----:B---3--:R-:W-:-:S07]  /*0f50*/  IMAD.MOV.U32 R124, RZ, RZ, R106 ;  /* 0x000000ffff7c7224 */ /* 0x008fce00078e006a */
[----:B------:R-:W3:Y:S01]  /*0f60*/  LDC R96, c[0x3][0x19c] ;  /* 0x00c06700ff607b82 */ /* 0x000ee20000000800 */
[----:B--2---:R-:W-:-:S07]  /*0f70*/  IMAD.MOV.U32 R121, RZ, RZ, R105 ;  /* 0x000000ffff797224 */ /* 0x004fce00078e0069 */
[----:B------:R-:W2:Y:S01]  /*0f80*/  LDC R95, c[0x3][0x190] ;  /* 0x00c06400ff5f7b82 */ /* 0x000ea20000000800 */
[----:B----4-:R-:W-:-:S07]  /*0f90*/  IMAD.MOV.U32 R122, RZ, RZ, R94 ;  /* 0x000000ffff7a7224 */ /* 0x010fce00078e005e */
[----:B------:R-:W4:Y:S01]  /*0fa0*/  LDC R104, c[0x3][0x194] ;  /* 0x00c06500ff687b82 */ /* 0x000f220000000800 */
[----:B-1----:R-:W-:Y:S02]  /*0fb0*/  IMAD.MOV.U32 R119, RZ, RZ, R97 ;  /* 0x000000ffff777224 */ /* 0x002fe400078e0061 */
[----:B---3--:R-:W-:Y:S02]  /*0fc0*/  IMAD.MOV.U32 R120, RZ, RZ, R96 ;  /* 0x000000ffff787224 */ /* 0x008fe400078e0060 */
[----:B--2---:R-:W-:Y:S02]  /*0fd0*/  IMAD.MOV.U32 R117, RZ, RZ, R95 ;  /* 0x000000ffff757224 */ /* 0x004fe400078e005f */
[----:B0---4-:R-:W-:-:S07]  /*0fe0*/  IMAD.MOV.U32 R118, RZ, RZ, R104 ;  /* 0x000000ffff767224 */ /* 0x011fce00078e0068 */
.L_x_254:
[----:B------:R-:W-:-:S06]  /*0ff0*/  USHF.R.U32.HI UR7, URZ, 0x6, UR6 ;  /* 0x00000006ff077899 */ /* 0x000fcc0008011606 */
[----:B------:R-:W-:-:S04]  /*1000*/  IMAD.U32 R2, RZ, RZ, UR7 ;  /* 0x00000007ff027e24 */ /* 0x000fc8000f8e00ff */
[----:B------:R-:W-:-:S06]  /*1010*/  IMAD R3, R2, -0x8, R1 ;  /* 0xfffffff802037824 */ /* 0x000fcc00078e0201 */
[----:B------:R-:W2:Y:S01]  /*1020*/  LDL.64 R2, [R3+0x18] ;  /* 0x0000180003027983 */ /* 0x000ea20000100a00 */
[----:B------:R-:W-:Y:S01]  /*1030*/  ULOP3.LUT UR7, UR6, 0x3f, URZ, 0xc, !UPT ;  /* 0x0000003f06077892 */ /* 0x000fe2000f8e0cff */
[----:B------:R-:W-:Y:S02]  /*1040*/  IMAD.MOV.U32 R103, RZ, RZ, R125 ;  /* 0x000000ffff677224 */ /* 0x000fe400078e007d */
[----:B------:R-:W-:Y:S02]  /*1050*/  IMAD.MOV.U32 R102, RZ, RZ, R126 ;  /* 0x000000ffff667224 */ /* 0x000fe400078e007e */
[----:B------:R-:W-:Y:S02]  /*1060*/  IMAD.MOV.U32 R101, RZ, RZ, R16 ;  /* 0x000000ffff657224 */ /* 0x000fe400078e0010 */
[----:B------:R-:W-:Y:S02]  /*1070*/  IMAD.MOV.U32 R100, RZ, RZ, R17 ;  /* 0x000000ffff647224 */ /* 0x000fe400078e0011 */
[----:B------:R-:W-:-:S02]  /*1080*/  IMAD.MOV.U32 R98, RZ, RZ, R15 ;  /* 0x000000ffff627224 */ /* 0x000fc400078e000f */
[----:B------:R-:W-:Y:S02]  /*1090*/  IMAD.MOV.U32 R99, RZ, RZ, R14 ;  /* 0x000000ffff637224 */ /* 0x000fe400078e000e */
[----:B------:R-:W-:Y:S02]  /*10a0*/  IMAD.MOV.U32 R67, RZ, RZ, R12 ;  /* 0x000000ffff437224 */ /* 0x000fe400078e000c */
[----:B------:R-:W-:Y:S02]  /*10b0*/  IMAD.MOV.U32 R66, RZ, RZ, R13 ;  /* 0x000000ffff427224 */ /* 0x000fe400078e000d */
[----:B-----5:R-:W-:Y:S02]  /*10c0*/  IMAD.MOV.U32 R65, RZ, RZ, R92 ;  /* 0x000000ffff417224 */ /* 0x020fe400078e005c */
[----:B------:R-:W-:Y:S02]  /*10d0*/  IMAD.MOV.U32 R64, RZ, RZ, R93 ;  /* 0x000000ffff407224 */ /* 0x000fe400078e005d */
[----:B------:R-:W-:-:S02]  /*10e0*/  IMAD.MOV.U32 R63, RZ, RZ, R90 ;  /* 0x000000ffff3f7224 */ /* 0x000fc400078e005a */
[----:B------:R-:W-:Y:S02]  /*10f0*/  IMAD.MOV.U32 R62, RZ, RZ, R91 ;  /* 0x000000ffff3e7224 */ /* 0x000fe400078e005b */
        /* <DEDUP_REMOVED lines=35> */
[----:B------:R-:W-:Y:S01]  /*1330*/  IMAD.MOV.U32 R26, RZ, RZ, R118 ;  /* 0x000000ffff1a7224 */ /* 0x000fe200078e0076 */
[----:B--2---:R-:W-:-:S04]  /*1340*/  SHF.R.U64 R2, R2, UR7, R3 ;  /* 0x0000000702027c19 */ /* 0x004fc80008001203 */
[----:B------:R-:W-:-:S04]  /*1350*/  LOP3.LUT R2, R2, 0x1, RZ, 0xc0, !PT ;  /* 0x0000000102027812 */ /* 0x000fc800078ec0ff */
[----:B------:R-:W-:-:S04]  /*1360*/  ISETP.NE.U32.AND P0, PT, R2, 0x1, PT ;  /* 0x000000010200780c */ /* 0x000fc80003f05070 */
[----:B------:R-:W-:-:S13]  /*1370*/  ISETP.NE.U32.AND.EX P0, PT, RZ, RZ, PT, P0 ;  /* 0x000000ffff00720c */ /* 0x000fda0003f05100 */
[----:B------:R-:W-:Y:S05]  /*1380*/  @!P0 BRA `(.L_x_20) ;  /* 0x0000044c00848947 */ /* 0x000fea0003800000 */
[----:B------:R-:W-:Y:S01]  /*1390*/  UISETP.NE.AND UP0, UPT, UR4, URZ, UPT ;  /* 0x000000ff0400728c */ /* 0x000fe2000bf05270 */
[----:B------:R-:W-:Y:S02]  /*13a0*/  IMAD.MOV.U32 R125, RZ, RZ, R115 ;  /* 0x000000ffff7d7224 */ /* 0x000fe400078e0073 */
[----:B------:R-:W-:Y:S01]  /*13b0*/  IMAD.MOV.U32 R126, RZ, RZ, R114 ;  /* 0x000000ffff7e7224 */ /* 0x000fe200078e0072 */
[----:B------:R-:W-:Y:S01]  /*13c0*/  UMOV UR4, UR5 ;  /* 0x0000000500047c82 */ /* 0x000fe20008000000 */
        /* <DEDUP_REMOVED lines=21> */
[----:B------:R-:W-:Y:S01]  /*1520*/  IMAD.MOV.U32 R79, RZ, RZ, R118 ;  /* 0x000000ffff4f7224 */ /* 0x000fe200078e0076 */
[----:B------:R-:W-:Y:S06]  /*1530*/  BRA.U UP0, `(.L_x_21) ;  /* 0x0000033900bc7547 */ /* 0x000fec000b800000 */
[----:B------:R-:W-:Y:S01]  /*1540*/  LOP3.LUT R2, R101, R67, R98, 0xfe, !PT ;  /* 0x0000004365027212 */ /* 0x000fe200078efe62 */
[----:B------:R-:W-:Y:S01]  /*1550*/  UMOV UR4, UR5 ;  /* 0x0000000500047c82 */ /* 0x000fe20008000000 */
[----:B------:R-:W-:Y:S01]  /*1560*/  LOP3.LUT R3, R100, R66, R99, 0xfe, !PT ;  /* 0x0000004264037212 */ /* 0x000fe200078efe63 */
[----:B------:R-:W-:Y:S01]  /*1570*/  IMAD.MOV.U32 R125, RZ, RZ, R115 ;  /* 0x000000ffff7d7224 */ /* 0x000fe200078e0073 */
[----:B------:R-:W-:Y:S01]  /*1580*/  LOP3.LUT P0, RZ, R2, R103, RZ, 0xfc, !PT ;  /* 0x0000006702ff7212 */ /* 0x000fe2000780fcff */
[----:B------:R-:W-:Y:S02]  /*1590*/  IMAD.MOV.U32 R126, RZ, RZ, R114 ;  /* 0x000000ffff7e7224 */ /* 0x000fe400078e0072 */
[----:B------:R-:W-:Y:S01]  /*15a0*/  IMAD.MOV.U32 R16, RZ, RZ, R112 ;  /* 0x000000ffff107224 */ /* 0x000fe200078e0070 */
[----:B------:R-:W-:Y:S01]  /*15b0*/  LOP3.LUT P0, RZ, R3, R102, RZ, 0xfc, P0 ;  /* 0x0000006603ff7212 */ /* 0x000fe2000000fcff */
        /* <DEDUP_REMOVED lines=21> */
[----:B------:R-:W-:Y:S06]  /*1710*/  @!P0 BRA `(.L_x_21) ;  /* 0x0000033800448947 */ /* 0x000fec0003800000 */
[----:B------:R-:W-:Y:S01]  /*1720*/  UISETP.NE.AND UP0, UPT, UR5, URZ, UPT ;  /* 0x000000ff0500728c */ /* 0x000fe2000bf05270 */
[----:B------:R-:W-:Y:S01]  /*1730*/  IMAD.MOV.U32 R125, RZ, RZ, R103 ;  /* 0x000000ffff7d7224 */ /* 0x000fe200078e0067 */
[----:B------:R-:W-:Y:S01]  /*1740*/  UMOV UR4, URZ ;  /* 0x000000ff00047c82 */ /* 0x000fe20008000000 */
        /* <DEDUP_REMOVED lines=25> */
[----:B------:R-:W-:Y:S01]  /*18e0*/  IMAD.MOV.U32 R125, RZ, RZ, R103 ;  /* 0x000000ffff7d7224 */ /* 0x000fe200078e0067 */
        /* <DEDUP_REMOVED lines=26> */
[----:B------:R-:W-:Y:S06]  /*1a90*/  @!P0 BRA `(.L_x_21) ;  /* 0x0000033400648947 */ /* 0x000fec0003800000 */
[----:B------:R-:W-:Y:S01]  /*1aa0*/  CS2R R24, SRZ ;  /* 0x0000000000187805 */ /* 0x000fe2000001ff00 */
[----:B------:R-:W-:Y:S01]  /*1ab0*/  IMAD.WIDE.U32 R2, R98, R98, RZ ;  /* 0x0000006262027225 */ /* 0x000fe200078e00ff */
[----:B------:R-:W-:Y:S02]  /*1ac0*/  CS2R R22, SRZ ;  /* 0x0000000000167805 */ /* 0x000fe4000001ff00 */
[----:B------:R-:W-:Y:S01]  /*1ad0*/  CS2R R20, SRZ ;  /* 0x0000000000147805 */ /* 0x000fe2000001ff00 */
[----:B------:R-:W-:Y:S01]  /*1ae0*/  IMAD.WIDE.U32 R4, R100, R67, RZ ;  /* 0x0000004364047225 */ /* 0x000fe200078e00ff */
[----:B------:R-:W-:-:S03]  /*1af0*/  LOP3.LUT R18, R2, 0xfffffffd, RZ, 0xc0, !PT ;  /* 0xfffffffd02127812 */ /* 0x000fc600078ec0ff */
[----:B------:R-:W-:Y:S02]  /*1b00*/  IMAD.IADD R70, R25, 0x1, R3 ;  /* 0x0000000119467824 */ /* 0x000fe400078e0203 */
[----:B------:R-:W-:-:S04]  /*1b10*/  IMAD.WIDE.U32 R2, R101, R67, RZ ;  /* 0x0000004365027225 */ /* 0x000fc800078e00ff */
[----:B------:R-:W-:-:S04]  /*1b20*/  IMAD.WIDE.U32 R6, R101, R66, RZ ;  /* 0x0000004265067225 */ /* 0x000fc800078e00ff */
[----:B------:R-:W-:Y:S02]  /*1b30*/  IMAD.IADD R81, R3, 0x1, R24 ;  /* 0x0000000103517824 */ /* 0x000fe400078e0218 */
[----:B------:R-:W-:-:S03]  /*1b40*/  IMAD.WIDE.U32 R12, R98, R67, RZ ;  /* 0x00000043620c7225 */ /* 0x000fc600078e00ff */
[----:B------:R-:W-:Y:S01]  /*1b50*/  IADD3 R81, P6, P4, R6, R81, R4 ;  /* 0x0000005106517210 */ /* 0x000fe20007cde004 */
[----:B------:R-:W-:Y:S02]  /*1b60*/  IMAD.IADD R72, R24, 0x1, R7 ;  /* 0x0000000118487824 */ /* 0x000fe400078e0207 */
[----:B------:R-:W-:Y:S01]  /*1b70*/  IMAD.WIDE.U32 R78, R99, R67, RZ ;  /* 0x00000043634e7225 */ /* 0x000fe200078e00ff */
[----:B------:R-:W-:-:S03]  /*1b80*/  IADD3.X R73, PT, PT, RZ, RZ, RZ, P6, P4 ;  /* 0x000000ffff497210 */ /* 0x000fc600037e84ff */
[----:B------:R-:W-:-:S04]  /*1b90*/  IMAD.WIDE.U32 R6, R98, R66, RZ ;  /* 0x0000004262067225 */ /* 0x000fc800078e00ff */
[----:B------:R-:W-:Y:S02]  /*1ba0*/  IMAD.IADD R83, R13, 0x1, R25 ;  /* 0x000000010d537824 */ /* 0x000fe400078e0219 */
[----:B------:R-:W-:-:S03]  /*1bb0*/  IMAD.WIDE.U32 R8, R67, R67, RZ ;  /* 0x0000004343087225 */ /* 0x000fc600078e00ff */
[----:B------:R-:W-:Y:S01]  /*1bc0*/  IADD3 R83, P2, P3, R6, R83, R78 ;  /* 0x0000005306537210 */ /* 0x000fe20007b5e04e */
[----:B------:R-:W-:Y:S01]  /*1bd0*/  IMAD.IADD R74, R9, 0x1, R22 ;  /* 0x00000001094a7824 */ /* 0x000fe200078e0216 */
[----:B------:R-:W-:Y:S01]  /*1be0*/  LOP3.LUT R3, R8, 0xfffffffd, RZ, 0xc0, !PT ;  /* 0xfffffffd08037812 */ /* 0x000fe200078ec0ff */
[----:B------:R-:W-:Y:S01]  /*1bf0*/  IMAD.WIDE.U32 R16, R103, R67, RZ ;  /* 0x0000004367107225 */ /* 0x000fe200078e00ff */
[----:B------:R-:W-:-:S03]  /*1c00*/  SHF.R.U32.HI R91, RZ, 0x1f, R83 ;  /* 0x0000001fff5b7819 */ /* 0x000fc60000011653 */
[----:B------:R-:W-:-:S04]  /*1c10*/  IMAD.WIDE.U32 R8, R99, R98, RZ ;  /* 0x0000006263087225 */ /* 0x000fc800078e00ff */
[----:B------:R-:W-:Y:S02]  /*1c20*/  IMAD.IADD R14, R5, 0x1, R23 ;  /* 0x00000001050e7824 */ /* 0x000fe400078e0217 */
[----:B------:R-:W-:-:S04]  /*1c30*/  IMAD.WIDE.U32 R4, R102, R67, RZ ;  /* 0x0000004366047225 */ /* 0x000fc800078e00ff */
[----:B------:R-:W-:-:S04]  /*1c40*/  IMAD.WIDE.U32 R128, R103, R66, RZ ;  /* 0x0000004267807225 */ /* 0x000fc800078e00ff */
[----:B------:R-:W-:Y:S02]  /*1c50*/  IMAD.IADD R11, R17, 0x1, R20 ;  /* 0x00000001110b7824 */ /* 0x000fe400078e0214 */
[----:B------:R-:W-:Y:S01]  /*1c60*/  IMAD.IADD R69, R21, 0x1, R9 ;  /* 0x0000000115457824 */ /* 0x000fe200078e0209 */
[----:B------:R-:W-:Y:S01]  /*1c70*/  IADD3 R9, P5, PT, R91, R2, RZ ;  /* 0x000000025b097210 */ /* 0x000fe20007fbe0ff */
[----:B------:R-:W-:Y:S01]  /*1c80*/  IMAD.MOV.U32 R19, RZ, RZ, RZ ;  /* 0x000000ffff137224 */ /* 0x000fe200078e00ff */
[----:B------:R-:W-:Y:S01]  /*1c90*/  IADD3 R128, P0, P1, R128, R11, R4 ;  /* 0x0000000b80807210 */ /* 0x000fe2000791e004 */
[C---:B------:R-:W-:Y:S01]  /*1ca0*/  IMAD.SHL.U32 R17, R8.reuse, 0x2, RZ ;  /* 0x0000000208117824 */ /* 0x040fe200078e00ff */
[C---:B------:R-:W-:Y:S01]  /*1cb0*/  SHF.L.U64.HI R68, R8.reuse, 0x1, R69 ;  /* 0x0000000108447819 */ /* 0x040fe20000010245 */
[----:B------:R-:W-:Y:S01]  /*1cc0*/  IMAD.IADD R10, R5, 0x1, R19 ;  /* 0x00000001050a7824 */ /* 0x000fe200078e0213 */
[----:B------:R-:W-:Y:S01]  /*1cd0*/  SHF.R.U64 R11, R8, 0x1f, R69 ;  /* 0x0000001f080b7819 */ /* 0x000fe20000001245 */
[----:B------:R-:W-:Y:S01]  /*1ce0*/  IMAD.X R8, RZ, RZ, R81, P5 ;  /* 0x000000ffff087224 */ /* 0x000fe200028e0651 */
[----:B------:R-:W-:Y:S01]  /*1cf0*/  ISETP.GT.U32.AND P5, PT, R2, R9, PT ;  /* 0x000000090200720c */ /* 0x000fe20003fa4070 */
[----:B------:R-:W-:Y:S01]  /*1d00*/  IMAD.WIDE.U32 R4, R66, R67, RZ ;  /* 0x0000004342047225 */ /* 0x000fe200078e00ff */
[----:B------:R-:W-:-:S02]  /*1d10*/  LOP3.LUT R17, R17, 0xfffffffe, RZ, 0xc0, !PT ;  /* 0xfffffffe11117812 */ /* 0x000fc400078ec0ff */
[----:B------:R-:W-:Y:S01]  /*1d20*/  ISETP.GT.U32.AND.EX P5, PT, R81, R8, PT, P5 ;  /* 0x000000085100720c */ /* 0x000fe20003fa4150 */
[----:B------:R-:W-:Y:S01]  /*1d30*/  IMAD.SHL.U32 R85, R4, 0x2, RZ ;  /* 0x0000000204557824 */ /* 0x000fe200078e00ff */
[----:B------:R-:W-:Y:S01]  /*1d40*/  IADD3 R17, P4, PT, R17, R70, RZ ;  /* 0x0000004611117210 */ /* 0x000fe20007f9e0ff */
[----:B------:R-:W-:Y:S01]  /*1d50*/  IMAD.MOV.U32 R15, RZ, RZ, RZ ;  /* 0x000000ffff0f7224 */ /* 0x000fe200078e00ff */
[----:B------:R-:W-:Y:S01]  /*1d60*/  IADD3 R13, P6, PT, R9, R18, RZ ;  /* 0x00000012090d7210 */ /* 0x000fe20007fde0ff */
[----:B------:R-:W-:Y:S01]  /*1d70*/  IMAD.IADD R82, R20, 0x1, R129 ;  /* 0x0000000114527824 */ /* 0x000fe200078e0281 */
[----:B------:R-:W-:Y:S01]  /*1d80*/  SEL R6, R2, R9, P5 ;  /* 0x0000000902067207 */ /* 0x000fe20002800000 */
[----:B------:R-:W-:Y:S01]  /*1d90*/  IMAD.WIDE.U32 R14, R100, R66, R14 ;  /* 0x00000042640e7225 */ /* 0x000fe200078e000e */
[----:B------:R-:W-:Y:S02]  /*1da0*/  LOP3.LUT R85, R85, 0xfffffffe, RZ, 0xc0, !PT ;  /* 0xfffffffe55557812 */ /* 0x000fe400078ec0ff */
[----:B------:R-:W-:Y:S01]  /*1db0*/  IADD3.X R71, PT, PT, RZ, RZ, RZ, P0, P1 ;  /* 0x000000ffff477210 */ /* 0x000fe200007e24ff */
[----:B------:R-:W-:Y:S01]  /*1dc0*/  IMAD.IADD R126, R25, 0x1, R7 ;  /* 0x00000001197e7824 */ /* 0x000fe200078e0207 */
[----:B------:R-:W-:Y:S01]  /*1dd0*/  ISETP.GT.U32.AND P0, PT, R6, R13, PT ;  /* 0x0000000d0600720c */ /* 0x000fe20003f04070 */
[----:B------:R-:W-:Y:S01]  /*1de0*/  IMAD.X R6, R8, 0x1, R17, P6 ;  /* 0x0000000108067824 */ /* 0x000fe200030e0611 */
[----:B------:R-:W-:Y:S01]  /*1df0*/  IADD3 R85, P1, PT, R85, R74, RZ ;  /* 0x0000004a55557210 */ /* 0x000fe20007f3e0ff */
[----:B------:R-:W-:Y:S01]  /*1e00*/  IMAD.IADD R74, R23, 0x1, R15 ;  /* 0x00000001174a7824 */ /* 0x000fe200078e020f */
[----:B------:R-:W-:Y:S01]  /*1e10*/  SEL R9, R81, R8, P5 ;  /* 0x0000000851097207 */ /* 0x000fe20002800000 */
[----:B------:R-:W-:Y:S01]  /*1e20*/  IMAD.IADD R78, R79, 0x1, R21 ;  /* 0x000000014f4e7824 */ /* 0x000fe200078e0215 */
[----:B------:R-:W-:Y:S01]  /*1e30*/  IADD3 R18, P5, P6, R73, R14, R72 ;  /* 0x0000000e49127210 */ /* 0x000fe20007ebe048 */
[----:B------:R-:W-:Y:S01]  /*1e40*/  IMAD.WIDE.U32 R72, R100, R98, RZ ;  /* 0x0000006264487225 */ /* 0x000fe200078e00ff */
[----:B------:R-:W-:-:S02]  /*1e50*/  SHF.R.U32.HI R14, RZ, 0x1f, R69 ;  /* 0x0000001fff0e7819 */ /* 0x000fc40000011645 */
[----:B------:R-:W-:Y:S01]  /*1e60*/  LOP3.LUT R15, R68, 0x1, RZ, 0xc0, !PT ;  /* 0x00000001440f7812 */ /* 0x000fe200078ec0ff */
[----:B------:R-:W-:Y:S01]  /*1e70*/  IMAD.MOV.U32 R79, RZ, RZ, RZ ;  /* 0x000000ffff4f7224 */ /* 0x000fe200078e00ff */
[----:B------:R-:W0:Y:S01]  /*1e80*/  LDC.64 R68, c[0x3][0xe0] ;  /* 0x00c03800ff447b82 */ /* 0x000e220000000a00 */
[----:B------:R-:W-:Y:S01]  /*1e90*/  LOP3.LUT R8, R11, 0xfffffffe, RZ, 0xc0, !PT ;  /* 0xfffffffe0b087812 */ /* 0x000fe200078ec0ff */
[----:B------:R-:W-:Y:S01]  /*1ea0*/  IMAD.MOV.U32 R11, RZ, RZ, RZ ;  /* 0x000000ffff0b7224 */ /* 0x000fe200078e00ff */
[----:B------:R-:W-:Y:S01]  /*1eb0*/  ISETP.GT.U32.AND.EX P0, PT, R9, R6, PT, P0 ;  /* 0x000000060900720c */ /* 0x000fe20003f04100 */
[----:B------:R-:W-:Y:S01]  /*1ec0*/  IMAD.X R15, RZ, RZ, R15, P4 ;  /* 0x000000ffff0f7224 */ /* 0x000fe200020e060f */
[----:B------:R-:W-:Y:S01]  /*1ed0*/  LOP3.LUT R9, R14, 0x1, RZ, 0xc0, !PT ;  /* 0x000000010e097812 */ /* 0x000fe200078ec0ff */
[----:B------:R-:W-:Y:S01]  /*1ee0*/  IMAD.WIDE.U32 R10, R102, R66, R10 ;  /* 0x00000042660a7225 */ /* 0x000fe200078e000a */
[----:B------:R-:W-:Y:S02]  /*1ef0*/  IADD3.X R74, PT, PT, RZ, R74, RZ, P5, P6 ;  /* 0x0000004aff4a7210 */ /* 0x000fe40002fec4ff */
[----:B------:R-:W-:Y:S01]  /*1f00*/  SEL R17, RZ, 0x1, !P0 ;  /* 0x00000001ff117807 */ /* 0x000fe20004000000 */
[----:B------:R-:W-:Y:S01]  /*1f10*/  IMAD.WIDE.U32 R8, R99, R99, R8 ;  /* 0x0000006363087225 */ /* 0x000fe200078e0008 */
[----:B------:R-:W-:-:S02]  /*1f20*/  IADD3 R82, P5, P4, R71, R10, R82 ;  /* 0x0000000a47527210 */ /* 0x000fc40007cbe052 */
[----:B------:R-:W1:Y:S01]  /*1f30*/  LDC.64 R70, c[0x3][RZ] ;  /* 0x00c00000ff467b82 */ /* 0x000e620000000a00 */
[----:B------:R-:W-:Y:S01]  /*1f40*/  IMAD.IADD R86, R19, 0x1, R11 ;  /* 0x0000000113567824 */ /* 0x000fe200078e020b */
[----:B------:R-:W-:Y:S01]  /*1f50*/  IADD3 R88, P0, P6, R15, R8, R18 ;  /* 0x000000080f587210 */ /* 0x000fe20007e1e012 */
[----:B------:R-:W-:Y:S02]  /*1f60*/  IMAD.IADD R87, R21, 0x1, R9 ;  /* 0x0000000115577824 */ /* 0x000fe400078e0209 */
[C---:B------:R-:W-:Y:S01]  /*1f70*/  IMAD.WIDE.U32 R10, R101.reuse, R98, RZ ;  /* 0x00000062650a7225 */ /* 0x040fe200078e00ff */
[----:B------:R-:W-:Y:S02]  /*1f80*/  IADD3.X R86, PT, PT, RZ, R86, RZ, P5, P4 ;  /* 0x00000056ff567210 */ /* 0x000fe40002fe84ff */
[----:B------:R-:W-:Y:S01]  /*1f90*/  IADD3 R88, P4, P5, R18, R88, R17 ;  /* 0x0000005812587210 */ /* 0x000fe20007d9e011 */
[----:B------:R-:W-:Y:S01]  /*1fa0*/  IMAD.WIDE.U32 R14, R101, R99, RZ ;  /* 0x00000063650e7225 */ /* 0x000fe200078e00ff */
[----:B------:R-:W-:-:S03]  /*1fb0*/  IADD3.X R87, PT, PT, RZ, R87, R74, P0, P6 ;  /* 0x00000057ff577210 */ /* 0x000fc600007ec44a */
[----:B------:R-:W-:Y:S01]  /*1fc0*/  IMAD.IADD R89, R24, 0x1, R11 ;  /* 0x0000000118597824 */ /* 0x000fe200078e020b */
[----:B------:R-:W-:Y:S01]  /*1fd0*/  IADD3.X R87, PT, PT, R74, R87, RZ, P4, P5 ;  /* 0x000000574a577210 */ /* 0x000fe200027ea4ff */
[----:B0-----:R-:W-:Y:S01]  /*1fe0*/  IMAD R18, R85, R68, RZ ;  /* 0x0000004455127224 */ /* 0x001fe200078e02ff */
[----:B------:R-:W-:Y:S01]  /*1ff0*/  IADD3 R17, P5, PT, R17, R16, RZ ;  /* 0x0000001011117210 */ /* 0x000fe20007fbe0ff */
[----:B------:R-:W-:Y:S01]  /*2000*/  IMAD.IADD R8, R23, 0x1, R73 ;  /* 0x0000000117087824 */ /* 0x000fe200078e0249 */
[----:B------:R-:W-:Y:S01]  /*2010*/  IADD3 R89, P0, P6, R14, R89, R72 ;  /* 0x000000590e597210 */ /* 0x000fe20007e1e048 */
[----:B------:R-:W-:Y:S01]  /*2020*/  IMAD.MOV.U32 R9, RZ, RZ, RZ ;  /* 0x000000ffff097224 */ /* 0x000fe200078e00ff */
[----:B------:R-:W-:Y:S01]  /*2030*/  ISETP.GT.U32.AND P4, PT, R16, R17, PT ;  /* 0x000000111000720c */ /* 0x000fe20003f84070 */
[----:B------:R-:W-:Y:S01]  /*2040*/  IMAD.IADD R75, R24, 0x1, R15 ;  /* 0x00000001184b7824 */ /* 0x000fe200078e020f */
[----:B------:R-:W0:Y:S01]  /*2050*/  LDC.64 R72, c[0x3][0x8] ;  /* 0x00c00200ff487b82 */ /* 0x000e220000000a00 */
[----:B------:R-:W-:-:S04]  /*2060*/  IMAD.WIDE.U32 R14, R3, R68, RZ ;  /* 0x00000044030e7225 */ /* 0x000fc800078e00ff */
[----:B------:R-:W-:Y:S02]  /*2070*/  IMAD R93, R3, R69, R18 ;  /* 0x00000045035d7224 */ /* 0x000fe400078e0212 */
[----:B------:R-:W-:Y:S01]  /*2080*/  IMAD.X R77, RZ, RZ, R128, P5 ;  /* 0x000000ffff4d7224 */ /* 0x000fe200028e0680 */
[----:B------:R-:W-:Y:S01]  /*2090*/  IADD3 R92, P5, PT, R17, R10, RZ ;  /* 0x0000000a115c7210 */ /* 0x000fe20007fbe0ff */
[----:B------:R-:W-:-:S03]  /*20a0*/  IMAD.WIDE.U32 R8, R100, R99, R8 ;  /* 0x0000006364087225 */ /* 0x000fc600078e0008 */
[----:B------:R-:W-:Y:S01]  /*20b0*/  ISETP.GT.U32.AND.EX P4, PT, R128, R77, PT, P4 ;  /* 0x0000004d8000720c */ /* 0x000fe20003f84140 */
[----:B------:R-:W-:Y:S02]  /*20c0*/  IMAD.IADD R93, R15, 0x1, R93 ;  /* 0x000000010f5d7824 */ /* 0x000fe400078e025d */
[----:B------:R-:W-:Y:S01]  /*20d0*/  IMAD.X R11, R77, 0x1, R89, P5 ;  /* 0x000000014d0b7824 */ /* 0x000fe200028e0659 */
[----:B------:R-:W-:Y:S01]  /*20e0*/  IADD3 R18, P5, PT, R75, R8, RZ ;  /* 0x000000084b127210 */ /* 0x000fe20007fbe0ff */
[----:B-1----:R-:W-:Y:S01]  /*20f0*/  IMAD.WIDE.U32 R74, R93, R70, RZ ;  /* 0x000000465d4a7225 */ /* 0x002fe200078e00ff */
[----:B------:R-:W-:Y:S02]  /*2100*/  SEL R15, R16, R17, P4 ;  /* 0x00000011100f7207 */ /* 0x000fe40002000000 */
[----:B------:R-:W-:Y:S01]  /*2110*/  SEL R8, R128, R77, P4 ;  /* 0x0000004d80087207 */ /* 0x000fe20002000000 */
[----:B------:R-:W-:Y:S01]  /*2120*/  IMAD.X R125, R23, 0x1, R9, P5 ;  /* 0x00000001177d7824 */ /* 0x000fe200028e0609 */
[----:B------:R-:W-:Y:S01]  /*2130*/  ISETP.GT.U32.AND P4, PT, R15, R92, PT ;  /* 0x0000005c0f00720c */ /* 0x000fe20003f84070 */
[----:B------:R-:W-:Y:S01]  /*2140*/  IMAD.WIDE.U32 R74, P5, R14, R71, R74 ;  /* 0x000000470e4a7225 */ /* 0x000fe200078a004a */
[----:B------:R-:W-:-:S02]  /*2150*/  IADD3.X R17, PT, PT, RZ, RZ, RZ, P0, P6 ;  /* 0x000000ffff117210 */ /* 0x000fc400007ec4ff */
[----:B------:R-:W-:Y:S01]  /*2160*/  ISETP.GT.U32.AND.EX P4, PT, R8, R11, PT, P4 ;  /* 0x0000000b0800720c */ /* 0x000fe20003f84140 */
[----:B------:R-:W-:-:S04]  /*2170*/  IMAD.WIDE.U32 R76, R14, R70, RZ ;  /* 0x000000460e4c7225 */ /* 0x000fc800078e00ff */
[----:B------:R-:W-:Y:S01]  /*2180*/  IMAD.X R9, RZ, RZ, RZ, P5 ;  /* 0x000000ffff097224 */ /* 0x000fe200028e06ff */
[----:B------:R-:W-:Y:S01]  /*2190*/  IADD3 R74, P5, PT, R77, R74, RZ ;  /* 0x0000004a4d4a7210 */ /* 0x000fe20007fbe0ff */
[----:B------:R-:W-:Y:S01]  /*21a0*/  IMAD.MOV.U32 R8, RZ, RZ, R75 ;  /* 0x000000ffff087224 */ /* 0x000fe200078e004b */
[----:B------:R-:W-:Y:S01]  /*21b0*/  IADD3 RZ, P0, PT, R3, R76, RZ ;  /* 0x0000004c03ff7210 */ /* 0x000fe20007f1e0ff */
[----:B------:R-:W-:Y:S01]  /*21c0*/  IMAD.WIDE.U32 R78, R99, R66, R78 ;  /* 0x00000042634e7225 */ /* 0x000fe200078e004e */
[----:B------:R-:W-:Y:S01]  /*21d0*/  SEL R3, RZ, 0x1, !P4 ;  /* 0x00000001ff037807 */ /* 0x000fe20006000000 */
[----:B------:R-:W1:Y:S01]  /*21e0*/  LDC.64 R76, c[0x3][0x18] ;  /* 0x00c00600ff4c7b82 */ /* 0x000e620000000a00 */
[----:B------:R-:W-:Y:S01]  /*21f0*/  IADD3 R84, P4, P6, R17, R18, R82 ;  /* 0x0000001211547210 */ /* 0x000fe20007e9e052 */
[----:B------:R-:W-:Y:S01]  /*2200*/  IMAD.WIDE.U32.X R8, R93, R71, R8, P5 ;  /* 0x000000475d087225 */ /* 0x000fe200028e0408 */
[----:B------:R-:W-:Y:S02]  /*2210*/  IADD3.X RZ, P0, PT, R85, R74, RZ, P0, !PT ;  /* 0x0000004a55ff7210 */ /* 0x000fe4000071e4ff */
[----:B------:R-:W-:Y:S01]  /*2220*/  IADD3.X R90, PT, PT, RZ, R125, R86, P4, P6 ;  /* 0x0000007dff5a7210 */ /* 0x000fe200027ec456 */
[----:B------:R-:W-:Y:S01]  /*2230*/  IMAD.IADD R131, R21, 0x1, R79 ;  /* 0x0000000115837824 */ /* 0x000fe200078e024f */
[----:B------:R-:W-:Y:S01]  /*2240*/  IADD3 R84, P5, P6, R18, R84, R3 ;  /* 0x0000005412547210 */ /* 0x000fe20007ebe003 */
[----:B------:R-:W2:Y:S01]  /*2250*/  LDC.64 R74, c[0x3][0x10] ;  /* 0x00c00400ff4a7b82 */ /* 0x000ea20000000a00 */
[----:B------:R-:W-:Y:S01]  /*2260*/  IADD3 R130, P4, PT, R13, R2, RZ ;  /* 0x000000020d827210 */ /* 0x000fe20007f9e0ff */
[----:B0-----:R-:W-:Y:S01]  /*2270*/  IMAD.WIDE.U32 R2, R93, R72, RZ ;  /* 0x000000485d027225 */ /* 0x001fe200078e00ff */
[----:B------:R-:W-:-:S02]  /*2280*/  IADD3.X R15, P0, PT, RZ, R8, RZ, P0, !PT ;  /* 0x00000008ff0f7210 */ /* 0x000fc4000071e4ff */
[----:B------:R-:W-:Y:S01]  /*2290*/  IADD3.X R90, PT, PT, R125, R90, RZ, P5, P6 ;  /* 0x0000005a7d5a7210 */ /* 0x000fe20002fec4ff */
[----:B------:R-:W-:Y:S01]  /*22a0*/  IMAD.X R81, R6, 0x1, R81, P4 ;  /* 0x0000000106517824 */ /* 0x000fe200020e0651 */
[C---:B------:R-:W-:Y:S01]  /*22b0*/  SHF.L.U64.HI R18, R12.reuse, 0x1, R83 ;  /* 0x000000010c127819 */ /* 0x040fe20000010253 */
[----:B------:R-:W-:Y:S01]  /*22c0*/  IMAD.X R127, RZ, RZ, R9, P0 ;  /* 0x000000ffff7f7224 */ /* 0x000fe200000e0609 */
[----:B------:R-:W-:Y:S01]  /*22d0*/  LEA R83, P6, R12, R15, 0x1 ;  /* 0x0000000f0c537211 */ /* 0x000fe200078c08ff */
[----:B------:R-:W-:-:S03]  /*22e0*/  IMAD.WIDE.U32 R8, R14, R72, RZ ;  /* 0x000000480e087225 */ /* 0x000fc600078e00ff */
[----:B------:R-:W-:Y:S01]  /*22f0*/  IADD3.X R127, P0, PT, R127, R18, RZ, P6, !PT ;  /* 0x000000127f7f7210 */ /* 0x000fe2000371e4ff */
[----:B------:R-:W-:Y:S01]  /*2300*/  IMAD.WIDE.U32 R2, P5, R14, R73, R2 ;  /* 0x000000490e027225 */ /* 0x000fe200078a0002 */
[----:B------:R-:W-:-:S03]  /*2310*/  IADD3 R83, P4, PT, R83, R8, RZ ;  /* 0x0000000853537210 */ /* 0x000fc60007f9e0ff */
[----:B------:R-:W-:Y:S01]  /*2320*/  IMAD.X R7, RZ, RZ, RZ, P5 ;  /* 0x000000ffff077224 */ /* 0x000fe200028e06ff */
[----:B------:R-:W-:Y:S01]  /*2330*/  IADD3 R2, P6, PT, R9, R2, RZ ;  /* 0x0000000209027210 */ /* 0x000fe20007fde0ff */
[----:B------:R-:W-:Y:S01]  /*2340*/  IMAD.WIDE.U32 R8, R83, R68, RZ ;  /* 0x0000004453087225 */ /* 0x000fe200078e00ff */
[----:B------:R-:W-:Y:S02]  /*2350*/  ISETP.GE.U32.AND P5, PT, R130, R13, PT ;  /* 0x0000000d8200720c */ /* 0x000fe40003fa6070 */
[----:B------:R-:W-:Y:S01]  /*2360*/  IADD3.X R127, P4, PT, R127, R2, RZ, P4, !PT ;  /* 0x000000027f7f7210 */ /* 0x000fe2000279e4ff */
[----:B------:R-:W-:Y:S01]  /*2370*/  IMAD.MOV.U32 R18, RZ, RZ, RZ ;  /* 0x000000ffff127224 */ /* 0x000fe200078e00ff */
[----:B------:R-:W-:Y:S01]  /*2380*/  ISETP.GE.U32.AND.EX P5, PT, R81, R6, PT, P5 ;  /* 0x000000065100720c */ /* 0x000fe20003fa6150 */
[----:B------:R-:W-:Y:S01]  /*2390*/  IMAD.MOV.U32 R6, RZ, RZ, R3 ;  /* 0x000000ffff067224 */ /* 0x000fe200078e0003 */
[----:B------:R-:W-:Y:S01]  /*23a0*/  IADD3.X R13, PT, PT, RZ, RZ, RZ, P2, P3 ;  /* 0x000000ffff0d7210 */ /* 0x000fe200017e64ff */
[----:B------:R-:W-:-:S02]  /*23b0*/  IMAD R2, R127, R68, RZ ;  /* 0x000000447f027224 */ /* 0x000fc400078e02ff */
[----:B------:R-:W-:-:S04]  /*23c0*/  IMAD.WIDE.U32.X R6, R93, R73, R6, P6 ;  /* 0x000000495d067225 */ /* 0x000fc800030e0406 */
[----:B------:R-:W-:Y:S01]  /*23d0*/  IMAD R85, R83, R69, R2 ;  /* 0x0000004553557224 */ /* 0x000fe200078e0202 */
[----:B------:R-:W-:Y:S01]  /*23e0*/  IADD3.X R125, P0, P2, R6, RZ, RZ, P4, P0 ;  /* 0x000000ff067d7210 */ /* 0x000fe200022004ff */
[----:B------:R-:W-:Y:S02]  /*23f0*/  IMAD.IADD R15, R5, 0x1, R18 ;  /* 0x00000001050f7824 */ /* 0x000fe400078e0212 */
[----:B------:R-:W-:Y:S01]  /*2400*/  IMAD.IADD R85, R9, 0x1, R85 ;  /* 0x0000000109557824 */ /* 0x000fe200078e0255 */
[----:B------:R-:W-:Y:S02]  /*2410*/  SEL R9, RZ, 0x1, P5 ;  /* 0x00000001ff097807 */ /* 0x000fe40002800000 */
[C-C-:B------:R-:W-:Y:S01]  /*2420*/  SHF.L.U64.HI R12, R4.reuse, 0x1, R15.reuse ;  /* 0x00000001040c7819 */ /* 0x140fe2000001020f */
[----:B------:R-:W-:Y:S01]  /*2430*/  IMAD.WIDE.U32 R2, R85, R70, RZ ;  /* 0x0000004655027225 */ /* 0x000fe200078e00ff */
[----:B------:R-:W-:Y:S02]  /*2440*/  SHF.R.U64 R80, R4, 0x1f, R15 ;  /* 0x0000001f04507819 */ /* 0x000fe4000000120f */
[----:B------:R-:W-:Y:S01]  /*2450*/  IADD3 R126, P5, P4, R13, R78, R126 ;  /* 0x0000004e0d7e7210 */ /* 0x000fe20007cbe07e */
[----:B------:R-:W-:Y:S01]  /*2460*/  IMAD.WIDE.U32 R4, R8, R70, RZ ;  /* 0x0000004608047225 */ /* 0x000fe200078e00ff */
[----:B------:R-:W-:-:S02]  /*2470*/  IADD3.X R132, PT, PT, R7, RZ, RZ, P0, P2 ;  /* 0x000000ff07847210 */ /* 0x000fc400007e44ff */
[----:B------:R-:W-:Y:S01]  /*2480*/  IADD3 R13, P0, PT, R9, R92, RZ ;  /* 0x0000005c090d7210 */ /* 0x000fe20007f1e0ff */
[----:B------:R-:W-:Y:S01]  /*2490*/  IMAD.WIDE.U32 R2, P6, R8, R71, R2 ;  /* 0x0000004708027225 */ /* 0x000fe200078c0002 */
[----:B------:R-:W-:Y:S02]  /*24a0*/  IADD3 RZ, P2, PT, R83, R4, RZ ;  /* 0x0000000453ff7210 */ /* 0x000fe40007f5e0ff */
[----:B------:R-:W-:Y:S01]  /*24b0*/  LOP3.LUT R12, R12, 0x1, RZ, 0xc0, !PT ;  /* 0x000000010c0c7812 */ /* 0x000fe200078ec0ff */
[----:B------:R-:W-:Y:S01]  /*24c0*/  IMAD.X R78, RZ, RZ, R11, P0 ;  /* 0x000000ffff4e7224 */ /* 0x000fe200000e060b */
[----:B------:R-:W-:Y:S01]  /*24d0*/  IADD3 R4, P3, PT, R5, R2, RZ ;  /* 0x0000000205047210 */ /* 0x000fe20007f7e0ff */
[----:B------:R-:W-:Y:S01]  /*24e0*/  IMAD.X R7, RZ, RZ, RZ, P6 ;  /* 0x000000ffff077224 */ /* 0x000fe200030e06ff */
[----:B------:R-:W-:Y:S01]  /*24f0*/  ISETP.GT.U32.AND P0, PT, R92, R13, PT ;  /* 0x0000000d5c00720c */ /* 0x000fe20003f04070 */
[----:B------:R-:W-:Y:S01]  /*2500*/  IMAD.MOV.U32 R6, RZ, RZ, R3 ;  /* 0x000000ffff067224 */ /* 0x000fe200078e0003 */
[----:B------:R-:W-:Y:S01]  /*2510*/  IADD3 R83, P6, PT, R13, R10, RZ ;  /* 0x0000000a0d537210 */ /* 0x000fe20007fde0ff */
[----:B--2---:R-:W-:Y:S01]  /*2520*/  IMAD.WIDE.U32 R2, R93, R74, RZ ;  /* 0x0000004a5d027225 */ /* 0x004fe200078e00ff */
[----:B------:R-:W-:-:S02]  /*2530*/  ISETP.GT.U32.AND.EX P0, PT, R11, R78, PT, P0 ;  /* 0x0000004e0b00720c */ /* 0x000fc40003f04100 */
[----:B------:R-:W-:Y:S01]  /*2540*/  IADD3.X RZ, P2, PT, R127, R4, RZ, P2, !PT ;  /* 0x000000047fff7210 */ /* 0x000fe2000175e4ff */
[----:B------:R-:W-:Y:S01]  /*2550*/  IMAD.WIDE.U32.X R6, R85, R71, R6, P3 ;  /* 0x0000004755067225 */ /* 0x000fe200018e0406 */
[----:B------:R-:W-:Y:S02]  /*2560*/  IADD3 R125, P3, PT, R125, R130, RZ ;  /* 0x000000827d7d7210 */ /* 0x000fe40007f7e0ff */
[----:B------:R-:W-:Y:S01]  /*2570*/  SEL R92, R92, R13, P0 ;  /* 0x0000000d5c5c7207 */ /* 0x000fe20000000000 */
[----:B------:R-:W-:Y:S01]  /*2580*/  IMAD.X R89, R78, 0x1, R89, P6 ;  /* 0x000000014e597824 */ /* 0x000fe200030e0659 */
[----:B------:R-:W-:Y:S01]  /*2590*/  SEL R78, R11, R78, P0 ;  /* 0x0000004e0b4e7207 */ /* 0x000fe20000000000 */
[----:B------:R-:W-:Y:S01]  /*25a0*/  IMAD.WIDE.U32 R4, R14, R74, RZ ;  /* 0x0000004a0e047225 */ /* 0x000fe200078e00ff */
[----:B------:R-:W-:Y:S02]  /*25b0*/  IADD3.X R127, P2, PT, RZ, R6, RZ, P2, !PT ;  /* 0x00000006ff7f7210 */ /* 0x000fe4000175e4ff */
[----:B------:R-:W-:Y:S01]  /*25c0*/  IADD3.X R130, P0, PT, R132, R81, RZ, P3, !PT ;  /* 0x0000005184827210 */ /* 0x000fe20001f1e4ff */
[----:B------:R-:W-:Y:S01]  /*25d0*/  IMAD.WIDE.U32 R2, P3, R14, R75, R2 ;  /* 0x0000004b0e027225 */ /* 0x000fe20007860002 */
[----:B------:R-:W-:-:S03]  /*25e0*/  LOP3.LUT R80, R80, 0xfffffffe, RZ, 0xc0, !PT ;  /* 0xfffffffe50507812 */ /* 0x000fc600078ec0ff */
[----:B------:R-:W-:Y:S01]  /*25f0*/  IMAD.X R129, RZ, RZ, R7, P2 ;  /* 0x000000ffff817224 */ /* 0x000fe200010e0607 */
[----:B------:R-:W-:Y:S01]  /*2600*/  IADD3 R7, P2, PT, R5, R2, RZ ;  /* 0x0000000205077210 */ /* 0x000fe20007f5e0ff */
[----:B------:R-:W-:Y:S01]  /*2610*/  IMAD.X R13, RZ, RZ, RZ, P3 ;  /* 0x000000ffff0d7224 */ /* 0x000fe200018e06ff */
[----:B------:R-:W-:Y:S01]  /*2620*/  IADD3 R2, P3, PT, R125, R4, RZ ;  /* 0x000000047d027210 */ /* 0x000fe20007f7e0ff */
[----:B-1----:R-:W-:-:S03]  /*2630*/  IMAD.WIDE.U32 R10, R93, R76, RZ ;  /* 0x0000004c5d0a7225 */ /* 0x002fc600078e00ff */
[----:B------:R-:W-:Y:S01]  /*2640*/  IADD3.X R130, P3, PT, R130, R7, RZ, P3, !PT ;  /* 0x0000000782827210 */ /* 0x000fe20001f7e4ff */
[----:B------:R-:W-:Y:S02]  /*2650*/  IMAD.X R125, RZ, RZ, R12, P1 ;  /* 0x000000ffff7d7224 */ /* 0x000fe400008e060c */
[----:B------:R-:W-:-:S04]  /*2660*/  IMAD.WIDE.U32 R4, R85, R72, RZ ;  /* 0x0000004855047225 */ /* 0x000fc800078e00ff */
[----:B------:R-:W-:Y:S01]  /*2670*/  IMAD.MOV.U32 R12, RZ, RZ, R3 ;  /* 0x000000ffff0c7224 */ /* 0x000fe200078e0003 */
[----:B------:R-:W-:Y:S01]  /*2680*/  SHF.R.U32.HI R3, RZ, 0x1f, R15 ;  /* 0x0000001fff037819 */ /* 0x000fe2000001160f */
[----:B------:R-:W-:-:S03]  /*2690*/  IMAD.WIDE.U32 R10, P1, R14, R77, R10 ;  /* 0x0000004d0e0a7225 */ /* 0x000fc6000782000a */
[----:B------:R-:W-:Y:S01]  /*26a0*/  LOP3.LUT R81, R3, 0x1, RZ, 0xc0, !PT ;  /* 0x0000000103517812 */ /* 0x000fe200078ec0ff */
[----:B------:R-:W-:-:S04]  /*26b0*/  IMAD.WIDE.U32.X R12, R93, R75, R12, P2 ;  /* 0x0000004b5d0c7225 */ /* 0x000fc800010e040c */
[----:B------:R-:W-:-:S04]  /*26c0*/  IMAD.WIDE.U32 R4, P2, R8, R73, R4 ;  /* 0x0000004908047225 */ /* 0x000fc80007840004 */
[----:B------:R-:W-:-:S04]  /*26d0*/  IMAD.WIDE.U32 R6, R8, R72, RZ ;  /* 0x0000004808067225 */ /* 0x000fc800078e00ff */
[----:B------:R-:W-:Y:S01]  /*26e0*/  IMAD.X R15, RZ, RZ, RZ, P1 ;  /* 0x000000ffff0f7224 */ /* 0x000fe200008e06ff */
[----:B------:R-:W-:Y:S01]  /*26f0*/  IADD3 R127, P1, PT, R127, R2, RZ ;  /* 0x000000027f7f7210 */ /* 0x000fe20007f3e0ff */
[----:B------:R-:W-:Y:S01]  /*2700*/  IMAD.X R3, RZ, RZ, RZ, P2 ;  /* 0x000000ffff037224 */ /* 0x000fe200010e06ff */
[----:B------:R-:W-:Y:S01]  /*2710*/  IADD3 R4, P6, PT, R7, R4, RZ ;  /* 0x0000000407047210 */ /* 0x000fe20007fde0ff */
[----:B------:R-:W-:Y:S01]  /*2720*/  IMAD.WIDE.U32 R80, R66, R66, R80 ;  /* 0x0000004242507225 */ /* 0x000fe200078e0050 */
[----:B------:R-:W-:Y:S02]  /*2730*/  IADD3 R127, P2, PT, R127, R6, RZ ;  /* 0x000000067f7f7210 */ /* 0x000fe40007f5e0ff */
[----:B------:R-:W-:Y:S01]  /*2740*/  IADD3.X R129, P1, PT, R129, R130, RZ, P1, !PT ;  /* 0x0000008281817210 */ /* 0x000fe20000f3e4ff */
[----:B------:R-:W-:Y:S01]  /*2750*/  IMAD.MOV.U32 R2, RZ, RZ, R5 ;  /* 0x000000ffff027224 */ /* 0x000fe200078e0005 */
[----:B------:R-:W-:Y:S02]  /*2760*/  IADD3.X R7, P3, P0, R12, RZ, RZ, P3, P0 ;  /* 0x000000ff0c077210 */ /* 0x000fe400018604ff */
[----:B------:R-:W-:Y:S01]  /*2770*/  IADD3.X R129, P2, PT, R129, R4, RZ, P2, !PT ;  /* 0x0000000481817210 */ /* 0x000fe2000175e4ff */
[----:B------:R-:W-:Y:S01]  /*2780*/  IMAD.WIDE.U32.X R2, R85, R73, R2, P6 ;  /* 0x0000004955027225 */ /* 0x000fe200030e0402 */
[----:B------:R-:W-:-:S02]  /*2790*/  IADD3 R79, P6, PT, R125, R80, RZ ;  /* 0x000000507d4f7210 */ /* 0x000fc40007fde0ff */
[----:B------:R-:W-:Y:S01]  /*27a0*/  IADD3.X R13, PT, PT, R13, RZ, RZ, P3, P0 ;  /* 0x000000ff0d0d7210 */ /* 0x000fe20001fe04ff */
[----:B------:R-:W-:Y:S01]  /*27b0*/  IMAD.WIDE.U32 R4, R14, R76, RZ ;  /* 0x0000004c0e047225 */ /* 0x000fe200078e00ff */
[----:B------:R-:W-:-:S03]  /*27c0*/  IADD3.X R80, P1, P2, R2, RZ, RZ, P2, P1 ;  /* 0x000000ff02507210 */ /* 0x000fc600012224ff */
[----:B------:R-:W-:Y:S01]  /*27d0*/  IMAD.X R125, R18, 0x1, R81, P6 ;  /* 0x00000001127d7824 */ /* 0x000fe200030e0651 */
[----:B------:R-:W-:Y:S01]  /*27e0*/  IADD3 R16, P6, PT, R83, R16, RZ ;  /* 0x0000001053107210 */ /* 0x000fe20007fde0ff */
[----:B------:R-:W-:Y:S01]  /*27f0*/  IMAD R12, R129, R68, RZ ;  /* 0x00000044810c7224 */ /* 0x000fe200078e02ff */
[----:B------:R-:W-:Y:S01]  /*2800*/  IADD3.X R132, PT, PT, R3, RZ, RZ, P1, P2 ;  /* 0x000000ff03847210 */ /* 0x000fe20000fe44ff */
[----:B------:R-:W-:Y:S01]  /*2810*/  IMAD.MOV.U32 R14, RZ, RZ, R11 ;  /* 0x000000ffff0e7224 */ /* 0x000fe200078e000b */
[----:B------:R-:W-:Y:S01]  /*2820*/  IADD3 R81, P1, PT, R7, R16, RZ ;  /* 0x0000001007517210 */ /* 0x000fe20007f3e0ff */
[----:B------:R-:W-:Y:S01]  /*2830*/  IMAD.X R128, R89, 0x1, R128, P6 ;  /* 0x0000000159807824 */ /* 0x000fe200030e0680 */
[----:B------:R-:W-:Y:S01]  /*2840*/  IADD3 R133, P0, PT, R5, R10, RZ ;  /* 0x0000000a05857210 */ /* 0x000fe20007f1e0ff */
[----:B------:R-:W-:Y:S01]  /*2850*/  IMAD.WIDE.U32 R6, R85, R74, RZ ;  /* 0x0000004a55067225 */ /* 0x000fe200078e00ff */
[----:B------:R-:W-:Y:S02]  /*2860*/  IADD3 R81, P2, PT, R81, R4, RZ ;  /* 0x0000000451517210 */ /* 0x000fe40007f5e0ff */
[----:B------:R-:W-:Y:S01]  /*2870*/  IADD3.X R10, P1, PT, R13, R128, RZ, P1, !PT ;  /* 0x000000800d0a7210 */ /* 0x000fe20000f3e4ff */
[----:B------:R-:W-:-:S04]  /*2880*/  IMAD.WIDE.U32 R2, R127, R68, RZ ;  /* 0x000000447f027225 */ /* 0x000fc800078e00ff */
[----:B------:R-:W-:Y:S02]  /*2890*/  IMAD R11, R127, R69, R12 ;  /* 0x000000457f0b7224 */ /* 0x000fe400078e020c */
[----:B------:R-:W-:Y:S01]  /*28a0*/  IMAD.WIDE.U32.X R14, R93, R77, R14, P0 ;  /* 0x0000004d5d0e7225 */ /* 0x000fe200000e040e */
[----:B------:R-:W-:Y:S02]  /*28b0*/  IADD3.X R93, P2, PT, R10, R133, RZ, P2, !PT ;  /* 0x000000850a5d7210 */ /* 0x000fe4000175e4ff */
[----:B------:R-:W-:Y:S01]  /*28c0*/  IADD3 R81, P0, PT, R80, R81, RZ ;  /* 0x0000005150517210 */ /* 0x000fe20007f1e0ff */
[----:B------:R-:W-:Y:S01]  /*28d0*/  IMAD.WIDE.U32 R4, P3, R8, R75, R6 ;  /* 0x0000004b08047225 */ /* 0x000fe20007860006 */
[----:B------:R-:W-:Y:S02]  /*28e0*/  IADD3.X R14, P1, P2, R14, RZ, RZ, P2, P1 ;  /* 0x000000ff0e0e7210 */ /* 0x000fe400012224ff */
[----:B------:R-:W-:Y:S01]  /*28f0*/  IADD3.X R132, P0, PT, R132, R93, RZ, P0, !PT ;  /* 0x0000005d84847210 */ /* 0x000fe2000071e4ff */
[----:B------:R-:W-:Y:S01]  /*2900*/  IMAD.WIDE.U32 R12, R8, R74, RZ ;  /* 0x0000004a080c7225 */ /* 0x000fe200078e00ff */
[----:B------:R-:W-:-:S02]  /*2910*/  IADD3.X R134, PT, PT, R15, RZ, RZ, P1, P2 ;  /* 0x000000ff0f867210 */ /* 0x000fc40000fe44ff */
[----:B------:R-:W-:Y:S01]  /*2920*/  IADD3.X R93, PT, PT, RZ, R131, RZ, P5, P4 ;  /* 0x00000083ff5d7210 */ /* 0x000fe20002fe84ff */
[----:B------:R-:W-:Y:S01]  /*2930*/  IMAD.IADD R3, R3, 0x1, R11 ;  /* 0x0000000103037824 */ /* 0x000fe200078e020b */
[----:B------:R-:W-:Y:S01]  /*2940*/  IADD3 R130, P2, PT, R81, R12, RZ ;  /* 0x0000000c51827210 */ /* 0x000fe20007f5e0ff */
[----:B------:R-:W-:Y:S01]  /*2950*/  IMAD.X R11, RZ, RZ, RZ, P3 ;  /* 0x000000ffff0b7224 */ /* 0x000fe200018e06ff */
[----:B------:R-:W-:Y:S01]  /*2960*/  IADD3 R133, P3, PT, R13, R4, RZ ;  /* 0x000000040d857210 */ /* 0x000fe20007f7e0ff */
[----:B------:R-:W-:-:S03]  /*2970*/  IMAD.WIDE.U32 R6, R3, R70, RZ ;  /* 0x0000004603067225 */ /* 0x000fc600078e00ff */
[----:B------:R-:W-:Y:S01]  /*2980*/  IADD3.X R132, P2, PT, R132, R133, RZ, P2, !PT ;  /* 0x0000008584847210 */ /* 0x000fe2000175e4ff */
[----:B------:R-:W-:Y:S02]  /*2990*/  IMAD.MOV.U32 R10, RZ, RZ, R5 ;  /* 0x000000ffff0a7224 */ /* 0x000fe400078e0005 */
[----:B------:R-:W-:-:S04]  /*29a0*/  IMAD.WIDE.U32 R4, R85, R76, RZ ;  /* 0x0000004c55047225 */ /* 0x000fc800078e00ff */
[----:B------:R-:W-:-:S04]  /*29b0*/  IMAD.WIDE.U32 R12, R2, R70, RZ ;  /* 0x00000046020c7225 */ /* 0x000fc800078e00ff */
[----:B------:R-:W-:Y:S01]  /*29c0*/  IMAD.WIDE.U32 R6, P6, R2, R71, R6 ;  /* 0x0000004702067225 */ /* 0x000fe200078c0006 */
[----:B------:R-:W-:-:S03]  /*29d0*/  IADD3 RZ, P1, PT, R127, R12, RZ ;  /* 0x0000000c7fff7210 */ /* 0x000fc60007f3e0ff */
[----:B------:R-:W-:Y:S01]  /*29e0*/  IMAD.WIDE.U32.X R10, R85, R75, R10, P3 ;  /* 0x0000004b550a7225 */ /* 0x000fe200018e040a */
[----:B------:R-:W-:-:S03]  /*29f0*/  IADD3 R12, P5, PT, R13, R6, RZ ;  /* 0x000000060d0c7210 */ /* 0x000fc60007fbe0ff */
[----:B------:R-:W-:Y:S01]  /*2a00*/  IMAD.X R15, RZ, RZ, RZ, P6 ;  /* 0x000000ffff0f7224 */ /* 0x000fe200030e06ff */
[----:B------:R-:W-:Y:S01]  /*2a10*/  IADD3.X R127, P0, P6, R10, RZ, RZ, P2, P0 ;  /* 0x000000ff0a7f7210 */ /* 0x000fe200016004ff */
[----:B------:R-:W-:Y:S01]  /*2a20*/  IMAD.WIDE.U32 R4, P4, R8, R77, R4 ;  /* 0x0000004d08047225 */ /* 0x000fe20007880004 */
[----:B------:R-:W-:Y:S02]  /*2a30*/  IADD3 R10, P2, PT, R14, R79, RZ ;  /* 0x0000004f0e0a7210 */ /* 0x000fe40007f5e0ff */
[----:B------:R-:W-:Y:S01]  /*2a40*/  IADD3.X R11, PT, PT, R11, RZ, RZ, P0, P6 ;  /* 0x000000ff0b0b7210 */ /* 0x000fe200007ec4ff */
[----:B------:R-:W-:Y:S01]  /*2a50*/  IMAD.X R13, RZ, RZ, RZ, P4 ;  /* 0x000000ffff0d7224 */ /* 0x000fe200020e06ff */
[----:B------:R-:W-:Y:S01]  /*2a60*/  IADD3 R91, P4, P3, R91, R126, R126 ;  /* 0x0000007e5b5b7210 */ /* 0x000fe20007b9e07e */
[----:B------:R-:W-:Y:S01]  /*2a70*/  IMAD.WIDE.U32 R80, R8, R76, RZ ;  /* 0x0000004c08507225 */ /* 0x000fe200078e00ff */
[----:B------:R-:W-:-:S03]  /*2a80*/  IADD3.X RZ, P1, PT, R129, R12, RZ, P1, !PT ;  /* 0x0000000c81ff7210 */ /* 0x000fc60000f3e4ff */
[----:B------:R-:W-:Y:S01]  /*2a90*/  IMAD.MOV.U32 R14, RZ, RZ, R7 ;  /* 0x000000ffff0e7224 */ /* 0x000fe200078e0007 */
[----:B------:R-:W-:Y:S01]  /*2aa0*/  IADD3 R7, P0, PT, R127, R10, RZ ;  /* 0x0000000a7f077210 */ /* 0x000fe20007f1e0ff */
[----:B------:R-:W-:Y:S01]  /*2ab0*/  IMAD.X R126, R134, 0x1, R125, P2 ;  /* 0x00000001867e7824 */ /* 0x000fe200010e067d */
[----:B------:R-:W-:Y:S01]  /*2ac0*/  IADD3 R81, P2, PT, R81, R4, RZ ;  /* 0x0000000451517210 */ /* 0x000fe20007f5e0ff */
[----:B------:R-:W-:Y:S01]  /*2ad0*/  IMAD.WIDE.U32.X R14, R3, R71, R14, P5 ;  /* 0x00000047030e7225 */ /* 0x000fe200028e040e */
[----:B------:R-:W-:Y:S02]  /*2ae0*/  IADD3 R80, P6, PT, R7, R80, RZ ;  /* 0x0000005007507210 */ /* 0x000fe40007fde0ff */
[----:B------:R-:W-:Y:S01]  /*2af0*/  IADD3.X R6, P0, PT, R11, R126, RZ, P0, !PT ;  /* 0x0000007e0b067210 */ /* 0x000fe2000071e4ff */
[----:B------:R-:W-:Y:S01]  /*2b00*/  IMAD.MOV.U32 R12, RZ, RZ, R5 ;  /* 0x000000ffff0c7224 */ /* 0x000fe200078e0005 */
[----:B------:R-:W-:Y:S01]  /*2b10*/  IADD3.X R11, P1, PT, RZ, R14, RZ, P1, !PT ;  /* 0x0000000eff0b7210 */ /* 0x000fe20000f3e4ff */
[----:B------:R-:W-:-:S04]  /*2b20*/  IMAD.WIDE.U32 R4, R3, R72, RZ ;  /* 0x0000004803047225 */ /* 0x000fc800078e00ff */
[----:B------:R-:W-:Y:S01]  /*2b30*/  IMAD.WIDE.U32.X R12, R85, R77, R12, P2 ;  /* 0x0000004d550c7225 */ /* 0x000fe200010e040c */
[----:B------:R-:W-:Y:S02]  /*2b40*/  IADD3.X R85, P6, PT, R6, R81, RZ, P6, !PT ;  /* 0x0000005106557210 */ /* 0x000fe400037de4ff */
[----:B------:R-:W-:Y:S01]  /*2b50*/  ISETP.GT.U32.AND P2, PT, R92, R83, PT ;  /* 0x000000535c00720c */ /* 0x000fe20003f44070 */
[----:B------:R-:W-:Y:S01]  /*2b60*/  IMAD.WIDE.U32 R6, R2, R72, RZ ;  /* 0x0000004802067225 */ /* 0x000fe200078e00ff */
[----:B------:R-:W-:Y:S02]  /*2b70*/  IADD3.X R14, P0, P6, R12, RZ, RZ, P6, P0 ;  /* 0x000000ff0c0e7210 */ /* 0x000fe400036004ff */
[----:B------:R-:W-:Y:S01]  /*2b80*/  ISETP.GT.U32.AND.EX P2, PT, R78, R89, PT, P2 ;  /* 0x000000594e00720c */ /* 0x000fe20003f44120 */
[----:B------:R-:W-:Y:S01]  /*2b90*/  IMAD.WIDE.U32 R4, P5, R2, R73, R4 ;  /* 0x0000004902047225 */ /* 0x000fe200078a0004 */
[----:B------:R-:W-:Y:S02]  /*2ba0*/  IADD3.X R78, PT, PT, R13, RZ, RZ, P0, P6 ;  /* 0x000000ff0d4e7210 */ /* 0x000fe400007ec4ff */
[----:B------:R-:W-:Y:S01]  /*2bb0*/  SEL R81, RZ, 0x1, !P2 ;  /* 0x00000001ff517807 */ /* 0x000fe20005000000 */
[----:B------:R-:W-:Y:S01]  /*2bc0*/  IMAD.X R127, RZ, RZ, R15, P1 ;  /* 0x000000ffff7f7224 */ /* 0x000fe200008e060f */
[----:B------:R-:W-:-:S02]  /*2bd0*/  IADD3 R15, P1, PT, R11, R130, RZ ;  /* 0x000000820b0f7210 */ /* 0x000fc40007f3e0ff */
[----:B------:R-:W-:Y:S01]  /*2be0*/  IADD3 R4, P6, PT, R7, R4, RZ ;  /* 0x0000000407047210 */ /* 0x000fe20007fde0ff */
[----:B------:R-:W-:Y:S01]  /*2bf0*/  IMAD.X R7, RZ, RZ, RZ, P5 ;  /* 0x000000ffff077224 */ /* 0x000fe200028e06ff */
[----:B------:R-:W-:Y:S01]  /*2c00*/  IADD3 R15, P0, PT, R15, R6, RZ ;  /* 0x000000060f0f7210 */ /* 0x000fe20007f1e0ff */
[----:B------:R-:W-:Y:S01]  /*2c10*/  IMAD.MOV.U32 R6, RZ, RZ, R5 ;  /* 0x000000ffff067224 */ /* 0x000fe200078e0005 */
[----:B------:R-:W-:Y:S02]  /*2c20*/  IADD3.X R127, P1, PT, R127, R132, RZ, P1, !PT ;  /* 0x000000847f7f7210 */ /* 0x000fe40000f3e4ff */
[----:B------:R-:W-:Y:S01]  /*2c30*/  ISETP.GE.U32.AND P2, PT, R16, R83, PT ;  /* 0x000000531000720c */ /* 0x000fe20003f46070 */
[----:B------:R-:W-:Y:S01]  /*2c40*/  IMAD.WIDE.U32.X R6, R3, R73, R6, P6 ;  /* 0x0000004903067225 */ /* 0x000fe200030e0406 */
[----:B------:R-:W-:Y:S02]  /*2c50*/  IADD3.X R127, P0, PT, R127, R4, RZ, P0, !PT ;  /* 0x000000047f7f7210 */ /* 0x000fe4000071e4ff */
[----:B------:R-:W-:Y:S01]  /*2c60*/  IADD3 R88, P5, PT, R88, R9, RZ ;  /* 0x0000000958587210 */ /* 0x000fe20007fbe0ff */
[----:B------:R-:W-:Y:S01]  /*2c70*/  IMAD.WIDE.U32 R4, R3, R74, RZ ;  /* 0x0000004a03047225 */ /* 0x000fe200078e00ff */
[----:B------:R-:W-:-:S02]  /*2c80*/  IADD3.X R83, P0, P6, R6, RZ, RZ, P0, P1 ;  /* 0x000000ff06537210 */ /* 0x000fc400006024ff */
[----:B------:R-:W-:Y:S01]  /*2c90*/  IADD3.X R16, PT, PT, RZ, R93, R93, P4, P3 ;  /* 0x0000005dff107210 */ /* 0x000fe200027e645d */
[----:B------:R-:W-:Y:S01]  /*2ca0*/  IMAD R12, R127, R68, RZ ;  /* 0x000000447f0c7224 */ /* 0x000fe200078e02ff */
[----:B------:R-:W-:Y:S01]  /*2cb0*/  IADD3 R81, P4, P3, R81, R84, R17 ;  /* 0x0000005451517210 */ /* 0x000fe20007b9e011 */
[----:B------:R-:W-:Y:S01]  /*2cc0*/  IMAD.WIDE.U32 R8, R15, R68, RZ ;  /* 0x000000440f087225 */ /* 0x000fe200078e00ff */
[----:B------:R-:W-:Y:S02]  /*2cd0*/  IADD3.X R84, PT, PT, R7, RZ, RZ, P0, P6 ;  /* 0x000000ff07547210 */ /* 0x000fe400007ec4ff */
[----:B------:R-:W-:Y:S01]  /*2ce0*/  ISETP.GE.U32.AND P0, PT, R10, R79, PT ;  /* 0x0000004f0a00720c */ /* 0x000fe20003f06070 */
[----:B------:R-:W-:Y:S01]  /*2cf0*/  IMAD R13, R15, R69, R12 ;  /* 0x000000450f0d7224 */ /* 0x000fe200078e020c */
[----:B------:R-:W-:Y:S01]  /*2d00*/  IADD3.X R17, PT, PT, RZ, R90, RZ, P4, P3 ;  /* 0x0000005aff117210 */ /* 0x000fe200027e64ff */
[----:B------:R-:W-:Y:S01]  /*2d10*/  IMAD.WIDE.U32 R4, P1, R2, R75, R4 ;  /* 0x0000004b02047225 */ /* 0x000fe20007820004 */
[----:B------:R-:W-:-:S02]  /*2d20*/  ISETP.GE.U32.AND.EX P0, PT, R126, R125, PT, P0 ;  /* 0x0000007d7e00720c */ /* 0x000fc40003f06100 */
[----:B------:R-:W-:Y:S01]  /*2d30*/  ISETP.GE.U32.AND.EX P2, PT, R128, R89, PT, P2 ;  /* 0x000000598000720c */ /* 0x000fe20003f46120 */
[----:B------:R-:W-:Y:S02]  /*2d40*/  IMAD.IADD R79, R9, 0x1, R13 ;  /* 0x00000001094f7824 */ /* 0x000fe400078e020d */
[----:B------:R-:W-:-:S04]  /*2d50*/  IMAD.WIDE.U32 R10, R2, R74, RZ ;  /* 0x0000004a020a7225 */ /* 0x000fc800078e00ff */
[----:B------:R-:W-:-:S04]  /*2d60*/  IMAD.WIDE.U32 R12, R79, R70, RZ ;  /* 0x000000464f0c7225 */ /* 0x000fc800078e00ff */
[----:B------:R-:W-:Y:S01]  /*2d70*/  IMAD.X R7, RZ, RZ, RZ, P1 ;  /* 0x000000ffff077224 */ /* 0x000fe200008e06ff */
[----:B------:R-:W-:Y:S01]  /*2d80*/  IADD3 R83, P1, PT, R83, R80, RZ ;  /* 0x0000005053537210 */ /* 0x000fe20007f3e0ff */
[----:B------:R-:W-:Y:S01]  /*2d90*/  IMAD.MOV.U32 R6, RZ, RZ, R5 ;  /* 0x000000ffff067224 */ /* 0x000fe200078e0005 */
[----:B------:R-:W-:Y:S01]  /*2da0*/  IADD3 R80, P4, PT, R11, R4, RZ ;  /* 0x000000040b507210 */ /* 0x000fe20007f9e0ff */
[----:B------:R-:W-:Y:S01]  /*2db0*/  IMAD.WIDE.U32 R4, R8, R70, RZ ;  /* 0x0000004608047225 */ /* 0x000fe200078e00ff */
[----:B------:R-:W-:Y:S02]  /*2dc0*/  IADD3 R83, P3, PT, R83, R10, RZ ;  /* 0x0000000a53537210 */ /* 0x000fe40007f7e0ff */
[----:B------:R-:W-:Y:S01]  /*2dd0*/  IADD3.X R85, P1, PT, R84, R85, RZ, P1, !PT ;  /* 0x0000005554557210 */ /* 0x000fe20000f3e4ff */
[----:B------:R-:W-:Y:S01]  /*2de0*/  IMAD.WIDE.U32 R12, P6, R8, R71, R12 ;  /* 0x00000047080c7225 */ /* 0x000fe200078c000c */
[----:B------:R-:W-:Y:S02]  /*2df0*/  SEL R10, RZ, 0x1, P0 ;  /* 0x00000001ff0a7807 */ /* 0x000fe40000000000 */
[----:B------:R-:W-:Y:S01]  /*2e00*/  IADD3.X R85, P3, PT, R85, R80, RZ, P3, !PT ;  /* 0x0000005055557210 */ /* 0x000fe20001f7e4ff */
[----:B------:R-:W-:Y:S01]  /*2e10*/  IMAD.WIDE.U32.X R6, R3, R75, R6, P4 ;  /* 0x0000004b03067225 */ /* 0x000fe200020e0406 */
[----:B------:R-:W-:-:S02]  /*2e20*/  IADD3 RZ, P4, PT, R15, R4, RZ ;  /* 0x000000040fff7210 */ /* 0x000fc40007f9e0ff */
[----:B------:R-:W-:Y:S01]  /*2e30*/  IADD3 R4, P0, PT, R5, R12, RZ ;  /* 0x0000000c05047210 */ /* 0x000fe20007f1e0ff */
[----:B------:R-:W-:Y:S01]  /*2e40*/  IMAD.X R5, RZ, RZ, RZ, P6 ;  /* 0x000000ffff057224 */ /* 0x000fe200030e06ff */
[----:B------:R-:W-:Y:S01]  /*2e50*/  IADD3 R93, P6, PT, R10, R91, RZ ;  /* 0x0000005b0a5d7210 */ /* 0x000fe20007fde0ff */
[----:B------:R-:W-:Y:S01]  /*2e60*/  IMAD.WIDE.U32 R10, R3, R76, RZ ;  /* 0x0000004c030a7225 */ /* 0x000fe200078e00ff */
[----:B------:R-:W-:Y:S02]  /*2e70*/  IADD3.X R9, P1, P3, R6, RZ, RZ, P3, P1 ;  /* 0x000000ff06097210 */ /* 0x000fe40001b224ff */
[----:B------:R-:W-:Y:S01]  /*2e80*/  IADD3.X RZ, P4, PT, R127, R4, RZ, P4, !PT ;  /* 0x000000047fff7210 */ /* 0x000fe2000279e4ff */
[----:B------:R-:W-:Y:S01]  /*2e90*/  IMAD.MOV.U32 R4, RZ, RZ, R13 ;  /* 0x000000ffff047224 */ /* 0x000fe200078e000d */
[----:B------:R-:W-:Y:S01]  /*2ea0*/  IADD3.X R80, PT, PT, R7, RZ, RZ, P1, P3 ;  /* 0x000000ff07507210 */ /* 0x000fe20000fe64ff */
[----:B------:R-:W-:Y:S01]  /*2eb0*/  IMAD.WIDE.U32 R10, P3, R2, R77, R10 ;  /* 0x0000004d020a7225 */ /* 0x000fe2000786000a */
[----:B------:R-:W-:-:S03]  /*2ec0*/  ISETP.GE.U32.AND P1, PT, R93, R91, PT ;  /* 0x0000005b5d00720c */ /* 0x000fc60003f26070 */
[----:B------:R-:W-:-:S04]  /*2ed0*/  IMAD.WIDE.U32 R6, R2, R76, RZ ;  /* 0x0000004c02067225 */ /* 0x000fc800078e00ff */
[----:B------:R-:W-:Y:S01]  /*2ee0*/  IMAD.WIDE.U32.X R12, R79, R71, R4, P0 ;  /* 0x000000474f0c7225 */ /* 0x000fe200000e0404 */
[----:B------:R-:W-:-:S03]  /*2ef0*/  IADD3 R90, P0, PT, R7, R10, RZ ;  /* 0x0000000a075a7210 */ /* 0x000fc60007f1e0ff */
[----:B------:R-:W-:Y:S01]  /*2f00*/  IMAD.X R91, RZ, RZ, R16, P6 ;  /* 0x000000ffff5b7224 */ /* 0x000fe200030e0610 */
[----:B------:R-:W-:Y:S01]  /*2f10*/  IADD3 R84, P6, PT, R14, R93, RZ ;  /* 0x0000005d0e547210 */ /* 0x000fe20007fde0ff */
[----:B------:R-:W-:Y:S01]  /*2f20*/  IMAD.X R15, RZ, RZ, RZ, P3 ;  /* 0x000000ffff0f7224 */ /* 0x000fe200018e06ff */
[----:B------:R-:W-:Y:S01]  /*2f30*/  IADD3.X R2, P4, PT, RZ, R12, RZ, P4, !PT ;  /* 0x0000000cff027210 */ /* 0x000fe2000279e4ff */
[----:B------:R-:W-:Y:S01]  /*2f40*/  IMAD.WIDE.U32 R4, R79, R72, RZ ;  /* 0x000000484f047225 */ /* 0x000fe200078e00ff */
[----:B------:R-:W-:-:S03]  /*2f50*/  IADD3 R7, P3, PT, R9, R84, RZ ;  /* 0x0000005409077210 */ /* 0x000fc60007f7e0ff */
[----:B------:R-:W-:Y:S02]  /*2f60*/  IMAD.MOV.U32 R14, RZ, RZ, R11 ;  /* 0x000000ffff0e7224 */ /* 0x000fe400078e000b */
[----:B------:R-:W-:Y:S01]  /*2f70*/  IMAD.X R89, R78, 0x1, R91, P6 ;  /* 0x000000014e597824 */ /* 0x000fe200030e065b */
[----:B------:R-:W-:Y:S01]  /*2f80*/  SEL R78, RZ, 0x1, P2 ;  /* 0x00000001ff4e7807 */ /* 0x000fe20001000000 */
[----:B------:R-:W-:Y:S01]  /*2f90*/  IMAD.WIDE.U32.X R14, R3, R77, R14, P0 ;  /* 0x0000004d030e7225 */ /* 0x000fe200000e040e */
[----:B------:R-:W-:Y:S02]  /*2fa0*/  IADD3 R12, P0, PT, R7, R6, RZ ;  /* 0x00000006070c7210 */ /* 0x000fe40007f1e0ff */
[----:B------:R-:W-:Y:S01]  /*2fb0*/  IADD3.X R9, P3, PT, R80, R89, RZ, P3, !PT ;  /* 0x0000005950097210 */ /* 0x000fe20001f7e4ff */
[----:B------:R-:W-:Y:S01]  /*2fc0*/  IMAD.X R10, RZ, RZ, R13, P4 ;  /* 0x000000ffff0a7224 */ /* 0x000fe200020e060d */
[----:B------:R-:W-:Y:S01]  /*2fd0*/  IADD3 R11, P2, PT, R2, R83, RZ ;  /* 0x00000053020b7210 */ /* 0x000fe20007f5e0ff */
[----:B------:R-:W-:Y:S01]  /*2fe0*/  IMAD.WIDE.U32 R4, P4, R8, R73, R4 ;  /* 0x0000004908047225 */ /* 0x000fe20007880004 */
[----:B------:R-:W-:-:S02]  /*2ff0*/  IADD3.X R9, P6, PT, R9, R90, RZ, P0, !PT ;  /* 0x0000005a09097210 */ /* 0x000fc400007de4ff */
[----:B------:R-:W-:Y:S01]  /*3000*/  IADD3.X R10, P2, PT, R10, R85, RZ, P2, !PT ;  /* 0x000000550a0a7210 */ /* 0x000fe2000175e4ff */
[----:B------:R-:W-:Y:S01]  /*3010*/  IMAD.WIDE.U32 R6, R8, R72, RZ ;  /* 0x0000004808067225 */ /* 0x000fe200078e00ff */
[----:B------:R-:W-:-:S03]  /*3020*/  IADD3.X R13, P3, P6, R14, RZ, RZ, P6, P3 ;  /* 0x000000ff0e0d7210 */ /* 0x000fc600036664ff */
[----:B------:R-:W-:Y:S01]  /*3030*/  IMAD.X R3, RZ, RZ, RZ, P4 ;  /* 0x000000ffff037224 */ /* 0x000fe200020e06ff */
[----:B------:R-:W-:Y:S01]  /*3040*/  IADD3 R7, P4, PT, R7, R4, RZ ;  /* 0x0000000407077210 */ /* 0x000fe20007f9e0ff */
[----:B------:R-:W-:Y:S01]  /*3050*/  IMAD.MOV.U32 R2, RZ, RZ, R5 ;  /* 0x000000ffff027224 */ /* 0x000fe200078e0005 */
[----:B------:R-:W-:Y:S01]  /*3060*/  IADD3 R11, P0, PT, R11, R6, RZ ;  /* 0x000000060b0b7210 */ /* 0x000fe20007f1e0ff */
[----:B------:R-:W-:Y:S01]  /*3070*/  IMAD.WIDE.U32 R4, R79, R74, RZ ;  /* 0x0000004a4f047225 */ /* 0x000fe200078e00ff */
[----:B------:R-:W-:Y:S02]  /*3080*/  IADD3.X R14, PT, PT, R15, RZ, RZ, P3, P6 ;  /* 0x000000ff0f0e7210 */ /* 0x000fe40001fec4ff */
[----:B------:R-:W-:Y:S01]  /*3090*/  IADD3.X R10, P0, PT, R10, R7, RZ, P0, !PT ;  /* 0x000000070a0a7210 */ /* 0x000fe2000071e4ff */
[----:B------:R-:W-:Y:S01]  /*30a0*/  IMAD.WIDE.U32.X R2, R79, R73, R2, P4 ;  /* 0x000000494f027225 */ /* 0x000fe200020e0402 */
[----:B------:R-:W-:Y:S02]  /*30b0*/  ISETP.GE.U32.AND.EX P4, PT, R91, R16, PT, P1 ;  /* 0x000000105b00720c */ /* 0x000fe40003f86110 */
[----:B------:R-:W-:Y:S01]  /*30c0*/  ISETP.GE.U32.AND P1, PT, R84, R93, PT ;  /* 0x0000005d5400720c */ /* 0x000fe20003f26070 */
[----:B------:R-:W-:Y:S01]  /*30d0*/  IMAD.X R87, RZ, RZ, R87, P5 ;  /* 0x000000ffff577224 */ /* 0x000fe200028e0657 */
[----:B------:R-:W-:-:S02]  /*30e0*/  IADD3.X R7, P0, P2, R2, RZ, RZ, P0, P2 ;  /* 0x000000ff02077210 */ /* 0x000fc400002044ff */
[----:B------:R-:W-:Y:S02]  /*30f0*/  IADD3 R82, P6, P3, R78, R82, R81 ;  /* 0x000000524e527210 */ /* 0x000fe40007bde051 */
        /* <DEDUP_REMOVED lines=20> */
[----:B------:R-:W-:Y:S02]  /*3240*/  ISETP.GE.U32.AND.EX P2, PT, R16, R87, PT, P2 ;  /* 0x000000571000720c */ /* 0x000fe40003f46120 */
[----:B------:R-:W-:Y:S01]  /*3250*/  ISETP.GE.U32.AND P5, PT, R12, R81, PT ;  /* 0x000000510c00720c */ /* 0x000fe20003fa6070 */
[----:B------:R-:W-:Y:S01]  /*3260*/  IMAD.WIDE.U32 R2, P4, R8, R77, R2 ;  /* 0x0000004d08027225 */ /* 0x000fe20007880002 */
[----:B------:R-:W-:Y:S02]  /*3270*/  IADD3.X R6, P1, P0, R6, RZ, RZ, P1, P0 ;  /* 0x000000ff06067210 */ /* 0x000fe400008204ff */
[----:B------:R-:W-:Y:S01]  /*3280*/  ISETP.GE.U32.AND.EX P5, PT, R15, R16, PT, P5 ;  /* 0x000000100f00720c */ /* 0x000fe20003fa6150 */
[----:B------:R-:W-:Y:S01]  /*3290*/  IMAD.X R5, RZ, RZ, RZ, P4 ;  /* 0x000000ffff057224 */ /* 0x000fe200020e06ff */
[----:B------:R-:W-:Y:S01]  /*32a0*/  IADD3 R13, P4, PT, R13, R12, RZ ;  /* 0x0000000c0d0d7210 */ /* 0x000fe20007f9e0ff */
[----:B------:R-:W-:Y:S01]  /*32b0*/  IMAD.WIDE.U32 R8, R8, R76, RZ ;  /* 0x0000004c08087225 */ /* 0x000fe200078e00ff */
[----:B------:R-:W-:-:S03]  /*32c0*/  IADD3.X R7, PT, PT, R7, RZ, RZ, P1, P0 ;  /* 0x000000ff07077210 */ /* 0x000fc60000fe04ff */
[----:B------:R-:W-:Y:S01]  /*32d0*/  IMAD.MOV.U32 R4, RZ, RZ, R3 ;  /* 0x000000ffff047224 */ /* 0x000fe200078e0003 */
[----:B------:R-:W-:Y:S01]  /*32e0*/  IADD3 R3, P0, PT, R6, R13, RZ ;  /* 0x0000000d06037210 */ /* 0x000fe20007f1e0ff */
[----:B------:R-:W-:Y:S01]  /*32f0*/  IMAD.X R6, R14, 0x1, R15, P4 ;  /* 0x000000010e067824 */ /* 0x000fe200020e060f */
[----:B------:R-:W-:Y:S02]  /*3300*/  IADD3 R9, P1, PT, R9, R2, RZ ;  /* 0x0000000209097210 */ /* 0x000fe40007f3e0ff */
[----:B------:R-:W-:Y:S02]  /*3310*/  SEL R14, RZ, 0x1, P2 ;  /* 0x00000001ff0e7807 */ /* 0x000fe40001000000 */
[----:B------:R-:W-:Y:S01]  /*3320*/  ISETP.GE.U32.AND P4, PT, R13, R12, PT ;  /* 0x0000000c0d00720c */ /* 0x000fe20003f86070 */
[----:B------:R-:W-:Y:S01]  /*3330*/  IMAD.WIDE.U32.X R4, R79, R77, R4, P1 ;  /* 0x0000004d4f047225 */ /* 0x000fe200008e0404 */
[----:B------:R-:W-:Y:S02]  /*3340*/  IADD3 R8, P2, PT, R3, R8, RZ ;  /* 0x0000000803087210 */ /* 0x000fe40007f5e0ff */
[----:B------:R-:W-:-:S02]  /*3350*/  IADD3.X R2, P0, PT, R7, R6, RZ, P0, !PT ;  /* 0x0000000607027210 */ /* 0x000fc4000071e4ff */
[----:B------:R-:W-:Y:S02]  /*3360*/  SEL R3, RZ, 0x1, P5 ;  /* 0x00000001ff037807 */ /* 0x000fe40002800000 */
[----:B------:R-:W-:Y:S02]  /*3370*/  ISETP.GE.U32.AND.EX P4, PT, R6, R15, PT, P4 ;  /* 0x0000000f0600720c */ /* 0x000fe40003f86140 */
[----:B------:R-:W-:Y:S02]  /*3380*/  IADD3.X R9, P2, PT, R2, R9, RZ, P2, !PT ;  /* 0x0000000902097210 */ /* 0x000fe4000175e4ff */
[----:B------:R-:W-:Y:S02]  /*3390*/  IADD3.X R7, PT, PT, RZ, R86, R17, P6, P3 ;  /* 0x00000056ff077210 */ /* 0x000fe400037e6411 */
[----:B------:R-:W-:Y:S02]  /*33a0*/  IADD3 R3, P1, P3, R3, R82, R14 ;  /* 0x0000005203037210 */ /* 0x000fe40007b3e00e */
[----:B------:R-:W-:-:S02]  /*33b0*/  SEL R2, RZ, 0x1, P4 ;  /* 0x00000001ff027807 */ /* 0x000fc40002000000 */
[----:B------:R-:W-:Y:S02]  /*33c0*/  IADD3.X R17, P0, P2, R4, RZ, RZ, P2, P0 ;  /* 0x000000ff04117210 */ /* 0x000fe400012004ff */
[----:B------:R-:W-:Y:S02]  /*33d0*/  IADD3.X R7, PT, PT, RZ, R7, RZ, P1, P3 ;  /* 0x00000007ff077210 */ /* 0x000fe40000fe64ff */
[----:B------:R-:W-:Y:S02]  /*33e0*/  IADD3 R17, P1, P3, R17, R3, R2 ;  /* 0x0000000311117210 */ /* 0x000fe40007b3e002 */
        /* <DEDUP_REMOVED lines=26> */
[----:B------:R-:W-:Y:S01]  /*3590*/  IMAD.MOV.U32 R15, RZ, RZ, R8 ;  /* 0x000000ffff0f7224 */ /* 0x000fe200078e0008 */
[----:B------:R-:W-:Y:S01]  /*35a0*/  ISETP.LT.U32.AND P1, PT, R78, R72, PT ;  /* 0x000000484e00720c */ /* 0x000fe20003f21070 */
[----:B------:R-:W-:Y:S01]  /*35b0*/  IMAD.MOV.U32 R14, RZ, RZ, R9 ;  /* 0x000000ffff0e7224 */ /* 0x000fe200078e0009 */
[----:B------:R-:W-:Y:S01]  /*35c0*/  ISETP.GE.U32.AND.EX P0, PT, R10, R71, PT, P0 ;  /* 0x000000470a00720c */ /* 0x000fe20003f06100 */
[----:B------:R-:W-:Y:S02]  /*35d0*/  IMAD.MOV.U32 R13, RZ, RZ, R78 ;  /* 0x000000ffff0d7224 */ /* 0x000fe400078e004e */
[----:B------:R-:W-:Y:S01]  /*35e0*/  IMAD.MOV.U32 R12, RZ, RZ, R80 ;  /* 0x000000ffff0c7224 */ /* 0x000fe200078e0050 */
[----:B------:R-:W-:-:S13]  /*35f0*/  ISETP.LT.U32.OR.EX P0, PT, R80, R73, !P0, P1 ;  /* 0x000000495000720c */ /* 0x000fda0004701510 */
[----:B------:R-:W-:Y:S05]  /*3600*/  @P0 BRA `(.L_x_23) ;  /* 0x0000000000540947 */ /* 0x000fea0003800000 */
.L_x_22:
        /* <DEDUP_REMOVED lines=13> */
[C---:B------:R-:W-:Y:S01]  /*36e0*/  ISETP.GE.U32.AND.EX P0, PT, R9.reuse, R14, PT, P0 ;  /* 0x0000000e0900720c */ /* 0x040fe20003f06100 */
[----:B------:R-:W-:Y:S02]  /*36f0*/  IMAD.X R12, R80, 0x1, ~R12, P1 ;  /* 0x00000001500c7824 */ /* 0x000fe400008e0e0c */
[----:B------:R-:W-:Y:S01]  /*3700*/  IMAD.X R14, R9, 0x1, ~R14, P2 ;  /* 0x00000001090e7824 */ /* 0x000fe200010e0e0e */
[----:B------:R-:W-:-:S02]  /*3710*/  SEL R2, RZ, 0x1, P0 ;  /* 0x00000001ff027807 */ /* 0x000fc40000000000 */
[----:B------:R-:W-:Y:S02]  /*3720*/  IADD3 R11, P0, PT, R11, -R70, RZ ;  /* 0x800000460b0b7210 */ /* 0x000fe40007f1e0ff */
[----:B------:R-:W-:-:S03]  /*3730*/  IADD3 R17, P3, P4, R17, -R76, -R2 ;  /* 0x8000004c11117210 */ /* 0x000fc60007c7e802 */
[----:B------:R-:W-:Y:S01]  /*3740*/  IMAD.X R10, R10, 0x1, ~R71, P0 ;  /* 0x000000010a0a7824 */ /* 0x000fe200000e0e47 */
[----:B------:R-:W-:-:S09]  /*3750*/  IADD3.X R16, PT, PT, R16, -0x1, ~R77, P3, P4 ;  /* 0xffffffff10107810 */ /* 0x000fd20001fe8c4d */
.L_x_23:
[----:B------:R-:W-:Y:S01]  /*3760*/  CS2R R136, SRZ ;  /* 0x0000000000887805 */ /* 0x000fe2000001ff00 */
[----:B------:R-:W-:-:S04]  /*3770*/  IMAD.WIDE.U32 R2, R111, R111, RZ ;  /* 0x0000006f6f027225 */ /* 0x000fc800078e00ff */
[----:B------:R-:W-:Y:S01]  /*3780*/  IMAD.MOV.U32 R135, RZ, RZ, RZ ;  /* 0x000000ffff877224 */ /* 0x000fe200078e00ff */
[----:B------:R-:W-:Y:S01]  /*3790*/  LOP3.LUT R91, R2, 0xfffffffd, RZ, 0xc0, !PT ;  /* 0xfffffffd025b7812 */ /* 0x000fe200078ec0ff */
[----:B------:R-:W-:-:S04]  /*37a0*/  IMAD.WIDE.U32 R4, R108, R108, RZ ;  /* 0x0000006c6c047225 */ /* 0x000fc800078e00ff */
[----:B------:R-:W-:Y:S02]  /*37b0*/  IMAD.MOV.U32 R131, RZ, RZ, RZ ;  /* 0x000000ffff837224 */ /* 0x000fe400078e00ff */
[----:B------:R-:W-:-:S04]  /*37c0*/  IMAD.WIDE.U32 R80, R112, R108, RZ ;  /* 0x0000006c70507225 */ /* 0x000fc800078e00ff */
[----:B------:R-:W-:Y:S02]  /*37d0*/  IMAD.IADD R88, R137, 0x1, R3 ;  /* 0x0000000189587824 */ /* 0x000fe400078e0203 */
[----:B------:R-:W-:Y:S02]  /*37e0*/  IMAD.IADD R135, R5, 0x1, R135 ;  /* 0x0000000105877824 */ /* 0x000fe400078e0287 */
[----:B------:R-:W-:-:S04]  /*37f0*/  IMAD.WIDE.U32 R2, R113, R108, RZ ;  /* 0x0000006c71027225 */ /* 0x000fc800078e00ff */
[----:B------:R-:W-:-:S04]  /*3800*/  IMAD.WIDE.U32 R86, R112, R109, RZ ;  /* 0x0000006d70567225 */ /* 0x000fc800078e00ff */
[----:B------:R-:W-:Y:S01]  /*3810*/  IMAD.IADD R5, R81, 0x1, R131 ;  /* 0x0000000151057824 */ /* 0x000fe200078e0283 */
[----:B------:R-:W-:Y:S01]  /*3820*/  LOP3.LUT R81, R4, 0xfffffffd, RZ, 0xc0, !PT ;  /* 0xfffffffd04517812 */ /* 0x000fe200078ec0ff */
[----:B------:R-:W-:Y:S02]  /*3830*/  IMAD.MOV.U32 R143, RZ, RZ, RZ ;  /* 0x000000ffff8f7224 */ /* 0x000fe400078e00ff */
[----:B------:R-:W-:Y:S01]  /*3840*/  IMAD.WIDE.U32 R138, R115, R108, RZ ;  /* 0x0000006c738a7225 */ /* 0x000fe200078e00ff */
[----:B------:R-:W-:-:S03]  /*3850*/  IADD3 R86, P0, P2, R86, R5, R2 ;  /* 0x0000000556567210 */ /* 0x000fc60007a1e002 */
[----:B------:R-:W-:Y:S01]  /*3860*/  IMAD.MOV.U32 R93, RZ, RZ, RZ ;  /* 0x000000ffff5d7224 */ /* 0x000fe200078e00ff */
[----:B------:R-:W-:Y:S01]  /*3870*/  IADD3.X R125, PT, PT, RZ, RZ, RZ, P0, P2 ;  /* 0x000000ffff7d7210 */ /* 0x000fe200007e44ff */
[----:B------:R-:W-:Y:S02]  /*3880*/  IMAD.IADD R78, R3, 0x1, R143 ;  /* 0x00000001034e7824 */ /* 0x000fe400078e028f */
[----:B------:R-:W-:-:S04]  /*3890*/  IMAD.WIDE.U32 R2, R115, R109, RZ ;  /* 0x0000006d73027225 */ /* 0x000fc800078e00ff */
[----:B------:R-:W-:-:S04]  /*38a0*/  IMAD.WIDE.U32 R4, R114, R108, RZ ;  /* 0x0000006c72047225 */ /* 0x000fc800078e00ff */
[----:B------:R-:W-:Y:S02]  /*38b0*/  IMAD.IADD R145, R139, 0x1, R93 ;  /* 0x000000018b917824 */ /* 0x000fe400078e025d */
[----:B------:R-:W-:Y:S02]  /*38c0*/  IMAD.MOV.U32 R89, RZ, RZ, RZ ;  /* 0x000000ffff597224 */ /* 0x000fe400078e00ff */
[----:B------:R-:W-:Y:S01]  /*38d0*/  IMAD.WIDE.U32 R6, R112, R111, RZ ;  /* 0x0000006f70067225 */ /* 0x000fe200078e00ff */
[----:B------:R-:W-:-:S03]  /*38e0*/  IADD3 R145, P1, P6, R2, R145, R4 ;  /* 0x0000009102917210 */ /* 0x000fc60007e3e004 */
[----:B------:R-:W-:Y:S02]  /*38f0*/  IMAD.IADD R8, R5, 0x1, R89 ;  /* 0x0000000105087824 */ /* 0x000fe400078e0259 */
[----:B------:R-:W-:-:S04]  /*3900*/  IMAD.WIDE.U32 R82, R112, R110, RZ ;  /* 0x0000006e70527225 */ /* 0x000fc800078e00ff */
[----:B------:R-:W-:-:S04]  /*3910*/  IMAD.WIDE.U32 R84, R113, R111, RZ ;  /* 0x0000006f71547225 */ /* 0x000fc800078e00ff */
[----:B------:R-:W-:Y:S02]  /*3920*/  IMAD.IADD R7, R131, 0x1, R7 ;  /* 0x0000000183077824 */ /* 0x000fe400078e0207 */
[----:B------:R-:W-:-:S03]  /*3930*/  IMAD.WIDE.U32 R4, R110, R111, RZ ;  /* 0x0000006f6e047225 */ /* 0x000fc600078e00ff */
[----:B------:R-:W-:Y:S01]  /*3940*/  IADD3 R7, P3, P5, R82, R7, R84 ;  /* 0x0000000752077210 */ /* 0x000fe20007d7e054 */
[C---:B------:R-:W-:Y:S02]  /*3950*/  IMAD.IADD R9, R131.reuse, 0x1, R87 ;  /* 0x0000000183097824 */ /* 0x040fe400078e0257 */
[----:B------:R-:W-:Y:S02]  /*3960*/  IMAD.IADD R131, R131, 0x1, R83 ;  /* 0x0000000183837824 */ /* 0x000fe400078e0253 */
[----:B------:R-:W-:Y:S02]  /*3970*/  IMAD.SHL.U32 R87, R4, 0x2, RZ ;  /* 0x0000000204577824 */ /* 0x000fe400078e00ff */
[----:B------:R-:W-:-:S03]  /*3980*/  IMAD.WIDE.U32 R82, R109, R108, RZ ;  /* 0x0000006c6d527225 */ /* 0x000fc600078e00ff */
[----:B------:R-:W-:Y:S01]  /*3990*/  LOP3.LUT R87, R87, 0xfffffffe, RZ, 0xc0, !PT ;  /* 0xfffffffe57577812 */ /* 0x000fe200078ec0ff */
[----:B------:R-:W-:Y:S02]  /*39a0*/  IMAD.IADD R93, R93, 0x1, R3 ;  /* 0x000000015d5d7824 */ /* 0x000fe400078e0203 */
[----:B------:R-:W-:Y:S01]  /*39b0*/  IMAD.SHL.U32 R3, R82, 0x2, RZ ;  /* 0x0000000252037824 */ /* 0x000fe200078e00ff */
[----:B------:R-:W-:Y:S01]  /*39c0*/  IADD3 R87, P2, PT, R87, R88, RZ ;  /* 0x0000005857577210 */ /* 0x000fe20007f5e0ff */
[----:B------:R-:W-:Y:S02]  /*39d0*/  IMAD.MOV.U32 R79, RZ, RZ, RZ ;  /* 0x000000ffff4f7224 */ /* 0x000fe400078e00ff */
[----:B------:R-:W-:Y:S01]  /*39e0*/  IMAD.IADD R2, R143, 0x1, R85 ;  /* 0x000000018f027824 */ /* 0x000fe200078e0255 */
[----:B------:R-:W-:Y:S01]  /*39f0*/  LOP3.LUT R88, R3, 0xfffffffe, RZ, 0xc0, !PT ;  /* 0xfffffffe03587812 */ /* 0x000fe200078ec0ff */
[----:B------:R-:W-:-:S04]  /*3a00*/  IMAD.WIDE.U32 R78, R113, R109, R78 ;  /* 0x0000006d714e7225 */ /* 0x000fc800078e004e */
[----:B------:R-:W-:Y:S01]  /*3a10*/  IMAD.MOV.U32 R3, RZ, RZ, RZ ;  /* 0x000000ffff037224 */ /* 0x000fe200078e00ff */
[----:B------:R-:W-:Y:S01]  /*3a20*/  IADD3 R125, P0, P4, R125, R78, R9 ;  /* 0x0000004e7d7d7210 */ /* 0x000fe20007c1e009 */
[----:B------:R-:W-:Y:S01]  /*3a30*/  IMAD.IADD R133, R136, 0x1, R5 ;  /* 0x0000000188857824 */ /* 0x000fe200078e0205 */
[----:B------:R-:W-:Y:S01]  /*3a40*/  IADD3.X R78, PT, PT, RZ, RZ, RZ, P1, P6 ;  /* 0x000000ffff4e7210 */ /* 0x000fe20000fec4ff */
[----:B------:R-:W-:-:S03]  /*3a50*/  IMAD.WIDE.U32 R2, R113, R110, R2 ;  /* 0x0000006e71027225 */ /* 0x000fc600078e0002 */
[C-C-:B------:R-:W-:Y:S01]  /*3a60*/  SHF.L.U64.HI R84, R4.reuse, 0x1, R133.reuse ;  /* 0x0000000104547819 */ /* 0x140fe20000010285 */
[----:B------:R-:W-:Y:S01]  /*3a70*/  IMAD.MOV.U32 R9, RZ, RZ, RZ ;  /* 0x000000ffff097224 */ /* 0x000fe200078e00ff */
[----:B------:R-:W-:Y:S01]  /*3a80*/  SHF.R.U64 R85, R4, 0x1f, R133 ;  /* 0x0000001f04557819 */ /* 0x000fe20000001285 */
[----:B------:R-:W-:Y:S01]  /*3a90*/  IMAD.IADD R129, R143, 0x1, R79 ;  /* 0x000000018f817824 */ /* 0x000fe200078e024f */
[----:B------:R-:W-:Y:S01]  /*3aa0*/  IADD3 R131, P1, PT, R131, R2, RZ ;  /* 0x0000000283837210 */ /* 0x000fe20007f3e0ff */
[----:B------:R-:W-:Y:S01]  /*3ab0*/  IMAD.WIDE.U32 R8, R114, R109, R8 ;  /* 0x0000006d72087225 */ /* 0x000fe200078e0008 */
[----:B------:R-:W-:Y:S02]  /*3ac0*/  LOP3.LUT R126, R84, 0x1, RZ, 0xc0, !PT ;  /* 0x00000001547e7812 */ /* 0x000fe400078ec0ff */
[----:B------:R-:W-:Y:S01]  /*3ad0*/  IADD3.X R129, PT, PT, RZ, R129, RZ, P0, P4 ;  /* 0x00000081ff817210 */ /* 0x000fe200007e84ff */
[----:B------:R-:W-:Y:S01]  /*3ae0*/  IMAD.WIDE.U32 R4, R81, R68, RZ ;  /* 0x0000004451047225 */ /* 0x000fe200078e00ff */
[----:B------:R-:W-:-:S02]  /*3af0*/  IADD3 R135, P0, PT, R88, R135, RZ ;  /* 0x0000008758877210 */ /* 0x000fc40007f1e0ff */
[----:B------:R-:W-:Y:S01]  /*3b00*/  IADD3 R93, P4, P6, R78, R8, R93 ;  /* 0x000000084e5d7210 */ /* 0x000fe20007e9e05d */
[----:B------:R-:W-:Y:S01]  /*3b10*/  IMAD.X R143, R143, 0x1, R3, P1 ;  /* 0x000000018f8f7824 */ /* 0x000fe200008e0603 */
[----:B------:R-:W-:Y:S01]  /*3b20*/  SHF.R.U32.HI R133, RZ, 0x1f, R133 ;  /* 0x0000001fff857819 */ /* 0x000fe20000011685 */
[----:B------:R-:W-:Y:S01]  /*3b30*/  IMAD.WIDE.U32 R78, R111, R108, RZ ;  /* 0x0000006c6f4e7225 */ /* 0x000fe200078e00ff */
[----:B------:R-:W-:Y:S02]  /*3b40*/  LOP3.LUT R84, R85, 0xfffffffe, RZ, 0xc0, !PT ;  /* 0xfffffffe55547812 */ /* 0x000fe400078ec0ff */
[----:B------:R-:W-:Y:S01]  /*3b50*/  LOP3.LUT R85, R133, 0x1, RZ, 0xc0, !PT ;  /* 0x0000000185557812 */ /* 0x000fe200078ec0ff */
[----:B------:R-:W-:-:S04]  /*3b60*/  IMAD.WIDE.U32 R2, R4, R70, RZ ;  /* 0x0000004604027225 */ /* 0x000fc800078e00ff */
[----:B------:R-:W-:Y:S01]  /*3b70*/  IMAD.IADD R128, R89, 0x1, R9 ;  /* 0x0000000159807824 */ /* 0x000fe200078e0209 */
[----:B------:R-:W-:Y:S01]  /*3b80*/  IADD3 RZ, P1, PT, R81, R2, RZ ;  /* 0x0000000251ff7210 */ /* 0x000fe20007f3e0ff */
[----:B------:R-:W-:Y:S02]  /*3b90*/  IMAD R90, R135, R68, RZ ;  /* 0x00000044875a7224 */ /* 0x000fe400078e02ff */
[----:B------:R-:W-:Y:S01]  /*3ba0*/  IMAD.MOV.U32 R127, RZ, RZ, RZ ;  /* 0x000000ffff7f7224 */ /* 0x000fe200078e00ff */
[----:B------:R-:W-:Y:S01]  /*3bb0*/  IADD3.X R128, PT, PT, RZ, R128, RZ, P4, P6 ;  /* 0x00000080ff807210 */ /* 0x000fe200027ec4ff */
[----:B------:R-:W-:-:S04]  /*3bc0*/  IMAD.WIDE.U32 R8, R110, R108, RZ ;  /* 0x0000006c6e087225 */ /* 0x000fc800078e00ff */
[----:B------:R-:W-:-:S04]  /*3bd0*/  IMAD.WIDE.U32 R88, R111, R109, RZ ;  /* 0x0000006d6f587225 */ /* 0x000fc800078e00ff */
[----:B------:R-:W-:Y:S02]  /*3be0*/  IMAD.IADD R79, R79, 0x1, R137 ;  /* 0x000000014f4f7824 */ /* 0x000fe400078e0289 */
[----:B------:R-:W-:Y:S01]  /*3bf0*/  IMAD R81, R81, R69, R90 ;  /* 0x0000004551517224 */ /* 0x000fe200078e025a */
[----:B------:R-:W-:Y:S01]  /*3c00*/  IADD3.X R90, PT, PT, RZ, RZ, RZ, P3, P5 ;  /* 0x000000ffff5a7210 */ /* 0x000fe20001fea4ff */
[----:B------:R-:W-:Y:S01]  /*3c10*/  IMAD.IADD R83, R83, 0x1, R127 ;  /* 0x0000000153537824 */ /* 0x000fe200078e027f */
[----:B------:R-:W-:Y:S01]  /*3c20*/  IADD3 R79, P5, P3, R88, R79, R8 ;  /* 0x0000004f584f7210 */ /* 0x000fe20007bbe008 */
[----:B------:R-:W-:Y:S02]  /*3c30*/  IMAD.X R126, RZ, RZ, R126, P2 ;  /* 0x000000ffff7e7224 */ /* 0x000fe400010e067e */
[----:B------:R-:W-:Y:S01]  /*3c40*/  IMAD.WIDE.U32 R84, R110, R110, R84 ;  /* 0x0000006e6e547225 */ /* 0x000fe200078e0054 */
[C---:B------:R-:W-:Y:S02]  /*3c50*/  SHF.L.U64.HI R92, R82.reuse, 0x1, R83 ;  /* 0x00000001525c7819 */ /* 0x040fe40000010253 */
[----:B------:R-:W-:Y:S01]  /*3c60*/  SHF.R.U32.HI R134, RZ, 0x1f, R79 ;  /* 0x0000001fff867819 */ /* 0x000fe2000001164f */
[----:B------:R-:W-:Y:S01]  /*3c70*/  IMAD.IADD R81, R5, 0x1, R81 ;  /* 0x0000000105517824 */ /* 0x000fe200078e0251 */
[----:B------:R-:W-:-:S02]  /*3c80*/  SHF.R.U64 R82, R82, 0x1f, R83 ;  /* 0x0000001f52527819 */ /* 0x000fc40000001253 */
[----:B------:R-:W-:Y:S02]  /*3c90*/  SHF.R.U32.HI R83, RZ, 0x1f, R83 ;  /* 0x0000001fff537819 */ /* 0x000fe40000011653 */
[----:B------:R-:W-:Y:S02]  /*3ca0*/  LOP3.LUT R92, R92, 0x1, RZ, 0xc0, !PT ;  /* 0x000000015c5c7812 */ /* 0x000fe400078ec0ff */
[----:B------:R-:W-:Y:S02]  /*3cb0*/  IADD3 R133, P2, PT, R134, R80, RZ ;  /* 0x0000005086857210 */ /* 0x000fe40007f5e0ff */
[----:B------:R-:W-:Y:S01]  /*3cc0*/  LOP3.LUT R82, R82, 0xfffffffe, RZ, 0xc0, !PT ;  /* 0xfffffffe52527812 */ /* 0x000fe200078ec0ff */
[----:B------:R-:W-:Y:S01]  /*3cd0*/  IMAD.X R149, RZ, RZ, R92, P0 ;  /* 0x000000ffff957224 */ /* 0x000fe200000e065c */
[----:B------:R-:W-:Y:S01]  /*3ce0*/  LOP3.LUT R83, R83, 0x1, RZ, 0xc0, !PT ;  /* 0x0000000153537812 */ /* 0x000fe200078ec0ff */
[----:B------:R-:W-:Y:S01]  /*3cf0*/  IMAD.X R147, RZ, RZ, R86, P2 ;  /* 0x000000ffff937224 */ /* 0x000fe200010e0656 */
[----:B------:R-:W-:-:S02]  /*3d00*/  ISETP.GT.U32.AND P0, PT, R80, R133, PT ;  /* 0x000000855000720c */ /* 0x000fc40003f04070 */
[----:B------:R-:W-:Y:S01]  /*3d10*/  IADD3 R141, P2, PT, R133, R91, RZ ;  /* 0x0000005b858d7210 */ /* 0x000fe20007f5e0ff */
[----:B------:R-:W-:Y:S01]  /*3d20*/  IMAD.WIDE.U32 R82, R109, R109, R82 ;  /* 0x0000006d6d527225 */ /* 0x000fe200078e0052 */
[----:B------:R-:W-:Y:S02]  /*3d30*/  ISETP.GT.U32.AND.EX P0, PT, R86, R147, PT, P0 ;  /* 0x000000935600720c */ /* 0x000fe40003f04100 */
[----:B------:R-:W-:Y:S01]  /*3d40*/  IADD3 R126, P6, P4, R126, R84, R125 ;  /* 0x000000547e7e7210 */ /* 0x000fe20007cde07d */
[----:B------:R-:W-:Y:S01]  /*3d50*/  IMAD.X R139, R147, 0x1, R87, P2 ;  /* 0x00000001938b7824 */ /* 0x000fe200010e0657 */
[----:B------:R-:W-:Y:S01]  /*3d60*/  IADD3 R91, P2, PT, R149, R82, RZ ;  /* 0x00000052955b7210 */ /* 0x000fe20007f5e0ff */
[----:B------:R-:W-:Y:S01]  /*3d70*/  IMAD.IADD R84, R136, 0x1, R85 ;  /* 0x0000000188547824 */ /* 0x000fe200078e0255 */
[----:B------:R-:W-:Y:S01]  /*3d80*/  SEL R2, R80, R133, P0 ;  /* 0x0000008550027207 */ /* 0x000fe20000000000 */
[----:B------:R-:W-:Y:S01]  /*3d90*/  IMAD.WIDE.U32 R132, R81, R70, RZ ;  /* 0x0000004651847225 */ /* 0x000fe200078e00ff */
[----:B------:R-:W-:-:S02]  /*3da0*/  SEL R8, R86, R147, P0 ;  /* 0x0000009356087207 */ /* 0x000fc40000000000 */
[----:B------:R-:W-:Y:S01]  /*3db0*/  ISETP.GT.U32.AND P0, PT, R2, R141, PT ;  /* 0x0000008d0200720c */ /* 0x000fe20003f04070 */
[----:B------:R-:W-:Y:S01]  /*3dc0*/  IMAD.X R127, R127, 0x1, R83, P2 ;  /* 0x000000017f7f7824 */ /* 0x000fe200010e0653 */
[----:B------:R-:W-:Y:S01]  /*3dd0*/  IADD3 R88, P2, PT, R141, R80, RZ ;  /* 0x000000508d587210 */ /* 0x000fe20007f5e0ff */
[----:B------:R-:W-:Y:S01]  /*3de0*/  IMAD.WIDE.U32 R82, R81, R72, RZ ;  /* 0x0000004851527225 */ /* 0x000fe200078e00ff */
[----:B------:R-:W-:Y:S02]  /*3df0*/  ISETP.GT.U32.AND.EX P0, PT, R8, R139, PT, P0 ;  /* 0x0000008b0800720c */ /* 0x000fe40003f04100 */
[----:B------:R-:W-:Y:S01]  /*3e00*/  IADD3.X R80, PT, PT, RZ, R84, R129, P6, P4 ;  /* 0x00000054ff507210 */ /* 0x000fe200037e8481 */
[----:B------:R-:W-:Y:S01]  /*3e10*/  IMAD.WIDE.U32 R132, P4, R4, R71, R132 ;  /* 0x0000004704847225 */ /* 0x000fe20007880084 */
[----:B------:R-:W-:Y:S02]  /*3e20*/  SEL R5, RZ, 0x1, !P0 ;  /* 0x00000001ff057807 */ /* 0x000fe40004000000 */
[----:B------:R-:W-:Y:S01]  /*3e30*/  ISETP.GE.U32.AND P0, PT, R88, R141, PT ;  /* 0x0000008d5800720c */ /* 0x000fe20003f06070 */
[----:B------:R-:W-:-:S04]  /*3e40*/  IMAD.WIDE.U32 R82, P6, R4, R73, R82 ;  /* 0x0000004904527225 */ /* 0x000fc800078c0052 */
[----:B------:R-:W-:Y:S01]  /*3e50*/  IMAD.X R8, R139, 0x1, R86, P2 ;  /* 0x000000018b087824 */ /* 0x000fe200010e0656 */
[----:B------:R-:W-:Y:S01]  /*3e60*/  IADD3 R84, P2, PT, R3, R132, RZ ;  /* 0x0000008403547210 */ /* 0x000fe20007f5e0ff */
[----:B------:R-:W-:Y:S02]  /*3e70*/  IMAD.X R87, RZ, RZ, RZ, P4 ;  /* 0x000000ffff577224 */ /* 0x000fe400020e06ff */
[----:B------:R-:W-:Y:S01]  /*3e80*/  IMAD.X R85, RZ, RZ, RZ, P6 ;  /* 0x000000ffff557224 */ /* 0x000fe200030e06ff */
[----:B------:R-:W-:Y:S01]  /*3e90*/  IADD3 R126, P4, P6, R125, R126, R5 ;  /* 0x0000007e7d7e7210 */ /* 0x000fe20007e9e005 */
[----:B------:R-:W-:Y:S01]  /*3ea0*/  IMAD.WIDE.U32 R2, R4, R72, RZ ;  /* 0x0000004804027225 */ /* 0x000fe200078e00ff */
[----:B------:R-:W-:Y:S02]  /*3eb0*/  ISETP.GE.U32.AND.EX P0, PT, R8, R139, PT, P0 ;  /* 0x0000008b0800720c */ /* 0x000fe40003f06100 */
[----:B------:R-:W-:Y:S01]  /*3ec0*/  IADD3.X R129, PT, PT, R129, R80, RZ, P4, P6 ;  /* 0x0000005081817210 */ /* 0x000fe200027ec4ff */
[----:B------:R-:W-:Y:S01]  /*3ed0*/  IMAD.MOV.U32 R86, RZ, RZ, R133 ;  /* 0x000000ffff567224 */ /* 0x000fe200078e0085 */
[----:B------:R-:W-:-:S02]  /*3ee0*/  IADD3 R141, P4, PT, R3, R82, RZ ;  /* 0x00000052038d7210 */ /* 0x000fc40007f9e0ff */
[----:B------:R-:W-:Y:S01]  /*3ef0*/  IADD3 R3, P6, PT, R5, R138, RZ ;  /* 0x0000008a05037210 */ /* 0x000fe20007fde0ff */
[----:B------:R-:W-:Y:S01]  /*3f00*/  IMAD.WIDE.U32.X R86, R81, R71, R86, P2 ;  /* 0x0000004751567225 */ /* 0x000fe200010e0456 */
[----:B------:R-:W-:Y:S02]  /*3f10*/  IADD3.X RZ, P1, PT, R135, R84, RZ, P1, !PT ;  /* 0x0000005487ff7210 */ /* 0x000fe40000f3e4ff */
[----:B------:R-:W-:Y:S01]  /*3f20*/  IADD3 R92, P2, PT, R3, R6, RZ ;  /* 0x00000006035c7210 */ /* 0x000fe20007f5e0ff */
[----:B------:R-:W-:Y:S01]  /*3f30*/  IMAD.X R82, RZ, RZ, R145, P6 ;  /* 0x000000ffff527224 */ /* 0x000fe200030e0691 */
[----:B------:R-:W-:Y:S01]  /*3f40*/  SEL R133, RZ, 0x1, P0 ;  /* 0x00000001ff857807 */ /* 0x000fe20000000000 */
[----:B------:R-:W-:Y:S01]  /*3f50*/  IMAD.MOV.U32 R84, RZ, RZ, R83 ;  /* 0x000000ffff547224 */ /* 0x000fe200078e0053 */
[----:B------:R-:W-:Y:S01]  /*3f60*/  IADD3.X R147, P1, PT, RZ, R86, RZ, P1, !PT ;  /* 0x00000056ff937210 */ /* 0x000fe20000f3e4ff */
[----:B------:R-:W-:Y:S01]  /*3f70*/  IMAD.X R80, R82, 0x1, R7, P2 ;  /* 0x0000000152507824 */ /* 0x000fe200010e0607 */
[----:B------:R-:W-:Y:S01]  /*3f80*/  IADD3 R5, P2, PT, R133, R92, RZ ;  /* 0x0000005c85057210 */ /* 0x000fe20007f5e0ff */
[----:B------:R-:W-:Y:S01]  /*3f90*/  IMAD.WIDE.U32.X R84, R81, R73, R84, P4 ;  /* 0x0000004951547225 */ /* 0x000fe200020e0454 */
[----:B------:R-:W-:-:S02]  /*3fa0*/  ISETP.GT.U32.AND P6, PT, R138, R3, PT ;  /* 0x000000038a00720c */ /* 0x000fc40003fc4070 */
[C---:B------:R-:W-:Y:S01]  /*3fb0*/  SHF.L.U64.HI R83, R78.reuse, 0x1, R79 ;  /* 0x000000014e537819 */ /* 0x040fe2000001024f */
[----:B------:R-:W-:Y:S01]  /*3fc0*/  IMAD.X R86, RZ, RZ, R87, P1 ;  /* 0x000000ffff567224 */ /* 0x000fe200008e0657 */
[----:B------:R-:W-:Y:S01]  /*3fd0*/  LEA R147, P0, R78, R147, 0x1 ;  /* 0x000000934e937211 */ /* 0x000fe200078008ff */
[----:B------:R-:W-:Y:S01]  /*3fe0*/  IMAD.X R135, RZ, RZ, R80, P2 ;  /* 0x000000ffff877224 */ /* 0x000fe200010e0650 */
[----:B------:R-:W-:Y:S01]  /*3ff0*/  IADD3 R125, P1, PT, R5, R6, RZ ;  /* 0x00000006057d7210 */ /* 0x000fe20007f3e0ff */
[----:B------:R-:W-:Y:S01]  /*4000*/  IMAD.WIDE.U32 R78, R81, R74, RZ ;  /* 0x0000004a514e7225 */ /* 0x000fe200078e00ff */
[----:B------:R-:W-:Y:S02]  /*4010*/  ISETP.GT.U32.AND.EX P6, PT, R145, R82, PT, P6 ;  /* 0x000000529100720c */ /* 0x000fe40003fc4160 */
[----:B------:R-:W-:Y:S01]  /*4020*/  IADD3 R147, P2, PT, R147, R2, RZ ;  /* 0x0000000293937210 */ /* 0x000fe20007f5e0ff */
[----:B------:R-:W-:Y:S01]  /*4030*/  IMAD.X R132, R135, 0x1, R7, P1 ;  /* 0x0000000187847824 */ /* 0x000fe200008e0607 */
[----:B------:R-:W-:-:S02]  /*4040*/  IADD3.X R6, P0, PT, R86, R83, RZ, P0, !PT ;  /* 0x0000005356067210 */ /* 0x000fc4000071e4ff */
[----:B------:R-:W-:Y:S02]  /*4050*/  ISETP.GT.U32.AND P1, PT, R92, R5, PT ;  /* 0x000000055c00720c */ /* 0x000fe40003f24070 */
[----:B------:R-:W-:Y:S01]  /*4060*/  SEL R87, R138, R3, P6 ;  /* 0x000000038a577207 */ /* 0x000fe20003000000 */
[----:B------:R-:W-:Y:S01]  /*4070*/  IMAD.WIDE.U32 R2, R81, R76, RZ ;  /* 0x0000004c51027225 */ /* 0x000fe200078e00ff */
[----:B------:R-:W-:Y:S02]  /*4080*/  SEL R139, R145, R82, P6 ;  /* 0x00000052918b7207 */ /* 0x000fe40003000000 */
[----:B------:R-:W-:Y:S01]  /*4090*/  IADD3.X R141, P2, PT, R6, R141, RZ, P2, !PT ;  /* 0x0000008d068d7210 */ /* 0x000fe2000175e4ff */
[----:B------:R-:W-:Y:S01]  /*40a0*/  IMAD.WIDE.U32 R78, P6, R4, R75, R78 ;  /* 0x0000004b044e7225 */ /* 0x000fe200078c004e */
[----:B------:R-:W-:Y:S02]  /*40b0*/  ISETP.GT.U32.AND.EX P1, PT, R80, R135, PT, P1 ;  /* 0x000000875000720c */ /* 0x000fe40003f24110 */
[----:B------:R-:W-:Y:S01]  /*40c0*/  ISETP.GT.U32.AND P4, PT, R87, R92, PT ;  /* 0x0000005c5700720c */ /* 0x000fe20003f84070 */
[----:B------:R-:W-:Y:S01]  /*40d0*/  IMAD.WIDE.U32 R82, R4, R74, RZ ;  /* 0x0000004a04527225 */ /* 0x000fe200078e00ff */
[----:B------:R-:W-:-:S02]  /*40e0*/  SEL R130, R92, R5, P1 ;  /* 0x000000055c827207 */ /* 0x000fc40000800000 */
[----:B------:R-:W-:Y:S01]  /*40f0*/  SEL R135, R80, R135, P1 ;  /* 0x0000008750877207 */ /* 0x000fe20000800000 */
[----:B------:R-:W-:Y:S01]  /*4100*/  IMAD.X R7, RZ, RZ, RZ, P6 ;  /* 0x000000ffff077224 */ /* 0x000fe200030e06ff */
[----:B------:R-:W-:Y:S01]  /*4110*/  IADD3 R83, P1, PT, R83, R78, RZ ;  /* 0x0000004e53537210 */ /* 0x000fe20007f3e0ff */
[----:B------:R-:W-:Y:S01]  /*4120*/  IMAD R86, R141, R68, RZ ;  /* 0x000000448d567224 */ /* 0x000fe200078e02ff */
[----:B------:R-:W-:Y:S01]  /*4130*/  ISETP.GT.U32.AND.EX P4, PT, R139, R80, PT, P4 ;  /* 0x000000508b00720c */ /* 0x000fe20003f84140 */
[----:B------:R-:W-:-:S03]  /*4140*/  IMAD.WIDE.U32 R2, P6, R4, R77, R2 ;  /* 0x0000004d04027225 */ /* 0x000fc600078c0002 */
[----:B------:R-:W-:Y:S01]  /*4150*/  SEL R140, RZ, 0x1, !P4 ;  /* 0x00000001ff8c7807 */ /* 0x000fe20006000000 */
[----:B------:R-:W-:-:S04]  /*4160*/  IMAD.WIDE.U32 R4, R4, R76, RZ ;  /* 0x0000004c04047225 */ /* 0x000fc800078e00ff */
[----:B------:R-:W-:Y:S02]  /*4170*/  IMAD.MOV.U32 R6, RZ, RZ, R79 ;  /* 0x000000ffff067224 */ /* 0x000fe400078e004f */
[----:B------:R-:W-:-:S04]  /*4180*/  IMAD.WIDE.U32 R78, R147, R68, RZ ;  /* 0x00000044934e7225 */ /* 0x000fc800078e00ff */
[----:B------:R-:W-:Y:S02]  /*4190*/  IMAD R149, R147, R69, R86 ;  /* 0x0000004593957224 */ /* 0x000fe400078e0256 */
[----:B------:R-:W-:Y:S01]  /*41a0*/  IMAD.X R87, RZ, RZ, RZ, P6 ;  /* 0x000000ffff577224 */ /* 0x000fe200030e06ff */
[----:B------:R-:W-:Y:S01]  /*41b0*/  IADD3 R139, P6, PT, R5, R2, RZ ;  /* 0x00000002058b7210 */ /* 0x000fe20007fde0ff */
[----:B------:R-:W-:Y:S01]  /*41c0*/  IMAD.IADD R5, R79, 0x1, R149 ;  /* 0x000000014f057824 */ /* 0x000fe200078e0295 */
[----:B------:R-:W-:Y:S01]  /*41d0*/  IADD3.X R79, P2, P0, R84, RZ, RZ, P2, P0 ;  /* 0x000000ff544f7210 */ /* 0x000fe200010404ff */
[----:B------:R-:W-:Y:S02]  /*41e0*/  IMAD.MOV.U32 R86, RZ, RZ, R3 ;  /* 0x000000ffff567224 */ /* 0x000fe400078e0003 */
[----:B------:R-:W-:Y:S01]  /*41f0*/  IMAD.WIDE.U32.X R2, R81, R75, R6, P1 ;  /* 0x0000004b51027225 */ /* 0x000fe200008e0406 */
[----:B------:R-:W-:Y:S02]  /*4200*/  IADD3 R80, P1, P4, R90, R131, R93 ;  /* 0x000000835a507210 */ /* 0x000fe40007c3e05d */
[----:B------:R-:W-:Y:S01]  /*4210*/  IADD3.X R85, PT, PT, R85, RZ, RZ, P2, P0 ;  /* 0x000000ff55557210 */ /* 0x000fe200017e04ff */
[----:B------:R-:W-:Y:S01]  /*4220*/  IMAD.WIDE.U32 R6, R5, R70, RZ ;  /* 0x0000004605067225 */ /* 0x000fe200078e00ff */
[----:B------:R-:W-:-:S02]  /*4230*/  IADD3.X R92, PT, PT, RZ, R143, R128, P1, P4 ;  /* 0x0000008fff5c7210 */ /* 0x000fc40000fe8480 */
[----:B------:R-:W-:Y:S01]  /*4240*/  IADD3 R131, P1, P4, R131, R80, R140 ;  /* 0x0000005083837210 */ /* 0x000fe20007c3e08c */
[----:B------:R-:W-:Y:S01]  /*4250*/  IMAD.WIDE.U32.X R86, R81, R77, R86, P6 ;  /* 0x0000004d51567225 */ /* 0x000fe200030e0456 */
[----:B------:R-:W-:Y:S02]  /*4260*/  IADD3 R79, P0, PT, R79, R88, RZ ;  /* 0x000000584f4f7210 */ /* 0x000fe40007f1e0ff */
[----:B------:R-:W-:Y:S01]  /*4270*/  IADD3.X R92, PT, PT, R143, R92, RZ, P1, P4 ;  /* 0x0000005c8f5c7210 */ /* 0x000fe20000fe84ff */
[C---:B------:R-:W-:Y:S01]  /*4280*/  IMAD.WIDE.U32 R80, R78.reuse, R70, RZ ;  /* 0x000000464e507225 */ /* 0x040fe200078e00ff */
[----:B------:R-:W-:Y:S02]  /*4290*/  IADD3 R82, P4, PT, R79, R82, RZ ;  /* 0x000000524f527210 */ /* 0x000fe40007f9e0ff */
[----:B------:R-:W-:Y:S01]  /*42a0*/  IADD3.X R84, P0, PT, R85, R8, RZ, P0, !PT ;  /* 0x0000000855547210 */ /* 0x000fe2000071e4ff */
[----:B------:R-:W-:Y:S01]  /*42b0*/  IMAD.WIDE.U32 R6, P2, R78, R71, R6 ;  /* 0x000000474e067225 */ /* 0x000fe20007840006 */
[----:B------:R-:W-:-:S02]  /*42c0*/  IADD3 RZ, P1, PT, R147, R80, RZ ;  /* 0x0000005093ff7210 */ /* 0x000fc40007f3e0ff */
[----:B------:R-:W-:Y:S01]  /*42d0*/  IADD3.X R84, P4, PT, R84, R83, RZ, P4, !PT ;  /* 0x0000005354547210 */ /* 0x000fe2000279e4ff */
[----:B------:R-:W-:Y:S01]  /*42e0*/  IMAD.IADD R88, R9, 0x1, R136 ;  /* 0x0000000109587824 */ /* 0x000fe200078e0288 */
[----:B------:R-:W-:Y:S01]  /*42f0*/  IADD3 R80, P6, PT, R81, R6, RZ ;  /* 0x0000000651507210 */ /* 0x000fe20007fde0ff */
[----:B------:R-:W-:Y:S01]  /*4300*/  IMAD.X R81, RZ, RZ, RZ, P2 ;  /* 0x000000ffff517224 */ /* 0x000fe200010e06ff */
[----:B------:R-:W-:Y:S01]  /*4310*/  IADD3.X R147, P0, P4, R2, RZ, RZ, P4, P0 ;  /* 0x000000ff02937210 */ /* 0x000fe200024004ff */
[----:B------:R-:W-:Y:S01]  /*4320*/  IMAD.WIDE.U32 R8, R5, R72, RZ ;  /* 0x0000004805087225 */ /* 0x000fe200078e00ff */
[----:B------:R-:W-:Y:S02]  /*4330*/  IADD3.X RZ, P2, PT, R141, R80, RZ, P1, !PT ;  /* 0x000000508dff7210 */ /* 0x000fe40000f5e4ff */
[----:B------:R-:W-:Y:S01]  /*4340*/  IADD3.X R140, PT, PT, R3, RZ, RZ, P0, P4 ;  /* 0x000000ff038c7210 */ /* 0x000fe200007e84ff */
[----:B------:R-:W-:Y:S01]  /*4350*/  IMAD.MOV.U32 R80, RZ, RZ, R7 ;  /* 0x000000ffff507224 */ /* 0x000fe200078e0007 */
[----:B------:R-:W-:Y:S01]  /*4360*/  IADD3 R138, P1, PT, R125, R138, RZ ;  /* 0x0000008a7d8a7210 */ /* 0x000fe20007f3e0ff */
[----:B------:R-:W-:-:S04]  /*4370*/  IMAD.WIDE.U32 R8, P0, R78, R73, R8 ;  /* 0x000000494e087225 */ /* 0x000fc80007800008 */
[----:B------:R-:W-:-:S04]  /*4380*/  IMAD.WIDE.U32.X R80, R5, R71, R80, P6 ;  /* 0x0000004705507225 */ /* 0x000fc800030e0450 */
[----:B------:R-:W-:Y:S01]  /*4390*/  IMAD.WIDE.U32 R2, R78, R72, RZ ;  /* 0x000000484e027225 */ /* 0x000fe200078e00ff */
[----:B------:R-:W-:-:S03]  /*43a0*/  IADD3.X R141, P2, PT, RZ, R80, RZ, P2, !PT ;  /* 0x00000050ff8d7210 */ /* 0x000fc6000175e4ff */
[----:B------:R-:W-:Y:S01]  /*43b0*/  IMAD.WIDE.U32 R6, R5, R74, RZ ;  /* 0x0000004a05067225 */ /* 0x000fe200078e00ff */
[----:B------:R-:W-:-:S03]  /*43c0*/  IADD3 R141, P4, PT, R141, R82, RZ ;  /* 0x000000528d8d7210 */ /* 0x000fc60007f9e0ff */
[----:B------:R-:W-:Y:S01]  /*43d0*/  IMAD.X R143, RZ, RZ, R81, P2 ;  /* 0x000000ffff8f7224 */ /* 0x000fe200010e0651 */
[----:B------:R-:W-:Y:S01]  /*43e0*/  IADD3 R141, P2, PT, R141, R2, RZ ;  /* 0x000000028d8d7210 */ /* 0x000fe20007f5e0ff */
[----:B------:R-:W-:Y:S01]  /*43f0*/  IMAD.X R85, RZ, RZ, RZ, P0 ;  /* 0x000000ffff557224 */ /* 0x000fe200000e06ff */
[----:B------:R-:W-:Y:S01]  /*4400*/  IADD3 R8, P0, PT, R3, R8, RZ ;  /* 0x0000000803087210 */ /* 0x000fe20007f1e0ff */
[----:B------:R-:W-:Y:S01]  /*4410*/  IMAD.WIDE.U32 R6, P6, R78, R75, R6 ;  /* 0x0000004b4e067225 */ /* 0x000fe200078c0006 */
[----:B------:R-:W-:-:S03]  /*4420*/  IADD3.X R143, P4, PT, R143, R84, RZ, P4, !PT ;  /* 0x000000548f8f7210 */ /* 0x000fc6000279e4ff */
[----:B------:R-:W-:Y:S01]  /*4430*/  IMAD.WIDE.U32 R82, R78, R74, RZ ;  /* 0x0000004a4e527225 */ /* 0x000fe200078e00ff */
[----:B------:R-:W-:-:S03]  /*4440*/  IADD3.X R143, P2, PT, R143, R8, RZ, P2, !PT ;  /* 0x000000088f8f7210 */ /* 0x000fc6000175e4ff */
[----:B------:R-:W-:-:S04]  /*4450*/  IMAD.WIDE.U32 R2, R5, R76, RZ ;  /* 0x0000004c05027225 */ /* 0x000fc800078e00ff */
[----:B------:R-:W-:Y:S02]  /*4460*/  IMAD.MOV.U32 R84, RZ, RZ, R9 ;  /* 0x000000ffff547224 */ /* 0x000fe400078e0009 */
[----:B------:R-:W-:Y:S01]  /*4470*/  IMAD.X R145, R132, 0x1, R145, P1 ;  /* 0x0000000184917824 */ /* 0x000fe200008e0691 */
[----:B------:R-:W-:Y:S01]  /*4480*/  IADD3 R83, P1, PT, R83, R6, RZ ;  /* 0x0000000653537210 */ /* 0x000fe20007f3e0ff */
[----:B------:R-:W-:Y:S02]  /*4490*/  IMAD R8, R143, R68, RZ ;  /* 0x000000448f087224 */ /* 0x000fe400078e02ff */
[----:B------:R-:W-:Y:S02]  /*44a0*/  IMAD.X R81, RZ, RZ, RZ, P6 ;  /* 0x000000ffff517224 */ /* 0x000fe400030e06ff */
[----:B------:R-:W-:Y:S02]  /*44b0*/  IMAD.MOV.U32 R80, RZ, RZ, R7 ;  /* 0x000000ffff507224 */ /* 0x000fe400078e0007 */
[----:B------:R-:W-:Y:S01]  /*44c0*/  IMAD.WIDE.U32.X R84, R5, R73, R84, P0 ;  /* 0x0000004905547225 */ /* 0x000fe200000e0454 */
[----:B------:R-:W-:-:S03]  /*44d0*/  IADD3 R147, P0, PT, R147, R138, RZ ;  /* 0x0000008a93937210 */ /* 0x000fc60007f1e0ff */
[----:B------:R-:W-:Y:S01]  /*44e0*/  IMAD.WIDE.U32 R2, P6, R78, R77, R2 ;  /* 0x0000004d4e027225 */ /* 0x000fe200078c0002 */
[----:B------:R-:W-:-:S03]  /*44f0*/  IADD3.X R140, P0, PT, R140, R145, RZ, P0, !PT ;  /* 0x000000918c8c7210 */ /* 0x000fc6000071e4ff */
[----:B------:R-:W-:-:S04]  /*4500*/  IMAD.WIDE.U32 R78, R78, R76, RZ ;  /* 0x0000004c4e4e7225 */ /* 0x000fc800078e00ff */
[----:B------:R-:W-:-:S04]  /*4510*/  IMAD.WIDE.U32 R6, R141, R68, RZ ;  /* 0x000000448d067225 */ /* 0x000fc800078e00ff */
[----:B------:R-:W-:Y:S02]  /*4520*/  IMAD R149, R141, R69, R8 ;  /* 0x000000458d957224 */ /* 0x000fe400078e0208 */
[----:B------:R-:W-:Y:S01]  /*4530*/  IMAD.WIDE.U32.X R80, R5, R75, R80, P1 ;  /* 0x0000004b05507225 */ /* 0x000fe200008e0450 */
[----:B------:R-:W-:-:S03]  /*4540*/  IADD3 R142, P1, PT, R147, R4, RZ ;  /* 0x00000004938e7210 */ /* 0x000fc60007f3e0ff */
[----:B------:R-:W-:Y:S01]  /*4550*/  IMAD.X R9, RZ, RZ, RZ, P6 ;  /* 0x000000ffff097224 */ /* 0x000fe200030e06ff */
[----:B------:R-:W-:Y:S01]  /*4560*/  IADD3.X R144, P1, PT, R140, R139, RZ, P1, !PT ;  /* 0x0000008b8c907210 */ /* 0x000fe20000f3e4ff */
[----:B------:R-:W-:Y:S01]  /*4570*/  IMAD.IADD R147, R7, 0x1, R149 ;  /* 0x0000000107937824 */ /* 0x000fe200078e0295 */
[----:B------:R-:W-:Y:S01]  /*4580*/  IADD3 R7, P6, PT, R79, R2, RZ ;  /* 0x000000024f077210 */ /* 0x000fe20007fde0ff */
[----:B------:R-:W-:Y:S01]  /*4590*/  IMAD.MOV.U32 R8, RZ, RZ, R3 ;  /* 0x000000ffff087224 */ /* 0x000fe200078e0003 */
[----:B------:R-:W-:Y:S01]  /*45a0*/  IADD3.X R79, P2, P4, R84, RZ, RZ, P2, P4 ;  /* 0x000000ff544f7210 */ /* 0x000fe200014484ff */
[----:B------:R-:W-:Y:S01]  /*45b0*/  IMAD.WIDE.U32 R2, R147, R70, RZ ;  /* 0x0000004693027225 */ /* 0x000fe200078e00ff */
[----:B------:R-:W-:Y:S02]  /*45c0*/  IADD3.X R140, P0, P1, R86, RZ, RZ, P1, P0 ;  /* 0x000000ff568c7210 */ /* 0x000fe400009004ff */
[----:B------:R-:W-:Y:S01]  /*45d0*/  IADD3.X R85, PT, PT, R85, RZ, RZ, P2, P4 ;  /* 0x000000ff55557210 */ /* 0x000fe200017e84ff */
[----:B------:R-:W-:Y:S01]  /*45e0*/  IMAD.WIDE.U32.X R8, R5, R77, R8, P6 ;  /* 0x0000004d05087225 */ /* 0x000fe200030e0408 */
[----:B------:R-:W-:-:S02]  /*45f0*/  IADD3 R79, P2, PT, R79, R142, RZ ;  /* 0x0000008e4f4f7210 */ /* 0x000fc40007f5e0ff */
[----:B------:R-:W-:Y:S01]  /*4600*/  IADD3.X R86, PT, PT, R87, RZ, RZ, P0, P1 ;  /* 0x000000ff57567210 */ /* 0x000fe200007e24ff */
[----:B------:R-:W-:Y:S01]  /*4610*/  IMAD.WIDE.U32 R4, R6, R70, RZ ;  /* 0x0000004606047225 */ /* 0x000fe200078e00ff */
[----:B------:R-:W-:-:S03]  /*4620*/  IADD3 R84, P6, PT, R79, R82, RZ ;  /* 0x000000524f547210 */ /* 0x000fc60007fde0ff */
[----:B------:R-:W-:Y:S01]  /*4630*/  IMAD.WIDE.U32 R2, P4, R6, R71, R2 ;  /* 0x0000004706027225 */ /* 0x000fe20007880002 */
[----:B------:R-:W-:Y:S02]  /*4640*/  IADD3 RZ, P0, PT, R141, R4, RZ ;  /* 0x000000048dff7210 */ /* 0x000fe40007f1e0ff */
[----:B------:R-:W-:Y:S01]  /*4650*/  IADD3.X R4, P2, PT, R85, R144, RZ, P2, !PT ;  /* 0x0000009055047210 */ /* 0x000fe2000175e4ff */
[----:B------:R-:W-:Y:S01]  /*4660*/  IMAD.IADD R85, R137, 0x1, R89 ;  /* 0x0000000189557824 */ /* 0x000fe200078e0259 */
[----:B------:R-:W-:Y:S01]  /*4670*/  IADD3 R2, P1, PT, R5, R2, RZ ;  /* 0x0000000205027210 */ /* 0x000fe20007f3e0ff */
[----:B------:R-:W-:Y:S01]  /*4680*/  IMAD.X R5, RZ, RZ, RZ, P4 ;  /* 0x000000ffff057224 */ /* 0x000fe200020e06ff */
[----:B------:R-:W-:Y:S01]  /*4690*/  IADD3.X R83, P6, PT, R4, R83, RZ, P6, !PT ;  /* 0x0000005304537210 */ /* 0x000fe200037de4ff */
[----:B------:R-:W-:Y:S01]  /*46a0*/  IMAD.MOV.U32 R4, RZ, RZ, R3 ;  /* 0x000000ffff047224 */ /* 0x000fe200078e0003 */
[----:B------:R-:W-:Y:S01]  /*46b0*/  IADD3.X R137, PT, PT, RZ, RZ, RZ, P5, P3 ;  /* 0x000000ffff897210 */ /* 0x000fe20002fe64ff */
[----:B------:R-:W-:Y:S01]  /*46c0*/  IMAD.MOV.U32 R89, RZ, RZ, RZ ;  /* 0x000000ffff597224 */ /* 0x000fe200078e00ff */
[----:B------:R-:W-:Y:S01]  /*46d0*/  IADD3.X RZ, P0, PT, R143, R2, RZ, P0, !PT ;  /* 0x000000028fff7210 */ /* 0x000fe2000071e4ff */
[----:B------:R-:W-:Y:S01]  /*46e0*/  IMAD.WIDE.U32.X R4, R147, R71, R4, P1 ;  /* 0x0000004793047225 */ /* 0x000fe200008e0404 */
[----:B------:R-:W-:-:S02]  /*46f0*/  IADD3 R82, P5, PT, R140, R91, RZ ;  /* 0x0000005b8c527210 */ /* 0x000fc40007fbe0ff */
[----:B------:R-:W-:Y:S01]  /*4700*/  IADD3.X R79, P2, P6, R80, RZ, RZ, P6, P2 ;  /* 0x000000ff504f7210 */ /* 0x000fe200036444ff */
[----:B------:R-:W-:Y:S01]  /*4710*/  IMAD.WIDE.U32 R2, R147, R72, RZ ;  /* 0x0000004893027225 */ /* 0x000fe200078e00ff */
[----:B------:R-:W-:Y:S02]  /*4720*/  IADD3.X R87, P0, PT, RZ, R4, RZ, P0, !PT ;  /* 0x00000004ff577210 */ /* 0x000fe4000071e4ff */
[----:B------:R-:W-:Y:S01]  /*4730*/  IADD3 R79, P3, PT, R79, R82, RZ ;  /* 0x000000524f4f7210 */ /* 0x000fe20007f7e0ff */
[----:B------:R-:W-:Y:S01]  /*4740*/  IMAD.WIDE.U32 R88, R110, R109, R88 ;  /* 0x0000006d6e587225 */ /* 0x000fe200078e0058 */
[----:B------:R-:W-:Y:S02]  /*4750*/  IADD3.X R81, PT, PT, R81, RZ, RZ, P2, P6 ;  /* 0x000000ff51517210 */ /* 0x000fe400017ec4ff */
[----:B------:R-:W-:Y:S01]  /*4760*/  IADD3 R80, P6, PT, R79, R78, RZ ;  /* 0x0000004e4f507210 */ /* 0x000fe20007fde0ff */
[----:B------:R-:W-:Y:S01]  /*4770*/  IMAD.X R86, R86, 0x1, R127, P5 ;  /* 0x0000000156567824 */ /* 0x000fe200028e067f */
[----:B------:R-:W-:Y:S01]  /*4780*/  IADD3 R137, P4, P1, R137, R88, R85 ;  /* 0x0000005889897210 */ /* 0x000fe2000799e055 */
[----:B------:R-:W-:-:S03]  /*4790*/  IMAD.WIDE.U32 R2, P2, R6, R73, R2 ;  /* 0x0000004906027225 */ /* 0x000fc60007840002 */
[----:B------:R-:W-:Y:S01]  /*47a0*/  IADD3.X R88, P3, PT, R81, R86, RZ, P3, !PT ;  /* 0x0000005651587210 */ /* 0x000fe20001f7e4ff */
[----:B------:R-:W-:-:S03]  /*47b0*/  IMAD.WIDE.U32 R78, R6, R72, RZ ;  /* 0x00000048064e7225 */ /* 0x000fc600078e00ff */
[----:B------:R-:W-:Y:S01]  /*47c0*/  IADD3.X R88, P6, PT, R88, R7, RZ, P6, !PT ;  /* 0x0000000758587210 */ /* 0x000fe200037de4ff */
[----:B------:R-:W-:Y:S01]  /*47d0*/  IMAD.X R4, RZ, RZ, R5, P0 ;  /* 0x000000ffff047224 */ /* 0x000fe200000e0605 */
[----:B------:R-:W-:Y:S01]  /*47e0*/  IADD3 R87, P0, PT, R87, R84, RZ ;  /* 0x0000005457577210 */ /* 0x000fe20007f1e0ff */
[----:B------:R-:W-:Y:S01]  /*47f0*/  IMAD.X R5, RZ, RZ, RZ, P2 ;  /* 0x000000ffff057224 */ /* 0x000fe200010e06ff */
[----:B------:R-:W-:Y:S02]  /*4800*/  IADD3 R2, P5, PT, R79, R2, RZ ;  /* 0x000000024f027210 */ /* 0x000fe40007fbe0ff */
[----:B------:R-:W-:Y:S01]  /*4810*/  IADD3.X R83, P0, PT, R4, R83, RZ, P0, !PT ;  /* 0x0000005304537210 */ /* 0x000fe2000071e4ff */
[----:B------:R-:W-:Y:S01]  /*4820*/  IMAD.MOV.U32 R4, RZ, RZ, R3 ;  /* 0x000000ffff047224 */ /* 0x000fe200078e0003 */
[----:B------:R-:W-:Y:S01]  /*4830*/  IADD3 R87, P2, PT, R87, R78, RZ ;  /* 0x0000004e57577210 */ /* 0x000fe20007f5e0ff */
[----:B------:R-:W-:Y:S01]  /*4840*/  IMAD.IADD R78, R136, 0x1, R89 ;  /* 0x00000001884e7824 */ /* 0x000fe200078e0259 */
[----:B------:R-:W-:Y:S01]  /*4850*/  IADD3.X R85, P3, P6, R8, RZ, RZ, P6, P3 ;  /* 0x000000ff08557210 */ /* 0x000fe200036664ff */
[----:B------:R-:W-:Y:S01]  /*4860*/  IMAD.WIDE.U32.X R4, R147, R73, R4, P5 ;  /* 0x0000004993047225 */ /* 0x000fe200028e0404 */
[----:B------:R-:W-:-:S02]  /*4870*/  IADD3.X R7, P2, PT, R83, R2, RZ, P2, !PT ;  /* 0x0000000253077210 */ /* 0x000fc4000175e4ff */
[----:B------:R-:W-:Y:S01]  /*4880*/  IADD3.X R78, PT, PT, RZ, R78, RZ, P4, P1 ;  /* 0x0000004eff4e7210 */ /* 0x000fe200027e24ff */
[----:B------:R-:W-:Y:S01]  /*4890*/  IMAD.WIDE.U32 R2, R147, R74, RZ ;  /* 0x0000004a93027225 */ /* 0x000fe200078e00ff */
[----:B------:R-:W-:Y:S02]  /*48a0*/  IADD3.X R84, PT, PT, R9, RZ, RZ, P3, P6 ;  /* 0x000000ff09547210 */ /* 0x000fe40001fec4ff */
[-C--:B------:R-:W-:Y:S01]  /*48b0*/  ISETP.GT.U32.AND P1, PT, R130, R125.reuse, PT ;  /* 0x0000007d8200720c */ /* 0x080fe20003f24070 */
[----:B------:R-:W-:Y:S01]  /*48c0*/  IMAD R130, R7, R68, RZ ;  /* 0x0000004407827224 */ /* 0x000fe200078e02ff */
[----:B------:R-:W-:Y:S02]  /*48d0*/  IADD3.X R89, P2, P6, R4, RZ, RZ, P2, P0 ;  /* 0x000000ff04597210 */ /* 0x000fe400016404ff */
[----:B------:R-:W-:Y:S01]  /*48e0*/  ISETP.GE.U32.AND P0, PT, R138, R125, PT ;  /* 0x0000007d8a00720c */ /* 0x000fe20003f06070 */
[----:B------:R-:W-:Y:S01]  /*48f0*/  IMAD R9, R87, R69, R130 ;  /* 0x0000004557097224 */ /* 0x000fe200078e0282 */
[----:B------:R-:W-:-:S02]  /*4900*/  ISETP.GT.U32.AND.EX P1, PT, R135, R132, PT, P1 ;  /* 0x000000848700720c */ /* 0x000fc40003f24110 */
[----:B------:R-:W-:Y:S01]  /*4910*/  IADD3.X R125, PT, PT, R5, RZ, RZ, P2, P6 ;  /* 0x000000ff057d7210 */ /* 0x000fe200017ec4ff */
[----:B------:R-:W-:Y:S01]  /*4920*/  IMAD.WIDE.U32 R4, R87, R68, RZ ;  /* 0x0000004457047225 */ /* 0x000fe200078e00ff */
[----:B------:R-:W-:Y:S02]  /*4930*/  IADD3 R134, P4, P5, R134, R137, R137 ;  /* 0x0000008986867210 */ /* 0x000fe40007d9e089 */
[----:B------:R-:W-:Y:S01]  /*4940*/  ISETP.GE.U32.AND P2, PT, R82, R91, PT ;  /* 0x0000005b5200720c */ /* 0x000fe20003f46070 */
[----:B------:R-:W-:Y:S01]  /*4950*/  IMAD.IADD R5, R5, 0x1, R9 ;  /* 0x0000000105057824 */ /* 0x000fe200078e0209 */
[----:B------:R-:W-:Y:S01]  /*4960*/  SEL R8, RZ, 0x1, !P1 ;  /* 0x00000001ff087807 */ /* 0x000fe20004800000 */
[----:B------:R-:W-:Y:S01]  /*4970*/  IMAD.WIDE.U32 R2, P6, R6, R75, R2 ;  /* 0x0000004b06027225 */ /* 0x000fe200078c0002 */
[----:B------:R-:W-:Y:S02]  /*4980*/  IADD3.X R82, PT, PT, RZ, R78, R78, P4, P5 ;  /* 0x0000004eff527210 */ /* 0x000fe400027ea44e */
[----:B------:R-:W-:Y:S01]  /*4990*/  ISETP.GE.U32.AND.EX P1, PT, R86, R127, PT, P2 ;  /* 0x0000007f5600720c */ /* 0x000fe20003f26120 */
[----:B------:R-:W-:Y:S01]  /*49a0*/  IMAD.WIDE.U32 R78, R6, R74, RZ ;  /* 0x0000004a064e7225 */ /* 0x000fe200078e00ff */
[----:B------:R-:W-:-:S02]  /*49b0*/  IADD3 R90, P4, P5, R8, R131, R90 ;  /* 0x00000083085a7210 */ /* 0x000fc40007d9e05a */
[----:B------:R-:W-:Y:S01]  /*49c0*/  IADD3 R89, P2, PT, R89, R80, RZ ;  /* 0x0000005059597210 */ /* 0x000fe20007f5e0ff */
[----:B------:R-:W-:Y:S01]  /*49d0*/  IMAD.WIDE.U32 R80, R5, R70, RZ ;  /* 0x0000004605507225 */ /* 0x000fe200078e00ff */
[----:B------:R-:W-:Y:S02]  /*49e0*/  IADD3.X R83, PT, PT, RZ, R92, RZ, P4, P5 ;  /* 0x0000005cff537210 */ /* 0x000fe400027ea4ff */
[----:B------:R-:W-:Y:S01]  /*49f0*/  IADD3 R79, P4, PT, R79, R2, RZ ;  /* 0x000000024f4f7210 */ /* 0x000fe20007f9e0ff */
[----:B------:R-:W-:Y:S01]  /*4a00*/  IMAD.X R9, RZ, RZ, RZ, P6 ;  /* 0x000000ffff097224 */ /* 0x000fe200030e06ff */
[----:B------:R-:W-:Y:S01]  /*4a10*/  IADD3 R86, P6, PT, R89, R78, RZ ;  /* 0x0000004e59567210 */ /* 0x000fe20007fde0ff */
[----:B------:R-:W-:Y:S01]  /*4a20*/  IMAD.MOV.U32 R8, RZ, RZ, R3 ;  /* 0x000000ffff087224 */ /* 0x000fe200078e0003 */
[----:B------:R-:W-:Y:S01]  /*4a30*/  IADD3.X R88, P2, PT, R125, R88, RZ, P2, !PT ;  /* 0x000000587d587210 */ /* 0x000fe2000175e4ff */
[----:B------:R-:W-:Y:S01]  /*4a40*/  IMAD.WIDE.U32 R2, R4, R70, RZ ;  /* 0x0000004604027225 */ /* 0x000fe200078e00ff */
[----:B------:R-:W-:-:S02]  /*4a50*/  ISETP.GE.U32.AND.EX P0, PT, R145, R132, PT, P0 ;  /* 0x000000849100720c */ /* 0x000fc40003f06100 */
[----:B------:R-:W-:Y:S01]  /*4a60*/  IADD3.X R88, P6, PT, R88, R79, RZ, P6, !PT ;  /* 0x0000004f58587210 */ /* 0x000fe200037de4ff */
[----:B------:R-:W-:Y:S01]  /*4a70*/  IMAD.WIDE.U32 R80, P5, R4, R71, R80 ;  /* 0x0000004704507225 */ /* 0x000fe200078a0050 */
[----:B------:R-:W-:Y:S02]  /*4a80*/  SEL R79, RZ, 0x1, P1 ;  /* 0x00000001ff4f7807 */ /* 0x000fe40000800000 */
[----:B------:R-:W-:Y:S01]  /*4a90*/  IADD3 RZ, P1, PT, R87, R2, RZ ;  /* 0x0000000257ff7210 */ /* 0x000fe20007f3e0ff */
[----:B------:R-:W-:Y:S01]  /*4aa0*/  IMAD.WIDE.U32.X R8, R147, R75, R8, P4 ;  /* 0x0000004b93087225 */ /* 0x000fe200020e0408 */
[----:B------:R-:W-:Y:S02]  /*4ab0*/  IADD3 R2, P4, PT, R3, R80, RZ ;  /* 0x0000005003027210 */ /* 0x000fe40007f9e0ff */
[----:B------:R-:W-:Y:S01]  /*4ac0*/  SEL R127, RZ, 0x1, P0 ;  /* 0x00000001ff7f7807 */ /* 0x000fe20000000000 */
[----:B------:R-:W-:Y:S01]  /*4ad0*/  IMAD.X R3, RZ, RZ, RZ, P5 ;  /* 0x000000ffff037224 */ /* 0x000fe200028e06ff */
[----:B------:R-:W-:Y:S01]  /*4ae0*/  IADD3 R87, P5, PT, R79, R134, RZ ;  /* 0x000000864f577210 */ /* 0x000fe20007fbe0ff */
[----:B------:R-:W-:Y:S01]  /*4af0*/  IMAD.WIDE.U32 R78, R147, R76, RZ ;  /* 0x0000004c934e7225 */ /* 0x000fe200078e00ff */
[----:B------:R-:W-:-:S02]  /*4b00*/  IADD3.X R80, P2, P6, R8, RZ, RZ, P6, P2 ;  /* 0x000000ff08507210 */ /* 0x000fc400036444ff */
[----:B------:R-:W-:Y:S01]  /*4b10*/  IADD3.X RZ, P1, PT, R7, R2, RZ, P1, !PT ;  /* 0x0000000207ff7210 */ /* 0x000fe20000f3e4ff */
[----:B------:R-:W-:Y:S01]  /*4b20*/  IMAD.MOV.U32 R2, RZ, RZ, R81 ;  /* 0x000000ffff027224 */ /* 0x000fe200078e0051 */
[----:B------:R-:W-:Y:S01]  /*4b30*/  IADD3.X R89, PT, PT, R9, RZ, RZ, P2, P6 ;  /* 0x000000ff09597210 */ /* 0x000fe200017ec4ff */
[----:B------:R-:W-:Y:S01]  /*4b40*/  IMAD.WIDE.U32 R78, P6, R6, R77, R78 ;  /* 0x0000004d064e7225 */ /* 0x000fe200078c004e */
[----:B------:R-:W-:Y:S02]  /*4b50*/  ISETP.GE.U32.AND P2, PT, R87, R134, PT ;  /* 0x000000865700720c */ /* 0x000fe40003f46070 */
[----:B------:R-:W-:Y:S01]  /*4b60*/  IADD3 R126, P3, PT, R126, R133, RZ ;  /* 0x000000857e7e7210 */ /* 0x000fe20007f7e0ff */
[----:B------:R-:W-:-:S04]  /*4b70*/  IMAD.WIDE.U32 R6, R6, R76, RZ ;  /* 0x0000004c06067225 */ /* 0x000fc800078e00ff */
[----:B------:R-:W-:Y:S01]  /*4b80*/  IMAD.X R125, RZ, RZ, R82, P5 ;  /* 0x000000ffff7d7224 */ /* 0x000fe200028e0652 */
[----:B------:R-:W-:Y:S01]  /*4b90*/  IADD3 R91, P5, PT, R85, R87, RZ ;  /* 0x00000057555b7210 */ /* 0x000fe20007fbe0ff */
[----:B------:R-:W-:-:S04]  /*4ba0*/  IMAD.WIDE.U32.X R8, R5, R71, R2, P4 ;  /* 0x0000004705087225 */ /* 0x000fc800020e0402 */
[----:B------:R-:W-:Y:S01]  /*4bb0*/  IMAD.X R81, RZ, RZ, RZ, P6 ;  /* 0x000000ffff517224 */ /* 0x000fe200030e06ff */
[----:B------:R-:W-:Y:S01]  /*4bc0*/  IADD3 R131, P6, PT, R7, R78, RZ ;  /* 0x0000004e07837210 */ /* 0x000fe20007fde0ff */
[----:B------:R-:W-:Y:S01]  /*4bd0*/  IMAD.WIDE.U32 R2, R5, R72, RZ ;  /* 0x0000004805027225 */ /* 0x000fe200078e00ff */
[----:B------:R-:W-:Y:S02]  /*4be0*/  IADD3 R7, P4, PT, R80, R91, RZ ;  /* 0x0000005b50077210 */ /* 0x000fe40007f9e0ff */
[----:B------:R-:W-:Y:S01]  /*4bf0*/  IADD3.X R85, P1, PT, RZ, R8, RZ, P1, !PT ;  /* 0x00000008ff557210 */ /* 0x000fe20000f3e4ff */
[----:B------:R-:W-:Y:S02]  /*4c00*/  IMAD.MOV.U32 R80, RZ, RZ, R79 ;  /* 0x000000ffff507224 */ /* 0x000fe400078e004f */
[----:B------:R-:W-:Y:S01]  /*4c10*/  IMAD.X R92, R84, 0x1, R125, P5 ;  /* 0x00000001545c7824 */ /* 0x000fe200028e067d */
[----:B------:R-:W-:Y:S01]  /*4c20*/  IADD3 R85, P0, PT, R85, R86, RZ ;  /* 0x0000005655557210 */ /* 0x000fe20007f1e0ff */
[----:B------:R-:W-:Y:S01]  /*4c30*/  IMAD.WIDE.U32.X R80, R147, R77, R80, P6 ;  /* 0x0000004d93507225 */ /* 0x000fe200030e0450 */
[----:B------:R-:W-:-:S03]  /*4c40*/  IADD3 R78, P6, PT, R7, R6, RZ ;  /* 0x00000006074e7210 */ /* 0x000fc60007fde0ff */
[----:B------:R-:W-:Y:S02]  /*4c50*/  IMAD.X R79, RZ, RZ, R9, P1 ;  /* 0x000000ffff4f7224 */ /* 0x000fe400008e0609 */
[C---:B------:R-:W-:Y:S01]  /*4c60*/  IMAD.WIDE.U32 R6, P1, R4.reuse, R73, R2 ;  /* 0x0000004904067225 */ /* 0x040fe20007820002 */
[----:B------:R-:W-:Y:S02]  /*4c70*/  IADD3.X R2, P4, PT, R89, R92, RZ, P4, !PT ;  /* 0x0000005c59027210 */ /* 0x000fe4000279e4ff */
[----:B------:R-:W-:Y:S01]  /*4c80*/  IADD3.X R88, P0, PT, R79, R88, RZ, P0, !PT ;  /* 0x000000584f587210 */ /* 0x000fe2000071e4ff */
[----:B------:R-:W-:-:S04]  /*4c90*/  IMAD.WIDE.U32 R8, R4, R72, RZ ;  /* 0x0000004804087225 */ /* 0x000fc800078e00ff */
[----:B------:R-:W-:Y:S01]  /*4ca0*/  IMAD.X R3, RZ, RZ, RZ, P1 ;  /* 0x000000ffff037224 */ /* 0x000fe200008e06ff */
[----:B------:R-:W-:Y:S02]  /*4cb0*/  IADD3 R89, P5, PT, R9, R6, RZ ;  /* 0x0000000609597210 */ /* 0x000fe40007fbe0ff */
[----:B------:R-:W-:Y:S01]  /*4cc0*/  IADD3.X R9, P6, PT, R2, R131, RZ, P6, !PT ;  /* 0x0000008302097210 */ /* 0x000fe200037de4ff */
[----:B------:R-:W-:Y:S01]  /*4cd0*/  IMAD.MOV.U32 R2, RZ, RZ, R7 ;  /* 0x000000ffff027224 */ /* 0x000fe200078e0007 */
[----:B------:R-:W-:Y:S01]  /*4ce0*/  IADD3 R85, P1, PT, R85, R8, RZ ;  /* 0x0000000855557210 */ /* 0x000fe20007f3e0ff */
[C---:B------:R-:W-:Y:S01]  /*4cf0*/  IMAD.WIDE.U32 R6, R5.reuse, R74, RZ ;  /* 0x0000004a05067225 */ /* 0x040fe200078e00ff */
[----:B------:R-:W-:Y:S02]  /*4d00*/  IADD3.X R84, P4, P6, R80, RZ, RZ, P6, P4 ;  /* 0x000000ff50547210 */ /* 0x000fe400036884ff */
[----:B------:R-:W-:Y:S01]  /*4d10*/  IADD3.X R80, P1, PT, R88, R89, RZ, P1, !PT ;  /* 0x0000005958507210 */ /* 0x000fe20000f3e4ff */
[----:B------:R-:W-:Y:S01]  /*4d20*/  IMAD.WIDE.U32.X R2, R5, R73, R2, P5 ;  /* 0x0000004905027225 */ /* 0x000fe200028e0402 */
[----:B------:R-:W-:-:S02]  /*4d30*/  ISETP.GE.U32.AND.EX P5, PT, R125, R82, PT, P2 ;  /* 0x000000527d00720c */ /* 0x000fc40003fa6120 */
[----:B------:R-:W-:Y:S02]  /*4d40*/  IADD3.X R82, PT, PT, R81, RZ, RZ, P4, P6 ;  /* 0x000000ff51527210 */ /* 0x000fe400027ec4ff */
[----:B------:R-:W-:Y:S02]  /*4d50*/  IADD3.X R81, P0, P1, R2, RZ, RZ, P1, P0 ;  /* 0x000000ff02517210 */ /* 0x000fe400009004ff */
[----:B------:R-:W-:Y:S02]  /*4d60*/  ISETP.GE.U32.AND P2, PT, R91, R87, PT ;  /* 0x000000575b00720c */ /* 0x000fe40003f46070 */
[----:B------:R-:W-:Y:S01]  /*4d70*/  IADD3.X R8, PT, PT, R3, RZ, RZ, P0, P1 ;  /* 0x000000ff03087210 */ /* 0x000fe200007e24ff */
[----:B------:R-:W-:Y:S01]  /*4d80*/  IMAD.WIDE.U32 R2, R4, R74, RZ ;  /* 0x0000004a04027225 */ /* 0x000fe200078e00ff */
[----:B------:R-:W-:Y:S02]  /*4d90*/  SEL R79, RZ, 0x1, P5 ;  /* 0x00000001ff4f7807 */ /* 0x000fe40002800000 */
[----:B------:R-:W-:Y:S01]  /*4da0*/  ISETP.GE.U32.AND.EX P2, PT, R92, R125, PT, P2 ;  /* 0x0000007d5c00720c */ /* 0x000fe20003f46120 */
[----:B------:R-:W-:Y:S01]  /*4db0*/  IMAD.WIDE.U32 R6, P5, R4, R75, R6 ;  /* 0x0000004b04067225 */ /* 0x000fe200078a0006 */
[----:B------:R-:W-:-:S02]  /*4dc0*/  IADD3 R81, P0, PT, R81, R78, RZ ;  /* 0x0000004e51517210 */ /* 0x000fc40007f1e0ff */
[----:B------:R-:W-:Y:S01]  /*4dd0*/  SEL R86, RZ, 0x1, P2 ;  /* 0x00000001ff567807 */ /* 0x000fe20001000000 */
[----:B------:R-:W-:Y:S01]  /*4de0*/  IMAD.X R78, RZ, RZ, R129, P3 ;  /* 0x000000ffff4e7224 */ /* 0x000fe200018e0681 */
[----:B------:R-:W-:Y:S02]  /*4df0*/  IADD3 R79, P3, PT, R79, R126, RZ ;  /* 0x0000007e4f4f7210 */ /* 0x000fe40007f7e0ff */
[----:B------:R-:W-:Y:S02]  /*4e00*/  IADD3 R89, P2, PT, R3, R6, RZ ;  /* 0x0000000603597210 */ /* 0x000fe40007f5e0ff */
[----:B------:R-:W-:Y:S01]  /*4e10*/  IADD3.X R6, P0, PT, R8, R9, RZ, P0, !PT ;  /* 0x0000000908067210 */ /* 0x000fe2000071e4ff */
[----:B------:R-:W-:Y:S01]  /*4e20*/  IMAD.X R9, RZ, RZ, RZ, P5 ;  /* 0x000000ffff097224 */ /* 0x000fe200028e06ff */
[----:B------:R-:W-:Y:S01]  /*4e30*/  IADD3 R81, P1, PT, R81, R2, RZ ;  /* 0x0000000251517210 */ /* 0x000fe20007f3e0ff */
[----:B------:R-:W-:Y:S01]  /*4e40*/  IMAD.WIDE.U32 R2, R5, R76, RZ ;  /* 0x0000004c05027225 */ /* 0x000fe200078e00ff */
[----:B------:R-:W-:-:S02]  /*4e50*/  IADD3 R86, P5, PT, R86, R79, RZ ;  /* 0x0000004f56567210 */ /* 0x000fc40007fbe0ff */
[----:B------:R-:W-:Y:S01]  /*4e60*/  IADD3.X R89, P1, PT, R6, R89, RZ, P1, !PT ;  /* 0x0000005906597210 */ /* 0x000fe20000f3e4ff */
[----:B------:R-:W-:Y:S01]  /*4e70*/  IMAD.X R87, RZ, RZ, R78, P3 ;  /* 0x000000ffff577224 */ /* 0x000fe200018e064e */
[----:B------:R-:W-:Y:S01]  /*4e80*/  ISETP.GE.U32.AND P3, PT, R79, R126, PT ;  /* 0x0000007e4f00720c */ /* 0x000fe20003f66070 */
[----:B------:R-:W-:Y:S01]  /*4e90*/  IMAD.MOV.U32 R8, RZ, RZ, R7 ;  /* 0x000000ffff087224 */ /* 0x000fe200078e0007 */
[----:B------:R-:W-:Y:S01]  /*4ea0*/  IADD3 R90, P6, P4, R127, R93, R90 ;  /* 0x0000005d7f5a7210 */ /* 0x000fe20007cde05a */
[----:B------:R-:W-:Y:S01]  /*4eb0*/  IMAD.X R88, RZ, RZ, R87, P5 ;  /* 0x000000ffff587224 */ /* 0x000fe200028e0657 */
[----:B------:R-:W-:Y:S01]  /*4ec0*/  ISETP.GE.U32.AND P5, PT, R86, R79, PT ;  /* 0x0000004f5600720c */ /* 0x000fe20003fa6070 */
[----:B------:R-:W-:Y:S01]  /*4ed0*/  IMAD.WIDE.U32.X R8, R5, R75, R8, P2 ;  /* 0x0000004b05087225 */ /* 0x000fe200010e0408 */
[----:B------:R-:W-:Y:S02]  /*4ee0*/  ISETP.GE.U32.AND.EX P3, PT, R87, R78, PT, P3 ;  /* 0x0000004e5700720c */ /* 0x000fe40003f66130 */
[----:B------:R-:W-:Y:S01]  /*4ef0*/  ISETP.GE.U32.AND.EX P5, PT, R88, R87, PT, P5 ;  /* 0x000000575800720c */ /* 0x000fe20003fa6150 */
[----:B------:R-:W-:-:S04]  /*4f00*/  IMAD.WIDE.U32 R2, P2, R4, R77, R2 ;  /* 0x0000004d04027225 */ /* 0x000fc80007840002 */
[----:B------:R-:W-:Y:S01]  /*4f10*/  IMAD.WIDE.U32 R78, R4, R76, RZ ;  /* 0x0000004c044e7225 */ /* 0x000fe200078e00ff */
[----:B------:R-:W-:-:S03]  /*4f20*/  IADD3.X R4, P1, P0, R8, RZ, RZ, P1, P0 ;  /* 0x000000ff08047210 */ /* 0x000fc600008204ff */
[----:B------:R-:W-:Y:S01]  /*4f30*/  IMAD.X R7, RZ, RZ, RZ, P2 ;  /* 0x000000ffff077224 */ /* 0x000fe200010e06ff */
[----:B------:R-:W-:Y:S01]  /*4f40*/  IADD3 R87, P2, PT, R84, R86, RZ ;  /* 0x0000005654577210 */ /* 0x000fe20007f5e0ff */
[----:B------:R-:W-:Y:S01]  /*4f50*/  IMAD.MOV.U32 R6, RZ, RZ, R3 ;  /* 0x000000ffff067224 */ /* 0x000fe200078e0003 */
[----:B------:R-:W-:Y:S02]  /*4f60*/  IADD3.X R8, PT, PT, R9, RZ, RZ, P1, P0 ;  /* 0x000000ff09087210 */ /* 0x000fe40000fe04ff */
[----:B------:R-:W-:Y:S01]  /*4f70*/  IADD3 R3, P0, PT, R4, R87, RZ ;  /* 0x0000005704037210 */ /* 0x000fe20007f1e0ff */
[----:B------:R-:W-:Y:S01]  /*4f80*/  IMAD.X R9, R82, 0x1, R88, P2 ;  /* 0x0000000152097824 */ /* 0x000fe200010e0658 */
[----:B------:R-:W-:Y:S02]  /*4f90*/  IADD3 R79, P1, PT, R79, R2, RZ ;  /* 0x000000024f4f7210 */ /* 0x000fe40007f3e0ff */
[----:B------:R-:W-:Y:S02]  /*4fa0*/  SEL R4, RZ, 0x1, P3 ;  /* 0x00000001ff047807 */ /* 0x000fe40001800000 */
[----:B------:R-:W-:Y:S01]  /*4fb0*/  ISETP.GE.U32.AND P3, PT, R87, R86, PT ;  /* 0x000000565700720c */ /* 0x000fe20003f66070 */
[----:B------:R-:W-:Y:S01]  /*4fc0*/  IMAD.WIDE.U32.X R6, R5, R77, R6, P1 ;  /* 0x0000004d05067225 */ /* 0x000fe200008e0406 */
        /* <DEDUP_REMOVED lines=21> */
[----:B------:R-:W-:Y:S02]  /*5120*/  IMAD.MOV.U32 R4, RZ, RZ, R89 ;  /* 0x000000ffff047224 */ /* 0x000fe400078e0059 */
[----:B------:R-:W-:Y:S02]  /*5130*/  IMAD.MOV.U32 R3, RZ, RZ, R85 ;  /* 0x000000ffff037224 */ /* 0x000fe400078e0055 */
[----:B------:R-:W-:-:S06]  /*5140*/  IMAD.MOV.U32 R2, RZ, RZ, R80 ;  /* 0x000000ffff027224 */ /* 0x000fcc00078e0050 */
        /* <DEDUP_REMOVED lines=23> */
[----:B------:R-:W-:Y:S01]  /*52c0*/  ISETP.LT.U32.OR.EX P0, PT, R89, R73, !P0, P1 ;  /* 0x000000495900720c */ /* 0x000fe20004701510 */
[----:B------:R-:W-:Y:S02]  /*52d0*/  IMAD.MOV.U32 R3, RZ, RZ, R85 ;  /* 0x000000ffff037224 */ /* 0x000fe400078e0055 */
[----:B------:R-:W-:-:S10]  /*52e0*/  IMAD.MOV.U32 R2, RZ, RZ, R80 ;  /* 0x000000ffff027224 */ /* 0x000fd400078e0050 */
[----:B------:R-:W-:Y:S05]  /*52f0*/  @P0 BRA `(.L_x_25) ;  /* 0x0000000000540947 */ /* 0x000fea0003800000 */
.L_x_24:
        /* <DEDUP_REMOVED lines=21> */
.L_x_25:
[----:B------:R-:W-:Y:S01]  /*5450*/  IMAD.MOV.U32 R149, RZ, RZ, RZ ;  /* 0x000000ffff957224 */ /* 0x000fe200078e00ff */
[----:B------:R-:W-:Y:S01]  /*5460*/  CS2R R150, SRZ ;  /* 0x0000000000967805 */ /* 0x000fe2000001ff00 */
[----:B------:R-:W-:Y:S01]  /*5470*/  IMAD.WIDE.U32 R88, R5, R51, RZ ;  /* 0x0000003305587225 */ /* 0x000fe200078e00ff */
[----:B------:R-:W-:Y:S02]  /*5480*/  CS2R R152, SRZ ;  /* 0x0000000000987805 */ /* 0x000fe4000001ff00 */
[----:B------:R-:W-:Y:S01]  /*5490*/  LOP3.LUT R0, R0, 0xfffffffe, RZ, 0xc0, !PT ;  /* 0xfffffffe00007812 */ /* 0x000fe200078ec0ff */
[----:B------:R-:W-:Y:S02]  /*54a0*/  IMAD.MOV.U32 R91, RZ, RZ, RZ ;  /* 0x000000ffff5b7224 */ /* 0x000fe400078e00ff */
[----:B------:R-:W-:-:S04]  /*54b0*/  IMAD.WIDE.U32 R144, R3, R53, RZ ;  /* 0x0000003503907225 */ /* 0x000fc800078e00ff */
[----:B------:R-:W-:Y:S01]  /*54c0*/  IMAD.WIDE.U32 R80, R4, R51, RZ ;  /* 0x0000003304507225 */ /* 0x000fe200078e00ff */
[----:B------:R-:W-:-:S03]  /*54d0*/  IADD3 R144, P0, PT, R88, R144, RZ ;  /* 0x0000009058907210 */ /* 0x000fc60007f1e0ff */
[----:B------:R-:W-:-:S04]  /*54e0*/  IMAD.WIDE.U32 R78, R5, R50, RZ ;  /* 0x00000032054e7225 */ /* 0x000fc800078e00ff */
[----:B------:R-:W-:Y:S02]  /*54f0*/  IMAD.IADD R83, R89, 0x1, R149 ;  /* 0x0000000159537824 */ /* 0x000fe400078e0295 */
[----:B------:R-:W-:Y:S02]  /*5500*/  IMAD.IADD R85, R91, 0x1, R145 ;  /* 0x000000015b557824 */ /* 0x000fe400078e0291 */
[----:B------:R-:W-:Y:S01]  /*5510*/  IMAD.WIDE.U32 R126, R2, R53, RZ ;  /* 0x00000035027e7225 */ /* 0x000fe200078e00ff */
[----:B------:R-:W-:-:S03]  /*5520*/  IADD3 R83, P2, P3, R78, R83, R80 ;  /* 0x000000534e537210 */ /* 0x000fc60007b5e050 */
[----:B------:R-:W-:-:S04]  /*5530*/  IMAD.WIDE.U32 R86, R3, R52, RZ ;  /* 0x0000003403567225 */ /* 0x000fc800078e00ff */
[----:B------:R-:W-:Y:S01]  /*5540*/  IMAD.IADD R92, R149, 0x1, R79 ;  /* 0x00000001955c7824 */ /* 0x000fe200078e024f */
[----:B------:R-:W-:Y:S01]  /*5550*/  IADD3 R136, P6, P4, R86, R85, R126 ;  /* 0x0000005556887210 */ /* 0x000fe20007cde07e */
[----:B------:R-:W-:-:S03]  /*5560*/  IMAD.WIDE.U32 R78, R7, R51, RZ ;  /* 0x00000033074e7225 */ /* 0x000fc600078e00ff */
[----:B------:R-:W-:Y:S01]  /*5570*/  P2R R137, PR, RZ, 0x10 ;  /* 0x00000010ff897803 */ /* 0x000fe20000000000 */
[----:B------:R-:W-:Y:S02]  /*5580*/  IMAD.IADD R84, R81, 0x1, R151 ;  /* 0x0000000151547824 */ /* 0x000fe400078e0297 */
[----:B------:R-:W-:-:S04]  /*5590*/  IMAD.WIDE.U32 R80, R7, R50, RZ ;  /* 0x0000003207507225 */ /* 0x000fc800078e00ff */
[----:B------:R-:W-:Y:S02]  /*55a0*/  IMAD.MOV.U32 R85, RZ, RZ, RZ ;  /* 0x000000ffff557224 */ /* 0x000fe400078e00ff */
[----:B------:R-:W-:Y:S01]  /*55b0*/  IMAD.WIDE.U32 R128, R6, R51, RZ ;  /* 0x0000003306807225 */ /* 0x000fe200078e00ff */
[----:B------:R-:W-:-:S03]  /*55c0*/  @P6 LOP3.LUT R0, R0, 0x1, RZ, 0xfc, !PT ;  /* 0x0000000100006812 */ /* 0x000fc600078efcff */
[----:B------:R-:W-:Y:S01]  /*55d0*/  IMAD.IADD R79, R79, 0x1, R152 ;  /* 0x000000014f4f7824 */ /* 0x000fe200078e0298 */
[----:B------:R-:W-:Y:S01]  /*55e0*/  LOP3.LUT R0, R0, 0xfffffffb, RZ, 0xc0, !PT ;  /* 0xfffffffb00007812 */ /* 0x000fe200078ec0ff */
[----:B------:R-:W-:Y:S01]  /*55f0*/  IMAD.IADD R135, R152, 0x1, R81 ;  /* 0x0000000198877824 */ /* 0x000fe200078e0251 */
[----:B------:R-:W-:Y:S01]  /*5600*/  IADD3.X R81, PT, PT, RZ, RZ, RZ, P2, P3 ;  /* 0x000000ffff517210 */ /* 0x000fe200017e64ff */
[----:B------:R-:W-:Y:S01]  /*5610*/  IMAD.WIDE.U32 R84, R50, R4, R84 ;  /* 0x0000000432547225 */ /* 0x000fe200078e0054 */
[----:B------:R-:W-:-:S03]  /*5620*/  IADD3 R79, P1, P5, R80, R79, R128 ;  /* 0x0000004f504f7210 */ /* 0x000fc60007d3e080 */
[----:B------:R-:W-:Y:S01]  /*5630*/  IMAD.MOV.U32 R93, RZ, RZ, RZ ;  /* 0x000000ffff5d7224 */ /* 0x000fe200078e00ff */
[----:B------:R-:W-:Y:S01]  /*5640*/  IADD3 R92, P2, P3, R81, R84, R92 ;  /* 0x00000054515c7210 */ /* 0x000fe20007b5e05c */
[----:B------:R-:W-:Y:S02]  /*5650*/  IMAD.IADD R82, R129, 0x1, R150 ;  /* 0x0000000181527824 */ /* 0x000fe400078e0296 */
[----:B------:R-:W-:Y:S02]  /*5660*/  IMAD.IADD R89, R91, 0x1, R87 ;  /* 0x000000015b597824 */ /* 0x000fe400078e0257 */
[----:B------:R-:W-:Y:S02]  /*5670*/  IMAD.MOV.U32 R87, RZ, RZ, RZ ;  /* 0x000000ffff577224 */ /* 0x000fe400078e00ff */
[----:B------:R-:W-:-:S04]  /*5680*/  IMAD.WIDE.U32 R128, R9, R51, RZ ;  /* 0x0000003309807225 */ /* 0x000fc800078e00ff */
[----:B------:R-:W-:Y:S02]  /*5690*/  IMAD.IADD R80, R93, 0x1, R127 ;  /* 0x000000015d507824 */ /* 0x000fe400078e027f */
[----:B------:R-:W-:Y:S02]  /*56a0*/  IMAD.MOV.U32 R81, RZ, RZ, RZ ;  /* 0x000000ffff517224 */ /* 0x000fe400078e00ff */
[----:B------:R-:W-:-:S04]  /*56b0*/  IMAD.WIDE.U32 R126, R9, R50, RZ ;  /* 0x00000032097e7225 */ /* 0x000fc800078e00ff */
[----:B------:R-:W-:Y:S02]  /*56c0*/  IMAD.IADD R86, R151, 0x1, R85 ;  /* 0x0000000197567824 */ /* 0x000fe400078e0255 */
[----:B------:R-:W-:-:S04]  /*56d0*/  IMAD.WIDE.U32 R130, R8, R51, RZ ;  /* 0x0000003308827225 */ /* 0x000fc800078e00ff */
[----:B------:R-:W-:Y:S02]  /*56e0*/  IMAD.IADD R85, R129, 0x1, R87 ;  /* 0x0000000181557824 */ /* 0x000fe400078e0257 */
[----:B------:R-:W-:-:S04]  /*56f0*/  IMAD.WIDE.U32 R80, R52, R2, R80 ;  /* 0x0000000234507225 */ /* 0x000fc800078e0050 */
[----:B------:R-:W-:Y:S01]  /*5700*/  IMAD.IADD R125, R87, 0x1, R127 ;  /* 0x00000001577d7824 */ /* 0x000fe200078e027f */
[----:B------:R-:W-:Y:S01]  /*5710*/  IADD3.X R127, PT, PT, RZ, R86, RZ, P2, P3 ;  /* 0x00000056ff7f7210 */ /* 0x000fe200017e64ff */
[----:B------:R-:W-:Y:S01]  /*5720*/  IMAD.X R136, R136, 0x1, R83, P0 ;  /* 0x0000000188887824 */ /* 0x000fe200000e0653 */
[----:B------:R-:W-:Y:S01]  /*5730*/  ISETP.GE.U32.AND P0, PT, R144, R88, PT ;  /* 0x000000589000720c */ /* 0x000fe20003f06070 */
[----:B------:R-:W-:Y:S01]  /*5740*/  IMAD.IADD R134, R93, 0x1, R81 ;  /* 0x000000015d867824 */ /* 0x000fe200078e0251 */
[----:B------:R-:W-:Y:S01]  /*5750*/  IADD3 R86, P2, P3, R126, R85, R130 ;  /* 0x000000557e567210 */ /* 0x000fe20007b5e082 */
[----:B------:R-:W-:Y:S01]  /*5760*/  IMAD.IADD R84, R131, 0x1, R153 ;  /* 0x0000000183547824 */ /* 0x000fe200078e0299 */
[----:B------:R-:W-:Y:S01]  /*5770*/  IADD3.X R85, PT, PT, RZ, RZ, RZ, P1, P5 ;  /* 0x000000ffff557210 */ /* 0x000fe20000fea4ff */
[----:B------:R-:W-:Y:S01]  /*5780*/  IMAD.WIDE.U32 R130, R4, R53, RZ ;  /* 0x0000003504827225 */ /* 0x000fe200078e00ff */
[----:B------:R-:W-:Y:S02]  /*5790*/  IADD3 R92, P1, P5, R92, R80, R89 ;  /* 0x000000505c5c7210 */ /* 0x000fe40007d3e059 */
[----:B------:R-:W-:Y:S01]  /*57a0*/  ISETP.GE.U32.AND.EX P0, PT, R136, R83, PT, P0 ;  /* 0x000000538800720c */ /* 0x000fe20003f06100 */
[----:B------:R-:W-:Y:S01]  /*57b0*/  IMAD.WIDE.U32 R88, R5, R53, RZ ;  /* 0x0000003505587225 */ /* 0x000fe200078e00ff */
[----:B------:R-:W-:-:S02]  /*57c0*/  IADD3.X R134, PT, PT, R127, R134, RZ, P1, P5 ;  /* 0x000000867f867210 */ /* 0x000fc40000fea4ff */
[----:B------:R-:W-:Y:S01]  /*57d0*/  SEL R133, RZ, 0x1, P0 ;  /* 0x00000001ff857807 */ /* 0x000fe20000000000 */
[----:B------:R-:W-:Y:S02]  /*57e0*/  IMAD.MOV.U32 R83, RZ, RZ, RZ ;  /* 0x000000ffff537224 */ /* 0x000fe400078e00ff */
[----:B------:R-:W-:-:S04]  /*57f0*/  IMAD.WIDE.U32 R126, R5, R52, RZ ;  /* 0x00000034057e7225 */ /* 0x000fc800078e00ff */
[----:B------:R-:W-:Y:S01]  /*5800*/  IMAD.IADD R81, R149, 0x1, R89 ;  /* 0x0000000195517824 */ /* 0x000fe200078e0259 */
[----:B------:R-:W-:Y:S01]  /*5810*/  IADD3.X R89, PT, PT, RZ, RZ, RZ, P2, P3 ;  /* 0x000000ffff597210 */ /* 0x000fe200017e64ff */
[----:B------:R-:W-:-:S04]  /*5820*/  IMAD.WIDE.U32 R82, R50, R6, R82 ;  /* 0x0000000632527225 */ /* 0x000fc800078e0052 */
[----:B------:R-:W-:Y:S01]  /*5830*/  IMAD.IADD R145, R149, 0x1, R127 ;  /* 0x0000000195917824 */ /* 0x000fe200078e027f */
[----:B------:R-:W-:Y:S01]  /*5840*/  IADD3 R127, P0, P1, R126, R81, R130 ;  /* 0x000000517e7f7210 */ /* 0x000fe2000791e082 */
[----:B------:R-:W-:Y:S01]  /*5850*/  IMAD.IADD R80, R151, 0x1, R131 ;  /* 0x0000000197507824 */ /* 0x000fe200078e0283 */
[----:B------:R-:W-:Y:S01]  /*5860*/  IADD3 R126, P3, P5, R85, R82, R135 ;  /* 0x00000052557e7210 */ /* 0x000fe20007d7e087 */
[----:B------:R-:W-:Y:S01]  /*5870*/  IMAD.MOV.U32 R81, RZ, RZ, RZ ;  /* 0x000000ffff517224 */ /* 0x000fe200078e00ff */
[----:B------:R-:W-:Y:S01]  /*5880*/  IADD3 R85, P2, PT, R133, R78, RZ ;  /* 0x0000004e85557210 */ /* 0x000fe20007f5e0ff */
[----:B------:R-:W-:Y:S01]  /*5890*/  IMAD.WIDE.U32 R130, R3, R51, RZ ;  /* 0x0000003303827225 */ /* 0x000fe200078e00ff */
[----:B------:R-:W-:Y:S02]  /*58a0*/  IADD3.X R90, PT, PT, RZ, RZ, RZ, P0, P1 ;  /* 0x000000ffff5a7210 */ /* 0x000fe400007e24ff */
[----:B------:R-:W-:Y:S01]  /*58b0*/  ISETP.GT.U32.AND P0, PT, R78, R85, PT ;  /* 0x000000554e00720c */ /* 0x000fe20003f04070 */
[----:B------:R-:W-:Y:S01]  /*58c0*/  IMAD.X R82, RZ, RZ, R79, P2 ;  /* 0x000000ffff527224 */ /* 0x000fe200010e064f */
[----:B------:R-:W-:Y:S01]  /*58d0*/  IADD3 R135, P1, PT, R85, R88, RZ ;  /* 0x0000005855877210 */ /* 0x000fe20007f3e0ff */
[----:B------:R-:W-:-:S03]  /*58e0*/  IMAD.WIDE.U32 R80, R52, R4, R80 ;  /* 0x0000000434507225 */ /* 0x000fc600078e0050 */
[----:B------:R-:W-:Y:S01]  /*58f0*/  ISETP.GT.U32.AND.EX P0, PT, R79, R82, PT, P0 ;  /* 0x000000524f00720c */ /* 0x000fe20003f04100 */
[----:B------:R-:W-:Y:S01]  /*5900*/  IMAD.X R132, R82, 0x1, R127, P1 ;  /* 0x0000000152847824 */ /* 0x000fe200008e067f */
[----:B------:R-:W-:Y:S01]  /*5910*/  IADD3 R145, P1, P2, R126, R80, R145 ;  /* 0x000000507e917210 */ /* 0x000fe20007a3e091 */
[----:B------:R-:W-:Y:S01]  /*5920*/  IMAD.IADD R88, R151, 0x1, R81 ;  /* 0x0000000197587824 */ /* 0x000fe200078e0251 */
[----:B------:R-:W-:Y:S01]  /*5930*/  SEL R80, R78, R85, P0 ;  /* 0x000000554e507207 */ /* 0x000fe20000000000 */
[----:B------:R-:W-:Y:S01]  /*5940*/  IMAD.IADD R129, R150, 0x1, R83 ;  /* 0x0000000196817824 */ /* 0x000fe200078e0253 */
[----:B------:R-:W-:Y:S01]  /*5950*/  SEL R81, R79, R82, P0 ;  /* 0x000000524f517207 */ /* 0x000fe20000000000 */
[----:B------:R-:W-:Y:S01]  /*5960*/  IMAD.WIDE.U32 R78, R2, R51, RZ ;  /* 0x00000033024e7225 */ /* 0x000fe200078e00ff */
[----:B------:R-:W-:Y:S02]  /*5970*/  ISETP.GT.U32.AND P0, PT, R80, R135, PT ;  /* 0x000000875000720c */ /* 0x000fe40003f04070 */
[----:B------:R-:W-:Y:S01]  /*5980*/  IADD3.X R129, PT, PT, RZ, R129, RZ, P3, P5 ;  /* 0x00000081ff817210 */ /* 0x000fe20001fea4ff */
[----:B------:R-:W-:Y:S01]  /*5990*/  IMAD.WIDE.U32 R82, R3, R50, RZ ;  /* 0x0000003203527225 */ /* 0x000fe200078e00ff */
[----:B------:R-:W-:-:S03]  /*59a0*/  ISETP.GT.U32.AND.EX P0, PT, R81, R132, PT, P0 ;  /* 0x000000845100720c */ /* 0x000fc60003f04100 */
[----:B------:R-:W-:Y:S02]  /*59b0*/  IMAD.IADD R131, R131, 0x1, R91 ;  /* 0x0000000183837824 */ /* 0x000fe400078e025b */
[----:B------:R-:W-:Y:S02]  /*59c0*/  IMAD.MOV.U32 R85, RZ, RZ, RZ ;  /* 0x000000ffff557224 */ /* 0x000fe400078e00ff */
[----:B------:R-:W-:Y:S01]  /*59d0*/  IMAD.WIDE.U32 R126, R6, R53, RZ ;  /* 0x00000035067e7225 */ /* 0x000fe200078e00ff */
[----:B------:R-:W-:Y:S02]  /*59e0*/  IADD3 R131, P3, P4, R82, R131, R78 ;  /* 0x0000008352837210 */ /* 0x000fe40007c7e04e */
[----:B------:R-:W-:Y:S01]  /*59f0*/  IADD3.X R78, PT, PT, R129, R88, RZ, P1, P2 ;  /* 0x00000058814e7210 */ /* 0x000fe20000fe44ff */
[----:B------:R-:W-:-:S04]  /*5a00*/  IMAD.WIDE.U32 R84, R50, R8, R84 ;  /* 0x0000000832547225 */ /* 0x000fc800078e0054 */
[----:B------:R-:W-:Y:S01]  /*5a10*/  IMAD R88, R131, R68, RZ ;  /* 0x0000004483587224 */ /* 0x000fe200078e02ff */
[----:B------:R-:W-:Y:S01]  /*5a20*/  IADD3 R82, P1, P2, R89, R84, R125 ;  /* 0x0000005459527210 */ /* 0x000fe20007a3e07d */
[----:B------:R-:W-:-:S04]  /*5a30*/  IMAD.WIDE.U32 R80, R130, R68, RZ ;  /* 0x0000004482507225 */ /* 0x000fc800078e00ff */
[----:B------:R-:W-:Y:S01]  /*5a40*/  IMAD R129, R130, R69, R88 ;  /* 0x0000004582817224 */ /* 0x000fe200078e0258 */
[----:B------:R-:W-:Y:S01]  /*5a50*/  @P3 LOP3.LUT R0, R0, 0x4, RZ, 0xfc, !PT ;  /* 0x0000000400003812 */ /* 0x000fe200078efcff */
[----:B------:R-:W-:Y:S02]  /*5a60*/  IMAD.IADD R138, R153, 0x1, R85 ;  /* 0x00000001998a7824 */ /* 0x000fe400078e0255 */
[----:B------:R-:W-:Y:S01]  /*5a70*/  IMAD.IADD R84, R150, 0x1, R127 ;  /* 0x0000000196547824 */ /* 0x000fe200078e027f */
[----:B------:R-:W-:Y:S01]  /*5a80*/  SEL R127, RZ, 0x1, !P0 ;  /* 0x00000001ff7f7807 */ /* 0x000fe20004000000 */
[----:B------:R-:W-:Y:S01]  /*5a90*/  IMAD.WIDE.U32 R88, R7, R52, RZ ;  /* 0x0000003407587225 */ /* 0x000fe200078e00ff */
[----:B------:R-:W-:Y:S02]  /*5aa0*/  IADD3.X R138, PT, PT, RZ, R138, RZ, P1, P2 ;  /* 0x0000008aff8a7210 */ /* 0x000fe40000fe44ff */
[----:B------:R-:W-:Y:S01]  /*5ab0*/  IADD3 R145, P0, P1, R127, R145, R90 ;  /* 0x000000917f917210 */ /* 0x000fe2000791e05a */
[----:B------:R-:W-:-:S02]  /*5ac0*/  IMAD.MOV.U32 R85, RZ, RZ, RZ ;  /* 0x000000ffff557224 */ /* 0x000fc400078e00ff */
[----:B------:R-:W-:Y:S01]  /*5ad0*/  IMAD.IADD R129, R81, 0x1, R129 ;  /* 0x0000000151817824 */ /* 0x000fe200078e0281 */
[----:B------:R-:W-:Y:S01]  /*5ae0*/  IADD3.X R125, PT, PT, RZ, R78, RZ, P0, P1 ;  /* 0x0000004eff7d7210 */ /* 0x000fe200007e24ff */
[----:B------:R-:W-:-:S04]  /*5af0*/  IMAD.WIDE.U32 R84, R52, R6, R84 ;  /* 0x0000000634547225 */ /* 0x000fc800078e0054 */
[----:B------:R-:W-:Y:S02]  /*5b00*/  IMAD.IADD R89, R152, 0x1, R89 ;  /* 0x0000000198597824 */ /* 0x000fe400078e0259 */
[----:B------:R-:W-:-:S03]  /*5b10*/  IMAD.WIDE.U32 R142, R129, R70, RZ ;  /* 0x00000046818e7225 */ /* 0x000fc600078e00ff */
[----:B------:R-:W-:Y:S01]  /*5b20*/  IADD3 R82, P1, P2, R82, R84, R89 ;  /* 0x0000005452527210 */ /* 0x000fe20007a3e059 */
[----:B------:R-:W-:Y:S02]  /*5b30*/  IMAD.IADD R81, R150, 0x1, R85 ;  /* 0x0000000196517824 */ /* 0x000fe400078e0255 */
[----:B------:R-:W-:-:S03]  /*5b40*/  IMAD.WIDE.U32 R84, R80, R70, RZ ;  /* 0x0000004650547225 */ /* 0x000fc600078e00ff */
[----:B------:R-:W-:Y:S01]  /*5b50*/  IADD3.X R81, PT, PT, R138, R81, RZ, P1, P2 ;  /* 0x000000518a517210 */ /* 0x000fe20000fe44ff */
[----:B------:R-:W-:Y:S01]  /*5b60*/  IMAD.WIDE.U32 R142, P0, R80, R71, R142 ;  /* 0x00000047508e7225 */ /* 0x000fe2000780008e */
[----:B------:R-:W-:-:S03]  /*5b70*/  IADD3 RZ, P1, PT, R130, R84, RZ ;  /* 0x0000005482ff7210 */ /* 0x000fc60007f3e0ff */
[----:B------:R-:W-:Y:S01]  /*5b80*/  IMAD.WIDE.U32 R138, R2, R55, RZ ;  /* 0x00000037028a7225 */ /* 0x000fe200078e00ff */
[----:B------:R-:W-:-:S03]  /*5b90*/  IADD3 R84, P2, PT, R85, R142, RZ ;  /* 0x0000008e55547210 */ /* 0x000fc60007f5e0ff */
[----:B------:R-:W-:Y:S01]  /*5ba0*/  IMAD.IADD R140, R93, 0x1, R139 ;  /* 0x000000015d8c7824 */ /* 0x000fe200078e028b */
[----:B------:R-:W-:Y:S01]  /*5bb0*/  IADD3.X RZ, P1, PT, R131, R84, RZ, P1, !PT ;  /* 0x0000005483ff7210 */ /* 0x000fe20000f3e4ff */
[----:B------:R-:W-:-:S04]  /*5bc0*/  IMAD.WIDE.U32 R130, R3, R54, RZ ;  /* 0x0000003603827225 */ /* 0x000fc800078e00ff */
[----:B------:R-:W-:Y:S02]  /*5bd0*/  IMAD.MOV.U32 R141, RZ, RZ, RZ ;  /* 0x000000ffff8d7224 */ /* 0x000fe400078e00ff */
[----:B------:R-:W-:Y:S02]  /*5be0*/  IMAD.X R85, RZ, RZ, RZ, P0 ;  /* 0x000000ffff557224 */ /* 0x000fe400000e06ff */
[----:B------:R-:W-:Y:S02]  /*5bf0*/  IMAD.MOV.U32 R84, RZ, RZ, R143 ;  /* 0x000000ffff547224 */ /* 0x000fe400078e008f */
[----:B------:R-:W-:-:S04]  /*5c00*/  IMAD.WIDE.U32 R140, R54, R2, R140 ;  /* 0x00000002368c7225 */ /* 0x000fc800078e008c */
[----:B------:R-:W-:Y:S02]  /*5c10*/  IMAD.IADD R90, R91, 0x1, R131 ;  /* 0x000000015b5a7824 */ /* 0x000fe400078e0283 */
[----:B------:R-:W-:-:S03]  /*5c20*/  IMAD.WIDE.U32.X R84, R129, R71, R84, P2 ;  /* 0x0000004781547225 */ /* 0x000fc600010e0454 */
[----:B------:R-:W-:Y:S01]  /*5c30*/  IADD3 R90, P0, P2, R145, R140, R90 ;  /* 0x0000008c915a7210 */ /* 0x000fe20007a1e05a */
[----:B------:R-:W-:Y:S01]  /*5c40*/  IMAD.IADD R78, R93, 0x1, R141 ;  /* 0x000000015d4e7824 */ /* 0x000fe200078e028d */
[----:B------:R-:W-:Y:S01]  /*5c50*/  IADD3.X R139, P1, PT, RZ, R84, RZ, P1, !PT ;  /* 0x00000054ff8b7210 */ /* 0x000fe20000f3e4ff */
[----:B------:R-:W-:-:S03]  /*5c60*/  IMAD.WIDE.U32 R140, R129, R72, RZ ;  /* 0x00000048818c7225 */ /* 0x000fc600078e00ff */
[----:B------:R-:W-:Y:S01]  /*5c70*/  IADD3.X R125, PT, PT, R125, R78, RZ, P0, P2 ;  /* 0x0000004e7d7d7210 */ /* 0x000fe200007e44ff */
[----:B------:R-:W-:Y:S01]  /*5c80*/  IMAD.WIDE.U32 R142, R80, R72, RZ ;  /* 0x00000048508e7225 */ /* 0x000fe200078e00ff */
[----:B------:R-:W-:-:S03]  /*5c90*/  IADD3 R139, P0, PT, R139, R144, RZ ;  /* 0x000000908b8b7210 */ /* 0x000fc60007f1e0ff */
[----:B------:R-:W-:-:S04]  /*5ca0*/  IMAD.WIDE.U32 R140, P2, R80, R73, R140 ;  /* 0x00000049508c7225 */ /* 0x000fc8000784008c */
[----:B------:R-:W-:Y:S01]  /*5cb0*/  IMAD.X R89, RZ, RZ, R85, P1 ;  /* 0x000000ffff597224 */ /* 0x000fe200008e0655 */
[----:B------:R-:W-:Y:S01]  /*5cc0*/  IADD3 R139, P1, PT, R139, R142, RZ ;  /* 0x0000008e8b8b7210 */ /* 0x000fe20007f3e0ff */
[----:B------:R-:W-:Y:S01]  /*5cd0*/  IMAD.X R85, RZ, RZ, RZ, P2 ;  /* 0x000000ffff557224 */ /* 0x000fe200010e06ff */
[----:B------:R-:W-:Y:S01]  /*5ce0*/  IADD3 R143, P2, PT, R143, R140, RZ ;  /* 0x0000008c8f8f7210 */ /* 0x000fe20007f5e0ff */
[----:B------:R-:W-:Y:S01]  /*5cf0*/  IMAD.MOV.U32 R84, RZ, RZ, R141 ;  /* 0x000000ffff547224 */ /* 0x000fe200078e008d */
[----:B------:R-:W-:-:S03]  /*5d00*/  IADD3.X R136, P0, PT, R89, R136, RZ, P0, !PT ;  /* 0x0000008859887210 */ /* 0x000fc6000071e4ff */
[----:B------:R-:W-:Y:S01]  /*5d10*/  IMAD.WIDE.U32.X R84, R129, R73, R84, P2 ;  /* 0x0000004981547225 */ /* 0x000fe200010e0454 */
[----:B------:R-:W-:-:S03]  /*5d20*/  IADD3.X R141, P1, PT, R136, R143, RZ, P1, !PT ;  /* 0x0000008f888d7210 */ /* 0x000fc60000f3e4ff */
[----:B------:R-:W-:Y:S01]  /*5d30*/  IMAD.WIDE.U32 R142, R3, R55, RZ ;  /* 0x00000037038e7225 */ /* 0x000fe200078e00ff */
[----:B------:R-:W-:-:S03]  /*5d40*/  IADD3.X R145, P0, P1, R84, RZ, RZ, P1, P0 ;  /* 0x000000ff54917210 */ /* 0x000fc600009004ff */
[----:B------:R-:W-:Y:S01]  /*5d50*/  IMAD.IADD R89, R91, 0x1, R143 ;  /* 0x000000015b597824 */ /* 0x000fe200078e028f */
[----:B------:R-:W-:Y:S01]  /*5d60*/  IADD3.X R78, PT, PT, R85, RZ, RZ, P0, P1 ;  /* 0x000000ff554e7210 */ /* 0x000fe200007e24ff */
[----:B------:R-:W-:Y:S01]  /*5d70*/  IMAD.WIDE.U32 R84, R129, R74, RZ ;  /* 0x0000004a81547225 */ /* 0x000fe200078e00ff */
[----:B------:R-:W-:Y:S02]  /*5d80*/  IADD3 R140, P0, PT, R135, R142, RZ ;  /* 0x0000008e878c7210 */ /* 0x000fe40007f1e0ff */
[----:B------:R-:W-:Y:S01]  /*5d90*/  IADD3 R89, P1, P3, R130, R89, R138 ;  /* 0x0000005982597210 */ /* 0x000fe20007b3e08a */
[----:B------:R-:W-:Y:S01]  /*5da0*/  IMAD.WIDE.U32 R130, R80, R74, RZ ;  /* 0x0000004a50827225 */ /* 0x000fe200078e00ff */
[----:B------:R-:W-:-:S03]  /*5db0*/  IADD3 R145, P2, PT, R145, R140, RZ ;  /* 0x0000008c91917210 */ /* 0x000fc60007f5e0ff */
[----:B------:R-:W-:Y:S02]  /*5dc0*/  IMAD.X R89, R89, 0x1, R132, P0 ;  /* 0x0000000159597824 */ /* 0x000fe400000e0684 */
[----:B------:R-:W-:-:S03]  /*5dd0*/  IMAD.WIDE.U32 R142, P0, R80, R75, R84 ;  /* 0x0000004b508e7225 */ /* 0x000fc60007800054 */
[----:B------:R-:W-:Y:S01]  /*5de0*/  IADD3.X R78, P2, PT, R78, R89, RZ, P2, !PT ;  /* 0x000000594e4e7210 */ /* 0x000fe2000175e4ff */
[----:B------:R-:W-:Y:S01]  /*5df0*/  IMAD.X R85, RZ, RZ, RZ, P0 ;  /* 0x000000ffff557224 */ /* 0x000fe200000e06ff */
[----:B------:R-:W-:Y:S01]  /*5e00*/  IADD3 R131, P0, PT, R131, R142, RZ ;  /* 0x0000008e83837210 */ /* 0x000fe20007f1e0ff */
[----:B------:R-:W-:-:S04]  /*5e10*/  IMAD.MOV.U32 R84, RZ, RZ, R143 ;  /* 0x000000ffff547224 */ /* 0x000fc800078e008f */
[----:B------:R-:W-:Y:S01]  /*5e20*/  IMAD.WIDE.U32.X R84, R129, R75, R84, P0 ;  /* 0x0000004b81547225 */ /* 0x000fe200000e0454 */
[----:B------:R-:W-:-:S03]  /*5e30*/  IADD3 R136, P0, PT, R145, R130, RZ ;  /* 0x0000008291887210 */ /* 0x000fc60007f1e0ff */
[----:B------:R-:W-:Y:S01]  /*5e40*/  IMAD.WIDE.U32 R144, R129, R76, RZ ;  /* 0x0000004c81907225 */ /* 0x000fe200078e00ff */
[----:B------:R-:W-:-:S03]  /*5e50*/  IADD3.X R138, P0, PT, R78, R131, RZ, P0, !PT ;  /* 0x000000834e8a7210 */ /* 0x000fc6000071e4ff */
[----:B------:R-:W-:Y:S01]  /*5e60*/  IMAD.MOV.U32 R131, RZ, RZ, RZ ;  /* 0x000000ffff837224 */ /* 0x000fe200078e00ff */
[----:B------:R-:W-:-:S04]  /*5e70*/  IADD3.X R78, P0, P2, R84, RZ, RZ, P0, P2 ;  /* 0x000000ff544e7210 */ /* 0x000fc800002044ff */
[----:B------:R-:W-:Y:S01]  /*5e80*/  IADD3.X R147, PT, PT, R85, RZ, RZ, P0, P2 ;  /* 0x000000ff55937210 */ /* 0x000fe200007e44ff */
[----:B------:R-:W-:-:S04]  /*5e90*/  IMAD.WIDE.U32 R84, R7, R53, RZ ;  /* 0x0000003507547225 */ /* 0x000fc800078e00ff */
[----:B------:R-:W-:-:S05]  /*5ea0*/  IMAD.IADD R85, R152, 0x1, R85 ;  /* 0x0000000198557824 */ /* 0x000fca00078e0255 */
[----:B------:R-:W-:-:S04]  /*5eb0*/  IADD3 R88, P0, P2, R88, R85, R126 ;  /* 0x0000005558587210 */ /* 0x000fc80007a1e07e */
[----:B------:R-:W-:Y:S02]  /*5ec0*/  IADD3.X R126, PT, PT, RZ, RZ, RZ, P0, P2 ;  /* 0x000000ffff7e7210 */ /* 0x000fe400007e44ff */
[----:B------:R-:W-:-:S05]  /*5ed0*/  IADD3 R85, P0, PT, R127, R128, RZ ;  /* 0x000000807f557210 */ /* 0x000fca0007f1e0ff */
[----:B------:R-:W-:Y:S01]  /*5ee0*/  IMAD.X R127, RZ, RZ, R86, P0 ;  /* 0x000000ffff7f7224 */ /* 0x000fe200000e0656 */
[----:B------:R-:W-:-:S05]  /*5ef0*/  IADD3 R142, P0, PT, R85, R84, RZ ;  /* 0x00000054558e7210 */ /* 0x000fca0007f1e0ff */
[----:B------:R-:W-:Y:S01]  /*5f00*/  IMAD.X R88, R127, 0x1, R88, P0 ;  /* 0x000000017f587824 */ /* 0x000fe200000e0658 */
[----:B------:R-:W-:-:S04]  /*5f10*/  ISETP.GT.U32.AND P0, PT, R128, R85, PT ;  /* 0x000000558000720c */ /* 0x000fc80003f04070 */
[----:B------:R-:W-:-:S04]  /*5f20*/  ISETP.GT.U32.AND.EX P0, PT, R86, R127, PT, P0 ;  /* 0x0000007f5600720c */ /* 0x000fc80003f04100 */
[----:B------:R-:W-:Y:S02]  /*5f30*/  SEL R85, R128, R85, P0 ;  /* 0x0000005580557207 */ /* 0x000fe40000000000 */
[----:B------:R-:W-:Y:S02]  /*5f40*/  SEL R127, R86, R127, P0 ;  /* 0x0000007f567f7207 */ /* 0x000fe40000000000 */
[----:B------:R-:W-:-:S04]  /*5f50*/  ISETP.GT.U32.AND P0, PT, R85, R142, PT ;  /* 0x0000008e5500720c */ /* 0x000fc80003f04070 */
[----:B------:R-:W-:-:S04]  /*5f60*/  ISETP.GT.U32.AND.EX P0, PT, R127, R88, PT, P0 ;  /* 0x000000587f00720c */ /* 0x000fc80003f04100 */
[----:B------:R-:W-:-:S04]  /*5f70*/  SEL R85, RZ, 0x1, !P0 ;  /* 0x00000001ff557807 */ /* 0x000fc80004000000 */
[----:B------:R-:W-:Y:S01]  /*5f80*/  IADD3 R82, P0, P2, R85, R82, R126 ;  /* 0x0000005255527210 */ /* 0x000fe20007a1e07e */
[----:B------:R-:W-:-:S03]  /*5f90*/  IMAD.WIDE.U32 R126, R4, R55, RZ ;  /* 0x00000037047e7225 */ /* 0x000fc600078e00ff */
[----:B------:R-:W-:Y:S01]  /*5fa0*/  IADD3.X R86, PT, PT, RZ, R81, RZ, P0, P2 ;  /* 0x00000051ff567210 */ /* 0x000fe200007e44ff */
[----:B------:R-:W-:Y:S02]  /*5fb0*/  IMAD.IADD R130, R151, 0x1, R127 ;  /* 0x0000000197827824 */ /* 0x000fe400078e027f */
[----:B------:R-:W-:-:S04]  /*5fc0*/  IMAD.WIDE.U32 R84, R5, R54, RZ ;  /* 0x0000003605547225 */ /* 0x000fc800078e00ff */
[----:B------:R-:W-:-:S04]  /*5fd0*/  IMAD.WIDE.U32 R130, R54, R4, R130 ;  /* 0x0000000436827225 */ /* 0x000fc800078e0082 */
[----:B------:R-:W-:Y:S02]  /*5fe0*/  IMAD.IADD R81, R149, 0x1, R85 ;  /* 0x0000000195517824 */ /* 0x000fe400078e0255 */
[----:B------:R-:W-:Y:S02]  /*5ff0*/  IMAD.IADD R143, R151, 0x1, R131 ;  /* 0x00000001978f7824 */ /* 0x000fe400078e0283 */
[----:B------:R-:W-:Y:S01]  /*6000*/  IMAD.MOV.U32 R127, RZ, RZ, RZ ;  /* 0x000000ffff7f7224 */ /* 0x000fe200078e00ff */
[----:B------:R-:W-:Y:S01]  /*6010*/  IADD3 R81, P0, P2, R82, R130, R81 ;  /* 0x0000008252517210 */ /* 0x000fe20007a1e051 */
[----:B------:R-:W-:-:S03]  /*6020*/  IMAD.WIDE.U32 R130, R5, R55, RZ ;  /* 0x0000003705827225 */ /* 0x000fc600078e00ff */
[----:B------:R-:W-:Y:S01]  /*6030*/  IADD3.X R143, PT, PT, R86, R143, RZ, P0, P2 ;  /* 0x0000008f568f7210 */ /* 0x000fe200007e44ff */
[----:B------:R-:W-:-:S05]  /*6040*/  IMAD.IADD R85, R149, 0x1, R131 ;  /* 0x0000000195557824 */ /* 0x000fca00078e0283 */
[----:B------:R-:W-:-:S04]  /*6050*/  IADD3 R84, P0, P2, R84, R85, R126 ;  /* 0x0000005554547210 */ /* 0x000fc80007a1e07e */
[----:B------:R-:W-:Y:S02]  /*6060*/  IADD3.X R82, PT, PT, RZ, RZ, RZ, P0, P2 ;  /* 0x000000ffff527210 */ /* 0x000fe400007e44ff */
        /* <DEDUP_REMOVED lines=11> */
[----:B------:R-:W-:Y:S01]  /*6120*/  ISETP.GT.U32.AND P0, PT, R85, R130, PT ;  /* 0x000000825500720c */ /* 0x000fe20003f04070 */
[----:B------:R-:W-:-:S03]  /*6130*/  IMAD.WIDE.U32 R84, R3, R56, RZ ;  /* 0x0000003803547225 */ /* 0x000fc600078e00ff */
[----:B------:R-:W-:Y:S01]  /*6140*/  ISETP.GT.U32.AND.EX P0, PT, R88, R131, PT, P0 ;  /* 0x000000835800720c */ /* 0x000fe20003f04100 */
[----:B------:R-:W-:-:S03]  /*6150*/  IMAD.WIDE.U32 R88, R2, R57, RZ ;  /* 0x0000003902587225 */ /* 0x000fc600078e00ff */
[----:B------:R-:W-:Y:S01]  /*6160*/  SEL R132, RZ, 0x1, !P0 ;  /* 0x00000001ff847807 */ /* 0x000fe20004000000 */
[----:B------:R-:W-:-:S03]  /*6170*/  IMAD.IADD R126, R93, 0x1, R89 ;  /* 0x000000015d7e7824 */ /* 0x000fc600078e0259 */
[----:B------:R-:W-:Y:S01]  /*6180*/  IADD3 R132, P0, P2, R132, R81, R82 ;  /* 0x0000005184847210 */ /* 0x000fe20007a1e052 */
[----:B------:R-:W-:-:S03]  /*6190*/  IMAD.WIDE.U32 R126, R56, R2, R126 ;  /* 0x00000002387e7225 */ /* 0x000fc600078e007e */
[----:B------:R-:W-:Y:S01]  /*61a0*/  IADD3.X R143, PT, PT, RZ, R143, RZ, P0, P2 ;  /* 0x0000008fff8f7210 */ /* 0x000fe200007e44ff */
[----:B------:R-:W-:Y:S02]  /*61b0*/  IMAD.IADD R81, R91, 0x1, R85 ;  /* 0x000000015b517824 */ /* 0x000fe400078e0255 */
[----:B------:R-:W-:-:S03]  /*61c0*/  IMAD.IADD R128, R93, 0x1, R127 ;  /* 0x000000015d807824 */ /* 0x000fc600078e027f */
[----:B------:R-:W-:Y:S01]  /*61d0*/  IADD3 R132, P0, P2, R132, R126, R81 ;  /* 0x0000007e84847210 */ /* 0x000fe20007a1e051 */
[----:B------:R-:W-:-:S03]  /*61e0*/  IMAD.WIDE.U32 R126, R3, R57, RZ ;  /* 0x00000039037e7225 */ /* 0x000fc600078e00ff */
[----:B------:R-:W-:Y:S01]  /*61f0*/  IADD3.X R128, PT, PT, R143, R128, RZ, P0, P2 ;  /* 0x000000808f807210 */ /* 0x000fe200007e44ff */
[----:B------:R-:W-:-:S04]  /*6200*/  IMAD.WIDE.U32 R144, P0, R80, R77, R144 ;  /* 0x0000004d50907225 */ /* 0x000fc80007800090 */
[----:B------:R-:W-:-:S04]  /*6210*/  IMAD.WIDE.U32 R80, R80, R76, RZ ;  /* 0x0000004c50507225 */ /* 0x000fc800078e00ff */
[----:B------:R-:W-:Y:S01]  /*6220*/  IMAD.X R143, RZ, RZ, RZ, P0 ;  /* 0x000000ffff8f7224 */ /* 0x000fe200000e06ff */
[----:B------:R-:W-:Y:S01]  /*6230*/  IADD3 R85, P0, PT, R81, R144, RZ ;  /* 0x0000009051557210 */ /* 0x000fe20007f1e0ff */
[----:B------:R-:W-:Y:S02]  /*6240*/  IMAD.IADD R81, R91, 0x1, R127 ;  /* 0x000000015b517824 */ /* 0x000fe400078e027f */
[----:B------:R-:W-:-:S04]  /*6250*/  IMAD.MOV.U32 R142, RZ, RZ, R145 ;  /* 0x000000ffff8e7224 */ /* 0x000fc800078e0091 */
[----:B------:R-:W-:Y:S01]  /*6260*/  IMAD.WIDE.U32.X R142, R129, R77, R142, P0 ;  /* 0x0000004d818e7225 */ /* 0x000fe200000e048e */
[----:B------:R-:W-:Y:S02]  /*6270*/  IADD3 R129, P5, PT, R130, R126, RZ ;  /* 0x0000007e82817210 */ /* 0x000fe40007fbe0ff */
[----:B------:R-:W-:Y:S01]  /*6280*/  IADD3 R86, P0, P2, R84, R81, R88 ;  /* 0x0000005154567210 */ /* 0x000fe20007a1e058 */
[----:B------:R-:W-:-:S04]  /*6290*/  IMAD R84, R141, R68, RZ ;  /* 0x000000448d547224 */ /* 0x000fc800078e02ff */
[----:B------:R-:W-:Y:S01]  /*62a0*/  IMAD.X R86, R86, 0x1, R131, P5 ;  /* 0x0000000156567824 */ /* 0x000fe200028e0683 */
[----:B------:R-:W-:-:S04]  /*62b0*/  IADD3 R81, P5, PT, R78, R129, RZ ;  /* 0x000000814e517210 */ /* 0x000fc80007fbe0ff */
[----:B------:R-:W-:Y:S02]  /*62c0*/  IADD3.X R78, P5, PT, R147, R86, RZ, P5, !PT ;  /* 0x00000056934e7210 */ /* 0x000fe40002fbe4ff */
[----:B------:R-:W-:Y:S01]  /*62d0*/  IADD3 R82, P6, PT, R81, R80, RZ ;  /* 0x0000005051527210 */ /* 0x000fe20007fde0ff */
[----:B------:R-:W-:-:S03]  /*62e0*/  IMAD.WIDE.U32 R80, R139, R68, RZ ;  /* 0x000000448b507225 */ /* 0x000fc600078e00ff */
[----:B------:R-:W-:Y:S01]  /*62f0*/  IADD3.X R78, P6, PT, R78, R85, RZ, P6, !PT ;  /* 0x000000554e4e7210 */ /* 0x000fe200037de4ff */
[----:B------:R-:W-:-:S03]  /*6300*/  IMAD.WIDE.U32 R126, R80, R70, RZ ;  /* 0x00000046507e7225 */ /* 0x000fc600078e00ff */
[----:B------:R-:W-:-:S04]  /*6310*/  IADD3.X R145, P5, P6, R142, RZ, RZ, P6, P5 ;  /* 0x000000ff8e917210 */ /* 0x000fc800036aa4ff */
[----:B------:R-:W-:Y:S01]  /*6320*/  IADD3.X R142, PT, PT, R143, RZ, RZ, P5, P6 ;  /* 0x000000ff8f8e7210 */ /* 0x000fe20002fec4ff */
[----:B------:R-:W-:-:S04]  /*6330*/  IMAD R143, R139, R69, R84 ;  /* 0x000000458b8f7224 */ /* 0x000fc800078e0254 */
[----:B------:R-:W-:-:S04]  /*6340*/  IMAD.IADD R143, R81, 0x1, R143 ;  /* 0x00000001518f7824 */ /* 0x000fc800078e028f */
[----:B------:R-:W-:-:S04]  /*6350*/  IMAD.WIDE.U32 R88, R143, R70, RZ ;  /* 0x000000468f587225 */ /* 0x000fc800078e00ff */
[----:B------:R-:W-:-:S04]  /*6360*/  IMAD.WIDE.U32 R88, P5, R80, R71, R88 ;  /* 0x0000004750587225 */ /* 0x000fc800078a0058 */
[----:B------:R-:W-:Y:S01]  /*6370*/  IMAD.X R85, RZ, RZ, RZ, P5 ;  /* 0x000000ffff557224 */ /* 0x000fe200028e06ff */
[----:B------:R-:W-:Y:S01]  /*6380*/  IADD3 R88, P5, PT, R127, R88, RZ ;  /* 0x000000587f587210 */ /* 0x000fe20007fbe0ff */
[----:B------:R-:W-:-:S04]  /*6390*/  IMAD.MOV.U32 R84, RZ, RZ, R89 ;  /* 0x000000ffff547224 */ /* 0x000fc800078e0059 */
[----:B------:R-:W-:Y:S01]  /*63a0*/  IMAD.WIDE.U32.X R84, R143, R71, R84, P5 ;  /* 0x000000478f547225 */ /* 0x000fe200028e0454 */
[----:B------:R-:W-:-:S03]  /*63b0*/  IADD3 RZ, P5, PT, R139, R126, RZ ;  /* 0x0000007e8bff7210 */ /* 0x000fc60007fbe0ff */
[----:B------:R-:W-:Y:S01]  /*63c0*/  IMAD.WIDE.U32 R126, R143, R72, RZ ;  /* 0x000000488f7e7225 */ /* 0x000fe200078e00ff */
[----:B------:R-:W-:-:S03]  /*63d0*/  IADD3.X RZ, P5, PT, R141, R88, RZ, P5, !PT ;  /* 0x000000588dff7210 */ /* 0x000fc60002fbe4ff */
[----:B------:R-:W-:Y:S01]  /*63e0*/  IMAD.WIDE.U32 R88, R80, R72, RZ ;  /* 0x0000004850587225 */ /* 0x000fe200078e00ff */
[----:B------:R-:W-:-:S03]  /*63f0*/  IADD3.X R81, P5, PT, RZ, R84, RZ, P5, !PT ;  /* 0x00000054ff517210 */ /* 0x000fc60002fbe4ff */
[----:B------:R-:W-:-:S04]  /*6400*/  IMAD.WIDE.U32 R140, R80, R74, RZ ;  /* 0x0000004a508c7225 */ /* 0x000fc800078e00ff */
[----:B------:R-:W-:Y:S02]  /*6410*/  IMAD.X R139, RZ, RZ, R85, P5 ;  /* 0x000000ffff8b7224 */ /* 0x000fe400028e0655 */
[----:B------:R-:W-:-:S04]  /*6420*/  IMAD.WIDE.U32 R126, P5, R80, R73, R126 ;  /* 0x00000049507e7225 */ /* 0x000fc800078a007e */
[----:B------:R-:W-:Y:S01]  /*6430*/  IMAD.X R85, RZ, RZ, RZ, P5 ;  /* 0x000000ffff557224 */ /* 0x000fe200028e06ff */
[----:B------:R-:W-:Y:S01]  /*6440*/  IADD3 R147, P5, PT, R89, R126, RZ ;  /* 0x0000007e59937210 */ /* 0x000fe20007fbe0ff */
[----:B------:R-:W-:-:S04]  /*6450*/  IMAD.MOV.U32 R84, RZ, RZ, R127 ;  /* 0x000000ffff547224 */ /* 0x000fc800078e007f */
[----:B------:R-:W-:Y:S01]  /*6460*/  IMAD.WIDE.U32.X R84, R143, R73, R84, P5 ;  /* 0x000000498f547225 */ /* 0x000fe200028e0454 */
[----:B------:R-:W-:-:S04]  /*6470*/  IADD3 R81, P5, PT, R81, R136, RZ ;  /* 0x0000008851517210 */ /* 0x000fc80007fbe0ff */
[----:B------:R-:W-:Y:S02]  /*6480*/  IADD3.X R138, P5, PT, R139, R138, RZ, P5, !PT ;  /* 0x0000008a8b8a7210 */ /* 0x000fe40002fbe4ff */
[----:B------:R-:W-:Y:S01]  /*6490*/  IADD3 R81, P6, PT, R81, R88, RZ ;  /* 0x0000005851517210 */ /* 0x000fe20007fde0ff */
[----:B------:R-:W-:-:S03]  /*64a0*/  IMAD.WIDE.U32 R88, R143, R74, RZ ;  /* 0x0000004a8f587225 */ /* 0x000fc600078e00ff */
[----:B------:R-:W-:Y:S01]  /*64b0*/  IADD3.X R147, P6, PT, R138, R147, RZ, P6, !PT ;  /* 0x000000938a937210 */ /* 0x000fe200037de4ff */
[----:B------:R-:W-:-:S03]  /*64c0*/  IMAD.IADD R138, R91, 0x1, R83 ;  /* 0x000000015b8a7824 */ /* 0x000fc600078e0253 */
[----:B------:R-:W-:-:S04]  /*64d0*/  IADD3.X R127, P5, P6, R84, RZ, RZ, P6, P5 ;  /* 0x000000ff547f7210 */ /* 0x000fc800036aa4ff */
[----:B------:R-:W-:Y:S01]  /*64e0*/  IADD3.X R139, PT, PT, R85, RZ, RZ, P5, P6 ;  /* 0x000000ff558b7210 */ /* 0x000fe20002fec4ff */
[----:B------:R-:W-:-:S04]  /*64f0*/  IMAD.WIDE.U32 R88, P5, R80, R75, R88 ;  /* 0x0000004b50587225 */ /* 0x000fc800078a0058 */
[----:B------:R-:W-:Y:S01]  /*6500*/  IMAD.X R85, RZ, RZ, RZ, P5 ;  /* 0x000000ffff557224 */ /* 0x000fe200028e06ff */
[----:B------:R-:W-:Y:S01]  /*6510*/  IADD3 R141, P5, PT, R141, R88, RZ ;  /* 0x000000588d8d7210 */ /* 0x000fe20007fbe0ff */
[----:B------:R-:W-:-:S04]  /*6520*/  IMAD.MOV.U32 R84, RZ, RZ, R89 ;  /* 0x000000ffff547224 */ /* 0x000fc800078e0059 */
[----:B------:R-:W-:Y:S01]  /*6530*/  IMAD.WIDE.U32.X R84, R143, R75, R84, P5 ;  /* 0x0000004b8f547225 */ /* 0x000fe200028e0454 */
[----:B------:R-:W-:-:S03]  /*6540*/  IADD3 R89, P5, PT, R127, R82, RZ ;  /* 0x000000527f597210 */ /* 0x000fc60007fbe0ff */
[----:B------:R-:W-:Y:S01]  /*6550*/  IMAD R82, R147, R68, RZ ;  /* 0x0000004493527224 */ /* 0x000fe200078e02ff */
[----:B------:R-:W-:Y:S02]  /*6560*/  IADD3.X R78, P5, PT, R139, R78, RZ, P5, !PT ;  /* 0x0000004e8b4e7210 */ /* 0x000fe40002fbe4ff */
[----:B------:R-:W-:Y:S01]  /*6570*/  IADD3 R140, P6, PT, R89, R140, RZ ;  /* 0x0000008c598c7210 */ /* 0x000fe20007fde0ff */
[----:B------:R-:W-:-:S03]  /*6580*/  IMAD.WIDE.U32 R88, R81, R68, RZ ;  /* 0x0000004451587225 */ /* 0x000fc600078e00ff */
[----:B------:R-:W-:Y:S01]  /*6590*/  IADD3.X R136, P6, PT, R78, R141, RZ, P6, !PT ;  /* 0x0000008d4e887210 */ /* 0x000fe200037de4ff */
[----:B------:R-:W-:Y:S02]  /*65a0*/  IMAD.IADD R78, R79, 0x1, R93 ;  /* 0x000000014f4e7824 */ /* 0x000fe400078e025d */
[----:B------:R-:W-:Y:S01]  /*65b0*/  IMAD.MOV.U32 R79, RZ, RZ, RZ ;  /* 0x000000ffff4f7224 */ /* 0x000fe200078e00ff */
[----:B------:R-:W-:Y:S01]  /*65c0*/  IADD3.X R126, P5, P6, R84, RZ, RZ, P6, P5 ;  /* 0x000000ff547e7210 */ /* 0x000fe200036aa4ff */
[----:B------:R-:W-:Y:S02]  /*65d0*/  IMAD R127, R81, R69, R82 ;  /* 0x00000045517f7224 */ /* 0x000fe400078e0252 */
[----:B------:R-:W-:Y:S01]  /*65e0*/  IMAD.WIDE.U32 R78, R50, R2, R78 ;  /* 0x00000002324e7225 */ /* 0x000fe200078e004e */
[----:B------:R-:W-:Y:S02]  /*65f0*/  IADD3.X R141, PT, PT, R85, RZ, RZ, P5, P6 ;  /* 0x000000ff558d7210 */ /* 0x000fe40002fec4ff */
[C---:B------:R-:W-:Y:S01]  /*6600*/  LOP3.LUT P5, RZ, R0.reuse, 0x4, RZ, 0xc0, !PT ;  /* 0x0000000400ff7812 */ /* 0x040fe200078ac0ff */
[----:B------:R-:W-:Y:S01]  /*6610*/  IMAD.IADD R89, R89, 0x1, R127 ;  /* 0x0000000159597824 */ /* 0x000fe200078e027f */
[----:B------:R-:W-:Y:S01]  /*6620*/  LOP3.LUT P6, RZ, R0, 0x1, RZ, 0xc0, !PT ;  /* 0x0000000100ff7812 */ /* 0x000fe200078cc0ff */
[----:B------:R-:W-:Y:S01]  /*6630*/  IMAD.IADD R139, R93, 0x1, R79 ;  /* 0x000000015d8b7824 */ /* 0x000fe200078e024f */
[----:B------:R-:W-:Y:S01]  /*6640*/  IADD3.X R85, PT, PT, RZ, RZ, RZ, P5, P4 ;  /* 0x000000ffff557210 */ /* 0x000fe20002fe84ff */
[----:B------:R-:W-:Y:S01]  /*6650*/  IMAD.WIDE.U32 R82, R89, R70, RZ ;  /* 0x0000004659527225 */ /* 0x000fe200078e00ff */
[----:B------:R-:W-:-:S04]  /*6660*/  ISETP.NE.AND P4, PT, R137, RZ, PT ;  /* 0x000000ff8900720c */ /* 0x000fc80003f85270 */
[----:B------:R-:W-:Y:S02]  /*6670*/  IADD3.X R137, PT, PT, RZ, RZ, RZ, P6, P4 ;  /* 0x000000ffff897210 */ /* 0x000fe400037e84ff */
[----:B------:R-:W-:Y:S01]  /*6680*/  IADD3 R138, P4, P5, R85, R78, R138 ;  /* 0x0000004e558a7210 */ /* 0x000fe20007d9e08a */
[----:B------:R-:W-:-:S03]  /*6690*/  IMAD.WIDE.U32 R84, R143, R76, RZ ;  /* 0x0000004c8f547225 */ /* 0x000fc600078e00ff */
[----:B------:R-:W-:Y:S01]  /*66a0*/  IADD3.X R139, PT, PT, RZ, R139, RZ, P4, P5 ;  /* 0x0000008bff8b7210 */ /* 0x000fe200027ea4ff */
[----:B------:R-:W-:-:S04]  /*66b0*/  IMAD.WIDE.U32 R78, R88, R70, RZ ;  /* 0x00000046584e7225 */ /* 0x000fc800078e00ff */
[----:B------:R-:W-:Y:S01]  /*66c0*/  IMAD.WIDE.U32 R84, P4, R80, R77, R84 ;  /* 0x0000004d50547225 */ /* 0x000fe20007880054 */
[----:B------:R-:W-:-:S03]  /*66d0*/  IADD3 RZ, P6, PT, R81, R78, RZ ;  /* 0x0000004e51ff7210 */ /* 0x000fc60007fde0ff */
[----:B------:R-:W-:-:S04]  /*66e0*/  IMAD.WIDE.U32 R82, P5, R88, R71, R82 ;  /* 0x0000004758527225 */ /* 0x000fc800078a0052 */
[----:B------:R-:W-:Y:S01]  /*66f0*/  IMAD.X R127, RZ, RZ, RZ, P4 ;  /* 0x000000ffff7f7224 */ /* 0x000fe200020e06ff */
[----:B------:R-:W-:Y:S01]  /*6700*/  IADD3 R78, P4, PT, R79, R82, RZ ;  /* 0x000000524f4e7210 */ /* 0x000fe20007f9e0ff */
[----:B------:R-:W-:Y:S01]  /*6710*/  IMAD.X R79, RZ, RZ, RZ, P5 ;  /* 0x000000ffff4f7224 */ /* 0x000fe200028e06ff */
[----:B------:R-:W-:Y:S01]  /*6720*/  IADD3 R145, P5, PT, R145, R138, RZ ;  /* 0x0000008a91917210 */ /* 0x000fe20007fbe0ff */
[----:B------:R-:W-:Y:S01]  /*6730*/  IMAD.WIDE.U32 R80, R80, R76, RZ ;  /* 0x0000004c50507225 */ /* 0x000fe200078e00ff */
[----:B------:R-:W-:-:S03]  /*6740*/  IADD3.X RZ, P6, PT, R147, R78, RZ, P6, !PT ;  /* 0x0000004e93ff7210 */ /* 0x000fc600037de4ff */
[----:B------:R-:W-:Y:S02]  /*6750*/  IMAD.MOV.U32 R78, RZ, RZ, R83 ;  /* 0x000000ffff4e7224 */ /* 0x000fe400078e0053 */
[----:B------:R-:W-:Y:S02]  /*6760*/  IMAD.X R142, R142, 0x1, R139, P5 ;  /* 0x000000018e8e7824 */ /* 0x000fe400028e068b */
[----:B------:R-:W-:Y:S01]  /*6770*/  IMAD.WIDE.U32.X R78, R89, R71, R78, P4 ;  /* 0x00000047594e7225 */ /* 0x000fe200020e044e */
[----:B------:R-:W-:Y:S02]  /*6780*/  IADD3 R146, P4, PT, R81, R84, RZ ;  /* 0x0000005451927210 */ /* 0x000fe40007f9e0ff */
[----:B------:R-:W-:Y:S01]  /*6790*/  IADD3 R81, P5, PT, R126, R145, RZ ;  /* 0x000000917e517210 */ /* 0x000fe20007fbe0ff */
[----:B------:R-:W-:Y:S01]  /*67a0*/  IMAD.MOV.U32 R126, RZ, RZ, R85 ;  /* 0x000000ffff7e7224 */ /* 0x000fe200078e0055 */
[----:B------:R-:W-:Y:S01]  /*67b0*/  IADD3.X R147, P6, PT, RZ, R78, RZ, P6, !PT ;  /* 0x0000004eff937210 */ /* 0x000fe200037de4ff */
[----:B------:R-:W-:Y:S01]  /*67c0*/  IMAD.WIDE.U32 R82, R89, R72, RZ ;  /* 0x0000004859527225 */ /* 0x000fe200078e00ff */
[----:B------:R-:W-:-:S03]  /*67d0*/  IADD3.X R141, P5, PT, R141, R142, RZ, P5, !PT ;  /* 0x0000008e8d8d7210 */ /* 0x000fc60002fbe4ff */
[----:B------:R-:W-:Y:S01]  /*67e0*/  IMAD.WIDE.U32.X R126, R143, R77, R126, P4 ;  /* 0x0000004d8f7e7225 */ /* 0x000fe200020e047e */
[----:B------:R-:W-:-:S03]  /*67f0*/  IADD3 R143, P4, PT, R81, R80, RZ ;  /* 0x00000050518f7210 */ /* 0x000fc60007f9e0ff */
[----:B------:R-:W-:Y:S01]  /*6800*/  IMAD.X R155, RZ, RZ, R79, P6 ;  /* 0x000000ffff9b7224 */ /* 0x000fe200030e064f */
[----:B------:R-:W-:Y:S01]  /*6810*/  IADD3.X R146, P4, PT, R141, R146, RZ, P4, !PT ;  /* 0x000000928d927210 */ /* 0x000fe2000279e4ff */
[C---:B------:R-:W-:Y:S01]  /*6820*/  IMAD.WIDE.U32 R82, P6, R88.reuse, R73, R82 ;  /* 0x0000004958527225 */ /* 0x040fe200078c0052 */
[----:B------:R-:W-:Y:S02]  /*6830*/  IADD3.X R141, PT, PT, RZ, RZ, RZ, P1, P3 ;  /* 0x000000ffff8d7210 */ /* 0x000fe40000fe64ff */
[----:B------:R-:W-:Y:S01]  /*6840*/  IADD3 R147, P3, PT, R147, R140, RZ ;  /* 0x0000008c93937210 */ /* 0x000fe20007f7e0ff */
[----:B------:R-:W-:-:S04]  /*6850*/  IMAD.WIDE.U32 R84, R88, R72, RZ ;  /* 0x0000004858547225 */ /* 0x000fc800078e00ff */
[----:B------:R-:W-:Y:S01]  /*6860*/  IMAD.X R81, RZ, RZ, RZ, P6 ;  /* 0x000000ffff517224 */ /* 0x000fe200030e06ff */
[----:B------:R-:W-:Y:S01]  /*6870*/  IADD3 R82, P6, PT, R85, R82, RZ ;  /* 0x0000005255527210 */ /* 0x000fe20007fde0ff */
[----:B------:R-:W-:Y:S01]  /*6880*/  IMAD.MOV.U32 R80, RZ, RZ, R83 ;  /* 0x000000ffff507224 */ /* 0x000fe200078e0053 */
[----:B------:R-:W-:Y:S01]  /*6890*/  IADD3 R140, P1, PT, R147, R84, RZ ;  /* 0x00000054938c7210 */ /* 0x000fe20007f3e0ff */
[----:B------:R-:W-:Y:S01]  /*68a0*/  IMAD.WIDE.U32 R78, R89, R74, RZ ;  /* 0x0000004a594e7225 */ /* 0x000fe200078e00ff */
[----:B------:R-:W-:Y:S02]  /*68b0*/  IADD3.X R147, P3, PT, R155, R136, RZ, P3, !PT ;  /* 0x000000889b937210 */ /* 0x000fe40001f7e4ff */
[----:B------:R-:W-:Y:S01]  /*68c0*/  IADD3.X R136, P4, P5, R126, RZ, RZ, P4, P5 ;  /* 0x000000ff7e887210 */ /* 0x000fe2000258a4ff */
[----:B------:R-:W-:Y:S01]  /*68d0*/  IMAD.WIDE.U32.X R80, R89, R73, R80, P6 ;  /* 0x0000004959507225 */ /* 0x000fe200030e0450 */
[----:B------:R-:W-:Y:S02]  /*68e0*/  IADD3.X R147, P1, PT, R147, R82, RZ, P1, !PT ;  /* 0x0000005293937210 */ /* 0x000fe40000f3e4ff */
[----:B------:R-:W-:Y:S01]  /*68f0*/  IADD3.X R144, PT, PT, R127, RZ, RZ, P4, P5 ;  /* 0x000000ff7f907210 */ /* 0x000fe200027ea4ff */
[----:B------:R-:W-:Y:S01]  /*6900*/  IMAD.WIDE.U32 R78, P6, R88, R75, R78 ;  /* 0x0000004b584e7225 */ /* 0x000fe200078c004e */
[----:B------:R-:W-:-:S02]  /*6910*/  IADD3.X R80, P1, P3, R80, RZ, RZ, P1, P3 ;  /* 0x000000ff50507210 */ /* 0x000fc40000b264ff */
[----:B------:R-:W-:Y:S01]  /*6920*/  ISETP.GE.U32.AND P4, PT, R145, R138, PT ;  /* 0x0000008a9100720c */ /* 0x000fe20003f86070 */
[----:B------:R-:W-:Y:S01]  /*6930*/  IMAD.X R83, RZ, RZ, RZ, P6 ;  /* 0x000000ffff537224 */ /* 0x000fe200030e06ff */
[----:B------:R-:W-:Y:S01]  /*6940*/  IADD3 R92, P6, P5, R133, R92, R137 ;  /* 0x0000005c855c7210 */ /* 0x000fe20007dde089 */
[----:B------:R-:W-:Y:S01]  /*6950*/  IMAD.WIDE.U32 R84, R88, R74, RZ ;  /* 0x0000004a58547225 */ /* 0x000fe200078e00ff */
[----:B------:R-:W-:Y:S02]  /*6960*/  IADD3.X R81, PT, PT, R81, RZ, RZ, P1, P3 ;  /* 0x000000ff51517210 */ /* 0x000fe40000fe64ff */
[----:B------:R-:W-:Y:S01]  /*6970*/  IADD3 R133, P1, PT, R80, R143, RZ ;  /* 0x0000008f50857210 */ /* 0x000fe20007f3e0ff */
[----:B------:R-:W-:Y:S01]  /*6980*/  IMAD.MOV.U32 R82, RZ, RZ, R79 ;  /* 0x000000ffff527224 */ /* 0x000fe200078e004f */
[----:B------:R-:W-:Y:S02]  /*6990*/  ISETP.GE.U32.AND.EX P4, PT, R142, R139, PT, P4 ;  /* 0x0000008b8e00720c */ /* 0x000fe40003f86140 */
[----:B------:R-:W-:-:S02]  /*69a0*/  IADD3.X R134, PT, PT, RZ, R134, RZ, P6, P5 ;  /* 0x00000086ff867210 */ /* 0x000fc400037ea4ff */
[----:B------:R-:W-:Y:S01]  /*69b0*/  IADD3 R133, P6, PT, R133, R84, RZ ;  /* 0x0000005485857210 */ /* 0x000fe20007fde0ff */
[----:B------:R-:W-:Y:S01]  /*69c0*/  IMAD R84, R147, R68, RZ ;  /* 0x0000004493547224 */ /* 0x000fe200078e02ff */
[----:B------:R-:W-:Y:S02]  /*69d0*/  SEL R139, RZ, 0x1, P4 ;  /* 0x00000001ff8b7807 */ /* 0x000fe40002000000 */
[----:B------:R-:W-:Y:S01]  /*69e0*/  IADD3 R85, P5, PT, R85, R78, RZ ;  /* 0x0000004e55557210 */ /* 0x000fe20007fbe0ff */
[C---:B------:R-:W-:Y:S01]  /*69f0*/  IMAD.WIDE.U32 R78, R140.reuse, R68, RZ ;  /* 0x000000448c4e7225 */ /* 0x040fe200078e00ff */
[----:B------:R-:W-:Y:S02]  /*6a00*/  IADD3.X R138, P3, PT, R81, R146, RZ, P1, !PT ;  /* 0x00000092518a7210 */ /* 0x000fe40000f7e4ff */
[----:B------:R-:W-:Y:S01]  /*6a10*/  IADD3 R139, P1, PT, R139, R92, RZ ;  /* 0x0000005c8b8b7210 */ /* 0x000fe20007f3e0ff */
[----:B------:R-:W-:Y:S01]  /*6a20*/  IMAD R127, R140, R69, R84 ;  /* 0x000000458c7f7224 */ /* 0x000fe200078e0254 */
[----:B------:R-:W-:Y:S01]  /*6a30*/  IADD3.X R138, P4, PT, R138, R85, RZ, P6, !PT ;  /* 0x000000558a8a7210 */ /* 0x000fe2000379e4ff */
[----:B------:R-:W-:-:S04]  /*6a40*/  IMAD.WIDE.U32 R80, R89, R76, RZ ;  /* 0x0000004c59507225 */ /* 0x000fc800078e00ff */
[----:B------:R-:W-:Y:S02]  /*6a50*/  IMAD.IADD R79, R79, 0x1, R127 ;  /* 0x000000014f4f7824 */ /* 0x000fe400078e027f */
[----:B------:R-:W-:-:S04]  /*6a60*/  IMAD.WIDE.U32.X R82, R89, R75, R82, P5 ;  /* 0x0000004b59527225 */ /* 0x000fc800028e0452 */
[----:B------:R-:W-:-:S04]  /*6a70*/  IMAD.WIDE.U32 R80, P6, R88, R77, R80 ;  /* 0x0000004d58507225 */ /* 0x000fc800078c0050 */
[----:B------:R-:W-:Y:S01]  /*6a80*/  IMAD.X R143, RZ, RZ, R134, P1 ;  /* 0x000000ffff8f7224 */ /* 0x000fe200008e0686 */
[----:B------:R-:W-:Y:S01]  /*6a90*/  ISETP.GE.U32.AND P1, PT, R129, R130, PT ;  /* 0x000000828100720c */ /* 0x000fe20003f26070 */
[----:B------:R-:W-:Y:S01]  /*6aa0*/  IMAD.WIDE.U32 R84, R88, R76, RZ ;  /* 0x0000004c58547225 */ /* 0x000fe200078e00ff */
[----:B------:R-:W-:Y:S02]  /*6ab0*/  IADD3.X R129, P3, P4, R82, RZ, RZ, P4, P3 ;  /* 0x000000ff52817210 */ /* 0x000fe400024664ff */
[----:B------:R-:W-:Y:S01]  /*6ac0*/  ISETP.GE.U32.AND.EX P1, PT, R86, R131, PT, P1 ;  /* 0x000000835600720c */ /* 0x000fe20003f26110 */
[----:B------:R-:W-:Y:S01]  /*6ad0*/  IMAD.WIDE.U32 R126, R79, R70, RZ ;  /* 0x000000464f7e7225 */ /* 0x000fe200078e00ff */
[----:B------:R-:W-:Y:S02]  /*6ae0*/  IADD3 R155, P5, PT, R85, R80, RZ ;  /* 0x00000050559b7210 */ /* 0x000fe40007fbe0ff */
[----:B------:R-:W-:Y:S01]  /*6af0*/  IADD3.X R145, PT, PT, R83, RZ, RZ, P3, P4 ;  /* 0x000000ff53917210 */ /* 0x000fe20001fe84ff */
[----:B------:R-:W-:Y:S01]  /*6b00*/  IMAD.X R137, RZ, RZ, RZ, P6 ;  /* 0x000000ffff897224 */ /* 0x000fe200030e06ff */
[----:B------:R-:W-:Y:S01]  /*6b10*/  IADD3 R88, P6, PT, R136, R139, RZ ;  /* 0x0000008b88587210 */ /* 0x000fe20007fde0ff */
[----:B------:R-:W-:-:S02]  /*6b20*/  IMAD.MOV.U32 R136, RZ, RZ, R81 ;  /* 0x000000ffff887224 */ /* 0x000fc400078e0051 */
[C---:B------:R-:W-:Y:S01]  /*6b30*/  IMAD.WIDE.U32 R126, P4, R78.reuse, R71, R126 ;  /* 0x000000474e7e7225 */ /* 0x040fe2000788007e */
[----:B------:R-:W-:Y:S02]  /*6b40*/  IADD3 R85, P3, PT, R129, R88, RZ ;  /* 0x0000005881557210 */ /* 0x000fe40007f7e0ff */
[----:B------:R-:W-:Y:S01]  /*6b50*/  IADD3.X R129, PT, PT, RZ, RZ, RZ, P0, P2 ;  /* 0x000000ffff817210 */ /* 0x000fe200007e44ff */
[----:B------:R-:W-:Y:S01]  /*6b60*/  IMAD.WIDE.U32 R80, R78, R70, RZ ;  /* 0x000000464e507225 */ /* 0x000fe200078e00ff */
[----:B------:R-:W-:-:S03]  /*6b70*/  IADD3 R141, P2, P0, R135, R90, R141 ;  /* 0x0000005a878d7210 */ /* 0x000fc6000785e08d */
[----:B------:R-:W-:Y:S02]  /*6b80*/  IMAD.X R144, R144, 0x1, R143, P6 ;  /* 0x0000000190907824 */ /* 0x000fe400030e068f */
[----:B------:R-:W-:Y:S01]  /*6b90*/  IMAD.WIDE.U32.X R136, R89, R77, R136, P5 ;  /* 0x0000004d59887225 */ /* 0x000fe200028e0488 */
[----:B------:R-:W-:Y:S02]  /*6ba0*/  IADD3 R130, P5, PT, R81, R126, RZ ;  /* 0x0000007e51827210 */ /* 0x000fe40007fbe0ff */
[----:B------:R-:W-:Y:S01]  /*6bb0*/  IADD3 R89, P6, PT, R85, R84, RZ ;  /* 0x0000005455597210 */ /* 0x000fe20007fde0ff */
[----:B------:R-:W-:Y:S01]  /*6bc0*/  IMAD.X R83, RZ, RZ, RZ, P4 ;  /* 0x000000ffff537224 */ /* 0x000fe200020e06ff */
[----:B------:R-:W-:Y:S01]  /*6bd0*/  IADD3 RZ, P4, PT, R140, R80, RZ ;  /* 0x000000508cff7210 */ /* 0x000fe20007f9e0ff */
[----:B------:R-:W-:Y:S01]  /*6be0*/  IMAD.MOV.U32 R82, RZ, RZ, R127 ;  /* 0x000000ffff527224 */ /* 0x000fe200078e007f */
[----:B------:R-:W-:Y:S01]  /*6bf0*/  IADD3.X R84, P3, PT, R145, R144, RZ, P3, !PT ;  /* 0x0000009091547210 */ /* 0x000fe20001f7e4ff */
[----:B------:R-:W-:Y:S01]  /*6c00*/  IMAD.WIDE.U32 R80, R79, R72, RZ ;  /* 0x000000484f507225 */ /* 0x000fe200078e00ff */
[----:B------:R-:W-:-:S02]  /*6c10*/  IADD3.X RZ, P4, PT, R147, R130, RZ, P4, !PT ;  /* 0x0000008293ff7210 */ /* 0x000fc4000279e4ff */
[----:B------:R-:W-:Y:S01]  /*6c20*/  IADD3.X R126, P6, PT, R84, R155, RZ, P6, !PT ;  /* 0x0000009b547e7210 */ /* 0x000fe200037de4ff */
[----:B------:R-:W-:-:S03]  /*6c30*/  IMAD.WIDE.U32.X R82, R79, R71, R82, P5 ;  /* 0x000000474f527225 */ /* 0x000fc600028e0452 */
[----:B------:R-:W-:Y:S01]  /*6c40*/  IADD3.X R86, P3, P6, R136, RZ, RZ, P6, P3 ;  /* 0x000000ff88567210 */ /* 0x000fe200036664ff */
[C---:B------:R-:W-:Y:S01]  /*6c50*/  IMAD.WIDE.U32 R80, P5, R78.reuse, R73, R80 ;  /* 0x000000494e507225 */ /* 0x040fe200078a0050 */
[----:B------:R-:W-:Y:S02]  /*6c60*/  IADD3.X R82, P4, PT, RZ, R82, RZ, P4, !PT ;  /* 0x00000052ff527210 */ /* 0x000fe4000279e4ff */
[----:B------:R-:W-:Y:S01]  /*6c70*/  IADD3.X R136, PT, PT, R137, RZ, RZ, P3, P6 ;  /* 0x000000ff89887210 */ /* 0x000fe20001fec4ff */
[----:B------:R-:W-:Y:S01]  /*6c80*/  IMAD.WIDE.U32 R84, R78, R72, RZ ;  /* 0x000000484e547225 */ /* 0x000fe200078e00ff */
[----:B------:R-:W-:-:S03]  /*6c90*/  IADD3 R131, P3, PT, R82, R133, RZ ;  /* 0x0000008552837210 */ /* 0x000fc60007f7e0ff */
[----:B------:R-:W-:Y:S01]  /*6ca0*/  IMAD.X R127, RZ, RZ, R83, P4 ;  /* 0x000000ffff7f7224 */ /* 0x000fe200020e0653 */
[----:B------:R-:W-:Y:S01]  /*6cb0*/  IADD3 R85, P6, PT, R85, R80, RZ ;  /* 0x0000005055557210 */ /* 0x000fe20007fde0ff */
[----:B------:R-:W-:Y:S01]  /*6cc0*/  IMAD.X R83, RZ, RZ, RZ, P5 ;  /* 0x000000ffff537224 */ /* 0x000fe200028e06ff */
[----:B------:R-:W-:Y:S01]  /*6cd0*/  IADD3 R131, P4, PT, R131, R84, RZ ;  /* 0x0000005483837210 */ /* 0x000fe20007f9e0ff */
[----:B------:R-:W-:Y:S01]  /*6ce0*/  IMAD.MOV.U32 R82, RZ, RZ, R81 ;  /* 0x000000ffff527224 */ /* 0x000fe200078e0051 */
[----:B------:R-:W-:Y:S01]  /*6cf0*/  IADD3.X R138, P3, PT, R127, R138, RZ, P3, !PT ;  /* 0x0000008a7f8a7210 */ /* 0x000fe20001f7e4ff */
[----:B------:R-:W-:Y:S01]  /*6d00*/  IMAD.WIDE.U32 R80, R79, R74, RZ ;  /* 0x0000004a4f507225 */ /* 0x000fe200078e00ff */
[----:B------:R-:W-:Y:S02]  /*6d10*/  ISETP.GE.U32.AND P5, PT, R139, R92, PT ;  /* 0x0000005c8b00720c */ /* 0x000fe40003fa6070 */
[----:B------:R-:W-:Y:S01]  /*6d20*/  IADD3.X R92, P4, PT, R138, R85, RZ, P4, !PT ;  /* 0x000000558a5c7210 */ /* 0x000fe2000279e4ff */
[----:B------:R-:W-:Y:S01]  /*6d30*/  IMAD.WIDE.U32.X R82, R79, R73, R82, P6 ;  /* 0x000000494f527225 */ /* 0x000fe200030e0452 */
[----:B------:R-:W-:-:S02]  /*6d40*/  SEL R127, RZ, 0x1, P1 ;  /* 0x00000001ff7f7807 */ /* 0x000fc40000800000 */
[----:B------:R-:W-:Y:S02]  /*6d50*/  ISETP.GE.U32.AND.EX P5, PT, R143, R134, PT, P5 ;  /* 0x000000868f00720c */ /* 0x000fe40003fa6150 */
[----:B------:R-:W-:Y:S02]  /*6d60*/  ISETP.GE.U32.AND P1, PT, R88, R139, PT ;  /* 0x0000008b5800720c */ /* 0x000fe40003f26070 */
[----:B------:R-:W-:Y:S02]  /*6d70*/  IADD3.X R84, P3, P4, R82, RZ, RZ, P4, P3 ;  /* 0x000000ff52547210 */ /* 0x000fe400024664ff */
[----:B------:R-:W-:Y:S02]  /*6d80*/  ISETP.GE.U32.AND.EX P1, PT, R144, R143, PT, P1 ;  /* 0x0000008f9000720c */ /* 0x000fe40003f26110 */
[----:B------:R-:W-:Y:S01]  /*6d90*/  SEL R88, RZ, 0x1, P5 ;  /* 0x00000001ff587807 */ /* 0x000fe20002800000 */
[----:B------:R-:W-:Y:S01]  /*6da0*/  IMAD.WIDE.U32 R80, P5, R78, R75, R80 ;  /* 0x0000004b4e507225 */ /* 0x000fe200078a0050 */
[----:B------:R-:W-:-:S02]  /*6db0*/  IADD3.X R85, PT, PT, R83, RZ, RZ, P3, P4 ;  /* 0x000000ff53557210 */ /* 0x000fc40001fe84ff */
[----:B------:R-:W-:Y:S01]  /*6dc0*/  IADD3.X R134, PT, PT, RZ, R125, RZ, P2, P0 ;  /* 0x0000007dff867210 */ /* 0x000fe200017e04ff */
[----:B------:R-:W-:Y:S01]  /*6dd0*/  IMAD.WIDE.U32 R82, R78, R74, RZ ;  /* 0x0000004a4e527225 */ /* 0x000fe200078e00ff */
[----:B------:R-:W-:Y:S02]  /*6de0*/  IADD3 R89, P0, PT, R84, R89, RZ ;  /* 0x0000005954597210 */ /* 0x000fe40007f1e0ff */
[----:B------:R-:W-:Y:S01]  /*6df0*/  IADD3 R125, P2, PT, R88, R141, RZ ;  /* 0x0000008d587d7210 */ /* 0x000fe20007f5e0ff */
[----:B------:R-:W-:Y:S01]  /*6e00*/  IMAD.MOV.U32 R84, RZ, RZ, R81 ;  /* 0x000000ffff547224 */ /* 0x000fe200078e0051 */
[----:B------:R-:W-:Y:S02]  /*6e10*/  SEL R90, RZ, 0x1, P1 ;  /* 0x00000001ff5a7807 */ /* 0x000fe40000800000 */
[----:B------:R-:W-:Y:S01]  /*6e20*/  IADD3 R132, P4, P3, R127, R132, R129 ;  /* 0x000000847f847210 */ /* 0x000fe20007b9e081 */
[----:B------:R-:W-:Y:S01]  /*6e30*/  IMAD.X R127, RZ, RZ, R134, P2 ;  /* 0x000000ffff7f7224 */ /* 0x000fe200010e0686 */
[----:B------:R-:W-:Y:S01]  /*6e40*/  IADD3.X R126, P0, PT, R85, R126, RZ, P0, !PT ;  /* 0x0000007e557e7210 */ /* 0x000fe2000071e4ff */
[----:B------:R-:W-:Y:S01]  /*6e50*/  IMAD.X R85, RZ, RZ, RZ, P5 ;  /* 0x000000ffff557224 */ /* 0x000fe200028e06ff */
[----:B------:R-:W-:-:S02]  /*6e60*/  IADD3 R133, P6, PT, R83, R80, RZ ;  /* 0x0000005053857210 */ /* 0x000fc40007fde0ff */
[----:B------:R-:W-:Y:S01]  /*6e70*/  IADD3 R129, P1, PT, R89, R82, RZ ;  /* 0x0000005259817210 */ /* 0x000fe20007f3e0ff */
[C---:B------:R-:W-:Y:S01]  /*6e80*/  IMAD.WIDE.U32 R82, R79.reuse, R76, RZ ;  /* 0x0000004c4f527225 */ /* 0x040fe200078e00ff */
[----:B------:R-:W-:Y:S02]  /*6e90*/  IADD3 R90, P5, PT, R90, R125, RZ ;  /* 0x0000007d5a5a7210 */ /* 0x000fe40007fbe0ff */
[----:B------:R-:W-:Y:S01]  /*6ea0*/  IADD3.X R130, P1, PT, R126, R133, RZ, P1, !PT ;  /* 0x000000857e827210 */ /* 0x000fe20000f3e4ff */
[----:B------:R-:W-:Y:S01]  /*6eb0*/  IMAD.WIDE.U32.X R80, R79, R75, R84, P6 ;  /* 0x0000004b4f507225 */ /* 0x000fe200030e0454 */
[----:B------:R-:W-:Y:S02]  /*6ec0*/  ISETP.GE.U32.AND P2, PT, R125, R141, PT ;  /* 0x0000008d7d00720c */ /* 0x000fe40003f46070 */
[----:B------:R-:W-:Y:S01]  /*6ed0*/  ISETP.GE.U32.AND P6, PT, R90, R125, PT ;  /* 0x0000007d5a00720c */ /* 0x000fe20003fc6070 */
[----:B------:R-:W-:Y:S01]  /*6ee0*/  IMAD.X R126, RZ, RZ, R127, P5 ;  /* 0x000000ffff7e7224 */ /* 0x000fe200028e067f */
[----:B------:R-:W-:Y:S01]  /*6ef0*/  ISETP.GE.U32.AND.EX P2, PT, R127, R134, PT, P2 ;  /* 0x000000867f00720c */ /* 0x000fe20003f46120 */
[----:B------:R-:W-:-:S03]  /*6f00*/  IMAD.WIDE.U32 R82, P5, R78, R77, R82 ;  /* 0x0000004d4e527225 */ /* 0x000fc600078a0052 */
[----:B------:R-:W-:Y:S01]  /*6f10*/  ISETP.GE.U32.AND.EX P6, PT, R126, R127, PT, P6 ;  /* 0x0000007f7e00720c */ /* 0x000fe20003fc6160 */
[----:B------:R-:W-:Y:S01]  /*6f20*/  IMAD.X R85, RZ, RZ, RZ, P5 ;  /* 0x000000ffff557224 */ /* 0x000fe200028e06ff */
[----:B------:R-:W-:Y:S01]  /*6f30*/  IADD3 R125, P5, PT, R86, R90, RZ ;  /* 0x0000005a567d7210 */ /* 0x000fe20007fbe0ff */
[----:B------:R-:W-:Y:S01]  /*6f40*/  IMAD.WIDE.U32 R88, R78, R76, RZ ;  /* 0x0000004c4e587225 */ /* 0x000fe200078e00ff */
[----:B------:R-:W-:-:S03]  /*6f50*/  IADD3.X R78, P1, P0, R80, RZ, RZ, P1, P0 ;  /* 0x000000ff504e7210 */ /* 0x000fc600008204ff */
[----:B------:R-:W-:Y:S01]  /*6f60*/  IMAD.MOV.U32 R84, RZ, RZ, R83 ;  /* 0x000000ffff547224 */ /* 0x000fe200078e0053 */
[----:B------:R-:W-:Y:S01]  /*6f70*/  IADD3.X R80, PT, PT, R81, RZ, RZ, P1, P0 ;  /* 0x000000ff51507210 */ /* 0x000fe20000fe04ff */
[----:B------:R-:W-:Y:S01]  /*6f80*/  IMAD.X R83, R136, 0x1, R126, P5 ;  /* 0x0000000188537824 */ /* 0x000fe200028e067e */
[----:B------:R-:W-:Y:S02]  /*6f90*/  IADD3 R81, P0, PT, R78, R125, RZ ;  /* 0x0000007d4e517210 */ /* 0x000fe40007f1e0ff */
        /* <DEDUP_REMOVED lines=9> */
[----:B------:R-:W-:Y:S02]  /*7030*/  IADD3 R132, P1, P6, R81, R132, R82 ;  /* 0x0000008451847210 */ /* 0x000fe40007e3e052 */
[----:B------:R-:W-:-:S02]  /*7040*/  IADD3.X R79, PT, PT, RZ, R128, RZ, P4, P3 ;  /* 0x00000080ff4f7210 */ /* 0x000fc400027e64ff */
        /* <DEDUP_REMOVED lines=32> */
[----:B------:R-:W-:-:S03]  /*7250*/  IMAD.MOV.U32 R132, RZ, RZ, R92 ;  /* 0x000000ffff847224 */ /* 0x000fc600078e005c */
[----:B------:R-:W-:-:S13]  /*7260*/  ISETP.LT.U32.OR.EX P0, PT, R130, R73, !P0, P1 ;  /* 0x000000498200720c */ /* 0x000fda0004701510 */
[----:B------:R-:W-:Y:S05]  /*7270*/  @P0 BRA `(.L_x_27) ;  /* 0x0000000000540947 */ /* 0x000fea0003800000 */
.L_x_26:
        /* <DEDUP_REMOVED lines=21> */
.L_x_27:
[----:B------:R-:W-:Y:S01]  /*73d0*/  CS2R R146, SRZ ;  /* 0x0000000000927805 */ /* 0x000fe2000001ff00 */
[----:B------:R-:W-:Y:S01]  /*73e0*/  IMAD.WIDE.U32 R84, R13, R117, RZ ;  /* 0x000000750d547225 */ /* 0x000fe200078e00ff */
[----:B------:R-:W-:Y:S02]  /*73f0*/  CS2R R144, SRZ ;  /* 0x0000000000907805 */ /* 0x000fe4000001ff00 */
[----:B------:R-:W-:Y:S02]  /*7400*/  CS2R R142, SRZ ;  /* 0x00000000008e7805 */ /* 0x000fe4000001ff00 */
[----:B------:R-:W-:Y:S01]  /*7410*/  LOP3.LUT R0, R0, 0xfffffffe, RZ, 0xc0, !PT ;  /* 0xfffffffe00007812 */ /* 0x000fe200078ec0ff */
        /* <DEDUP_REMOVED lines=8> */
[----:B------:R-:W-:Y:S01]  /*74a0*/  IMAD.WIDE.U32 R82, R15, R117, RZ ;  /* 0x000000750f527225 */ /* 0x000fe200078e00ff */
[----:B------:R-:W-:Y:S02]  /*74b0*/  IADD3.X R86, PT, PT, RZ, RZ, RZ, P2, P5 ;  /* 0x000000ffff567210 */ /* 0x000fe400017ea4ff */
[----:B------:R-:W-:Y:S01]  /*74c0*/  ISETP.GE.U32.AND P2, PT, R159, R84, PT ;  /* 0x000000549f00720c */ /* 0x000fe20003f46070 */
[----:B------:R-:W-:-:S04]  /*74d0*/  IMAD.WIDE.U32 R134, R15, R118, RZ ;  /* 0x000000760f867225 */ /* 0x000fc800078e00ff */
[----:B------:R-:W-:Y:S02]  /*74e0*/  IMAD.IADD R83, R83, 0x1, R143 ;  /* 0x0000000153537824 */ /* 0x000fe400078e028f */
[----:B------:R-:W-:Y:S02]  /*74f0*/  IMAD.IADD R81, R147, 0x1, R81 ;  /* 0x0000000193517824 */ /* 0x000fe400078e0251 */
[----:B------:R-:W-:Y:S01]  /*7500*/  IMAD.WIDE.U32 R136, R10, R119, RZ ;  /* 0x000000770a887225 */ /* 0x000fe200078e00ff */
[----:B------:R-:W-:-:S03]  /*7510*/  IADD3 R83, P0, P1, R134, R83, R138 ;  /* 0x0000005386537210 */ /* 0x000fc6000791e08a */
[----:B------:R-:W-:Y:S01]  /*7520*/  IMAD.WIDE.U32 R88, R11, R120, RZ ;  /* 0x000000780b587225 */ /* 0x000fe200078e00ff */
[----:B------:R-:W-:-:S03]  /*7530*/  IADD3.X R138, PT, PT, RZ, RZ, RZ, P0, P1 ;  /* 0x000000ffff8a7210 */ /* 0x000fc600007e24ff */
[----:B------:R-:W-:Y:S01]  /*7540*/  IMAD.IADD R85, R146, 0x1, R79 ;  /* 0x0000000192557824 */ /* 0x000fe200078e024f */
[----:B------:R-:W-:Y:S01]  /*7550*/  IADD3 R158, P6, P4, R88, R81, R136 ;  /* 0x00000051589e7210 */ /* 0x000fe20007cde088 */
[----:B------:R-:W-:Y:S02]  /*7560*/  IMAD.IADD R78, R139, 0x1, R142 ;  /* 0x000000018b4e7824 */ /* 0x000fe400078e028e */
[----:B------:R-:W-:Y:S01]  /*7570*/  IMAD.MOV.U32 R79, RZ, RZ, RZ ;  /* 0x000000ffff4f7224 */ /* 0x000fe200078e00ff */
[----:B------:R-:W-:Y:S01]  /*7580*/  P2R R92, PR, RZ, 0x10 ;  /* 0x00000010ff5c7803 */ /* 0x000fe20000000000 */
[----:B------:R-:W-:Y:S02]  /*7590*/  IMAD.IADD R135, R143, 0x1, R135 ;  /* 0x000000018f877824 */ /* 0x000fe400078e0287 */
[----:B------:R-:W-:-:S04]  /*75a0*/  IMAD.WIDE.U32 R78, R118, R14, R78 ;  /* 0x0000000e764e7225 */ /* 0x000fc800078e004e */
[----:B------:R-:W-:Y:S02]  /*75b0*/  IMAD.MOV.U32 R81, RZ, RZ, RZ ;  /* 0x000000ffff517224 */ /* 0x000fe400078e00ff */
[----:B------:R-:W-:Y:S01]  /*75c0*/  IMAD.X R158, R158, 0x1, R133, P3 ;  /* 0x000000019e9e7824 */ /* 0x000fe200018e0685 */
[----:B------:R-:W-:Y:S01]  /*75d0*/  IADD3 R138, P3, P5, R138, R78, R135 ;  /* 0x0000004e8a8a7210 */ /* 0x000fe20007d7e087 */
[----:B------:R-:W-:Y:S01]  /*75e0*/  IMAD.WIDE.U32 R80, R118, R12, R80 ;  /* 0x0000000c76507225 */ /* 0x000fe200078e0050 */
[----:B------:R-:W-:Y:S02]  /*75f0*/  @P6 LOP3.LUT R0, R0, 0x1, RZ, 0xfc, !PT ;  /* 0x0000000100006812 */ /* 0x000fe400078efcff */
[----:B------:R-:W-:Y:S01]  /*7600*/  ISETP.GE.U32.AND.EX P2, PT, R158, R133, PT, P2 ;  /* 0x000000859e00720c */ /* 0x000fe20003f46120 */
[----:B------:R-:W-:Y:S01]  /*7610*/  IMAD.IADD R134, R144, 0x1, R137 ;  /* 0x0000000190867824 */ /* 0x000fe200078e0289 */
[----:B------:R-:W-:Y:S01]  /*7620*/  IADD3 R86, P0, P1, R86, R80, R85 ;  /* 0x0000005056567210 */ /* 0x000fe2000791e055 */
[----:B------:R-:W-:Y:S01]  /*7630*/  IMAD.MOV.U32 R135, RZ, RZ, RZ ;  /* 0x000000ffff877224 */ /* 0x000fe200078e00ff */
[----:B------:R-:W-:Y:S01]  /*7640*/  LOP3.LUT R0, R0, 0xfffffffb, RZ, 0xc0, !PT ;  /* 0xfffffffb00007812 */ /* 0x000fe200078ec0ff */
[----:B------:R-:W-:-:S02]  /*7650*/  IMAD.IADD R139, R145, 0x1, R81 ;  /* 0x00000001918b7824 */ /* 0x000fc400078e0251 */
[----:B------:R-:W-:Y:S02]  /*7660*/  IMAD.IADD R89, R147, 0x1, R89 ;  /* 0x0000000193597824 */ /* 0x000fe400078e0259 */
[----:B------:R-:W-:Y:S01]  /*7670*/  IMAD.WIDE.U32 R134, R120, R10, R134 ;  /* 0x0000000a78867225 */ /* 0x000fe200078e0086 */
[----:B------:R-:W-:-:S03]  /*7680*/  IADD3.X R139, PT, PT, RZ, R139, RZ, P0, P1 ;  /* 0x0000008bff8b7210 */ /* 0x000fc600007e24ff */
[----:B------:R-:W-:Y:S01]  /*7690*/  IMAD.WIDE.U32 R84, R12, R119, RZ ;  /* 0x000000770c547225 */ /* 0x000fe200078e00ff */
[----:B------:R-:W-:Y:S02]  /*76a0*/  IADD3 R133, P0, P1, R86, R134, R89 ;  /* 0x0000008656857210 */ /* 0x000fe4000791e059 */
[----:B------:R-:W-:Y:S01]  /*76b0*/  SEL R86, RZ, 0x1, P2 ;  /* 0x00000001ff567807 */ /* 0x000fe20001000000 */
[----:B------:R-:W-:Y:S02]  /*76c0*/  IMAD.IADD R88, R145, 0x1, R85 ;  /* 0x0000000191587824 */ /* 0x000fe400078e0255 */
[----:B------:R-:W-:-:S04]  /*76d0*/  IMAD.WIDE.U32 R80, R13, R120, RZ ;  /* 0x000000780d507225 */ /* 0x000fc800078e00ff */
[----:B------:R-:W-:Y:S02]  /*76e0*/  IMAD.MOV.U32 R89, RZ, RZ, RZ ;  /* 0x000000ffff597224 */ /* 0x000fe400078e00ff */
[----:B------:R-:W-:Y:S02]  /*76f0*/  IMAD.IADD R137, R142, 0x1, R79 ;  /* 0x000000018e897824 */ /* 0x000fe400078e024f */
[----:B------:R-:W-:-:S03]  /*7700*/  IMAD.WIDE.U32 R78, R13, R119, RZ ;  /* 0x000000770d4e7225 */ /* 0x000fc600078e00ff */
[----:B------:R-:W-:Y:S01]  /*7710*/  IADD3.X R137, PT, PT, RZ, R137, RZ, P3, P5 ;  /* 0x00000089ff897210 */ /* 0x000fe20001fea4ff */
[----:B------:R-:W-:Y:S01]  /*7720*/  IMAD.WIDE.U32 R88, R120, R12, R88 ;  /* 0x0000000c78587225 */ /* 0x000fe200078e0058 */
[----:B------:R-:W-:-:S03]  /*7730*/  IADD3 R85, P5, PT, R86, R82, RZ ;  /* 0x0000005256557210 */ /* 0x000fc60007fbe0ff */
[----:B------:R-:W-:Y:S02]  /*7740*/  IMAD.IADD R81, R146, 0x1, R81 ;  /* 0x0000000192517824 */ /* 0x000fe400078e0251 */
[----:B------:R-:W-:Y:S02]  /*7750*/  IMAD.IADD R90, R144, 0x1, R135 ;  /* 0x00000001905a7824 */ /* 0x000fe400078e0287 */
[----:B------:R-:W-:Y:S01]  /*7760*/  IMAD.IADD R135, R146, 0x1, R79 ;  /* 0x0000000192877824 */ /* 0x000fe200078e024f */
[----:B------:R-:W-:Y:S01]  /*7770*/  IADD3 R138, P2, P3, R138, R88, R81 ;  /* 0x000000588a8a7210 */ /* 0x000fe20007b5e051 */
[----:B------:R-:W-:Y:S01]  /*7780*/  IMAD.IADD R136, R145, 0x1, R89 ;  /* 0x0000000191887824 */ /* 0x000fe200078e0259 */
[----:B------:R-:W-:Y:S01]  /*7790*/  IADD3.X R90, PT, PT, R139, R90, RZ, P0, P1 ;  /* 0x0000005a8b5a7210 */ /* 0x000fe200007e24ff */
[----:B------:R-:W-:Y:S01]  /*77a0*/  IMAD.MOV.U32 R141, RZ, RZ, RZ ;  /* 0x000000ffff8d7224 */ /* 0x000fe200078e00ff */
[----:B------:R-:W-:Y:S01]  /*77b0*/  IADD3 R135, P0, P1, R80, R135, R84 ;  /* 0x0000008750877210 */ /* 0x000fe2000791e054 */
[----:B------:R-:W-:Y:S01]  /*77c0*/  IMAD.WIDE.U32 R80, R17, R117, RZ ;  /* 0x0000007511507225 */ /* 0x000fe200078e00ff */
[----:B------:R-:W-:-:S02]  /*77d0*/  IADD3.X R136, PT, PT, R137, R136, RZ, P2, P3 ;  /* 0x0000008889887210 */ /* 0x000fc400017e64ff */
[----:B------:R-:W-:Y:S01]  /*77e0*/  ISETP.GT.U32.AND P3, PT, R82, R85, PT ;  /* 0x000000555200720c */ /* 0x000fe20003f64070 */
[----:B------:R-:W-:Y:S01]  /*77f0*/  IMAD.X R84, RZ, RZ, R83, P5 ;  /* 0x000000ffff547224 */ /* 0x000fe200028e0653 */
[----:B------:R-:W-:Y:S01]  /*7800*/  IADD3 R137, P2, PT, R85, R78, RZ ;  /* 0x0000004e55897210 */ /* 0x000fe20007f5e0ff */
[----:B------:R-:W-:Y:S01]  /*7810*/  IMAD.WIDE.U32 R88, R16, R117, RZ ;  /* 0x0000007510587225 */ /* 0x000fe200078e00ff */
[----:B------:R-:W-:Y:S02]  /*7820*/  IADD3.X R139, PT, PT, RZ, RZ, RZ, P0, P1 ;  /* 0x000000ffff8b7210 */ /* 0x000fe400007e24ff */
[----:B------:R-:W-:Y:S01]  /*7830*/  ISETP.GT.U32.AND.EX P5, PT, R83, R84, PT, P3 ;  /* 0x000000545300720c */ /* 0x000fe20003fa4130 */
[----:B------:R-:W-:-:S03]  /*7840*/  IMAD.WIDE.U32 R78, R17, R118, RZ ;  /* 0x00000076114e7225 */ /* 0x000fc600078e00ff */
[----:B------:R-:W-:Y:S01]  /*7850*/  SEL R82, R82, R85, P5 ;  /* 0x0000005552527207 */ /* 0x000fe20002800000 */
[----:B------:R-:W-:Y:S02]  /*7860*/  IMAD.IADD R81, R81, 0x1, R141 ;  /* 0x0000000151517824 */ /* 0x000fe400078e028d */
[----:B------:R-:W-:Y:S02]  /*7870*/  IMAD.X R135, R84, 0x1, R135, P2 ;  /* 0x0000000154877824 */ /* 0x000fe400010e0687 */
[----:B------:R-:W-:Y:S01]  /*7880*/  IMAD.MOV.U32 R148, RZ, RZ, RZ ;  /* 0x000000ffff947224 */ /* 0x000fe200078e00ff */
[----:B------:R-:W-:Y:S01]  /*7890*/  IADD3 R134, P2, P3, R78, R81, R88 ;  /* 0x000000514e867210 */ /* 0x000fe20007b5e058 */
[----:B------:R-:W-:Y:S01]  /*78a0*/  IMAD.IADD R81, R141, 0x1, R79 ;  /* 0x000000018d517824 */ /* 0x000fe200078e024f */
[----:B------:R-:W-:Y:S01]  /*78b0*/  SEL R88, R83, R84, P5 ;  /* 0x0000005453587207 */ /* 0x000fe20002800000 */
[----:B------:R-:W-:Y:S01]  /*78c0*/  IMAD.WIDE.U32 R78, R15, R119, RZ ;  /* 0x000000770f4e7225 */ /* 0x000fe200078e00ff */
[----:B------:R-:W-:-:S03]  /*78d0*/  ISETP.GT.U32.AND P5, PT, R82, R137, PT ;  /* 0x000000895200720c */ /* 0x000fc60003fa4070 */
[----:B------:R-:W-:Y:S01]  /*78e0*/  IMAD.WIDE.U32 R82, R14, R119, RZ ;  /* 0x000000770e527225 */ /* 0x000fe200078e00ff */
[----:B------:R-:W-:-:S03]  /*78f0*/  ISETP.GT.U32.AND.EX P5, PT, R88, R135, PT, P5 ;  /* 0x000000875800720c */ /* 0x000fc60003fa4150 */
[----:B------:R-:W-:Y:S02]  /*7900*/  IMAD.IADD R79, R143, 0x1, R79 ;  /* 0x000000018f4f7824 */ /* 0x000fe400078e024f */
[----:B------:R-:W-:-:S04]  /*7910*/  IMAD.WIDE.U32 R84, R15, R120, RZ ;  /* 0x000000780f547225 */ /* 0x000fc800078e00ff */
[----:B------:R-:W-:Y:S01]  /*7920*/  IMAD.IADD R88, R89, 0x1, R148 ;  /* 0x0000000159587824 */ /* 0x000fe200078e0294 */
[----:B------:R-:W-:Y:S01]  /*7930*/  IADD3 R84, P0, P1, R84, R79, R82 ;  /* 0x0000004f54547210 */ /* 0x000fe2000791e052 */
[----:B------:R-:W-:Y:S01]  /*7940*/  IMAD.MOV.U32 R89, RZ, RZ, RZ ;  /* 0x000000ffff597224 */ /* 0x000fe200078e00ff */
[----:B------:R-:W-:Y:S01]  /*7950*/  SEL R79, RZ, 0x1, !P5 ;  /* 0x00000001ff4f7807 */ /* 0x000fe20006800000 */
[----:B------:R-:W-:Y:S01]  /*7960*/  IMAD.IADD R82, R142, 0x1, R83 ;  /* 0x000000018e527824 */ /* 0x000fe200078e0253 */
[----:B------:R-:W-:Y:S01]  /*7970*/  IADD3.X R83, PT, PT, RZ, RZ, RZ, P2, P3 ;  /* 0x000000ffff537210 */ /* 0x000fe200017e64ff */
[----:B------:R-:W-:Y:S01]  /*7980*/  IMAD.WIDE.U32 R88, R118, R16, R88 ;  /* 0x0000001076587225 */ /* 0x000fe200078e0058 */
[----:B------:R-:W-:-:S04]  /*7990*/  IADD3 R119, P2, P3, R79, R138, R139 ;  /* 0x0000008a4f777210 */ /* 0x000fc80007b5e08b */
[----:B------:R-:W-:Y:S02]  /*79a0*/  IADD3.X R136, PT, PT, RZ, R136, RZ, P2, P3 ;  /* 0x00000088ff887210 */ /* 0x000fe400017e64ff */
[----:B------:R-:W-:Y:S01]  /*79b0*/  IADD3 R81, P3, P5, R83, R88, R81 ;  /* 0x0000005853517210 */ /* 0x000fe20007d7e051 */
[----:B------:R-:W-:Y:S01]  /*79c0*/  IMAD.MOV.U32 R83, RZ, RZ, RZ ;  /* 0x000000ffff537224 */ /* 0x000fe200078e00ff */
[----:B------:R-:W-:Y:S01]  /*79d0*/  IADD3 R79, P2, PT, R79, R80, RZ ;  /* 0x000000504f4f7210 */ /* 0x000fe20007f5e0ff */
[----:B------:R-:W-:Y:S02]  /*79e0*/  IMAD.IADD R88, R148, 0x1, R89 ;  /* 0x0000000194587824 */ /* 0x000fe400078e0259 */
[----:B------:R-:W-:Y:S01]  /*79f0*/  IMAD.WIDE.U32 R82, R120, R14, R82 ;  /* 0x0000000e78527225 */ /* 0x000fe200078e0052 */
[----:B------:R-:W-:-:S03]  /*7a00*/  IADD3.X R120, PT, PT, RZ, RZ, RZ, P0, P1 ;  /* 0x000000ffff787210 */ /* 0x000fc600007e24ff */
[----:B------:R-:W-:Y:S01]  /*7a10*/  IMAD.IADD R89, R143, 0x1, R85 ;  /* 0x000000018f597824 */ /* 0x000fe200078e0255 */
[----:B------:R-:W-:Y:S01]  /*7a20*/  IADD3.X R85, PT, PT, RZ, R88, RZ, P3, P5 ;  /* 0x00000058ff557210 */ /* 0x000fe20001fea4ff */
[----:B------:R-:W-:Y:S01]  /*7a30*/  IMAD.X R139, RZ, RZ, R134, P2 ;  /* 0x000000ffff8b7224 */ /* 0x000fe200010e0686 */
[----:B------:R-:W-:Y:S01]  /*7a40*/  ISETP.GT.U32.AND P2, PT, R80, R79, PT ;  /* 0x0000004f5000720c */ /* 0x000fe20003f44070 */
[----:B------:R-:W-:Y:S01]  /*7a50*/  IMAD.IADD R88, R142, 0x1, R83 ;  /* 0x000000018e587824 */ /* 0x000fe200078e0253 */
[----:B------:R-:W-:Y:S01]  /*7a60*/  IADD3 R89, P5, P3, R81, R82, R89 ;  /* 0x0000005251597210 */ /* 0x000fe20007bbe059 */
[----:B------:R-:W-:Y:S01]  /*7a70*/  IMAD.WIDE.U32 R82, R11, R121, RZ ;  /* 0x000000790b527225 */ /* 0x000fe200078e00ff */
[----:B------:R-:W-:Y:S02]  /*7a80*/  ISETP.GT.U32.AND.EX P2, PT, R134, R139, PT, P2 ;  /* 0x0000008b8600720c */ /* 0x000fe40003f44120 */
[----:B------:R-:W-:Y:S01]  /*7a90*/  IADD3.X R88, PT, PT, R85, R88, RZ, P5, P3 ;  /* 0x0000005855587210 */ /* 0x000fe20002fe64ff */
[----:B------:R-:W-:Y:S01]  /*7aa0*/  IMAD.IADD R83, R147, 0x1, R83 ;  /* 0x0000000193537824 */ /* 0x000fe200078e0253 */
[----:B------:R-:W-:-:S02]  /*7ab0*/  IADD3 R85, P3, PT, R79, R78, RZ ;  /* 0x0000004e4f557210 */ /* 0x000fc40007f7e0ff */
[----:B------:R-:W-:Y:S01]  /*7ac0*/  SEL R138, R80, R79, P2 ;  /* 0x0000004f508a7207 */ /* 0x000fe20001000000 */
[----:B------:R-:W-:Y:S01]  /*7ad0*/  IMAD.WIDE.U32 R78, R10, R121, RZ ;  /* 0x000000790a4e7225 */ /* 0x000fe200078e00ff */
[----:B------:R-:W-:-:S03]  /*7ae0*/  IADD3 R140, P5, PT, R137, R82, RZ ;  /* 0x00000052898c7210 */ /* 0x000fc60007fbe0ff */
[----:B------:R-:W-:-:S04]  /*7af0*/  IMAD.WIDE.U32 R80, R11, R122, RZ ;  /* 0x0000007a0b507225 */ /* 0x000fc800078e00ff */
[----:B------:R-:W-:Y:S01]  /*7b00*/  IMAD.X R84, R139, 0x1, R84, P3 ;  /* 0x000000018b547824 */ /* 0x000fe200018e0654 */
[----:B------:R-:W-:Y:S01]  /*7b10*/  IADD3 R160, P1, P0, R80, R83, R78 ;  /* 0x0000005350a07210 */ /* 0x000fe2000783e04e */
[----:B------:R-:W-:Y:S01]  /*7b20*/  IMAD.IADD R78, R144, 0x1, R79 ;  /* 0x00000001904e7824 */ /* 0x000fe200078e024f */
[----:B------:R-:W-:Y:S01]  /*7b30*/  SEL R139, R134, R139, P2 ;  /* 0x0000008b868b7207 */ /* 0x000fe20001000000 */
[----:B------:R-:W-:Y:S01]  /*7b40*/  IMAD.MOV.U32 R79, RZ, RZ, RZ ;  /* 0x000000ffff4f7224 */ /* 0x000fe200078e00ff */
[----:B------:R-:W-:Y:S01]  /*7b50*/  ISETP.GT.U32.AND P3, PT, R138, R85, PT ;  /* 0x000000558a00720c */ /* 0x000fe20003f64070 */
[----:B------:R-:W-:Y:S01]  /*7b60*/  IMAD.IADD R80, R147, 0x1, R81 ;  /* 0x0000000193507824 */ /* 0x000fe200078e0251 */
[----:B------:R-:W-:Y:S01]  /*7b70*/  ISETP.GE.U32.AND P2, PT, R140, R137, PT ;  /* 0x000000898c00720c */ /* 0x000fe20003f46070 */
[----:B------:R-:W-:Y:S01]  /*7b80*/  IMAD.WIDE.U32 R78, R122, R10, R78 ;  /* 0x0000000a7a4e7225 */ /* 0x000fe200078e004e */
[----:B------:R-:W-:-:S03]  /*7b90*/  ISETP.GT.U32.AND.EX P3, PT, R139, R84, PT, P3 ;  /* 0x000000548b00720c */ /* 0x000fc60003f64130 */
[----:B------:R-:W-:Y:S01]  /*7ba0*/  IMAD.X R160, R160, 0x1, R135, P5 ;  /* 0x00000001a0a07824 */ /* 0x000fe200028e0687 */
[----:B------:R-:W-:Y:S01]  /*7bb0*/  SEL R81, RZ, 0x1, !P3 ;  /* 0x00000001ff517807 */ /* 0x000fe20005800000 */
[----:B------:R-:W-:Y:S01]  /*7bc0*/  IMAD.IADD R79, R144, 0x1, R79 ;  /* 0x00000001904f7824 */ /* 0x000fe200078e024f */
[----:B------:R-:W-:Y:S01]  /*7bd0*/  IADD3 R119, P3, P5, R119, R78, R80 ;  /* 0x0000004e77777210 */ /* 0x000fe20007d7e050 */
[C---:B------:R-:W-:Y:S01]  /*7be0*/  IMAD.WIDE.U32 R82, R13.reuse, R121, RZ ;  /* 0x000000790d527225 */ /* 0x040fe200078e00ff */
[----:B------:R-:W-:Y:S02]  /*7bf0*/  ISETP.GE.U32.AND.EX P2, PT, R160, R135, PT, P2 ;  /* 0x00000087a000720c */ /* 0x000fe40003f46120 */
[----:B------:R-:W-:Y:S01]  /*7c00*/  IADD3.X R134, PT, PT, R136, R79, RZ, P3, P5 ;  /* 0x0000004f88867210 */ /* 0x000fe20001fea4ff */
[----:B------:R-:W-:Y:S01]  /*7c10*/  IMAD.WIDE.U32 R78, R13, R122, RZ ;  /* 0x0000007a0d4e7225 */ /* 0x000fe200078e00ff */
[----:B------:R-:W-:Y:S02]  /*7c20*/  IADD3 R89, P3, P5, R81, R89, R120 ;  /* 0x0000005951597210 */ /* 0x000fe40007d7e078 */
[----:B------:R-:W-:Y:S01]  /*7c30*/  SEL R136, RZ, 0x1, P2 ;  /* 0x00000001ff887807 */ /* 0x000fe20001000000 */
[----:B------:R-:W-:Y:S01]  /*7c40*/  IMAD.WIDE.U32 R80, R12, R121, RZ ;  /* 0x000000790c507225 */ /* 0x000fe200078e00ff */
[----:B------:R-:W-:-:S02]  /*7c50*/  IADD3.X R120, PT, PT, RZ, R88, RZ, P3, P5 ;  /* 0x00000058ff787210 */ /* 0x000fc40001fea4ff */
[----:B------:R-:W-:Y:S01]  /*7c60*/  IADD3 R88, P3, PT, R136, R85, RZ ;  /* 0x0000005588587210 */ /* 0x000fe20007f7e0ff */
[----:B------:R-:W-:-:S03]  /*7c70*/  IMAD.IADD R121, R146, 0x1, R83 ;  /* 0x0000000192797824 */ /* 0x000fc600078e0253 */
[----:B------:R-:W-:Y:S01]  /*7c80*/  IADD3 R137, P2, PT, R88, R82, RZ ;  /* 0x0000005258897210 */ /* 0x000fe20007f5e0ff */
[----:B------:R-:W-:Y:S01]  /*7c90*/  IMAD.X R83, RZ, RZ, R84, P3 ;  /* 0x000000ffff537224 */ /* 0x000fe200018e0654 */
[----:B------:R-:W-:Y:S01]  /*7ca0*/  IADD3 R78, P5, P3, R78, R121, R80 ;  /* 0x000000794e4e7210 */ /* 0x000fe20007bbe050 */
[----:B------:R-:W-:Y:S02]  /*7cb0*/  IMAD.IADD R80, R145, 0x1, R81 ;  /* 0x0000000191507824 */ /* 0x000fe400078e0251 */
[----:B------:R-:W-:Y:S02]  /*7cc0*/  IMAD.MOV.U32 R81, RZ, RZ, RZ ;  /* 0x000000ffff517224 */ /* 0x000fe400078e00ff */
[----:B------:R-:W-:Y:S01]  /*7cd0*/  IMAD.X R135, R83, 0x1, R78, P2 ;  /* 0x0000000153877824 */ /* 0x000fe200010e064e */
[----:B------:R-:W-:Y:S01]  /*7ce0*/  ISETP.GT.U32.AND P2, PT, R85, R88, PT ;  /* 0x000000585500720c */ /* 0x000fe20003f44070 */
[----:B------:R-:W-:-:S03]  /*7cf0*/  IMAD.WIDE.U32 R80, R122, R12, R80 ;  /* 0x0000000c7a507225 */ /* 0x000fc600078e0050 */
[-C--:B------:R-:W-:Y:S01]  /*7d00*/  ISETP.GT.U32.AND.EX P2, PT, R84, R83.reuse, PT, P2 ;  /* 0x000000535400720c */ /* 0x080fe20003f44120 */
[----:B------:R-:W-:Y:S02]  /*7d10*/  IMAD.IADD R122, R146, 0x1, R79 ;  /* 0x00000001927a7824 */ /* 0x000fe400078e024f */
[----:B------:R-:W-:Y:S01]  /*7d20*/  IMAD.MOV.U32 R79, RZ, RZ, RZ ;  /* 0x000000ffff4f7224 */ /* 0x000fe200078e00ff */
[----:B------:R-:W-:Y:S02]  /*7d30*/  SEL R78, R85, R88, P2 ;  /* 0x00000058554e7207 */ /* 0x000fe40001000000 */
[----:B------:R-:W-:Y:S01]  /*7d40*/  SEL R82, R84, R83, P2 ;  /* 0x0000005354527207 */ /* 0x000fe20001000000 */
[----:B------:R-:W-:Y:S01]  /*7d50*/  IMAD.WIDE.U32 R84, R10, R123, RZ ;  /* 0x0000007b0a547225 */ /* 0x000fe200078e00ff */
[----:B------:R-:W-:-:S03]  /*7d60*/  ISETP.GT.U32.AND P2, PT, R78, R137, PT ;  /* 0x000000894e00720c */ /* 0x000fc60003f44070 */
[----:B------:R-:W-:Y:S01]  /*7d70*/  IMAD.IADD R83, R145, 0x1, R81 ;  /* 0x0000000191537824 */ /* 0x000fe200078e0251 */
[----:B------:R-:W-:Y:S01]  /*7d80*/  ISETP.GT.U32.AND.EX P2, PT, R82, R135, PT, P2 ;  /* 0x000000875200720c */ /* 0x000fe20003f44120 */
[----:B------:R-:W-:Y:S01]  /*7d90*/  IMAD.IADD R78, R144, 0x1, R85 ;  /* 0x00000001904e7824 */ /* 0x000fe200078e0255 */
[----:B------:R-:W-:Y:S02]  /*7da0*/  IADD3.X R82, PT, PT, RZ, RZ, RZ, P5, P3 ;  /* 0x000000ffff527210 */ /* 0x000fe40002fe64ff */
[----:B------:R-:W-:Y:S01]  /*7db0*/  IADD3 R122, P3, P5, R89, R80, R122 ;  /* 0x00000050597a7210 */ /* 0x000fe20007d7e07a */
[----:B------:R-:W-:Y:S01]  /*7dc0*/  IMAD.WIDE.U32 R88, R11, R124, RZ ;  /* 0x0000007c0b587225 */ /* 0x000fe200078e00ff */
[----:B------:R-:W-:Y:S02]  /*7dd0*/  SEL R81, RZ, 0x1, !P2 ;  /* 0x00000001ff517807 */ /* 0x000fe40005000000 */
[----:B------:R-:W-:Y:S01]  /*7de0*/  IADD3.X R83, PT, PT, R120, R83, RZ, P3, P5 ;  /* 0x0000005378537210 */ /* 0x000fe20001fea4ff */
[----:B------:R-:W-:Y:S01]  /*7df0*/  IMAD.WIDE.U32 R78, R124, R10, R78 ;  /* 0x0000000a7c4e7225 */ /* 0x000fe200078e004e */
[----:B------:R-:W-:-:S03]  /*7e00*/  IADD3 R122, P2, P3, R81, R122, R82 ;  /* 0x0000007a517a7210 */ /* 0x000fc60007b5e052 */
[----:B------:R-:W-:Y:S01]  /*7e10*/  IMAD.IADD R81, R147, 0x1, R89 ;  /* 0x0000000193517824 */ /* 0x000fe200078e0259 */
[----:B------:R-:W-:Y:S01]  /*7e20*/  IADD3.X R83, PT, PT, RZ, R83, RZ, P2, P3 ;  /* 0x00000053ff537210 */ /* 0x000fe200017e64ff */
[----:B------:R-:W-:-:S03]  /*7e30*/  IMAD.WIDE.U32 R120, R11, R117, RZ ;  /* 0x000000750b787225 */ /* 0x000fc600078e00ff */
[----:B------:R-:W-:Y:S01]  /*7e40*/  IADD3 R122, P2, P3, R122, R78, R81 ;  /* 0x0000004e7a7a7210 */ /* 0x000fe20007b5e051 */
[----:B------:R-:W-:Y:S02]  /*7e50*/  IMAD.IADD R82, R144, 0x1, R79 ;  /* 0x0000000190527824 */ /* 0x000fe400078e024f */
[----:B------:R-:W-:-:S03]  /*7e60*/  IMAD.WIDE.U32 R80, R10, R117, RZ ;  /* 0x000000750a507225 */ /* 0x000fc600078e00ff */
[----:B------:R-:W-:Y:S01]  /*7e70*/  IADD3.X R117, PT, PT, R83, R82, RZ, P2, P3 ;  /* 0x0000005253757210 */ /* 0x000fe200017e64ff */
[----:B------:R-:W-:-:S04]  /*7e80*/  IMAD.WIDE.U32 R78, R11, R118, RZ ;  /* 0x000000760b4e7225 */ /* 0x000fc800078e00ff */
[----:B------:R-:W-:Y:S02]  /*7e90*/  IMAD.IADD R85, R121, 0x1, R147 ;  /* 0x0000000179557824 */ /* 0x000fe400078e0293 */
[----:B------:R-:W-:-:S03]  /*7ea0*/  IMAD.WIDE.U32 R82, R120, R68, RZ ;  /* 0x0000004478527225 */ /* 0x000fc600078e00ff */
[----:B------:R-:W-:Y:S01]  /*7eb0*/  IADD3 R85, P2, P4, R78, R85, R80 ;  /* 0x000000554e557210 */ /* 0x000fe20007c5e050 */
[----:B------:R-:W-:-:S04]  /*7ec0*/  IMAD.WIDE.U32 R156, R82, R70, RZ ;  /* 0x00000046529c7225 */ /* 0x000fc800078e00ff */
[----:B------:R-:W-:-:S04]  /*7ed0*/  IMAD R78, R85, R68, RZ ;  /* 0x00000044554e7224 */ /* 0x000fc800078e02ff */
[----:B------:R-:W-:-:S04]  /*7ee0*/  IMAD R89, R120, R69, R78 ;  /* 0x0000004578597224 */ /* 0x000fc800078e024e */
[----:B------:R-:W-:Y:S01]  /*7ef0*/  @P2 LOP3.LUT R0, R0, 0x4, RZ, 0xfc, !PT ;  /* 0x0000000400002812 */ /* 0x000fe200078efcff */
[----:B------:R-:W-:-:S04]  /*7f00*/  IMAD.IADD R83, R83, 0x1, R89 ;  /* 0x0000000153537824 */ /* 0x000fc800078e0259 */
        /* <DEDUP_REMOVED lines=9> */
[----:B------:R-:W-:-:S05]  /*7fa0*/  IADD3.X R78, P2, PT, RZ, R138, RZ, P2, !PT ;  /* 0x0000008aff4e7210 */ /* 0x000fca000175e4ff */
[----:B------:R-:W-:Y:S02]  /*7fb0*/  IMAD.X R85, RZ, RZ, R139, P2 ;  /* 0x000000ffff557224 */ /* 0x000fe400010e068b */
[----:B------:R-:W-:-:S04]  /*7fc0*/  IMAD.WIDE.U32 R154, P2, R82, R73, R154 ;  /* 0x00000049529a7225 */ /* 0x000fc8000784009a */
[----:B------:R-:W-:-:S04]  /*7fd0*/  IMAD.WIDE.U32 R138, R82, R72, RZ ;  /* 0x00000048528a7225 */ /* 0x000fc800078e00ff */
        /* <DEDUP_REMOVED lines=21> */
[----:B------:R-:W-:-:S04]  /*8130*/  IADD3.X R78, P3, PT, R89, R78, RZ, P3, !PT ;  /* 0x0000004e594e7210 */ /* 0x000fc80001f7e4ff */
[----:B------:R-:W-:-:S04]  /*8140*/  IADD3.X R85, P2, P3, R120, RZ, RZ, P3, P2 ;  /* 0x000000ff78557210 */ /* 0x000fc80001b444ff */
[----:B------:R-:W-:Y:S01]  /*8150*/  IADD3.X R89, PT, PT, R121, RZ, RZ, P2, P3 ;  /* 0x000000ff79597210 */ /* 0x000fe200017e64ff */
[----:B------:R-:W-:-:S04]  /*8160*/  IMAD.WIDE.U32 R138, P2, R82, R77, R138 ;  /* 0x0000004d528a7225 */ /* 0x000fc8000784008a */
[----:B------:R-:W-:-:S04]  /*8170*/  IMAD.WIDE.U32 R120, R82, R76, RZ ;  /* 0x0000004c52787225 */ /* 0x000fc800078e00ff */
[----:B------:R-:W-:Y:S01]  /*8180*/  IMAD.X R159, RZ, RZ, RZ, P2 ;  /* 0x000000ffff9f7224 */ /* 0x000fe200010e06ff */
[----:B------:R-:W-:Y:S01]  /*8190*/  IADD3 R121, P2, PT, R121, R138, RZ ;  /* 0x0000008a79797210 */ /* 0x000fe20007f5e0ff */
[----:B------:R-:W-:Y:S02]  /*81a0*/  IMAD.MOV.U32 R158, RZ, RZ, R139 ;  /* 0x000000ffff9e7224 */ /* 0x000fe400078e008b */
[----:B------:R-:W-:-:S04]  /*81b0*/  IMAD.WIDE.U32 R138, R11, R123, RZ ;  /* 0x0000007b0b8a7225 */ /* 0x000fc800078e00ff */
[----:B------:R-:W-:Y:S01]  /*81c0*/  IMAD.IADD R123, R147, 0x1, R139 ;  /* 0x00000001937b7824 */ /* 0x000fe200078e028b */
[----:B------:R-:W-:Y:S01]  /*81d0*/  IADD3 R140, P5, PT, R137, R138, RZ ;  /* 0x0000008a898c7210 */ /* 0x000fe20007fbe0ff */
[----:B------:R-:W-:-:S03]  /*81e0*/  IMAD.WIDE.U32.X R82, R83, R77, R158, P2 ;  /* 0x0000004d53527225 */ /* 0x000fc600010e049e */
[----:B------:R-:W-:-:S05]  /*81f0*/  IADD3 R124, P3, P2, R88, R123, R84 ;  /* 0x0000007b587c7210 */ /* 0x000fca0007a7e054 */
[----:B------:R-:W-:Y:S01]  /*8200*/  IMAD.X R124, R124, 0x1, R135, P5 ;  /* 0x000000017c7c7824 */ /* 0x000fe200028e0687 */
[----:B------:R-:W-:-:S04]  /*8210*/  IADD3 R85, P5, PT, R85, R140, RZ ;  /* 0x0000008c55557210 */ /* 0x000fc80007fbe0ff */
[----:B------:R-:W-:Y:S02]  /*8220*/  IADD3.X R84, P5, PT, R89, R124, RZ, P5, !PT ;  /* 0x0000007c59547210 */ /* 0x000fe40002fbe4ff */
[----:B------:R-:W-:-:S04]  /*8230*/  IADD3 R154, P6, PT, R85, R120, RZ ;  /* 0x00000078559a7210 */ /* 0x000fc80007fde0ff */
[----:B------:R-:W-:Y:S01]  /*8240*/  IADD3.X R123, P6, PT, R84, R121, RZ, P6, !PT ;  /* 0x00000079547b7210 */ /* 0x000fe200037de4ff */
[----:B------:R-:W-:-:S03]  /*8250*/  IMAD.WIDE.U32 R120, R155, R68, RZ ;  /* 0x000000449b787225 */ /* 0x000fc600078e00ff */
[----:B------:R-:W-:Y:S01]  /*8260*/  IADD3.X R139, P5, P6, R82, RZ, RZ, P6, P5 ;  /* 0x000000ff528b7210 */ /* 0x000fe200036aa4ff */
[----:B------:R-:W-:Y:S02]  /*8270*/  IMAD R82, R157, R68, RZ ;  /* 0x000000449d527224 */ /* 0x000fe400078e02ff */
[----:B------:R-:W-:Y:S01]  /*8280*/  IMAD.WIDE.U32 R88, R120, R70, RZ ;  /* 0x0000004678587225 */ /* 0x000fe200078e00ff */
[----:B------:R-:W-:-:S03]  /*8290*/  IADD3.X R138, PT, PT, R83, RZ, RZ, P5, P6 ;  /* 0x000000ff538a7210 */ /* 0x000fc60002fec4ff */
[----:B------:R-:W-:Y:S02]  /*82a0*/  IMAD R83, R155, R69, R82 ;  /* 0x000000459b537224 */ /* 0x000fe400078e0252 */
[----:B------:R-:W-:-:S04]  /*82b0*/  IMAD.WIDE.U32 R158, R120, R76, RZ ;  /* 0x0000004c789e7225 */ /* 0x000fc800078e00ff */
        /* <DEDUP_REMOVED lines=11> */
[----:B------:R-:W-:-:S05]  /*8370*/  IADD3.X R155, P5, PT, RZ, R82, RZ, P5, !PT ;  /* 0x00000052ff9b7210 */ /* 0x000fca0002fbe4ff */
[----:B------:R-:W-:Y:S02]  /*8380*/  IMAD.X R157, RZ, RZ, R83, P5 ;  /* 0x000000ffff9d7224 */ /* 0x000fe400028e0653 */
[----:B------:R-:W-:-:S04]  /*8390*/  IMAD.WIDE.U32 R84, P5, R120, R73, R84 ;  /* 0x0000004978547225 */ /* 0x000fc800078a0054 */
[----:B------:R-:W-:Y:S02]  /*83a0*/  IMAD.X R83, RZ, RZ, RZ, P5 ;  /* 0x000000ffff537224 */ /* 0x000fe400028e06ff */
[----:B------:R-:W-:Y:S01]  /*83b0*/  IMAD.MOV.U32 R82, RZ, RZ, R85 ;  /* 0x000000ffff527224 */ /* 0x000fe200078e0055 */
[----:B------:R-:W-:-:S05]  /*83c0*/  IADD3 R85, P5, PT, R89, R84, RZ ;  /* 0x0000005459557210 */ /* 0x000fca0007fbe0ff */
        /* <DEDUP_REMOVED lines=10> */
[----:B------:R-:W-:Y:S02]  /*8470*/  IMAD.X R83, RZ, RZ, RZ, P5 ;  /* 0x000000ffff537224 */ /* 0x000fe400028e06ff */
[----:B------:R-:W-:Y:S01]  /*8480*/  IMAD.MOV.U32 R82, RZ, RZ, R85 ;  /* 0x000000ffff527224 */ /* 0x000fe200078e0055 */
[----:B------:R-:W-:-:S05]  /*8490*/  IADD3 R85, P5, PT, R89, R84, RZ ;  /* 0x0000005459557210 */ /* 0x000fca0007fbe0ff */
[----:B------:R-:W-:Y:S01]  /*84a0*/  IMAD.WIDE.U32.X R82, R121, R75, R82, P5 ;  /* 0x0000004b79527225 */ /* 0x000fe200028e0452 */
[----:B------:R-:W-:-:S04]  /*84b0*/  IADD3 R157, P5, PT, R157, R154, RZ ;  /* 0x0000009a9d9d7210 */ /* 0x000fc80007fbe0ff */
[----:B------:R-:W-:Y:S01]  /*84c0*/  IADD3.X R84, P5, PT, R80, R123, RZ, P5, !PT ;  /* 0x0000007b50547210 */ /* 0x000fe20002fbe4ff */
[----:B------:R-:W-:Y:S01]  /*84d0*/  IMAD.IADD R80, R81, 0x1, R144 ;  /* 0x0000000151507824 */ /* 0x000fe200078e0290 */
[----:B------:R-:W-:Y:S01]  /*84e0*/  IADD3 R88, P6, PT, R157, R88, RZ ;  /* 0x000000589d587210 */ /* 0x000fe20007fde0ff */
[----:B------:R-:W-:-:S03]  /*84f0*/  IMAD.MOV.U32 R81, RZ, RZ, RZ ;  /* 0x000000ffff517224 */ /* 0x000fc600078e00ff */
[----:B------:R-:W-:Y:S01]  /*8500*/  IADD3.X R84, P6, PT, R84, R85, RZ, P6, !PT ;  /* 0x0000005554547210 */ /* 0x000fe200037de4ff */
[----:B------:R-:W-:-:S03]  /*8510*/  IMAD.WIDE.U32 R80, R118, R10, R80 ;  /* 0x0000000a76507225 */ /* 0x000fc600078e0050 */
[----:B------:R-:W-:-:S04]  /*8520*/  IADD3.X R85, P5, P6, R82, RZ, RZ, P6, P5 ;  /* 0x000000ff52557210 */ /* 0x000fc800036aa4ff */
[----:B------:R-:W-:Y:S02]  /*8530*/  IADD3.X R89, PT, PT, R83, RZ, RZ, P5, P6 ;  /* 0x000000ff53597210 */ /* 0x000fe40002fec4ff */
[C---:B------:R-:W-:Y:S02]  /*8540*/  LOP3.LUT P5, RZ, R0.reuse, 0x4, RZ, 0xc0, !PT ;  /* 0x0000000400ff7812 */ /* 0x040fe400078ac0ff */
[----:B------:R-:W-:Y:S02]  /*8550*/  LOP3.LUT P6, RZ, R0, 0x1, RZ, 0xc0, !PT ;  /* 0x0000000100ff7812 */ /* 0x000fe400078cc0ff */
[----:B------:R-:W-:Y:S02]  /*8560*/  IADD3.X R83, PT, PT, RZ, RZ, RZ, P5, P4 ;  /* 0x000000ffff537210 */ /* 0x000fe40002fe84ff */
[----:B------:R-:W-:Y:S01]  /*8570*/  ISETP.NE.AND P4, PT, R92, RZ, PT ;  /* 0x000000ff5c00720c */ /* 0x000fe20003f85270 */
[----:B------:R-:W-:Y:S02]  /*8580*/  IMAD.IADD R92, R147, 0x1, R79 ;  /* 0x00000001935c7824 */ /* 0x000fe400078e024f */
[----:B------:R-:W-:Y:S01]  /*8590*/  IMAD.IADD R79, R144, 0x1, R81 ;  /* 0x00000001904f7824 */ /* 0x000fe200078e0251 */
[----:B------:R-:W-:-:S02]  /*85a0*/  IADD3.X R82, PT, PT, RZ, RZ, RZ, P6, P4 ;  /* 0x000000ffff527210 */ /* 0x000fc400037e84ff */
[----:B------:R-:W-:Y:S01]  /*85b0*/  IADD3 R92, P4, P5, R83, R80, R92 ;  /* 0x00000050535c7210 */ /* 0x000fe20007d9e05c */
[----:B------:R-:W-:-:S03]  /*85c0*/  IMAD.WIDE.U32 R80, R121, R76, RZ ;  /* 0x0000004c79507225 */ /* 0x000fc600078e00ff */
[----:B------:R-:W-:Y:S02]  /*85d0*/  IADD3.X R79, PT, PT, RZ, R79, RZ, P4, P5 ;  /* 0x0000004fff4f7210 */ /* 0x000fe400027ea4ff */
[----:B------:R-:W-:Y:S01]  /*85e0*/  IADD3 R133, P4, P5, R86, R133, R82 ;  /* 0x0000008556857210 */ /* 0x000fe20007d9e052 */
[----:B------:R-:W-:Y:S02]  /*85f0*/  IMAD R82, R155, R68, RZ ;  /* 0x000000449b527224 */ /* 0x000fe400078e02ff */
[----:B------:R-:W-:Y:S01]  /*8600*/  IMAD.WIDE.U32 R80, P6, R120, R77, R80 ;  /* 0x0000004d78507225 */ /* 0x000fe200078c0050 */
[----:B------:R-:W-:Y:S02]  /*8610*/  IADD3.X R90, PT, PT, RZ, R90, RZ, P4, P5 ;  /* 0x0000005aff5a7210 */ /* 0x000fe400027ea4ff */
[----:B------:R-:W-:Y:S01]  /*8620*/  IADD3 R139, P5, PT, R139, R92, RZ ;  /* 0x0000005c8b8b7210 */ /* 0x000fe20007fbe0ff */
[C---:B------:R-:W-:Y:S02]  /*8630*/  IMAD R123, R78.reuse, R69, R82 ;  /* 0x000000454e7b7224 */ /* 0x040fe400078e0252 */
[----:B------:R-:W-:-:S04]  /*8640*/  IMAD.WIDE.U32 R82, R78, R68, RZ ;  /* 0x000000444e527225 */ /* 0x000fc800078e00ff */
[----:B------:R-:W-:Y:S02]  /*8650*/  IMAD.IADD R83, R83, 0x1, R123 ;  /* 0x0000000153537824 */ /* 0x000fe400078e027b */
[----:B------:R-:W-:Y:S01]  /*8660*/  IMAD.X R157, RZ, RZ, RZ, P6 ;  /* 0x000000ffff9d7224 */ /* 0x000fe200030e06ff */
[----:B------:R-:W-:Y:S01]  /*8670*/  IADD3 R86, P6, PT, R159, R80, RZ ;  /* 0x000000509f567210 */ /* 0x000fe20007fde0ff */
[----:B------:R-:W-:Y:S02]  /*8680*/  IMAD.MOV.U32 R156, RZ, RZ, R81 ;  /* 0x000000ffff9c7224 */ /* 0x000fe400078e0051 */
[----:B------:R-:W-:-:S04]  /*8690*/  IMAD.WIDE.U32 R80, R83, R70, RZ ;  /* 0x0000004653507225 */ /* 0x000fc800078e00ff */
[----:B------:R-:W-:-:S04]  /*86a0*/  IMAD.WIDE.U32.X R156, R121, R77, R156, P6 ;  /* 0x0000004d799c7225 */ /* 0x000fc800030e049c */
[----:B------:R-:W-:-:S04]  /*86b0*/  IMAD.WIDE.U32 R120, R82, R70, RZ ;  /* 0x0000004652787225 */ /* 0x000fc800078e00ff */
[----:B------:R-:W-:-:S04]  /*86c0*/  IMAD.WIDE.U32 R80, P4, R82, R71, R80 ;  /* 0x0000004752507225 */ /* 0x000fc80007880050 */
[----:B------:R-:W-:Y:S01]  /*86d0*/  IMAD.X R138, R138, 0x1, R79, P5 ;  /* 0x000000018a8a7824 */ /* 0x000fe200028e064f */
[----:B------:R-:W-:Y:S02]  /*86e0*/  IADD3 RZ, P5, PT, R78, R120, RZ ;  /* 0x000000784eff7210 */ /* 0x000fe40007fbe0ff */
[----:B------:R-:W-:Y:S01]  /*86f0*/  IADD3 R120, P6, PT, R121, R80, RZ ;  /* 0x0000005079787210 */ /* 0x000fe20007fde0ff */
[----:B------:R-:W-:Y:S01]  /*8700*/  IMAD.X R121, RZ, RZ, RZ, P4 ;  /* 0x000000ffff797224 */ /* 0x000fe200020e06ff */
[----:B------:R-:W-:Y:S02]  /*8710*/  IADD3 R85, P4, PT, R85, R139, RZ ;  /* 0x0000008b55557210 */ /* 0x000fe40007f9e0ff */
[----:B------:R-:W-:Y:S01]  /*8720*/  IADD3.X RZ, P5, PT, R155, R120, RZ, P5, !PT ;  /* 0x000000789bff7210 */ /* 0x000fe20002fbe4ff */
[----:B------:R-:W-:Y:S01]  /*8730*/  IMAD.MOV.U32 R120, RZ, RZ, R81 ;  /* 0x000000ffff787224 */ /* 0x000fe200078e0051 */
[----:B------:R-:W-:-:S03]  /*8740*/  IADD3.X R89, P4, PT, R89, R138, RZ, P4, !PT ;  /* 0x0000008a59597210 */ /* 0x000fc6000279e4ff */
[----:B------:R-:W-:Y:S01]  /*8750*/  IMAD.WIDE.U32.X R120, R83, R71, R120, P6 ;  /* 0x0000004753787225 */ /* 0x000fe200030e0478 */
[----:B------:R-:W-:Y:S02]  /*8760*/  IADD3 R158, P6, PT, R85, R158, RZ ;  /* 0x0000009e559e7210 */ /* 0x000fe40007fde0ff */
[----:B------:R-:W-:Y:S02]  /*8770*/  IADD3.X R81, P5, PT, RZ, R120, RZ, P5, !PT ;  /* 0x00000078ff517210 */ /* 0x000fe40002fbe4ff */
[----:B------:R-:W-:-:S03]  /*8780*/  IADD3.X R78, P6, PT, R89, R86, RZ, P6, !PT ;  /* 0x00000056594e7210 */ /* 0x000fc600037de4ff */
[----:B------:R-:W-:Y:S01]  /*8790*/  IMAD.X R85, RZ, RZ, R121, P5 ;  /* 0x000000ffff557224 */ /* 0x000fe200028e0679 */
[----:B------:R-:W-:Y:S01]  /*87a0*/  IADD3 R81, P5, PT, R81, R88, RZ ;  /* 0x0000005851517210 */ /* 0x000fe20007fbe0ff */
[----:B------:R-:W-:Y:S01]  /*87b0*/  IMAD.WIDE.U32 R88, R83, R72, RZ ;  /* 0x0000004853587225 */ /* 0x000fe200078e00ff */
[----:B------:R-:W-:Y:S02]  /*87c0*/  IADD3.X R118, P4, P6, R156, RZ, RZ, P6, P4 ;  /* 0x000000ff9c767210 */ /* 0x000fe400036884ff */
[----:B------:R-:W-:Y:S01]  /*87d0*/  IADD3.X R84, P5, PT, R85, R84, RZ, P5, !PT ;  /* 0x0000005455547210 */ /* 0x000fe20002fbe4ff */
[----:B------:R-:W-:Y:S01]  /*87e0*/  IMAD.WIDE.U32 R120, R82, R72, RZ ;  /* 0x0000004852787225 */ /* 0x000fe200078e00ff */
[----:B------:R-:W-:-:S03]  /*87f0*/  IADD3.X R156, PT, PT, R157, RZ, RZ, P4, P6 ;  /* 0x000000ff9d9c7210 */ /* 0x000fc600027ec4ff */
[----:B------:R-:W-:Y:S01]  /*8800*/  IMAD.WIDE.U32 R88, P6, R82, R73, R88 ;  /* 0x0000004952587225 */ /* 0x000fe200078c0058 */
[----:B------:R-:W-:-:S03]  /*8810*/  IADD3 R86, P4, PT, R81, R120, RZ ;  /* 0x0000007851567210 */ /* 0x000fc60007f9e0ff */
[----:B------:R-:W-:Y:S01]  /*8820*/  IMAD.X R81, RZ, RZ, RZ, P6 ;  /* 0x000000ffff517224 */ /* 0x000fe200030e06ff */
[----:B------:R-:W-:Y:S01]  /*8830*/  IADD3 R121, P6, PT, R121, R88, RZ ;  /* 0x0000005879797210 */ /* 0x000fe20007fde0ff */
[----:B------:R-:W-:-:S04]  /*8840*/  IMAD.MOV.U32 R80, RZ, RZ, R89 ;  /* 0x000000ffff507224 */ /* 0x000fc800078e0059 */
[----:B------:R-:W-:Y:S01]  /*8850*/  IMAD.WIDE.U32.X R80, R83, R73, R80, P6 ;  /* 0x0000004953507225 */ /* 0x000fe200030e0450 */
[----:B------:R-:W-:Y:S02]  /*8860*/  IADD3.X R89, P6, PT, R84, R121, RZ, P4, !PT ;  /* 0x0000007954597210 */ /* 0x000fe400027de4ff */
[----:B------:R-:W-:Y:S01]  /*8870*/  ISETP.GE.U32.AND P4, PT, R139, R92, PT ;  /* 0x0000005c8b00720c */ /* 0x000fe20003f86070 */
[-C--:B------:R-:W-:Y:S01]  /*8880*/  IMAD.WIDE.U32 R84, R83, R74.reuse, RZ ;  /* 0x0000004a53547225 */ /* 0x080fe200078e00ff */
[----:B------:R-:W-:Y:S02]  /*8890*/  IADD3.X R121, P5, P6, R80, RZ, RZ, P6, P5 ;  /* 0x000000ff50797210 */ /* 0x000fe400036aa4ff */
[----:B------:R-:W-:Y:S02]  /*88a0*/  ISETP.GE.U32.AND.EX P4, PT, R138, R79, PT, P4 ;  /* 0x0000004f8a00720c */ /* 0x000fe40003f86140 */
[----:B------:R-:W-:Y:S01]  /*88b0*/  IADD3.X R123, PT, PT, R81, RZ, RZ, P5, P6 ;  /* 0x000000ff517b7210 */ /* 0x000fe20002fec4ff */
[----:B------:R-:W-:Y:S01]  /*88c0*/  IMAD.WIDE.U32 R80, R82, R74, RZ ;  /* 0x0000004a52507225 */ /* 0x000fe200078e00ff */
[----:B------:R-:W-:-:S02]  /*88d0*/  IADD3 R121, P5, PT, R121, R158, RZ ;  /* 0x0000009e79797210 */ /* 0x000fc40007fbe0ff */
[----:B------:R-:W-:Y:S01]  /*88e0*/  SEL R120, RZ, 0x1, P4 ;  /* 0x00000001ff787807 */ /* 0x000fe20002000000 */
[C---:B------:R-:W-:Y:S01]  /*88f0*/  IMAD.WIDE.U32 R84, P6, R82.reuse, R75, R84 ;  /* 0x0000004b52547225 */ /* 0x040fe200078c0054 */
[----:B------:R-:W-:Y:S02]  /*8900*/  IADD3 R88, P4, PT, R121, R80, RZ ;  /* 0x0000005079587210 */ /* 0x000fe40007f9e0ff */
[----:B------:R-:W-:Y:S01]  /*8910*/  IADD3.X R92, P5, PT, R123, R78, RZ, P5, !PT ;  /* 0x0000004e7b5c7210 */ /* 0x000fe20002fbe4ff */
[----:B------:R-:W-:Y:S01]  /*8920*/  IMAD.X R79, RZ, RZ, RZ, P6 ;  /* 0x000000ffff4f7224 */ /* 0x000fe200030e06ff */
[----:B------:R-:W-:Y:S01]  /*8930*/  IADD3 R121, P6, PT, R81, R84, RZ ;  /* 0x0000005451797210 */ /* 0x000fe20007fde0ff */
[----:B------:R-:W-:Y:S02]  /*8940*/  IMAD.MOV.U32 R78, RZ, RZ, R85 ;  /* 0x000000ffff4e7224 */ /* 0x000fe400078e0055 */
[----:B------:R-:W-:Y:S01]  /*8950*/  IMAD.WIDE.U32 R84, R82, R76, RZ ;  /* 0x0000004c52547225 */ /* 0x000fe200078e00ff */
[----:B------:R-:W-:-:S03]  /*8960*/  IADD3.X R92, P4, PT, R92, R121, RZ, P4, !PT ;  /* 0x000000795c5c7210 */ /* 0x000fc6000279e4ff */
[----:B------:R-:W-:-:S04]  /*8970*/  IMAD.WIDE.U32.X R80, R83, R75, R78, P6 ;  /* 0x0000004b53507225 */ /* 0x000fc800030e044e */
[----:B------:R-:W-:Y:S01]  /*8980*/  IMAD.WIDE.U32 R78, R83, R76, RZ ;  /* 0x0000004c534e7225 */ /* 0x000fe200078e00ff */
[----:B------:R-:W-:Y:S02]  /*8990*/  IADD3.X R80, P5, P6, R80, RZ, RZ, P4, P5 ;  /* 0x000000ff50507210 */ /* 0x000fe400026aa4ff */
[----:B------:R-:W-:Y:S02]  /*89a0*/  IADD3 R120, P4, PT, R120, R133, RZ ;  /* 0x0000008578787210 */ /* 0x000fe40007f9e0ff */
[----:B------:R-:W-:Y:S01]  /*89b0*/  IADD3.X R139, PT, PT, R81, RZ, RZ, P5, P6 ;  /* 0x000000ff518b7210 */ /* 0x000fe20002fec4ff */
[----:B------:R-:W-:Y:S01]  /*89c0*/  IMAD.WIDE.U32 R78, P5, R82, R77, R78 ;  /* 0x0000004d524e7225 */ /* 0x000fe200078a004e */
[----:B------:R-:W-:-:S03]  /*89d0*/  IADD3 R123, P6, PT, R118, R120, RZ ;  /* 0x00000078767b7210 */ /* 0x000fc60007fde0ff */
[----:B------:R-:W-:Y:S01]  /*89e0*/  IMAD.X R121, RZ, RZ, R90, P4 ;  /* 0x000000ffff797224 */ /* 0x000fe200020e065a */
[----:B------:R-:W-:Y:S01]  /*89f0*/  IADD3 R155, P4, PT, R80, R123, RZ ;  /* 0x0000007b509b7210 */ /* 0x000fe20007f9e0ff */
[----:B------:R-:W-:Y:S02]  /*8a00*/  IMAD.X R81, RZ, RZ, RZ, P5 ;  /* 0x000000ffff517224 */ /* 0x000fe400028e06ff */
[----:B------:R-:W-:Y:S01]  /*8a10*/  IMAD.X R156, R156, 0x1, R121, P6 ;  /* 0x000000019c9c7824 */ /* 0x000fe200030e0679 */
[----:B------:R-:W-:Y:S01]  /*8a20*/  IADD3 R84, P5, PT, R155, R84, RZ ;  /* 0x000000549b547210 */ /* 0x000fe20007fbe0ff */
[----:B------:R-:W-:Y:S01]  /*8a30*/  IMAD R82, R89, R68, RZ ;  /* 0x0000004459527224 */ /* 0x000fe200078e02ff */
[----:B------:R-:W-:Y:S01]  /*8a40*/  IADD3 R155, P6, PT, R85, R78, RZ ;  /* 0x0000004e559b7210 */ /* 0x000fe20007fde0ff */
[----:B------:R-:W-:Y:S02]  /*8a50*/  IMAD.MOV.U32 R80, RZ, RZ, R79 ;  /* 0x000000ffff507224 */ /* 0x000fe400078e004f */
[----:B------:R-:W-:-:S02]  /*8a60*/  IMAD R85, R86, R69, R82 ;  /* 0x0000004556557224 */ /* 0x000fc400078e0252 */
[----:B------:R-:W-:-:S04]  /*8a70*/  IMAD.WIDE.U32 R78, R86, R68, RZ ;  /* 0x00000044564e7225 */ /* 0x000fc800078e00ff */
[----:B------:R-:W-:Y:S01]  /*8a80*/  IMAD.WIDE.U32.X R82, R83, R77, R80, P6 ;  /* 0x0000004d53527225 */ /* 0x000fe200030e0450 */
[----:B------:R-:W-:-:S03]  /*8a90*/  IADD3.X R80, P4, PT, R139, R156, RZ, P4, !PT ;  /* 0x0000009c8b507210 */ /* 0x000fc6000279e4ff */
[----:B------:R-:W-:Y:S01]  /*8aa0*/  IMAD.IADD R139, R79, 0x1, R85 ;  /* 0x000000014f8b7824 */ /* 0x000fe200078e0255 */
[----:B------:R-:W-:Y:S01]  /*8ab0*/  IADD3.X R79, P5, PT, R80, R155, RZ, P5, !PT ;  /* 0x0000009b504f7210 */ /* 0x000fe20002fbe4ff */
[----:B------:R-:W-:-:S03]  /*8ac0*/  IMAD.WIDE.U32 R154, R78, R72, RZ ;  /* 0x000000484e9a7225 */ /* 0x000fc600078e00ff */
[----:B------:R-:W-:Y:S01]  /*8ad0*/  IADD3.X R85, P5, P4, R82, RZ, RZ, P5, P4 ;  /* 0x000000ff52557210 */ /* 0x000fe20002ca84ff */
[----:B------:R-:W-:-:S03]  /*8ae0*/  IMAD.WIDE.U32 R80, R139, R70, RZ ;  /* 0x000000468b507225 */ /* 0x000fc600078e00ff */
[----:B------:R-:W-:Y:S01]  /*8af0*/  IADD3.X R118, PT, PT, R83, RZ, RZ, P5, P4 ;  /* 0x000000ff53767210 */ /* 0x000fe20002fe84ff */
[----:B------:R-:W-:-:S04]  /*8b00*/  IMAD.WIDE.U32 R82, R78, R70, RZ ;  /* 0x000000464e527225 */ /* 0x000fc800078e00ff */
[----:B------:R-:W-:Y:S01]  /*8b10*/  IMAD.WIDE.U32 R80, P4, R78, R71, R80 ;  /* 0x000000474e507225 */ /* 0x000fe20007880050 */
[----:B------:R-:W-:Y:S02]  /*8b20*/  IADD3 RZ, P5, PT, R86, R82, RZ ;  /* 0x0000005256ff7210 */ /* 0x000fe40007fbe0ff */
[----:B------:R-:W-:Y:S01]  /*8b30*/  IADD3 R82, P6, PT, R83, R80, RZ ;  /* 0x0000005053527210 */ /* 0x000fe20007fde0ff */
[----:B------:R-:W-:Y:S01]  /*8b40*/  IMAD.X R83, RZ, RZ, RZ, P4 ;  /* 0x000000ffff537224 */ /* 0x000fe200020e06ff */
[----:B------:R-:W-:Y:S02]  /*8b50*/  ISETP.GE.U32.AND P4, PT, R140, R137, PT ;  /* 0x000000898c00720c */ /* 0x000fe40003f86070 */
[----:B------:R-:W-:Y:S01]  /*8b60*/  IADD3.X RZ, P5, PT, R89, R82, RZ, P5, !PT ;  /* 0x0000005259ff7210 */ /* 0x000fe20002fbe4ff */
[----:B------:R-:W-:Y:S01]  /*8b70*/  IMAD.MOV.U32 R82, RZ, RZ, R81 ;  /* 0x000000ffff527224 */ /* 0x000fe200078e0051 */
[----:B------:R-:W-:Y:S01]  /*8b80*/  ISETP.GE.U32.AND.EX P4, PT, R124, R135, PT, P4 ;  /* 0x000000877c00720c */ /* 0x000fe20003f86140 */
[----:B------:R-:W-:Y:S01]  /*8b90*/  IMAD.WIDE.U32 R80, R139, R72, RZ ;  /* 0x000000488b507225 */ /* 0x000fe200078e00ff */
[----:B------:R-:W-:-:S03]  /*8ba0*/  IADD3.X R124, PT, PT, RZ, RZ, RZ, P1, P0 ;  /* 0x000000ffff7c7210 */ /* 0x000fc60000fe04ff */
[----:B------:R-:W-:-:S04]  /*8bb0*/  IMAD.WIDE.U32.X R82, R139, R71, R82, P6 ;  /* 0x000000478b527225 */ /* 0x000fc800030e0452 */
[----:B------:R-:W-:Y:S01]  /*8bc0*/  IMAD.WIDE.U32 R80, P1, R78, R73, R80 ;  /* 0x000000494e507225 */ /* 0x000fe20007820050 */
[----:B------:R-:W-:-:S03]  /*8bd0*/  IADD3.X R89, P5, PT, RZ, R82, RZ, P5, !PT ;  /* 0x00000052ff597210 */ /* 0x000fc60002fbe4ff */
[----:B------:R-:W-:Y:S01]  /*8be0*/  IMAD.MOV.U32 R82, RZ, RZ, R81 ;  /* 0x000000ffff527224 */ /* 0x000fe200078e0051 */
[----:B------:R-:W-:Y:S01]  /*8bf0*/  IADD3 R89, P0, PT, R89, R88, RZ ;  /* 0x0000005859597210 */ /* 0x000fe20007f1e0ff */
[----:B------:R-:W-:Y:S01]  /*8c00*/  IMAD.X R135, RZ, RZ, R83, P5 ;  /* 0x000000ffff877224 */ /* 0x000fe200028e0653 */
[----:B------:R-:W-:Y:S01]  /*8c10*/  IADD3 R155, P6, PT, R155, R80, RZ ;  /* 0x000000509b9b7210 */ /* 0x000fe20007fde0ff */
[----:B------:R-:W-:Y:S01]  /*8c20*/  IMAD.X R83, RZ, RZ, RZ, P1 ;  /* 0x000000ffff537224 */ /* 0x000fe200008e06ff */
[----:B------:R-:W-:Y:S01]  /*8c30*/  IADD3 R140, P1, PT, R89, R154, RZ ;  /* 0x0000009a598c7210 */ /* 0x000fe20007f3e0ff */
[----:B------:R-:W-:Y:S01]  /*8c40*/  IMAD.WIDE.U32 R80, R139, R74, RZ ;  /* 0x0000004a8b507225 */ /* 0x000fe200078e00ff */
[----:B------:R-:W-:Y:S02]  /*8c50*/  IADD3.X R86, P0, PT, R135, R92, RZ, P0, !PT ;  /* 0x0000005c87567210 */ /* 0x000fe4000071e4ff */
[----:B------:R-:W-:Y:S01]  /*8c60*/  ISETP.GE.U32.AND P5, PT, R120, R133, PT ;  /* 0x000000857800720c */ /* 0x000fe20003fa6070 */
[----:B------:R-:W-:Y:S01]  /*8c70*/  IMAD.WIDE.U32.X R82, R139, R73, R82, P6 ;  /* 0x000000498b527225 */ /* 0x000fe200030e0452 */
[----:B------:R-:W-:-:S02]  /*8c80*/  IADD3.X R86, P1, PT, R86, R155, RZ, P1, !PT ;  /* 0x0000009b56567210 */ /* 0x000fc40000f3e4ff */
[----:B------:R-:W-:Y:S02]  /*8c90*/  ISETP.GE.U32.AND.EX P5, PT, R121, R90, PT, P5 ;  /* 0x0000005a7900720c */ /* 0x000fe40003fa6150 */
[----:B------:R-:W-:Y:S02]  /*8ca0*/  IADD3.X R137, P1, P6, R82, RZ, RZ, P1, P0 ;  /* 0x000000ff52897210 */ /* 0x000fe40000e204ff */
[----:B------:R-:W-:Y:S02]  /*8cb0*/  ISETP.GE.U32.AND P0, PT, R123, R120, PT ;  /* 0x000000787b00720c */ /* 0x000fe40003f06070 */
[----:B------:R-:W-:Y:S02]  /*8cc0*/  IADD3.X R92, PT, PT, RZ, RZ, RZ, P3, P2 ;  /* 0x000000ffff5c7210 */ /* 0x000fe40001fe44ff */
[----:B------:R-:W-:Y:S02]  /*8cd0*/  IADD3 R119, P3, P2, R136, R119, R124 ;  /* 0x0000007788777210 */ /* 0x000fe40007a7e07c */
[----:B------:R-:W-:Y:S01]  /*8ce0*/  IADD3.X R88, PT, PT, R83, RZ, RZ, P1, P6 ;  /* 0x000000ff53587210 */ /* 0x000fe20000fec4ff */
[----:B------:R-:W-:Y:S01]  /*8cf0*/  IMAD.WIDE.U32 R82, R78, R74, RZ ;  /* 0x0000004a4e527225 */ /* 0x000fe200078e00ff */
[----:B------:R-:W-:-:S02]  /*8d00*/  SEL R90, RZ, 0x1, P5 ;  /* 0x00000001ff5a7807 */ /* 0x000fc40002800000 */
[----:B------:R-:W-:Y:S01]  /*8d10*/  ISETP.GE.U32.AND.EX P0, PT, R156, R121, PT, P0 ;  /* 0x000000799c00720c */ /* 0x000fe20003f06100 */
[----:B------:R-:W-:Y:S01]  /*8d20*/  IMAD.WIDE.U32 R80, P5, R78, R75, R80 ;  /* 0x0000004b4e507225 */ /* 0x000fe200078a0050 */
[----:B------:R-:W-:Y:S02]  /*8d30*/  IADD3 R137, P1, PT, R137, R84, RZ ;  /* 0x0000005489897210 */ /* 0x000fe40007f3e0ff */
[----:B------:R-:W-:Y:S02]  /*8d40*/  SEL R89, RZ, 0x1, P4 ;  /* 0x00000001ff597807 */ /* 0x000fe40002000000 */
[----:B------:R-:W-:Y:S02]  /*8d50*/  IADD3.X R134, PT, PT, RZ, R134, RZ, P3, P2 ;  /* 0x00000086ff867210 */ /* 0x000fe40001fe44ff */
[----:B------:R-:W-:Y:S02]  /*8d60*/  IADD3 R121, P2, PT, R90, R119, RZ ;  /* 0x000000775a797210 */ /* 0x000fe40007f5e0ff */
[----:B------:R-:W-:-:S02]  /*8d70*/  SEL R90, RZ, 0x1, P0 ;  /* 0x00000001ff5a7807 */ /* 0x000fc40000000000 */
[----:B------:R-:W-:Y:S01]  /*8d80*/  IADD3 R138, P3, PT, R83, R80, RZ ;  /* 0x00000050538a7210 */ /* 0x000fe20007f7e0ff */
[----:B------:R-:W-:Y:S01]  /*8d90*/  IMAD.X R123, RZ, RZ, R134, P2 ;  /* 0x000000ffff7b7224 */ /* 0x000fe200010e0686 */
[----:B------:R-:W-:Y:S01]  /*8da0*/  IADD3 R137, P0, PT, R137, R82, RZ ;  /* 0x0000005289897210 */ /* 0x000fe20007f1e0ff */
[----:B------:R-:W-:Y:S01]  /*8db0*/  IMAD.WIDE.U32 R82, R139, R76, RZ ;  /* 0x0000004c8b527225 */ /* 0x000fe200078e00ff */
[----:B------:R-:W-:Y:S02]  /*8dc0*/  IADD3 R122, P6, P4, R89, R122, R92 ;  /* 0x0000007a597a7210 */ /* 0x000fe40007cde05c */
[----:B------:R-:W-:Y:S01]  /*8dd0*/  IADD3.X R79, P1, PT, R88, R79, RZ, P1, !PT ;  /* 0x0000004f584f7210 */ /* 0x000fe20000f3e4ff */
[----:B------:R-:W-:Y:S01]  /*8de0*/  IMAD.X R89, RZ, RZ, RZ, P5 ;  /* 0x000000ffff597224 */ /* 0x000fe200028e06ff */
[----:B------:R-:W-:Y:S01]  /*8df0*/  IADD3 R90, P5, PT, R90, R121, RZ ;  /* 0x000000795a5a7210 */ /* 0x000fe20007fbe0ff */
[----:B------:R-:W-:Y:S01]  /*8e00*/  IMAD.MOV.U32 R88, RZ, RZ, R81 ;  /* 0x000000ffff587224 */ /* 0x000fe200078e0051 */
[----:B------:R-:W-:-:S02]  /*8e10*/  IADD3.X R138, P0, PT, R79, R138, RZ, P0, !PT ;  /* 0x0000008a4f8a7210 */ /* 0x000fc4000071e4ff */
[----:B------:R-:W-:Y:S01]  /*8e20*/  ISETP.GE.U32.AND P2, PT, R121, R119, PT ;  /* 0x000000777900720c */ /* 0x000fe20003f46070 */
[----:B------:R-:W-:-:S03]  /*8e30*/  IMAD.WIDE.U32.X R80, R139, R75, R88, P3 ;  /* 0x0000004b8b507225 */ /* 0x000fc600018e0458 */
[----:B------:R-:W-:Y:S01]  /*8e40*/  ISETP.GE.U32.AND.EX P2, PT, R123, R134, PT, P2 ;  /* 0x000000867b00720c */ /* 0x000fe20003f46120 */
[----:B------:R-:W-:Y:S01]  /*8e50*/  IMAD.WIDE.U32 R82, P3, R78, R77, R82 ;  /* 0x0000004d4e527225 */ /* 0x000fe20007860052 */
[----:B------:R-:W-:-:S03]  /*8e60*/  IADD3.X R80, P1, P0, R80, RZ, RZ, P0, P1 ;  /* 0x000000ff50507210 */ /* 0x000fc600000224ff */
[----:B------:R-:W-:Y:S01]  /*8e70*/  IMAD.X R79, RZ, RZ, RZ, P3 ;  /* 0x000000ffff4f7224 */ /* 0x000fe200018e06ff */
[----:B------:R-:W-:Y:S01]  /*8e80*/  IADD3 R85, P3, PT, R85, R90, RZ ;  /* 0x0000005a55557210 */ /* 0x000fe20007f7e0ff */
[----:B------:R-:W-:Y:S01]  /*8e90*/  IMAD.X R92, RZ, RZ, R123, P5 ;  /* 0x000000ffff5c7224 */ /* 0x000fe200028e067b */
[----:B------:R-:W-:Y:S01]  /*8ea0*/  ISETP.GE.U32.AND P5, PT, R90, R121, PT ;  /* 0x000000795a00720c */ /* 0x000fe20003fa6070 */
[----:B------:R-:W-:Y:S01]  /*8eb0*/  IMAD.WIDE.U32 R88, R78, R76, RZ ;  /* 0x0000004c4e587225 */ /* 0x000fe200078e00ff */
[----:B------:R-:W-:Y:S02]  /*8ec0*/  IADD3.X R84, PT, PT, R81, RZ, RZ, P1, P0 ;  /* 0x000000ff51547210 */ /* 0x000fe40000fe04ff */
[----:B------:R-:W-:Y:S01]  /*8ed0*/  IADD3 R81, P0, PT, R80, R85, RZ ;  /* 0x0000005550517210 */ /* 0x000fe20007f1e0ff */
[----:B------:R-:W-:Y:S01]  /*8ee0*/  IMAD.MOV.U32 R78, RZ, RZ, R83 ;  /* 0x000000ffff4e7224 */ /* 0x000fe200078e0053 */
[----:B------:R-:W-:Y:S01]  /*8ef0*/  ISETP.GE.U32.AND.EX P5, PT, R92, R123, PT, P5 ;  /* 0x0000007b5c00720c */ /* 0x000fe20003fa6150 */
[----:B------:R-:W-:Y:S01]  /*8f00*/  IMAD.X R83, R118, 0x1, R92, P3 ;  /* 0x0000000176537824 */ /* 0x000fe200018e065c */
[----:B------:R-:W-:-:S02]  /*8f10*/  IADD3 R89, P1, PT, R89, R82, RZ ;  /* 0x0000005259597210 */ /* 0x000fc40007f3e0ff */
[----:B------:R-:W-:Y:S02]  /*8f20*/  SEL R82, RZ, 0x1, P2 ;  /* 0x00000001ff527807 */ /* 0x000fe40001000000 */
[----:B------:R-:W-:Y:S01]  /*8f30*/  ISETP.GE.U32.AND P3, PT, R85, R90, PT ;  /* 0x0000005a5500720c */ /* 0x000fe20003f66070 */
[----:B------:R-:W-:Y:S01]  /*8f40*/  IMAD.WIDE.U32.X R78, R139, R77, R78, P1 ;  /* 0x0000004d8b4e7225 */ /* 0x000fe200008e044e */
[----:B------:R-:W-:Y:S02]  /*8f50*/  IADD3 R88, P2, PT, R81, R88, RZ ;  /* 0x0000005851587210 */ /* 0x000fe40007f5e0ff */
[----:B------:R-:W-:Y:S02]  /*8f60*/  IADD3.X R80, P0, PT, R84, R83, RZ, P0, !PT ;  /* 0x0000005354507210 */ /* 0x000fe4000071e4ff */
[----:B------:R-:W-:Y:S02]  /*8f70*/  SEL R81, RZ, 0x1, P5 ;  /* 0x00000001ff517807 */ /* 0x000fe40002800000 */
[----:B------:R-:W-:-:S02]  /*8f80*/  ISETP.GE.U32.AND.EX P3, PT, R83, R92, PT, P3 ;  /* 0x0000005c5300720c */ /* 0x000fc40003f66130 */
[----:B------:R-:W-:Y:S02]  /*8f90*/  IADD3.X R89, P2, PT, R80, R89, RZ, P2, !PT ;  /* 0x0000005950597210 */ /* 0x000fe4000175e4ff */
[----:B------:R-:W-:Y:S02]  /*8fa0*/  IADD3 R122, P1, P5, R81, R122, R82 ;  /* 0x0000007a517a7210 */ /* 0x000fe40007d3e052 */
[----:B------:R-:W-:Y:S02]  /*8fb0*/  IADD3.X R81, PT, PT, RZ, R117, RZ, P6, P4 ;  /* 0x00000075ff517210 */ /* 0x000fe400037e84ff */
[----:B------:R-:W-:Y:S02]  /*8fc0*/  SEL R80, RZ, 0x1, P3 ;  /* 0x00000001ff507807 */ /* 0x000fe40001800000 */
[----:B------:R-:W-:Y:S02]  /*8fd0*/  IADD3.X R133, P0, P2, R78, RZ, RZ, P2, P0 ;  /* 0x000000ff4e857210 */ /* 0x000fe400012004ff */
[----:B------:R-:W-:-:S02]  /*8fe0*/  IADD3.X R81, PT, PT, RZ, R81, RZ, P1, P5 ;  /* 0x00000051ff517210 */ /* 0x000fc40000fea4ff */
        /* <DEDUP_REMOVED lines=32> */
.L_x_28:
        /* <DEDUP_REMOVED lines=21> */
.L_x_29:
[----:B------:R-:W-:Y:S01]  /*9340*/  IMAD.WIDE.U32 R80, R5, R108, RZ ;  /* 0x0000006c05507225 */ /* 0x000fe200078e00ff */
[----:B------:R-:W-:-:S03]  /*9350*/  LOP3.LUT R0, R0, 0xfffffffe, RZ, 0xc0, !PT ;  /* 0xfffffffe00007812 */ /* 0x000fc600078ec0ff */
[----:B------:R-:W-:-:S04]  /*9360*/  IMAD.WIDE.U32 R118, R3, R111, RZ ;  /* 0x0000006f03767225 */ /* 0x000fc800078e00ff */
[----:B------:R-:W-:Y:S02]  /*9370*/  IMAD.IADD R117, R149, 0x1, R81 ;  /* 0x0000000195757824 */ /* 0x000fe400078e0251 */
[----:B------:R-:W-:-:S04]  /*9380*/  IMAD.WIDE.U32 R78, R2, R111, RZ ;  /* 0x0000006f024e7225 */ /* 0x000fc800078e00ff */
[----:B------:R-:W-:-:S04]  /*9390*/  IMAD.WIDE.U32 R82, R3, R110, RZ ;  /* 0x0000006e03527225 */ /* 0x000fc800078e00ff */
[----:B------:R-:W-:Y:S01]  /*93a0*/  IMAD.IADD R81, R91, 0x1, R119 ;  /* 0x000000015b517824 */ /* 0x000fe200078e0277 */
[----:B------:R-:W-:Y:S01]  /*93b0*/  IADD3 R119, P3, PT, R80, R118, RZ ;  /* 0x0000007650777210 */ /* 0x000fe20007f7e0ff */
[----:B------:R-:W-:-:S03]  /*93c0*/  IMAD.WIDE.U32 R88, R4, R108, RZ ;  /* 0x0000006c04587225 */ /* 0x000fc600078e00ff */
[----:B------:R-:W-:Y:S01]  /*93d0*/  IADD3 R118, P0, P4, R82, R81, R78 ;  /* 0x0000005152767210 */ /* 0x000fe20007c1e04e */
[----:B------:R-:W-:-:S03]  /*93e0*/  IMAD.WIDE.U32 R84, R5, R109, RZ ;  /* 0x0000006d05547225 */ /* 0x000fc600078e00ff */
[----:B------:R-:W-:Y:S01]  /*93f0*/  P2R R92, PR, RZ, 0x10 ;  /* 0x00000010ff5c7803 */ /* 0x000fe20000000000 */
[----:B------:R-:W-:Y:S01]  /*9400*/  IMAD.IADD R86, R149, 0x1, R85 ;  /* 0x0000000195567824 */ /* 0x000fe200078e0255 */
[----:B------:R-:W-:Y:S01]  /*9410*/  IADD3 R117, P1, P2, R84, R117, R88 ;  /* 0x0000007554757210 */ /* 0x000fe20007a3e058 */
[----:B------:R-:W-:Y:S02]  /*9420*/  IMAD.IADD R82, R93, 0x1, R79 ;  /* 0x000000015d527824 */ /* 0x000fe400078e024f */
[----:B------:R-:W-:-:S04]  /*9430*/  IMAD.WIDE.U32 R84, R6, R108, RZ ;  /* 0x0000006c06547225 */ /* 0x000fc800078e00ff */
[----:B------:R-:W-:Y:S01]  /*9440*/  @P0 LOP3.LUT R0, R0, 0x1, RZ, 0xfc, !PT ;  /* 0x0000000100000812 */ /* 0x000fe200078efcff */
[----:B------:R-:W-:Y:S01]  /*9450*/  IMAD.X R118, R118, 0x1, R117, P3 ;  /* 0x0000000176767824 */ /* 0x000fe200018e0675 */
[----:B------:R-:W-:Y:S01]  /*9460*/  ISETP.GE.U32.AND P0, PT, R119, R80, PT ;  /* 0x000000507700720c */ /* 0x000fe20003f06070 */
[C---:B------:R-:W-:Y:S01]  /*9470*/  IMAD.WIDE.U32 R80, R7.reuse, R108, RZ ;  /* 0x0000006c07507225 */ /* 0x040fe200078e00ff */
[----:B------:R-:W-:Y:S02]  /*9480*/  LOP3.LUT R0, R0, 0xfffffffb, RZ, 0xc0, !PT ;  /* 0xfffffffb00007812 */ /* 0x000fe400078ec0ff */
[----:B------:R-:W-:Y:S01]  /*9490*/  ISETP.GE.U32.AND.EX P0, PT, R118, R117, PT, P0 ;  /* 0x000000757600720c */ /* 0x000fe20003f06100 */
[----:B------:R-:W-:Y:S01]  /*94a0*/  IMAD.WIDE.U32 R120, R7, R109, RZ ;  /* 0x0000006d07787225 */ /* 0x000fe200078e00ff */
[----:B------:R-:W-:Y:S02]  /*94b0*/  IADD3.X R117, PT, PT, RZ, RZ, RZ, P1, P2 ;  /* 0x000000ffff757210 */ /* 0x000fe40000fe44ff */
[----:B------:R-:W-:Y:S01]  /*94c0*/  SEL R90, RZ, 0x1, P0 ;  /* 0x00000001ff5a7807 */ /* 0x000fe20000000000 */
[----:B------:R-:W-:-:S02]  /*94d0*/  IMAD.IADD R79, R152, 0x1, R81 ;  /* 0x00000001984f7824 */ /* 0x000fc400078e0251 */
[----:B------:R-:W-:Y:S01]  /*94e0*/  IMAD.IADD R88, R151, 0x1, R89 ;  /* 0x0000000197587824 */ /* 0x000fe200078e0259 */
[----:B------:R-:W-:Y:S01]  /*94f0*/  IADD3 R155, P2, PT, R90, R80, RZ ;  /* 0x000000505a9b7210 */ /* 0x000fe20007f5e0ff */
[----:B------:R-:W-:Y:S01]  /*9500*/  IMAD.MOV.U32 R89, RZ, RZ, RZ ;  /* 0x000000ffff597224 */ /* 0x000fe200078e00ff */
[----:B------:R-:W-:Y:S01]  /*9510*/  IADD3 R120, P0, P3, R120, R79, R84 ;  /* 0x0000004f78787210 */ /* 0x000fe20007b1e054 */
[----:B------:R-:W-:Y:S02]  /*9520*/  IMAD.IADD R122, R152, 0x1, R121 ;  /* 0x00000001987a7824 */ /* 0x000fe400078e0279 */
[----:B------:R-:W-:Y:S01]  /*9530*/  IMAD.WIDE.U32 R88, R109, R4, R88 ;  /* 0x000000046d587225 */ /* 0x000fe200078e0058 */
[----:B------:R-:W-:Y:S02]  /*9540*/  IADD3.X R81, PT, PT, RZ, RZ, RZ, P0, P3 ;  /* 0x000000ffff517210 */ /* 0x000fe400007e64ff */
[----:B------:R-:W-:Y:S01]  /*9550*/  ISETP.GT.U32.AND P0, PT, R80, R155, PT ;  /* 0x0000009b5000720c */ /* 0x000fe20003f04070 */
[----:B------:R-:W-:Y:S01]  /*9560*/  IMAD.IADD R78, R150, 0x1, R85 ;  /* 0x00000001964e7824 */ /* 0x000fe200078e0255 */
[----:B------:R-:W-:Y:S01]  /*9570*/  IADD3 R117, P1, P5, R117, R88, R86 ;  /* 0x0000005875757210 */ /* 0x000fe20007d3e056 */
[----:B------:R-:W-:-:S02]  /*9580*/  IMAD.MOV.U32 R79, RZ, RZ, RZ ;  /* 0x000000ffff4f7224 */ /* 0x000fc400078e00ff */
[----:B------:R-:W-:Y:S02]  /*9590*/  IMAD.X R121, RZ, RZ, R120, P2 ;  /* 0x000000ffff797224 */ /* 0x000fe400010e0678 */
[----:B------:R-:W-:Y:S02]  /*95a0*/  IMAD.IADD R123, R151, 0x1, R89 ;  /* 0x00000001977b7824 */ /* 0x000fe400078e0259 */
[----:B------:R-:W-:Y:S01]  /*95b0*/  IMAD.WIDE.U32 R84, R5, R111, RZ ;  /* 0x0000006f05547225 */ /* 0x000fe200078e00ff */
[----:B------:R-:W-:Y:S02]  /*95c0*/  ISETP.GT.U32.AND.EX P0, PT, R120, R121, PT, P0 ;  /* 0x000000797800720c */ /* 0x000fe40003f04100 */
[----:B------:R-:W-:Y:S01]  /*95d0*/  IADD3.X R123, PT, PT, RZ, R123, RZ, P1, P5 ;  /* 0x0000007bff7b7210 */ /* 0x000fe20000fea4ff */
[----:B------:R-:W-:Y:S01]  /*95e0*/  IMAD.WIDE.U32 R78, R109, R6, R78 ;  /* 0x000000066d4e7225 */ /* 0x000fe200078e004e */
[----:B------:R-:W-:Y:S02]  /*95f0*/  IADD3 R124, P1, PT, R155, R84, RZ ;  /* 0x000000549b7c7210 */ /* 0x000fe40007f3e0ff */
[----:B------:R-:W-:Y:S01]  /*9600*/  SEL R155, R80, R155, P0 ;  /* 0x0000009b509b7207 */ /* 0x000fe20000000000 */
[----:B------:R-:W-:Y:S01]  /*9610*/  IMAD.WIDE.U32 R88, R9, R108, RZ ;  /* 0x0000006c09587225 */ /* 0x000fe200078e00ff */
[----:B------:R-:W-:-:S03]  /*9620*/  IADD3 R122, P2, P3, R81, R78, R122 ;  /* 0x0000004e517a7210 */ /* 0x000fc60007b5e07a */
[----:B------:R-:W-:Y:S02]  /*9630*/  IMAD.IADD R86, R150, 0x1, R79 ;  /* 0x0000000196567824 */ /* 0x000fe400078e024f */
[----:B------:R-:W-:Y:S02]  /*9640*/  IMAD.IADD R157, R149, 0x1, R85 ;  /* 0x00000001959d7824 */ /* 0x000fe400078e0255 */
[----:B------:R-:W-:-:S04]  /*9650*/  IMAD.WIDE.U32 R80, R4, R111, RZ ;  /* 0x0000006f04507225 */ /* 0x000fc800078e00ff */
[----:B------:R-:W-:-:S04]  /*9660*/  IMAD.WIDE.U32 R78, R5, R110, RZ ;  /* 0x0000006e054e7225 */ /* 0x000fc800078e00ff */
[----:B------:R-:W-:-:S04]  /*9670*/  IMAD.WIDE.U32 R84, R9, R109, RZ ;  /* 0x0000006d09547225 */ /* 0x000fc800078e00ff */
[C---:B------:R-:W-:Y:S01]  /*9680*/  IMAD.IADD R159, R87.reuse, 0x1, R89 ;  /* 0x00000001579f7824 */ /* 0x040fe200078e0259 */
[----:B------:R-:W-:Y:S01]  /*9690*/  IADD3.X R89, PT, PT, RZ, R86, RZ, P2, P3 ;  /* 0x00000056ff597210 */ /* 0x000fe200017e64ff */
[----:B------:R-:W-:Y:S01]  /*96a0*/  IMAD.IADD R85, R87, 0x1, R85 ;  /* 0x0000000157557824 */ /* 0x000fe200078e0255 */
[----:B------:R-:W-:Y:S01]  /*96b0*/  IADD3 R78, P2, P3, R78, R157, R80 ;  /* 0x0000009d4e4e7210 */ /* 0x000fe20007b5e050 */
[----:B------:R-:W-:-:S04]  /*96c0*/  IMAD.WIDE.U32 R86, R8, R108, RZ ;  /* 0x0000006c08567225 */ /* 0x000fc800078e00ff */
[----:B------:R-:W-:Y:S01]  /*96d0*/  IMAD.X R78, R121, 0x1, R78, P1 ;  /* 0x00000001794e7824 */ /* 0x000fe200008e064e */
[----:B------:R-:W-:Y:S01]  /*96e0*/  IADD3 R84, P1, P5, R84, R159, R86 ;  /* 0x0000009f54547210 */ /* 0x000fe20007d3e056 */
[----:B------:R-:W-:Y:S01]  /*96f0*/  IMAD.IADD R86, R153, 0x1, R87 ;  /* 0x0000000199567824 */ /* 0x000fe200078e0257 */
[----:B------:R-:W-:Y:S01]  /*9700*/  SEL R121, R120, R121, P0 ;  /* 0x0000007978797207 */ /* 0x000fe20000000000 */
[----:B------:R-:W-:Y:S01]  /*9710*/  IMAD.IADD R87, R91, 0x1, R83 ;  /* 0x000000015b577824 */ /* 0x000fe200078e0253 */
[----:B------:R-:W-:Y:S01]  /*9720*/  ISETP.GT.U32.AND P0, PT, R155, R124, PT ;  /* 0x0000007c9b00720c */ /* 0x000fe20003f04070 */
[----:B------:R-:W-:Y:S02]  /*9730*/  IMAD.MOV.U32 R83, RZ, RZ, RZ ;  /* 0x000000ffff537224 */ /* 0x000fe400078e00ff */
[----:B------:R-:W-:Y:S01]  /*9740*/  IMAD.IADD R157, R149, 0x1, R79 ;  /* 0x00000001959d7824 */ /* 0x000fe200078e024f */
[----:B------:R-:W-:Y:S01]  /*9750*/  IADD3.X R79, PT, PT, RZ, RZ, RZ, P1, P5 ;  /* 0x000000ffff4f7210 */ /* 0x000fe20000fea4ff */
[----:B------:R-:W-:Y:S01]  /*9760*/  IMAD.WIDE.U32 R82, R110, R2, R82 ;  /* 0x000000026e527225 */ /* 0x000fe200078e0052 */
[----:B------:R-:W-:-:S03]  /*9770*/  ISETP.GT.U32.AND.EX P0, PT, R121, R78, PT, P0 ;  /* 0x0000004e7900720c */ /* 0x000fc60003f04100 */
[----:B------:R-:W-:Y:S01]  /*9780*/  IMAD.IADD R80, R151, 0x1, R81 ;  /* 0x0000000197507824 */ /* 0x000fe200078e0251 */
[----:B------:R-:W-:Y:S01]  /*9790*/  IADD3 R117, P1, P5, R117, R82, R87 ;  /* 0x0000005275757210 */ /* 0x000fe20007d3e057 */
[----:B------:R-:W-:Y:S01]  /*97a0*/  IMAD.MOV.U32 R87, RZ, RZ, RZ ;  /* 0x000000ffff577224 */ /* 0x000fe200078e00ff */
[----:B------:R-:W-:Y:S01]  /*97b0*/  SEL R121, RZ, 0x1, !P0 ;  /* 0x00000001ff797807 */ /* 0x000fe20004000000 */
[----:B------:R-:W-:Y:S02]  /*97c0*/  IMAD.MOV.U32 R81, RZ, RZ, RZ ;  /* 0x000000ffff517224 */ /* 0x000fe400078e00ff */
[----:B------:R-:W-:Y:S01]  /*97d0*/  IMAD.IADD R82, R93, 0x1, R83 ;  /* 0x000000015d527824 */ /* 0x000fe200078e0253 */
[----:B------:R-:W-:Y:S01]  /*97e0*/  IADD3.X R83, PT, PT, RZ, RZ, RZ, P2, P3 ;  /* 0x000000ffff537210 */ /* 0x000fe200017e64ff */
[----:B------:R-:W-:-:S03]  /*97f0*/  IMAD.WIDE.U32 R86, R109, R8, R86 ;  /* 0x000000086d567225 */ /* 0x000fc600078e0056 */
[----:B------:R-:W-:Y:S01]  /*9800*/  IADD3.X R123, PT, PT, R123, R82, RZ, P1, P5 ;  /* 0x000000527b7b7210 */ /* 0x000fe20000fea4ff */
[----:B------:R-:W-:Y:S01]  /*9810*/  IMAD.WIDE.U32 R80, R110, R4, R80 ;  /* 0x000000046e507225 */ /* 0x000fe200078e0050 */
[----:B------:R-:W-:-:S03]  /*9820*/  IADD3 R85, P2, P3, R79, R86, R85 ;  /* 0x000000564f557210 */ /* 0x000fc60007b5e055 */
[----:B------:R-:W-:Y:S01]  /*9830*/  IMAD.IADD R82, R151, 0x1, R81 ;  /* 0x0000000197527824 */ /* 0x000fe200078e0251 */
[----:B------:R-:W-:Y:S01]  /*9840*/  IADD3 R120, P1, P5, R122, R80, R157 ;  /* 0x000000507a787210 */ /* 0x000fe20007d3e09d */
[----:B------:R-:W-:Y:S02]  /*9850*/  IMAD.IADD R79, R153, 0x1, R87 ;  /* 0x00000001994f7824 */ /* 0x000fe400078e0257 */
[----:B------:R-:W-:Y:S01]  /*9860*/  IMAD.WIDE.U32 R80, R7, R111, RZ ;  /* 0x0000006f07507225 */ /* 0x000fe200078e00ff */
[----:B------:R-:W-:Y:S02]  /*9870*/  IADD3.X R122, PT, PT, R89, R82, RZ, P1, P5 ;  /* 0x00000052597a7210 */ /* 0x000fe40000fea4ff */
[----:B------:R-:W-:Y:S01]  /*9880*/  IADD3.X R79, PT, PT, RZ, R79, RZ, P2, P3 ;  /* 0x0000004fff4f7210 */ /* 0x000fe200017e64ff */
[----:B------:R-:W-:Y:S01]  /*9890*/  IMAD.IADD R89, R152, 0x1, R81 ;  /* 0x0000000198597824 */ /* 0x000fe200078e0251 */
[C---:B------:R-:W-:Y:S01]  /*98a0*/  IADD3 R81, P2, PT, R121.reuse, R88, RZ ;  /* 0x0000005879517210 */ /* 0x040fe20007f5e0ff */
[----:B------:R-:W-:Y:S01]  /*98b0*/  IMAD.WIDE.U32 R86, R6, R111, RZ ;  /* 0x0000006f06567225 */ /* 0x000fe200078e00ff */
[----:B------:R-:W-:-:S03]  /*98c0*/  IADD3 R120, P0, P1, R121, R120, R83 ;  /* 0x0000007879787210 */ /* 0x000fc6000791e053 */
[----:B------:R-:W-:Y:S01]  /*98d0*/  IMAD.X R153, RZ, RZ, R84, P2 ;  /* 0x000000ffff997224 */ /* 0x000fe200010e0654 */
[----:B------:R-:W-:Y:S01]  /*98e0*/  ISETP.GT.U32.AND P2, PT, R88, R81, PT ;  /* 0x000000515800720c */ /* 0x000fe20003f44070 */
[----:B------:R-:W-:Y:S01]  /*98f0*/  IMAD.WIDE.U32 R82, R7, R110, RZ ;  /* 0x0000006e07527225 */ /* 0x000fe200078e00ff */
[----:B------:R-:W-:Y:S02]  /*9900*/  IADD3.X R122, PT, PT, RZ, R122, RZ, P0, P1 ;  /* 0x0000007aff7a7210 */ /* 0x000fe400007e24ff */
[----:B------:R-:W-:Y:S01]  /*9910*/  ISETP.GT.U32.AND.EX P2, PT, R84, R153, PT, P2 ;  /* 0x000000995400720c */ /* 0x000fe20003f44120 */
[----:B------:R-:W-:Y:S01]  /*9920*/  IMAD.IADD R121, R152, 0x1, R83 ;  /* 0x0000000198797824 */ /* 0x000fe200078e0253 */
[----:B------:R-:W-:Y:S01]  /*9930*/  IADD3 R154, P3, P5, R82, R89, R86 ;  /* 0x00000059529a7210 */ /* 0x000fe20007d7e056 */
[----:B------:R-:W-:Y:S01]  /*9940*/  IMAD.WIDE.U32 R82, R3, R112, RZ ;  /* 0x0000007003527225 */ /* 0x000fe200078e00ff */
[----:B------:R-:W-:Y:S02]  /*9950*/  IADD3 R152, P0, PT, R81, R80, RZ ;  /* 0x0000005051987210 */ /* 0x000fe40007f1e0ff */
[----:B------:R-:W-:Y:S01]  /*9960*/  SEL R84, R84, R153, P2 ;  /* 0x0000009954547207 */ /* 0x000fe20001000000 */
[----:B------:R-:W-:Y:S01]  /*9970*/  IMAD.IADD R86, R150, 0x1, R87 ;  /* 0x0000000196567824 */ /* 0x000fe200078e0257 */
[----:B------:R-:W-:Y:S01]  /*9980*/  SEL R87, R88, R81, P2 ;  /* 0x0000005158577207 */ /* 0x000fe20001000000 */
[----:B------:R-:W-:-:S02]  /*9990*/  IMAD.IADD R163, R91, 0x1, R83 ;  /* 0x000000015ba37824 */ /* 0x000fc400078e0253 */
[----:B------:R-:W-:Y:S01]  /*99a0*/  IMAD.X R83, R153, 0x1, R154, P0 ;  /* 0x0000000199537824 */ /* 0x000fe200000e069a */
[----:B------:R-:W-:Y:S01]  /*99b0*/  ISETP.GT.U32.AND P2, PT, R87, R152, PT ;  /* 0x000000985700720c */ /* 0x000fe20003f44070 */
[----:B------:R-:W-:-:S03]  /*99c0*/  IMAD.WIDE.U32 R88, R2, R112, RZ ;  /* 0x0000007002587225 */ /* 0x000fc600078e00ff */
[----:B------:R-:W-:Y:S01]  /*99d0*/  ISETP.GT.U32.AND.EX P2, PT, R84, R83, PT, P2 ;  /* 0x000000535400720c */ /* 0x000fe20003f44120 */
[----:B------:R-:W-:Y:S01]  /*99e0*/  IMAD.WIDE.U32 R80, R3, R113, RZ ;  /* 0x0000007103507225 */ /* 0x000fe200078e00ff */
[----:B------:R-:W-:Y:S02]  /*99f0*/  IADD3.X R84, PT, PT, RZ, RZ, RZ, P3, P5 ;  /* 0x000000ffff547210 */ /* 0x000fe40001fea4ff */
[----:B------:R-:W-:Y:S01]  /*9a00*/  IADD3 R161, P3, PT, R124, R82, RZ ;  /* 0x000000527ca17210 */ /* 0x000fe20007f7e0ff */
[----:B------:R-:W-:Y:S01]  /*9a10*/  IMAD.MOV.U32 R87, RZ, RZ, RZ ;  /* 0x000000ffff577224 */ /* 0x000fe200078e00ff */
[----:B------:R-:W-:Y:S01]  /*9a20*/  IADD3 R163, P1, P0, R80, R163, R88 ;  /* 0x000000a350a37210 */ /* 0x000fe2000783e058 */
[----:B------:R-:W-:Y:S01]  /*9a30*/  IMAD.IADD R80, R93, 0x1, R89 ;  /* 0x000000015d507824 */ /* 0x000fe200078e0259 */
[----:B------:R-:W-:Y:S01]  /*9a40*/  SEL R82, RZ, 0x1, !P2 ;  /* 0x00000001ff527807 */ /* 0x000fe20005000000 */
[----:B------:R-:W-:-:S04]  /*9a50*/  IMAD.WIDE.U32 R86, R110, R6, R86 ;  /* 0x000000066e567225 */ /* 0x000fc800078e0056 */
[----:B------:R-:W-:Y:S01]  /*9a60*/  IMAD.IADD R150, R150, 0x1, R87 ;  /* 0x0000000196967824 */ /* 0x000fe200078e0257 */
[----:B------:R-:W-:Y:S01]  /*9a70*/  IADD3 R87, P2, P5, R85, R86, R121 ;  /* 0x0000005655577210 */ /* 0x000fe20007d5e079 */
[----:B------:R-:W-:Y:S01]  /*9a80*/  IMAD.X R163, R163, 0x1, R78, P3 ;  /* 0x00000001a3a37824 */ /* 0x000fe200018e064e */
[----:B------:R-:W-:Y:S01]  /*9a90*/  ISETP.GE.U32.AND P3, PT, R161, R124, PT ;  /* 0x0000007ca100720c */ /* 0x000fe20003f66070 */
[----:B------:R-:W-:Y:S01]  /*9aa0*/  IMAD.IADD R89, R91, 0x1, R81 ;  /* 0x000000015b597824 */ /* 0x000fe200078e0251 */
[----:B------:R-:W-:Y:S01]  /*9ab0*/  IADD3.X R79, PT, PT, R79, R150, RZ, P2, P5 ;  /* 0x000000964f4f7210 */ /* 0x000fe200017ea4ff */
[----:B------:R-:W-:Y:S01]  /*9ac0*/  IMAD.MOV.U32 R81, RZ, RZ, RZ ;  /* 0x000000ffff517224 */ /* 0x000fe200078e00ff */
[----:B------:R-:W-:Y:S01]  /*9ad0*/  ISETP.GE.U32.AND.EX P2, PT, R163, R78, PT, P3 ;  /* 0x0000004ea300720c */ /* 0x000fe20003f46130 */
[----:B------:R-:W-:Y:S01]  /*9ae0*/  IMAD.WIDE.U32 R158, R3, R108, RZ ;  /* 0x0000006c039e7225 */ /* 0x000fe200078e00ff */
[----:B------:R-:W-:Y:S02]  /*9af0*/  IADD3 R87, P3, P5, R82, R87, R84 ;  /* 0x0000005752577210 */ /* 0x000fe40007d7e054 */
[----:B------:R-:W-:Y:S01]  /*9b00*/  SEL R153, RZ, 0x1, P2 ;  /* 0x00000001ff997807 */ /* 0x000fe20001000000 */
[----:B------:R-:W-:Y:S01]  /*9b10*/  IMAD.WIDE.U32 R80, R113, R2, R80 ;  /* 0x0000000271507225 */ /* 0x000fe200078e0050 */
[----:B------:R-:W-:-:S03]  /*9b20*/  IADD3.X R86, PT, PT, RZ, R79, RZ, P3, P5 ;  /* 0x0000004fff567210 */ /* 0x000fc60001fea4ff */
[----:B------:R-:W-:Y:S01]  /*9b30*/  IMAD.WIDE.U32 R84, R5, R112, RZ ;  /* 0x0000007005547225 */ /* 0x000fe200078e00ff */
[----:B------:R-:W-:Y:S02]  /*9b40*/  IADD3 R120, P2, P5, R120, R80, R89 ;  /* 0x0000005078787210 */ /* 0x000fe40007d5e059 */
[----:B------:R-:W-:Y:S01]  /*9b50*/  IADD3 R89, P3, PT, R153, R152, RZ ;  /* 0x0000009899597210 */ /* 0x000fe20007f7e0ff */
[----:B------:R-:W-:Y:S02]  /*9b60*/  IMAD.IADD R155, R93, 0x1, R81 ;  /* 0x000000015d9b7824 */ /* 0x000fe400078e0251 */
[----:B------:R-:W-:-:S03]  /*9b70*/  IMAD.WIDE.U32 R78, R5, R113, RZ ;  /* 0x00000071054e7225 */ /* 0x000fc600078e00ff */
[----:B------:R-:W-:Y:S01]  /*9b80*/  IADD3.X R122, PT, PT, R122, R155, RZ, P2, P5 ;  /* 0x0000009b7a7a7210 */ /* 0x000fe200017ea4ff */
[----:B------:R-:W-:Y:S01]  /*9b90*/  IMAD.WIDE.U32 R80, R4, R112, RZ ;  /* 0x0000007004507225 */ /* 0x000fe200078e00ff */
[----:B------:R-:W-:-:S03]  /*9ba0*/  IADD3 R124, P2, PT, R89, R84, RZ ;  /* 0x00000054597c7210 */ /* 0x000fc60007f5e0ff */
[----:B------:R-:W-:Y:S02]  /*9bb0*/  IMAD.IADD R121, R149, 0x1, R85 ;  /* 0x0000000195797824 */ /* 0x000fe400078e0255 */
[----:B------:R-:W-:Y:S02]  /*9bc0*/  IMAD.X R84, RZ, RZ, R83, P3 ;  /* 0x000000ffff547224 */ /* 0x000fe400018e0653 */
[----:B------:R-:W-:Y:S01]  /*9bd0*/  IMAD.IADD R82, R151, 0x1, R81 ;  /* 0x0000000197527824 */ /* 0x000fe200078e0251 */
[----:B------:R-:W-:Y:S01]  /*9be0*/  IADD3 R121, P5, P3, R78, R121, R80 ;  /* 0x000000794e797210 */ /* 0x000fe20007bbe050 */
[----:B------:R-:W-:-:S04]  /*9bf0*/  IMAD.WIDE.U32 R80, R2, R115, RZ ;  /* 0x0000007302507225 */ /* 0x000fc800078e00ff */
[----:B------:R-:W-:Y:S01]  /*9c00*/  IMAD.X R121, R84, 0x1, R121, P2 ;  /* 0x0000000154797824 */ /* 0x000fe200010e0679 */
[----:B------:R-:W-:Y:S01]  /*9c10*/  ISETP.GT.U32.AND P2, PT, R152, R89, PT ;  /* 0x000000599800720c */ /* 0x000fe20003f44070 */
[----:B------:R-:W-:-:S03]  /*9c20*/  IMAD.IADD R79, R149, 0x1, R79 ;  /* 0x00000001954f7824 */ /* 0x000fc600078e024f */
[----:B------:R-:W-:-:S04]  /*9c30*/  ISETP.GT.U32.AND.EX P2, PT, R83, R84, PT, P2 ;  /* 0x000000545300720c */ /* 0x000fc80003f44120 */
[----:B------:R-:W-:Y:S01]  /*9c40*/  SEL R85, R152, R89, P2 ;  /* 0x0000005998557207 */ /* 0x000fe20001000000 */
[----:B------:R-:W-:Y:S01]  /*9c50*/  IMAD.WIDE.U32 R88, R2, R108, RZ ;  /* 0x0000006c02587225 */ /* 0x000fe200078e00ff */
[----:B------:R-:W-:Y:S02]  /*9c60*/  SEL R78, R83, R84, P2 ;  /* 0x00000054534e7207 */ /* 0x000fe40001000000 */
[----:B------:R-:W-:Y:S01]  /*9c70*/  ISETP.GT.U32.AND P2, PT, R85, R124, PT ;  /* 0x0000007c5500720c */ /* 0x000fe20003f44070 */
[----:B------:R-:W-:-:S03]  /*9c80*/  IMAD.MOV.U32 R83, RZ, RZ, RZ ;  /* 0x000000ffff537224 */ /* 0x000fc600078e00ff */
[----:B------:R-:W-:Y:S01]  /*9c90*/  ISETP.GT.U32.AND.EX P2, PT, R78, R121, PT, P2 ;  /* 0x000000794e00720c */ /* 0x000fe20003f44120 */
[----:B------:R-:W-:-:S03]  /*9ca0*/  IMAD.WIDE.U32 R82, R113, R4, R82 ;  /* 0x0000000471527225 */ /* 0x000fc600078e0052 */
[----:B------:R-:W-:Y:S01]  /*9cb0*/  SEL R150, RZ, 0x1, !P2 ;  /* 0x00000001ff967807 */ /* 0x000fe20005000000 */
[----:B------:R-:W-:Y:S01]  /*9cc0*/  IMAD.IADD R78, R93, 0x1, R81 ;  /* 0x000000015d4e7824 */ /* 0x000fe200078e0251 */
[----:B------:R-:W-:Y:S01]  /*9cd0*/  IADD3.X R81, PT, PT, RZ, RZ, RZ, P5, P3 ;  /* 0x000000ffff517210 */ /* 0x000fe20002fe64ff */
[----:B------:R-:W-:Y:S01]  /*9ce0*/  IMAD.IADD R151, R151, 0x1, R83 ;  /* 0x0000000197977824 */ /* 0x000fe200078e0253 */
[----:B------:R-:W-:Y:S01]  /*9cf0*/  IADD3 R87, P3, P5, R87, R82, R79 ;  /* 0x0000005257577210 */ /* 0x000fe20007d7e04f */
[----:B------:R-:W-:-:S03]  /*9d00*/  IMAD.WIDE.U32 R82, R3, R114, RZ ;  /* 0x0000007203527225 */ /* 0x000fc600078e00ff */
[----:B------:R-:W-:Y:S01]  /*9d10*/  IADD3.X R84, PT, PT, R86, R151, RZ, P3, P5 ;  /* 0x0000009756547210 */ /* 0x000fe20001fea4ff */
[----:B------:R-:W-:Y:S01]  /*9d20*/  IMAD.MOV.U32 R79, RZ, RZ, RZ ;  /* 0x000000ffff4f7224 */ /* 0x000fe200078e00ff */
[----:B------:R-:W-:Y:S01]  /*9d30*/  IADD3 R150, P2, P3, R150, R87, R81 ;  /* 0x0000005796967210 */ /* 0x000fe20007b5e051 */
[----:B------:R-:W-:Y:S02]  /*9d40*/  IMAD.IADD R81, R91, 0x1, R83 ;  /* 0x000000015b517824 */ /* 0x000fe400078e0253 */
[----:B------:R-:W-:Y:S01]  /*9d50*/  IMAD.WIDE.U32 R78, R114, R2, R78 ;  /* 0x00000002724e7225 */ /* 0x000fe200078e004e */
[----:B------:R-:W-:-:S03]  /*9d60*/  IADD3.X R84, PT, PT, RZ, R84, RZ, P2, P3 ;  /* 0x00000054ff547210 */ /* 0x000fc600017e64ff */
[----:B------:R-:W-:Y:S01]  /*9d70*/  IMAD.IADD R149, R93, 0x1, R79 ;  /* 0x000000015d957824 */ /* 0x000fe200078e024f */
[----:B------:R-:W-:Y:S01]  /*9d80*/  IADD3 R150, P2, P3, R150, R78, R81 ;  /* 0x0000004e96967210 */ /* 0x000fe20007b5e051 */
[----:B------:R-:W-:-:S03]  /*9d90*/  IMAD.WIDE.U32 R86, R3, R109, RZ ;  /* 0x0000006d03567225 */ /* 0x000fc600078e00ff */
[----:B------:R-:W-:Y:S01]  /*9da0*/  IADD3.X R149, PT, PT, R84, R149, RZ, P2, P3 ;  /* 0x0000009554957210 */ /* 0x000fe200017e64ff */
        /* <DEDUP_REMOVED lines=18> */
[----:B------:R-:W-:-:S05]  /*9ed0*/  IADD3.X R86, P2, PT, RZ, R78, RZ, P2, !PT ;  /* 0x0000004eff567210 */ /* 0x000fca000175e4ff */
        /* <DEDUP_REMOVED lines=21> */
[----:B------:R-:W-:-:S04]  /*a030*/  IADD3 R155, P3, PT, R155, R118, RZ ;  /* 0x000000769b9b7210 */ /* 0x000fc80007f7e0ff */
[----:B------:R-:W-:-:S04]  /*a040*/  IADD3.X R154, P3, PT, R163, R154, RZ, P3, !PT ;  /* 0x0000009aa39a7210 */ /* 0x000fc80001f7e4ff */
[----:B------:R-:W-:-:S04]  /*a050*/  IADD3.X R88, P2, P3, R78, RZ, RZ, P3, P2 ;  /* 0x000000ff4e587210 */ /* 0x000fc80001b444ff */
[----:B------:R-:W-:Y:S01]  /*a060*/  IADD3.X R81, PT, PT, R79, RZ, RZ, P2, P3 ;  /* 0x000000ff4f517210 */ /* 0x000fe200017e64ff */
[----:B------:R-:W-:-:S04]  /*a070*/  IMAD.WIDE.U32 R78, R151, R76, RZ ;  /* 0x0000004c974e7225 */ /* 0x000fc800078e00ff */
[----:B------:R-:W-:-:S04]  /*a080*/  IMAD.WIDE.U32 R78, P2, R84, R77, R78 ;  /* 0x0000004d544e7225 */ /* 0x000fc8000784004e */
[----:B------:R-:W-:-:S04]  /*a090*/  IMAD.WIDE.U32 R84, R84, R76, RZ ;  /* 0x0000004c54547225 */ /* 0x000fc800078e00ff */
[----:B------:R-:W-:Y:S01]  /*a0a0*/  IMAD.X R119, RZ, RZ, RZ, P2 ;  /* 0x000000ffff777224 */ /* 0x000fe200010e06ff */
[----:B------:R-:W-:Y:S01]  /*a0b0*/  IADD3 R83, P2, PT, R85, R78, RZ ;  /* 0x0000004e55537210 */ /* 0x000fe20007f5e0ff */
[----:B------:R-:W-:-:S04]  /*a0c0*/  IMAD.MOV.U32 R118, RZ, RZ, R79 ;  /* 0x000000ffff767224 */ /* 0x000fc800078e004f */
[----:B------:R-:W-:-:S04]  /*a0d0*/  IMAD.WIDE.U32.X R78, R151, R77, R118, P2 ;  /* 0x0000004d974e7225 */ /* 0x000fc800010e0476 */
[----:B------:R-:W-:-:S04]  /*a0e0*/  IMAD.WIDE.U32 R118, R3, R115, RZ ;  /* 0x0000007303767225 */ /* 0x000fc800078e00ff */
[----:B------:R-:W-:Y:S01]  /*a0f0*/  IMAD.IADD R85, R91, 0x1, R119 ;  /* 0x000000015b557824 */ /* 0x000fe200078e0277 */
[----:B------:R-:W-:-:S04]  /*a100*/  IADD3 R151, P5, PT, R124, R118, RZ ;  /* 0x000000767c977210 */ /* 0x000fc80007fbe0ff */
[----:B------:R-:W-:-:S05]  /*a110*/  IADD3 R86, P3, P2, R82, R85, R80 ;  /* 0x0000005552567210 */ /* 0x000fca0007a7e050 */
[----:B------:R-:W-:Y:S01]  /*a120*/  IMAD.X R86, R86, 0x1, R121, P5 ;  /* 0x0000000156567824 */ /* 0x000fe200028e0679 */
[----:B------:R-:W-:-:S04]  /*a130*/  IADD3 R85, P5, PT, R88, R151, RZ ;  /* 0x0000009758557210 */ /* 0x000fc80007fbe0ff */
[----:B------:R-:W-:Y:S02]  /*a140*/  IADD3.X R88, P5, PT, R81, R86, RZ, P5, !PT ;  /* 0x0000005651587210 */ /* 0x000fe40002fbe4ff */
[----:B------:R-:W-:Y:S01]  /*a150*/  IADD3 R152, P6, PT, R85, R84, RZ ;  /* 0x0000005455987210 */ /* 0x000fe20007fde0ff */
[----:B------:R-:W-:-:S03]  /*a160*/  IMAD.WIDE.U32 R84, R159, R68, RZ ;  /* 0x000000449f547225 */ /* 0x000fc600078e00ff */
[----:B------:R-:W-:Y:S01]  /*a170*/  IADD3.X R88, P6, PT, R88, R83, RZ, P6, !PT ;  /* 0x0000005358587210 */ /* 0x000fe200037de4ff */
[----:B------:R-:W-:-:S03]  /*a180*/  IMAD.WIDE.U32 R82, R84, R70, RZ ;  /* 0x0000004654527225 */ /* 0x000fc600078e00ff */
[----:B------:R-:W-:Y:S01]  /*a190*/  IADD3.X R119, P5, P6, R78, RZ, RZ, P6, P5 ;  /* 0x000000ff4e777210 */ /* 0x000fe200036aa4ff */
[----:B------:R-:W-:-:S03]  /*a1a0*/  IMAD R78, R157, R68, RZ ;  /* 0x000000449d4e7224 */ /* 0x000fc600078e02ff */
        /* <DEDUP_REMOVED lines=34> */
[----:B------:R-:W-:Y:S02]  /*a3d0*/  IADD3.X R88, P5, PT, R159, R88, RZ, P5, !PT ;  /* 0x000000589f587210 */ /* 0x000fe40002fbe4ff */
[----:B------:R-:W-:-:S04]  /*a3e0*/  IADD3 R152, P6, PT, R157, R82, RZ ;  /* 0x000000529d987210 */ /* 0x000fc80007fde0ff */
[----:B------:R-:W-:Y:S01]  /*a3f0*/  IADD3.X R157, P6, PT, R88, R81, RZ, P6, !PT ;  /* 0x00000051589d7210 */ /* 0x000fe200037de4ff */
[----:B------:R-:W-:Y:S02]  /*a400*/  IMAD.IADD R88, R93, 0x1, R89 ;  /* 0x000000015d587824 */ /* 0x000fe400078e0259 */
[----:B------:R-:W-:Y:S01]  /*a410*/  IMAD.MOV.U32 R89, RZ, RZ, RZ ;  /* 0x000000ffff597224 */ /* 0x000fe200078e00ff */
[----:B------:R-:W-:Y:S01]  /*a420*/  IADD3.X R156, P5, P6, R78, RZ, RZ, P6, P5 ;  /* 0x000000ff4e9c7210 */ /* 0x000fe200036aa4ff */
[----:B------:R-:W-:-:S03]  /*a430*/  IMAD.WIDE.U32 R88, R109, R2, R88 ;  /* 0x000000026d587225 */ /* 0x000fc600078e0058 */
        /* <DEDUP_REMOVED lines=10> */
[----:B------:R-:W-:Y:S01]  /*a4e0*/  IADD3.X R87, PT, PT, RZ, R87, RZ, P4, P5 ;  /* 0x00000057ff577210 */ /* 0x000fe200027ea4ff */
[----:B------:R-:W-:Y:S01]  /*a4f0*/  IMAD.WIDE.U32 R88, R84, R76, RZ ;  /* 0x0000004c54587225 */ /* 0x000fe200078e00ff */
[----:B------:R-:W-:-:S03]  /*a500*/  IADD3 R117, P4, P5, R90, R117, R80 ;  /* 0x000000755a757210 */ /* 0x000fc60007d9e050 */
[----:B------:R-:W-:Y:S01]  /*a510*/  IMAD R80, R155, R68, RZ ;  /* 0x000000449b507224 */ /* 0x000fe200078e02ff */
[----:B------:R-:W-:Y:S01]  /*a520*/  IADD3.X R123, PT, PT, RZ, R123, RZ, P4, P5 ;  /* 0x0000007bff7b7210 */ /* 0x000fe200027ea4ff */
[----:B------:R-:W-:Y:S01]  /*a530*/  IMAD.WIDE.U32 R78, P6, R84, R77, R78 ;  /* 0x0000004d544e7225 */ /* 0x000fe200078c004e */
[----:B------:R-:W-:-:S03]  /*a540*/  IADD3 R119, P5, PT, R119, R92, RZ ;  /* 0x0000005c77777210 */ /* 0x000fc60007fbe0ff */
        /* <DEDUP_REMOVED lines=13> */
[----:B------:R-:W-:-:S03]  /*a620*/  IMAD.X R85, RZ, RZ, RZ, P4 ;  /* 0x000000ffff557224 */ /* 0x000fc600020e06ff */
[----:B------:R-:W-:Y:S01]  /*a630*/  IADD3.X RZ, P5, PT, R155, R84, RZ, P5, !PT ;  /* 0x000000549bff7210 */ /* 0x000fe20002fbe4ff */
[----:B------:R-:W-:Y:S01]  /*a640*/  IMAD.MOV.U32 R84, RZ, RZ, R79 ;  /* 0x000000ffff547224 */ /* 0x000fe200078e004f */
[----:B------:R-:W-:-:S03]  /*a650*/  IADD3 R79, P4, PT, R156, R119, RZ ;  /* 0x000000779c4f7210 */ /* 0x000fc60007f9e0ff */
[----:B------:R-:W-:Y:S01]  /*a660*/  IMAD.WIDE.U32.X R84, R81, R71, R84, P6 ;  /* 0x0000004751547225 */ /* 0x000fe200030e0454 */
[----:B------:R-:W-:Y:S02]  /*a670*/  IADD3 R90, P6, PT, R79, R88, RZ ;  /* 0x000000584f5a7210 */ /* 0x000fe40007fde0ff */
[----:B------:R-:W-:Y:S02]  /*a680*/  IADD3.X R158, P4, PT, R158, R118, RZ, P4, !PT ;  /* 0x000000769e9e7210 */ /* 0x000fe4000279e4ff */
[----:B------:R-:W-:Y:S02]  /*a690*/  IADD3.X R79, P5, PT, RZ, R84, RZ, P5, !PT ;  /* 0x00000054ff4f7210 */ /* 0x000fe40002fbe4ff */
[----:B------:R-:W-:-:S03]  /*a6a0*/  IADD3.X R93, P6, PT, R158, R89, RZ, P6, !PT ;  /* 0x000000599e5d7210 */ /* 0x000fc600037de4ff */
[----:B------:R-:W-:Y:S01]  /*a6b0*/  IMAD.X R154, RZ, RZ, R85, P5 ;  /* 0x000000ffff9a7224 */ /* 0x000fe200028e0655 */
[----:B------:R-:W-:Y:S01]  /*a6c0*/  IADD3 R89, P5, PT, R79, R152, RZ ;  /* 0x000000984f597210 */ /* 0x000fe20007fbe0ff */
[----:B------:R-:W-:Y:S01]  /*a6d0*/  IMAD.WIDE.U32 R78, R81, R72, RZ ;  /* 0x00000048514e7225 */ /* 0x000fe200078e00ff */
[----:B------:R-:W-:-:S03]  /*a6e0*/  IADD3.X R152, P4, P6, R82, RZ, RZ, P6, P4 ;  /* 0x000000ff52987210 */ /* 0x000fc600036884ff */
[----:B------:R-:W-:Y:S01]  /*a6f0*/  IMAD.WIDE.U32 R84, R80, R72, RZ ;  /* 0x0000004850547225 */ /* 0x000fe200078e00ff */
[----:B------:R-:W-:-:S03]  /*a700*/  IADD3.X R91, PT, PT, R83, RZ, RZ, P4, P6 ;  /* 0x000000ff535b7210 */ /* 0x000fc600027ec4ff */
[----:B------:R-:W-:Y:S01]  /*a710*/  IMAD.WIDE.U32 R82, P6, R80, R73, R78 ;  /* 0x0000004950527225 */ /* 0x000fe200078c004e */
[----:B------:R-:W-:Y:S02]  /*a720*/  IADD3 R88, P4, PT, R89, R84, RZ ;  /* 0x0000005459587210 */ /* 0x000fe40007f9e0ff */
[----:B------:R-:W-:Y:S01]  /*a730*/  IADD3.X R89, P5, PT, R154, R157, RZ, P5, !PT ;  /* 0x0000009d9a597210 */ /* 0x000fe20002fbe4ff */
[----:B------:R-:W-:Y:S01]  /*a740*/  IMAD.X R79, RZ, RZ, RZ, P6 ;  /* 0x000000ffff4f7224 */ /* 0x000fe200030e06ff */
[----:B------:R-:W-:Y:S01]  /*a750*/  IADD3 R84, P6, PT, R85, R82, RZ ;  /* 0x0000005255547210 */ /* 0x000fe20007fde0ff */
[----:B------:R-:W-:Y:S02]  /*a760*/  IMAD.MOV.U32 R78, RZ, RZ, R83 ;  /* 0x000000ffff4e7224 */ /* 0x000fe400078e0053 */
[----:B------:R-:W-:-:S04]  /*a770*/  IMAD.WIDE.U32 R82, R81, R74, RZ ;  /* 0x0000004a51527225 */ /* 0x000fc800078e00ff */
[----:B------:R-:W-:Y:S01]  /*a780*/  IMAD.WIDE.U32.X R78, R81, R73, R78, P6 ;  /* 0x00000049514e7225 */ /* 0x000fe200030e044e */
[----:B------:R-:W-:Y:S02]  /*a790*/  IADD3.X R89, P6, PT, R89, R84, RZ, P4, !PT ;  /* 0x0000005459597210 */ /* 0x000fe400027de4ff */
[----:B------:R-:W-:Y:S02]  /*a7a0*/  ISETP.GE.U32.AND P4, PT, R119, R92, PT ;  /* 0x0000005c7700720c */ /* 0x000fe40003f86070 */
[----:B------:R-:W-:Y:S02]  /*a7b0*/  IADD3.X R85, P5, P6, R78, RZ, RZ, P6, P5 ;  /* 0x000000ff4e557210 */ /* 0x000fe400036aa4ff */
[----:B------:R-:W-:Y:S02]  /*a7c0*/  ISETP.GE.U32.AND.EX P4, PT, R118, R87, PT, P4 ;  /* 0x000000577600720c */ /* 0x000fe40003f86140 */
[----:B------:R-:W-:Y:S01]  /*a7d0*/  IADD3.X R84, PT, PT, R79, RZ, RZ, P5, P6 ;  /* 0x000000ff4f547210 */ /* 0x000fe20002fec4ff */
[----:B------:R-:W-:Y:S01]  /*a7e0*/  IMAD.WIDE.U32 R82, P6, R80, R75, R82 ;  /* 0x0000004b50527225 */ /* 0x000fe200078c0052 */
[----:B------:R-:W-:-:S02]  /*a7f0*/  IADD3 R87, P5, PT, R85, R90, RZ ;  /* 0x0000005a55577210 */ /* 0x000fc40007fbe0ff */
[----:B------:R-:W-:Y:S01]  /*a800*/  SEL R92, RZ, 0x1, P4 ;  /* 0x00000001ff5c7807 */ /* 0x000fe20002000000 */
[----:B------:R-:W-:Y:S01]  /*a810*/  IMAD.WIDE.U32 R78, R80, R74, RZ ;  /* 0x0000004a504e7225 */ /* 0x000fe200078e00ff */
[----:B------:R-:W-:-:S03]  /*a820*/  IADD3.X R90, P5, PT, R84, R93, RZ, P5, !PT ;  /* 0x0000005d545a7210 */ /* 0x000fc60002fbe4ff */
[----:B------:R-:W-:Y:S01]  /*a830*/  IMAD.X R85, RZ, RZ, RZ, P6 ;  /* 0x000000ffff557224 */ /* 0x000fe200030e06ff */
[----:B------:R-:W-:Y:S01]  /*a840*/  IADD3 R79, P6, PT, R79, R82, RZ ;  /* 0x000000524f4f7210 */ /* 0x000fe20007fde0ff */
[----:B------:R-:W-:Y:S01]  /*a850*/  IMAD.MOV.U32 R84, RZ, RZ, R83 ;  /* 0x000000ffff547224 */ /* 0x000fe200078e0053 */
[----:B------:R-:W-:-:S03]  /*a860*/  IADD3 R87, P4, PT, R87, R78, RZ ;  /* 0x0000004e57577210 */ /* 0x000fc60007f9e0ff */
[----:B------:R-:W-:Y:S01]  /*a870*/  IMAD.WIDE.U32.X R84, R81, R75, R84, P6 ;  /* 0x0000004b51547225 */ /* 0x000fe200030e0454 */
[----:B------:R-:W-:-:S03]  /*a880*/  IADD3.X R90, P4, PT, R90, R79, RZ, P4, !PT ;  /* 0x0000004f5a5a7210 */ /* 0x000fc6000279e4ff */
        /* <DEDUP_REMOVED lines=8> */
[----:B------:R-:W-:-:S04]  /*a910*/  IMAD.WIDE.U32 R84, R80, R76, RZ ;  /* 0x0000004c50547225 */ /* 0x000fc800078e00ff */
[----:B------:R-:W-:Y:S01]  /*a920*/  IMAD.X R91, R91, 0x1, R118, P6 ;  /* 0x000000015b5b7824 */ /* 0x000fe200030e0676 */
[----:B------:R-:W-:Y:S01]  /*a930*/  IADD3 R85, P6, PT, R85, R78, RZ ;  /* 0x0000004e55557210 */ /* 0x000fe20007fde0ff */
[----:B------:R-:W-:Y:S02]  /*a940*/  IMAD R80, R89, R68, RZ ;  /* 0x0000004459507224 */ /* 0x000fe400078e02ff */
[----:B------:R-:W-:Y:S01]  /*a950*/  IMAD.X R83, RZ, RZ, RZ, P5 ;  /* 0x000000ffff537224 */ /* 0x000fe200028e06ff */
[----:B------:R-:W-:Y:S01]  /*a960*/  IADD3 R84, P5, PT, R119, R84, RZ ;  /* 0x0000005477547210 */ /* 0x000fe20007fbe0ff */
[----:B------:R-:W-:Y:S01]  /*a970*/  IMAD.MOV.U32 R82, RZ, RZ, R79 ;  /* 0x000000ffff527224 */ /* 0x000fe200078e004f */
[----:B------:R-:W-:Y:S01]  /*a980*/  IADD3.X R154, P4, PT, R154, R91, RZ, P4, !PT ;  /* 0x0000005b9a9a7210 */ /* 0x000fe2000279e4ff */
[C---:B------:R-:W-:Y:S02]  /*a990*/  IMAD R119, R88.reuse, R69, R80 ;  /* 0x0000004558777224 */ /* 0x040fe400078e0250 */
[----:B------:R-:W-:-:S04]  /*a9a0*/  IMAD.WIDE.U32 R78, R88, R68, RZ ;  /* 0x00000044584e7225 */ /* 0x000fc800078e00ff */
[----:B------:R-:W-:-:S04]  /*a9b0*/  IMAD.WIDE.U32.X R82, R81, R77, R82, P6 ;  /* 0x0000004d51527225 */ /* 0x000fc800030e0452 */
[----:B------:R-:W-:Y:S01]  /*a9c0*/  IMAD.IADD R119, R79, 0x1, R119 ;  /* 0x000000014f777824 */ /* 0x000fe200078e0277 */
[----:B------:R-:W-:-:S03]  /*a9d0*/  IADD3.X R79, P5, PT, R154, R85, RZ, P5, !PT ;  /* 0x000000559a4f7210 */ /* 0x000fc60002fbe4ff */
[----:B------:R-:W-:Y:S01]  /*a9e0*/  IMAD.WIDE.U32 R80, R119, R70, RZ ;  /* 0x0000004677507225 */ /* 0x000fe200078e00ff */
[----:B------:R-:W-:-:S04]  /*a9f0*/  IADD3.X R85, P5, P4, R82, RZ, RZ, P5, P4 ;  /* 0x000000ff52557210 */ /* 0x000fc80002ca84ff */
        /* <DEDUP_REMOVED lines=9> */
[----:B------:R-:W-:Y:S01]  /*aa90*/  IADD3.X R124, PT, PT, RZ, RZ, RZ, P1, P0 ;  /* 0x000000ffff7c7210 */ /* 0x000fe20000fe04ff */
[----:B------:R-:W-:Y:S01]  /*aaa0*/  IMAD.WIDE.U32 R80, R119, R72, RZ ;  /* 0x0000004877507225 */ /* 0x000fe200078e00ff */
[----:B------:R-:W-:-:S03]  /*aab0*/  ISETP.GE.U32.AND.EX P4, PT, R86, R121, PT, P4 ;  /* 0x000000795600720c */ /* 0x000fc60003f86140 */
[----:B------:R-:W-:-:S04]  /*aac0*/  IMAD.WIDE.U32.X R82, R119, R71, R82, P6 ;  /* 0x0000004777527225 */ /* 0x000fc800030e0452 */
[----:B------:R-:W-:Y:S01]  /*aad0*/  IMAD.WIDE.U32 R80, P1, R78, R73, R80 ;  /* 0x000000494e507225 */ /* 0x000fe20007820050 */
[----:B------:R-:W-:-:S03]  /*aae0*/  IADD3.X R82, P5, PT, RZ, R82, RZ, P5, !PT ;  /* 0x00000052ff527210 */ /* 0x000fc60002fbe4ff */
        /* <DEDUP_REMOVED lines=8> */
[C---:B------:R-:W-:Y:S01]  /*ab70*/  IMAD.WIDE.U32 R80, R119.reuse, R74, RZ ;  /* 0x0000004a77507225 */ /* 0x040fe200078e00ff */
[----:B------:R-:W-:Y:S02]  /*ab80*/  ISETP.GE.U32.AND P5, PT, R92, R117, PT ;  /* 0x000000755c00720c */ /* 0x000fe40003fa6070 */
[----:B------:R-:W-:Y:S01]  /*ab90*/  IADD3.X R86, P1, PT, R86, R89, RZ, P1, !PT ;  /* 0x0000005956567210 */ /* 0x000fe20000f3e4ff */
[----:B------:R-:W-:Y:S01]  /*aba0*/  IMAD.WIDE.U32.X R82, R119, R73, R82, P6 ;  /* 0x0000004977527225 */ /* 0x000fe200030e0452 */
[----:B------:R-:W-:-:S02]  /*abb0*/  IADD3.X R90, PT, PT, RZ, RZ, RZ, P3, P2 ;  /* 0x000000ffff5a7210 */ /* 0x000fc40001fe44ff */
[----:B------:R-:W-:Y:S02]  /*abc0*/  SEL R117, RZ, 0x1, P4 ;  /* 0x00000001ff757807 */ /* 0x000fe40002000000 */
[----:B------:R-:W-:Y:S02]  /*abd0*/  IADD3.X R89, P1, P6, R82, RZ, RZ, P1, P0 ;  /* 0x000000ff52597210 */ /* 0x000fe40000e204ff */
[----:B------:R-:W-:Y:S02]  /*abe0*/  ISETP.GE.U32.AND.EX P5, PT, R118, R123, PT, P5 ;  /* 0x0000007b7600720c */ /* 0x000fe40003fa6150 */
[----:B------:R-:W-:Y:S02]  /*abf0*/  ISETP.GE.U32.AND P0, PT, R93, R92, PT ;  /* 0x0000005c5d00720c */ /* 0x000fe40003f06070 */
[----:B------:R-:W-:Y:S01]  /*ac00*/  IADD3.X R88, PT, PT, R83, RZ, RZ, P1, P6 ;  /* 0x000000ff53587210 */ /* 0x000fe20000fec4ff */
[----:B------:R-:W-:Y:S01]  /*ac10*/  IMAD.WIDE.U32 R82, R78, R74, RZ ;  /* 0x0000004a4e527225 */ /* 0x000fe200078e00ff */
[----:B------:R-:W-:-:S02]  /*ac20*/  IADD3 R150, P6, P4, R117, R150, R90 ;  /* 0x0000009675967210 */ /* 0x000fc40007cde05a */
[----:B------:R-:W-:Y:S01]  /*ac30*/  SEL R117, RZ, 0x1, P5 ;  /* 0x00000001ff757807 */ /* 0x000fe20002800000 */
[----:B------:R-:W-:Y:S01]  /*ac40*/  IMAD.WIDE.U32 R80, P5, R78, R75, R80 ;  /* 0x0000004b4e507225 */ /* 0x000fe200078a0050 */
[----:B------:R-:W-:Y:S02]  /*ac50*/  IADD3 R120, P3, P2, R153, R120, R124 ;  /* 0x0000007899787210 */ /* 0x000fe40007a7e07c */
[----:B------:R-:W-:Y:S02]  /*ac60*/  ISETP.GE.U32.AND.EX P0, PT, R91, R118, PT, P0 ;  /* 0x000000765b00720c */ /* 0x000fe40003f06100 */
[----:B------:R-:W-:Y:S02]  /*ac70*/  IADD3 R89, P1, PT, R89, R84, RZ ;  /* 0x0000005459597210 */ /* 0x000fe40007f3e0ff */
[----:B------:R-:W-:Y:S02]  /*ac80*/  IADD3.X R121, PT, PT, RZ, R122, RZ, P3, P2 ;  /* 0x0000007aff797210 */ /* 0x000fe40001fe44ff */
[----:B------:R-:W-:-:S02]  /*ac90*/  SEL R92, RZ, 0x1, P0 ;  /* 0x00000001ff5c7807 */ /* 0x000fc40000000000 */
[----:B------:R-:W-:Y:S02]  /*aca0*/  IADD3 R80, P3, PT, R83, R80, RZ ;  /* 0x0000005053507210 */ /* 0x000fe40007f7e0ff */
[----:B------:R-:W-:Y:S01]  /*acb0*/  IADD3 R90, P0, PT, R89, R82, RZ ;  /* 0x00000052595a7210 */ /* 0x000fe20007f1e0ff */
[----:B------:R-:W-:Y:S01]  /*acc0*/  IMAD.WIDE.U32 R82, R119, R76, RZ ;  /* 0x0000004c77527225 */ /* 0x000fe200078e00ff */
[----:B------:R-:W-:Y:S02]  /*acd0*/  IADD3.X R79, P1, PT, R88, R79, RZ, P1, !PT ;  /* 0x0000004f584f7210 */ /* 0x000fe40000f3e4ff */
[----:B------:R-:W-:Y:S01]  /*ace0*/  IADD3 R117, P2, PT, R117, R120, RZ ;  /* 0x0000007875757210 */ /* 0x000fe20007f5e0ff */
[----:B------:R-:W-:Y:S01]  /*acf0*/  IMAD.X R89, RZ, RZ, RZ, P5 ;  /* 0x000000ffff597224 */ /* 0x000fe200028e06ff */
[----:B------:R-:W-:Y:S01]  /*ad00*/  IADD3.X R93, P0, PT, R79, R80, RZ, P0, !PT ;  /* 0x000000504f5d7210 */ /* 0x000fe2000071e4ff */
[----:B------:R-:W-:Y:S01]  /*ad10*/  IMAD.MOV.U32 R88, RZ, RZ, R81 ;  /* 0x000000ffff587224 */ /* 0x000fe200078e0051 */
[----:B------:R-:W-:Y:S01]  /*ad20*/  IADD3 R92, P5, PT, R92, R117, RZ ;  /* 0x000000755c5c7210 */ /* 0x000fe20007fbe0ff */
[----:B------:R-:W-:Y:S01]  /*ad30*/  IMAD.X R84, RZ, RZ, R121, P2 ;  /* 0x000000ffff547224 */ /* 0x000fe200010e0679 */
[----:B------:R-:W-:Y:S01]  /*ad40*/  ISETP.GE.U32.AND P2, PT, R117, R120, PT ;  /* 0x000000787500720c */ /* 0x000fe20003f46070 */
[----:B------:R-:W-:-:S03]  /*ad50*/  IMAD.WIDE.U32.X R80, R119, R75, R88, P3 ;  /* 0x0000004b77507225 */ /* 0x000fc600018e0458 */
[----:B------:R-:W-:Y:S01]  /*ad60*/  ISETP.GE.U32.AND.EX P2, PT, R84, R121, PT, P2 ;  /* 0x000000795400720c */ /* 0x000fe20003f46120 */
[----:B------:R-:W-:Y:S01]  /*ad70*/  IMAD.WIDE.U32 R82, P3, R78, R77, R82 ;  /* 0x0000004d4e527225 */ /* 0x000fe20007860052 */
[----:B------:R-:W-:-:S03]  /*ad80*/  IADD3.X R80, P1, P0, R80, RZ, RZ, P0, P1 ;  /* 0x000000ff50507210 */ /* 0x000fc600000224ff */
[----:B------:R-:W-:Y:S01]  /*ad90*/  IMAD.X R91, RZ, RZ, R84, P5 ;  /* 0x000000ffff5b7224 */ /* 0x000fe200028e0654 */
[----:B------:R-:W-:Y:S01]  /*ada0*/  ISETP.GE.U32.AND P5, PT, R92, R117, PT ;  /* 0x000000755c00720c */ /* 0x000fe20003fa6070 */
[----:B------:R-:W-:Y:S01]  /*adb0*/  IMAD.X R79, RZ, RZ, RZ, P3 ;  /* 0x000000ffff4f7224 */ /* 0x000fe200018e06ff */
[----:B------:R-:W-:Y:S01]  /*adc0*/  IADD3 R85, P3, PT, R85, R92, RZ ;  /* 0x0000005c55557210 */ /* 0x000fe20007f7e0ff */
[----:B------:R-:W-:Y:S01]  /*add0*/  IMAD.WIDE.U32 R88, R78, R76, RZ ;  /* 0x0000004c4e587225 */ /* 0x000fe200078e00ff */
[----:B------:R-:W-:Y:S02]  /*ade0*/  ISETP.GE.U32.AND.EX P5, PT, R91, R84, PT, P5 ;  /* 0x000000545b00720c */ /* 0x000fe40003fa6150 */
[----:B------:R-:W-:Y:S01]  /*adf0*/  IADD3.X R84, PT, PT, R81, RZ, RZ, P1, P0 ;  /* 0x000000ff51547210 */ /* 0x000fe20000fe04ff */
[----:B------:R-:W-:Y:S01]  /*ae00*/  IMAD.MOV.U32 R78, RZ, RZ, R83 ;  /* 0x000000ffff4e7224 */ /* 0x000fe200078e0053 */
[----:B------:R-:W-:Y:S01]  /*ae10*/  IADD3 R81, P0, PT, R80, R85, RZ ;  /* 0x0000005550517210 */ /* 0x000fe20007f1e0ff */
        /* <DEDUP_REMOVED lines=50> */
.L_x_30:
        /* <DEDUP_REMOVED lines=21> */
.L_x_31:
[----:B------:R-:W-:Y:S01]  /*b290*/  IMAD.MOV.U32 R119, RZ, RZ, RZ ;  /* 0x000000ffff777224 */ /* 0x000fe200078e00ff */
[----:B------:R-:W-:Y:S01]  /*b2a0*/  LOP3.LUT R0, R0, 0xfffffffe, RZ, 0xc0, !PT ;  /* 0xfffffffe00007812 */ /* 0x000fe200078ec0ff */
[----:B------:R-:W-:-:S04]  /*b2b0*/  IMAD.WIDE.U32 R86, R90, R59, RZ ;  /* 0x0000003b5a567225 */ /* 0x000fc800078e00ff */
[----:B------:R-:W-:-:S04]  /*b2c0*/  IMAD.WIDE.U32 R82, R93, R59, RZ ;  /* 0x0000003b5d527225 */ /* 0x000fc800078e00ff */
[----:B------:R-:W-:-:S04]  /*b2d0*/  IMAD.WIDE.U32 R88, R90, R58, RZ ;  /* 0x0000003a5a587225 */ /* 0x000fc800078e00ff */
[----:B------:R-:W-:Y:S02]  /*b2e0*/  IMAD.IADD R81, R87, 0x1, R119 ;  /* 0x0000000157517824 */ /* 0x000fe400078e0277 */
[----:B------:R-:W-:Y:S02]  /*b2f0*/  IMAD.MOV.U32 R91, RZ, RZ, RZ ;  /* 0x000000ffff5b7224 */ /* 0x000fe400078e00ff */
[----:B------:R-:W-:Y:S01]  /*b300*/  IMAD.MOV.U32 R123, RZ, RZ, RZ ;  /* 0x000000ffff7b7224 */ /* 0x000fe200078e00ff */
[----:B------:R-:W-:Y:S01]  /*b310*/  IADD3 R88, P0, P2, R88, R81, R82 ;  /* 0x0000005158587210 */ /* 0x000fe20007a1e052 */
[----:B------:R-:W-:-:S03]  /*b320*/  IMAD.WIDE.U32 R84, R121, R59, RZ ;  /* 0x0000003b79547225 */ /* 0x000fc600078e00ff */
[----:B------:R-:W-:Y:S01]  /*b330*/  IADD3.X R159, PT, PT, RZ, RZ, RZ, P0, P2 ;  /* 0x000000ffff9f7210 */ /* 0x000fe200007e44ff */
[----:B------:R-:W-:-:S04]  /*b340*/  IMAD.WIDE.U32 R78, R152, R60, RZ ;  /* 0x0000003c984e7225 */ /* 0x000fc800078e00ff */
[----:B------:R-:W-:Y:S01]  /*b350*/  IMAD.IADD R80, R83, 0x1, R91 ;  /* 0x0000000153507824 */ /* 0x000fe200078e025b */
[----:B------:R-:W-:Y:S01]  /*b360*/  IADD3 R153, P1, PT, R86, R78, RZ ;  /* 0x0000004e56997210 */ /* 0x000fe20007f3e0ff */
[----:B------:R-:W-:-:S03]  /*b370*/  IMAD.WIDE.U32 R120, R121, R58, RZ ;  /* 0x0000003a79787225 */ /* 0x000fc600078e00ff */
[----:B------:R-:W-:Y:S01]  /*b380*/  ISETP.GE.U32.AND P0, PT, R153, R86, PT ;  /* 0x000000569900720c */ /* 0x000fe20003f06070 */
[----:B------:R-:W-:-:S04]  /*b390*/  IMAD.WIDE.U32 R82, R154, R59, RZ ;  /* 0x0000003b9a527225 */ /* 0x000fc800078e00ff */
[----:B------:R-:W-:Y:S02]  /*b3a0*/  IMAD.IADD R87, R85, 0x1, R123 ;  /* 0x0000000155577824 */ /* 0x000fe400078e027b */
[----:B------:R-:W-:Y:S02]  /*b3b0*/  IMAD.MOV.U32 R81, RZ, RZ, RZ ;  /* 0x000000ffff517224 */ /* 0x000fe400078e00ff */
[----:B------:R-:W-:Y:S01]  /*b3c0*/  IMAD.IADD R89, R119, 0x1, R89 ;  /* 0x0000000177597824 */ /* 0x000fe200078e0259 */
[----:B------:R-:W-:Y:S01]  /*b3d0*/  IADD3 R118, P3, P2, R120, R87, R82 ;  /* 0x0000005778767210 */ /* 0x000fe20007a7e052 */
[----:B------:R-:W-:-:S04]  /*b3e0*/  IMAD.WIDE.U32 R80, R58, R93, R80 ;  /* 0x0000005d3a507225 */ /* 0x000fc800078e0050 */
[----:B------:R-:W-:Y:S01]  /*b3f0*/  IMAD.WIDE.U32 R86, R117, R59, RZ ;  /* 0x0000003b75567225 */ /* 0x000fe200078e00ff */
[----:B------:R-:W-:-:S03]  /*b400*/  IADD3 R159, P4, P5, R159, R80, R89 ;  /* 0x000000509f9f7210 */ /* 0x000fc60007d9e059 */
[----:B------:R-:W-:Y:S02]  /*b410*/  IMAD.IADD R85, R123, 0x1, R121 ;  /* 0x000000017b557824 */ /* 0x000fe400078e0279 */
[----:B------:R-:W-:Y:S02]  /*b420*/  IMAD.IADD R150, R91, 0x1, R81 ;  /* 0x000000015b967824 */ /* 0x000fe400078e0251 */
[----:B------:R-:W-:-:S03]  /*b430*/  IMAD.WIDE.U32 R120, R92, R59, RZ ;  /* 0x0000003b5c787225 */ /* 0x000fc600078e00ff */
[----:B------:R-:W-:Y:S01]  /*b440*/  IADD3.X R150, PT, PT, RZ, R150, RZ, P4, P5 ;  /* 0x00000096ff967210 */ /* 0x000fe200027ea4ff */
[----:B------:R-:W-:-:S04]  /*b450*/  IMAD.WIDE.U32 R80, R117, R58, RZ ;  /* 0x0000003a75507225 */ /* 0x000fc800078e00ff */
[----:B------:R-:W-:Y:S02]  /*b460*/  IMAD.IADD R87, R87, 0x1, R123 ;  /* 0x0000000157577824 */ /* 0x000fe400078e027b */
[----:B------:R-:W-:Y:S02]  /*b470*/  IMAD.MOV.U32 R157, RZ, RZ, RZ ;  /* 0x000000ffff9d7224 */ /* 0x000fe400078e00ff */
[----:B------:R-:W-:Y:S01]  /*b480*/  IMAD.WIDE.U32 R160, R149, R60, RZ ;  /* 0x0000003c95a07225 */ /* 0x000fe200078e00ff */
[----:B------:R-:W-:-:S03]  /*b490*/  IADD3 R87, P4, P5, R80, R87, R120 ;  /* 0x0000005750577210 */ /* 0x000fc60007d9e078 */
[----:B------:R-:W-:Y:S01]  /*b4a0*/  IMAD.IADD R155, R157, 0x1, R79 ;  /* 0x000000019d9b7824 */ /* 0x000fe200078e024f */
[----:B------:R-:W-:Y:S01]  /*b4b0*/  IADD3.X R122, PT, PT, RZ, RZ, RZ, P4, P5 ;  /* 0x000000ffff7a7210 */ /* 0x000fe200027ea4ff */
[----:B------:R-:W-:-:S04]  /*b4c0*/  IMAD.WIDE.U32 R78, R152, R61, RZ ;  /* 0x0000003d984e7225 */ /* 0x000fc800078e00ff */
[----:B------:R-:W-:Y:S01]  /*b4d0*/  IMAD.MOV.U32 R120, RZ, RZ, RZ ;  /* 0x000000ffff787224 */ /* 0x000fe200078e00ff */
[----:B------:R-:W-:Y:S01]  /*b4e0*/  IADD3 R155, P5, P4, R78, R155, R160 ;  /* 0x0000009b4e9b7210 */ /* 0x000fe20007cbe0a0 */
[----:B------:R-:W-:Y:S02]  /*b4f0*/  IMAD.IADD R89, R123, 0x1, R81 ;  /* 0x000000017b597824 */ /* 0x000fe400078e0251 */
[----:B------:R-:W-:Y:S01]  /*b500*/  IMAD.IADD R80, R121, 0x1, R120 ;  /* 0x0000000179507824 */ /* 0x000fe200078e0278 */
[----:B------:R-:W-:Y:S01]  /*b510*/  P2R R124, PR, RZ, 0x10 ;  /* 0x00000010ff7c7803 */ /* 0x000fe20000000000 */
[----:B------:R-:W-:Y:S02]  /*b520*/  IMAD.MOV.U32 R81, RZ, RZ, RZ ;  /* 0x000000ffff517224 */ /* 0x000fe400078e00ff */
[----:B------:R-:W-:Y:S02]  /*b530*/  IMAD.MOV.U32 R121, RZ, RZ, RZ ;  /* 0x000000ffff797224 */ /* 0x000fe400078e00ff */
[----:B------:R-:W-:-:S04]  /*b540*/  IMAD.WIDE.U32 R80, R58, R92, R80 ;  /* 0x0000005c3a507225 */ /* 0x000fc800078e0050 */
[----:B------:R-:W-:Y:S01]  /*b550*/  @P5 LOP3.LUT R0, R0, 0x1, RZ, 0xfc, !PT ;  /* 0x0000000100005812 */ /* 0x000fe200078efcff */
[----:B------:R-:W-:Y:S01]  /*b560*/  IMAD.X R155, R155, 0x1, R88, P1 ;  /* 0x000000019b9b7824 */ /* 0x000fe200008e0658 */
[----:B------:R-:W-:Y:S01]  /*b570*/  IADD3 R122, P1, P5, R122, R80, R89 ;  /* 0x000000507a7a7210 */ /* 0x000fe20007d3e059 */
[----:B------:R-:W-:Y:S01]  /*b580*/  IMAD.IADD R80, R157, 0x1, R79 ;  /* 0x000000019d507824 */ /* 0x000fe200078e024f */
[----:B------:R-:W-:Y:S01]  /*b590*/  LOP3.LUT R0, R0, 0xfffffffb, RZ, 0xc0, !PT ;  /* 0xfffffffb00007812 */ /* 0x000fe200078ec0ff */
[----:B------:R-:W-:Y:S01]  /*b5a0*/  IMAD.IADD R78, R121, 0x1, R161 ;  /* 0x00000001794e7824 */ /* 0x000fe200078e02a1 */
[----:B------:R-:W-:Y:S01]  /*b5b0*/  ISETP.GE.U32.AND.EX P0, PT, R155, R88, PT, P0 ;  /* 0x000000589b00720c */ /* 0x000fe20003f06100 */
[----:B------:R-:W-:Y:S02]  /*b5c0*/  IMAD.MOV.U32 R79, RZ, RZ, RZ ;  /* 0x000000ffff4f7224 */ /* 0x000fe400078e00ff */
[----:B------:R-:W-:Y:S01]  /*b5d0*/  IMAD.IADD R151, R120, 0x1, R81 ;  /* 0x0000000178977824 */ /* 0x000fe200078e0251 */
[----:B------:R-:W-:Y:S01]  /*b5e0*/  SEL R158, RZ, 0x1, P0 ;  /* 0x00000001ff9e7807 */ /* 0x000fe20000000000 */
[----:B------:R-:W-:-:S03]  /*b5f0*/  IMAD.WIDE.U32 R78, R61, R149, R78 ;  /* 0x000000953d4e7225 */ /* 0x000fc600078e004e */
[----:B------:R-:W-:Y:S01]  /*b600*/  IADD3.X R151, PT, PT, RZ, R151, RZ, P1, P5 ;  /* 0x00000097ff977210 */ /* 0x000fe20000fea4ff */
[----:B------:R-:W-:Y:S01]  /*b610*/  IMAD.IADD R79, R121, 0x1, R79 ;  /* 0x00000001794f7824 */ /* 0x000fe200078e024f */
[----:B------:R-:W-:Y:S01]  /*b620*/  IADD3 R159, P1, P5, R159, R78, R80 ;  /* 0x0000004e9f9f7210 */ /* 0x000fe20007d3e050 */
[----:B------:R-:W-:-:S03]  /*b630*/  IMAD.WIDE.U32 R80, R90, R60, RZ ;  /* 0x0000003c5a507225 */ /* 0x000fc600078e00ff */
[----:B------:R-:W-:Y:S01]  /*b640*/  IADD3.X R150, PT, PT, R150, R79, RZ, P1, P5 ;  /* 0x0000004f96967210 */ /* 0x000fe20000fea4ff */
[----:B------:R-:W-:Y:S02]  /*b650*/  IMAD.IADD R81, R119, 0x1, R81 ;  /* 0x0000000177517824 */ /* 0x000fe400078e0251 */
[----:B------:R-:W-:-:S04]  /*b660*/  IMAD.WIDE.U32 R88, R93, R60, RZ ;  /* 0x0000003c5d587225 */ /* 0x000fc800078e00ff */
[----:B------:R-:W-:-:S04]  /*b670*/  IMAD.WIDE.U32 R78, R90, R61, RZ ;  /* 0x0000003d5a4e7225 */ /* 0x000fc800078e00ff */
[----:B------:R-:W-:Y:S01]  /*b680*/  IMAD.MOV.U32 R161, RZ, RZ, RZ ;  /* 0x000000ffffa17224 */ /* 0x000fe200078e00ff */
[----:B------:R-:W-:Y:S01]  /*b690*/  IADD3 R81, P5, P1, R78, R81, R88 ;  /* 0x000000514e517210 */ /* 0x000fe200079be058 */
[----:B------:R-:W-:Y:S01]  /*b6a0*/  IMAD.IADD R78, R91, 0x1, R89 ;  /* 0x000000015b4e7824 */ /* 0x000fe200078e0259 */
[----:B------:R-:W-:Y:S01]  /*b6b0*/  IADD3.X R89, PT, PT, RZ, RZ, RZ, P3, P2 ;  /* 0x000000ffff597210 */ /* 0x000fe20001fe44ff */
[----:B------:R-:W-:Y:S01]  /*b6c0*/  IMAD.IADD R82, R83, 0x1, R161 ;  /* 0x0000000153527824 */ /* 0x000fe200078e02a1 */
[----:B------:R-:W-:Y:S01]  /*b6d0*/  IADD3 R163, P3, PT, R158, R86, RZ ;  /* 0x000000569ea37210 */ /* 0x000fe20007f7e0ff */
[----:B------:R-:W-:Y:S02]  /*b6e0*/  IMAD.MOV.U32 R83, RZ, RZ, RZ ;  /* 0x000000ffff537224 */ /* 0x000fe400078e00ff */
[----:B------:R-:W-:Y:S01]  /*b6f0*/  IMAD.IADD R165, R119, 0x1, R79 ;  /* 0x0000000177a57824 */ /* 0x000fe200078e024f */
[----:B------:R-:W-:Y:S01]  /*b700*/  ISETP.GT.U32.AND P0, PT, R86, R163, PT ;  /* 0x000000a35600720c */ /* 0x000fe20003f04070 */
[----:B------:R-:W-:Y:S01]  /*b710*/  IMAD.X R88, RZ, RZ, R87, P3 ;  /* 0x000000ffff587224 */ /* 0x000fe200018e0657 */
[----:B------:R-:W-:Y:S01]  /*b720*/  IADD3 R80, P2, PT, R163, R80, RZ ;  /* 0x00000050a3507210 */ /* 0x000fe20007f5e0ff */
[----:B------:R-:W-:-:S02]  /*b730*/  IMAD.MOV.U32 R79, RZ, RZ, RZ ;  /* 0x000000ffff4f7224 */ /* 0x000fc400078e00ff */
[----:B------:R-:W-:Y:S01]  /*b740*/  IMAD.WIDE.U32 R82, R58, R154, R82 ;  /* 0x0000009a3a527225 */ /* 0x000fe200078e0052 */
[----:B------:R-:W-:-:S03]  /*b750*/  ISETP.GT.U32.AND.EX P0, PT, R87, R88, PT, P0 ;  /* 0x000000585700720c */ /* 0x000fc60003f04100 */
[----:B------:R-:W-:Y:S01]  /*b760*/  IMAD.WIDE.U32 R78, R61, R93, R78 ;  /* 0x0000005d3d4e7225 */ /* 0x000fe200078e004e */
[----:B------:R-:W-:-:S03]  /*b770*/  SEL R163, R86, R163, P0 ;  /* 0x000000a356a37207 */ /* 0x000fc60000000000 */
[----:B------:R-:W-:Y:S01]  /*b780*/  IMAD.X R81, R88, 0x1, R81, P2 ;  /* 0x0000000158517824 */ /* 0x000fe200010e0651 */
[----:B------:R-:W-:Y:S01]  /*b790*/  IADD3 R85, P2, P3, R89, R82, R85 ;  /* 0x0000005259557210 */ /* 0x000fe20007b5e055 */
[----:B------:R-:W-:Y:S01]  /*b7a0*/  IMAD.IADD R82, R91, 0x1, R79 ;  /* 0x000000015b527824 */ /* 0x000fe200078e024f */
[----:B------:R-:W-:Y:S02]  /*b7b0*/  IADD3.X R89, PT, PT, RZ, RZ, RZ, P5, P1 ;  /* 0x000000ffff597210 */ /* 0x000fe40002fe24ff */
[----:B------:R-:W-:Y:S02]  /*b7c0*/  IADD3 R122, P1, P5, R122, R78, R165 ;  /* 0x0000004e7a7a7210 */ /* 0x000fe40007d3e0a5 */
[----:B------:R-:W-:Y:S01]  /*b7d0*/  SEL R78, R87, R88, P0 ;  /* 0x00000058574e7207 */ /* 0x000fe20000000000 */
[----:B------:R-:W-:Y:S01]  /*b7e0*/  IMAD.IADD R88, R161, 0x1, R83 ;  /* 0x00000001a1587824 */ /* 0x000fe200078e0253 */
[----:B------:R-:W-:Y:S01]  /*b7f0*/  ISETP.GT.U32.AND P0, PT, R163, R80, PT ;  /* 0x00000050a300720c */ /* 0x000fe20003f04070 */
[----:B------:R-:W-:Y:S01]  /*b800*/  IMAD.WIDE.U32 R86, R92, R60, RZ ;  /* 0x0000003c5c567225 */ /* 0x000fe200078e00ff */
[----:B------:R-:W-:-:S02]  /*b810*/  IADD3.X R151, PT, PT, R151, R82, RZ, P1, P5 ;  /* 0x0000005297977210 */ /* 0x000fc40000fea4ff */
[----:B------:R-:W-:Y:S01]  /*b820*/  ISETP.GT.U32.AND.EX P5, PT, R78, R81, PT, P0 ;  /* 0x000000514e00720c */ /* 0x000fe20003fa4100 */
[----:B------:R-:W-:Y:S01]  /*b830*/  IMAD.WIDE.U32 R78, R117, R60, RZ ;  /* 0x0000003c754e7225 */ /* 0x000fe200078e00ff */
[----:B------:R-:W-:-:S03]  /*b840*/  IADD3.X R88, PT, PT, RZ, R88, RZ, P2, P3 ;  /* 0x00000058ff587210 */ /* 0x000fc600017e64ff */
[----:B------:R-:W-:-:S04]  /*b850*/  IMAD.WIDE.U32 R82, R117, R61, RZ ;  /* 0x0000003d75527225 */ /* 0x000fc800078e00ff */
[C---:B------:R-:W-:Y:S02]  /*b860*/  IMAD.IADD R79, R123.reuse, 0x1, R79 ;  /* 0x000000017b4f7824 */ /* 0x040fe400078e024f */
[----:B------:R-:W-:-:S03]  /*b870*/  IMAD.IADD R123, R123, 0x1, R83 ;  /* 0x000000017b7b7824 */ /* 0x000fc600078e0253 */
[----:B------:R-:W-:Y:S01]  /*b880*/  IADD3 R82, P0, P1, R82, R79, R86 ;  /* 0x0000004f52527210 */ /* 0x000fe2000791e056 */
[----:B------:R-:W-:Y:S01]  /*b890*/  IMAD.IADD R86, R120, 0x1, R87 ;  /* 0x0000000178567824 */ /* 0x000fe200078e0257 */
[----:B------:R-:W-:Y:S01]  /*b8a0*/  SEL R79, RZ, 0x1, !P5 ;  /* 0x00000001ff4f7807 */ /* 0x000fe20006800000 */
[----:B------:R-:W-:-:S03]  /*b8b0*/  IMAD.MOV.U32 R87, RZ, RZ, RZ ;  /* 0x000000ffff577224 */ /* 0x000fc600078e00ff */
[----:B------:R-:W-:Y:S01]  /*b8c0*/  IADD3 R89, P2, P5, R79, R122, R89 ;  /* 0x0000007a4f597210 */ /* 0x000fe20007d5e059 */
[----:B------:R-:W-:Y:S01]  /*b8d0*/  IMAD.WIDE.U32 R86, R61, R92, R86 ;  /* 0x0000005c3d567225 */ /* 0x000fe200078e0056 */
[----:B------:R-:W-:Y:S02]  /*b8e0*/  IADD3 R79, P3, PT, R79, R84, RZ ;  /* 0x000000544f4f7210 */ /* 0x000fe40007f7e0ff */
[----:B------:R-:W-:Y:S01]  /*b8f0*/  IADD3.X R122, PT, PT, RZ, R151, RZ, P2, P5 ;  /* 0x00000097ff7a7210 */ /* 0x000fe200017ea4ff */
[----:B------:R-:W-:Y:S01]  /*b900*/  IMAD.IADD R87, R120, 0x1, R87 ;  /* 0x0000000178577824 */ /* 0x000fe200078e0257 */
[----:B------:R-:W-:Y:S01]  /*b910*/  IADD3 R161, P2, PT, R79, R78, RZ ;  /* 0x0000004e4fa17210 */ /* 0x000fe20007f5e0ff */
[----:B------:R-:W-:Y:S01]  /*b920*/  IMAD.X R117, RZ, RZ, R118, P3 ;  /* 0x000000ffff757224 */ /* 0x000fe200018e0676 */
[----:B------:R-:W-:-:S03]  /*b930*/  IADD3 R92, P3, P5, R85, R86, R123 ;  /* 0x00000056555c7210 */ /* 0x000fc60007d7e07b */
[----:B------:R-:W-:Y:S01]  /*b940*/  IMAD.X R86, R117, 0x1, R82, P2 ;  /* 0x0000000175567824 */ /* 0x000fe200010e0652 */
[----:B------:R-:W-:Y:S01]  /*b950*/  ISETP.GT.U32.AND P2, PT, R84, R79, PT ;  /* 0x0000004f5400720c */ /* 0x000fe20003f44070 */
[----:B------:R-:W-:-:S03]  /*b960*/  IMAD.WIDE.U32 R82, R152, R63, RZ ;  /* 0x0000003f98527225 */ /* 0x000fc600078e00ff */
[----:B------:R-:W-:Y:S01]  /*b970*/  ISETP.GT.U32.AND.EX P2, PT, R118, R117, PT, P2 ;  /* 0x000000757600720c */ /* 0x000fe20003f44120 */
[----:B------:R-:W-:Y:S01]  /*b980*/  IMAD.IADD R123, R157, 0x1, R83 ;  /* 0x000000019d7b7824 */ /* 0x000fe200078e0253 */
[----:B------:R-:W-:Y:S02]  /*b990*/  IADD3.X R83, PT, PT, RZ, RZ, RZ, P0, P1 ;  /* 0x000000ffff537210 */ /* 0x000fe400007e24ff */
[----:B------:R-:W-:Y:S01]  /*b9a0*/  SEL R120, R84, R79, P2 ;  /* 0x0000004f54787207 */ /* 0x000fe20001000000 */
[----:B------:R-:W-:-:S04]  /*b9b0*/  IMAD.WIDE.U32 R84, R149, R63, RZ ;  /* 0x0000003f95547225 */ /* 0x000fc800078e00ff */
[----:B------:R-:W-:-:S03]  /*b9c0*/  IMAD.WIDE.U32 R78, R152, R62, RZ ;  /* 0x0000003e984e7225 */ /* 0x000fc600078e00ff */
[----:B------:R-:W-:Y:S01]  /*b9d0*/  IADD3 R154, P1, P0, R78, R123, R84 ;  /* 0x0000007b4e9a7210 */ /* 0x000fe2000783e054 */
[----:B------:R-:W-:Y:S01]  /*b9e0*/  IMAD.IADD R78, R121, 0x1, R85 ;  /* 0x00000001794e7824 */ /* 0x000fe200078e0255 */
[----:B------:R-:W-:Y:S01]  /*b9f0*/  SEL R85, R118, R117, P2 ;  /* 0x0000007576557207 */ /* 0x000fe20001000000 */
[----:B------:R-:W-:Y:S01]  /*ba00*/  IMAD.IADD R117, R157, 0x1, R79 ;  /* 0x000000019d757824 */ /* 0x000fe200078e024f */
[----:B------:R-:W-:Y:S01]  /*ba10*/  ISETP.GT.U32.AND P2, PT, R120, R161, PT ;  /* 0x000000a17800720c */ /* 0x000fe20003f44070 */
[----:B------:R-:W-:Y:S01]  /*ba20*/  IMAD.MOV.U32 R79, RZ, RZ, RZ ;  /* 0x000000ffff4f7224 */ /* 0x000fe200078e00ff */
[----:B------:R-:W-:Y:S02]  /*ba30*/  IADD3.X R84, PT, PT, R88, R87, RZ, P3, P5 ;  /* 0x0000005758547210 */ /* 0x000fe40001fea4ff */
[----:B------:R-:W-:Y:S01]  /*ba40*/  IADD3 R123, P3, PT, R80, R82, RZ ;  /* 0x00000052507b7210 */ /* 0x000fe20007f7e0ff */
[----:B------:R-:W-:Y:S01]  /*ba50*/  IMAD.WIDE.U32 R78, R62, R149, R78 ;  /* 0x000000953e4e7225 */ /* 0x000fe200078e004e */
[----:B------:R-:W-:-:S02]  /*ba60*/  ISETP.GT.U32.AND.EX P5, PT, R85, R86, PT, P2 ;  /* 0x000000565500720c */ /* 0x000fc40003fa4120 */
[----:B------:R-:W-:Y:S01]  /*ba70*/  ISETP.GE.U32.AND P2, PT, R123, R80, PT ;  /* 0x000000507b00720c */ /* 0x000fe20003f46070 */
[----:B------:R-:W-:Y:S01]  /*ba80*/  IMAD.X R154, R154, 0x1, R81, P3 ;  /* 0x000000019a9a7824 */ /* 0x000fe200018e0651 */
[----:B------:R-:W-:Y:S01]  /*ba90*/  SEL R85, RZ, 0x1, !P5 ;  /* 0x00000001ff557807 */ /* 0x000fe20006800000 */
[----:B------:R-:W-:Y:S01]  /*baa0*/  IMAD.IADD R79, R121, 0x1, R79 ;  /* 0x00000001794f7824 */ /* 0x000fe200078e024f */
[----:B------:R-:W-:Y:S02]  /*bab0*/  IADD3 R117, P3, P5, R89, R78, R117 ;  /* 0x0000004e59757210 */ /* 0x000fe40007d7e075 */
[----:B------:R-:W-:Y:S01]  /*bac0*/  ISETP.GE.U32.AND.EX P2, PT, R154, R81, PT, P2 ;  /* 0x000000519a00720c */ /* 0x000fe20003f46120 */
[----:B------:R-:W-:Y:S01]  /*bad0*/  IMAD.WIDE.U32 R80, R93, R63, RZ ;  /* 0x0000003f5d507225 */ /* 0x000fe200078e00ff */
[----:B------:R-:W-:Y:S02]  /*bae0*/  IADD3.X R122, PT, PT, R122, R79, RZ, P3, P5 ;  /* 0x0000004f7a7a7210 */ /* 0x000fe40001fea4ff */
[----:B------:R-:W-:Y:S01]  /*baf0*/  IADD3 R85, P3, P5, R85, R92, R83 ;  /* 0x0000005c55557210 */ /* 0x000fe20007d7e053 */
[----:B------:R-:W-:Y:S01]  /*bb00*/  IMAD.WIDE.U32 R82, R90, R63, RZ ;  /* 0x0000003f5a527225 */ /* 0x000fe200078e00ff */
[----:B------:R-:W-:-:S02]  /*bb10*/  SEL R156, RZ, 0x1, P2 ;  /* 0x00000001ff9c7807 */ /* 0x000fc40001000000 */
[----:B------:R-:W-:Y:S01]  /*bb20*/  IADD3.X R84, PT, PT, RZ, R84, RZ, P3, P5 ;  /* 0x00000054ff547210 */ /* 0x000fe20001fea4ff */
[----:B------:R-:W-:Y:S01]  /*bb30*/  IMAD.WIDE.U32 R78, R90, R62, RZ ;  /* 0x0000003e5a4e7225 */ /* 0x000fe200078e00ff */
[----:B------:R-:W-:-:S03]  /*bb40*/  IADD3 R88, P3, PT, R156, R161, RZ ;  /* 0x000000a19c587210 */ /* 0x000fc60007f7e0ff */
[C---:B------:R-:W-:Y:S01]  /*bb50*/  IMAD.IADD R87, R119.reuse, 0x1, R83 ;  /* 0x0000000177577824 */ /* 0x040fe200078e0253 */
[----:B------:R-:W-:Y:S01]  /*bb60*/  IADD3 R151, P2, PT, R88, R82, RZ ;  /* 0x0000005258977210 */ /* 0x000fe20007f5e0ff */
[----:B------:R-:W-:Y:S02]  /*bb70*/  IMAD.X R83, RZ, RZ, R86, P3 ;  /* 0x000000ffff537224 */ /* 0x000fe400018e0656 */
[----:B------:R-:W-:Y:S01]  /*bb80*/  IMAD.IADD R79, R119, 0x1, R79 ;  /* 0x00000001774f7824 */ /* 0x000fe200078e024f */
[----:B------:R-:W-:Y:S01]  /*bb90*/  IADD3 R120, P5, P3, R78, R87, R80 ;  /* 0x000000574e787210 */ /* 0x000fe20007bbe050 */
[----:B------:R-:W-:Y:S02]  /*bba0*/  IMAD.IADD R80, R91, 0x1, R81 ;  /* 0x000000015b507824 */ /* 0x000fe400078e0251 */
[----:B------:R-:W-:Y:S02]  /*bbb0*/  IMAD.MOV.U32 R81, RZ, RZ, RZ ;  /* 0x000000ffff517224 */ /* 0x000fe400078e00ff */
[----:B------:R-:W-:Y:S01]  /*bbc0*/  IMAD.X R120, R83, 0x1, R120, P2 ;  /* 0x0000000153787824 */ /* 0x000fe200010e0678 */
[----:B------:R-:W-:Y:S01]  /*bbd0*/  ISETP.GT.U32.AND P2, PT, R161, R88, PT ;  /* 0x00000058a100720c */ /* 0x000fe20003f44070 */
[----:B------:R-:W-:-:S03]  /*bbe0*/  IMAD.WIDE.U32 R80, R62, R93, R80 ;  /* 0x0000005d3e507225 */ /* 0x000fc600078e0050 */
[----:B------:R-:W-:Y:S01]  /*bbf0*/  ISETP.GT.U32.AND.EX P2, PT, R86, R83, PT, P2 ;  /* 0x000000535600720c */ /* 0x000fe20003f44120 */
[----:B------:R-:W-:Y:S02]  /*bc00*/  IMAD.IADD R91, R91, 0x1, R81 ;  /* 0x000000015b5b7824 */ /* 0x000fe400078e0251 */
[----:B------:R-:W-:Y:S01]  /*bc10*/  IMAD.WIDE.U32 R118, R152, R59, RZ ;  /* 0x0000003b98767225 */ /* 0x000fe200078e00ff */
[----:B------:R-:W-:Y:S02]  /*bc20*/  SEL R78, R161, R88, P2 ;  /* 0x00000058a14e7207 */ /* 0x000fe40001000000 */
[----:B------:R-:W-:Y:S01]  /*bc30*/  SEL R83, R86, R83, P2 ;  /* 0x0000005356537207 */ /* 0x000fe20001000000 */
[----:B------:R-:W-:Y:S01]  /*bc40*/  IMAD.WIDE.U32 R88, R149, R65, RZ ;  /* 0x0000004195587225 */ /* 0x000fe200078e00ff */
[----:B------:R-:W-:-:S03]  /*bc50*/  ISETP.GT.U32.AND P2, PT, R78, R151, PT ;  /* 0x000000974e00720c */ /* 0x000fc60003f44070 */
[----:B------:R-:W-:Y:S01]  /*bc60*/  IMAD.IADD R78, R121, 0x1, R89 ;  /* 0x00000001794e7824 */ /* 0x000fe200078e0259 */
[----:B------:R-:W-:Y:S01]  /*bc70*/  ISETP.GT.U32.AND.EX P2, PT, R83, R120, PT, P2 ;  /* 0x000000785300720c */ /* 0x000fe20003f44120 */
[----:B------:R-:W-:Y:S01]  /*bc80*/  IMAD.WIDE.U32 R86, R152, R64, RZ ;  /* 0x0000004098567225 */ /* 0x000fe200078e00ff */
[----:B------:R-:W-:Y:S02]  /*bc90*/  IADD3.X R83, PT, PT, RZ, RZ, RZ, P5, P3 ;  /* 0x000000ffff537210 */ /* 0x000fe40002fe64ff */
[----:B------:R-:W-:Y:S01]  /*bca0*/  IADD3 R80, P3, P5, R85, R80, R79 ;  /* 0x0000005055507210 */ /* 0x000fe20007d7e04f */
[----:B------:R-:W-:Y:S01]  /*bcb0*/  IMAD.MOV.U32 R79, RZ, RZ, RZ ;  /* 0x000000ffff4f7224 */ /* 0x000fe200078e00ff */
[----:B------:R-:W-:Y:S01]  /*bcc0*/  SEL R81, RZ, 0x1, !P2 ;  /* 0x00000001ff517807 */ /* 0x000fe20005000000 */
[----:B------:R-:W-:Y:S01]  /*bcd0*/  IMAD.IADD R89, R157, 0x1, R87 ;  /* 0x000000019d597824 */ /* 0x000fe200078e0257 */
[----:B------:R-:W-:Y:S01]  /*bce0*/  IADD3.X R82, PT, PT, R84, R91, RZ, P3, P5 ;  /* 0x0000005b54527210 */ /* 0x000fe20001fea4ff */
[----:B------:R-:W-:Y:S01]  /*bcf0*/  IMAD.WIDE.U32 R78, R64, R149, R78 ;  /* 0x00000095404e7225 */ /* 0x000fe200078e004e */
[----:B------:R-:W-:-:S03]  /*bd00*/  IADD3 R80, P2, P3, R81, R80, R83 ;  /* 0x0000005051507210 */ /* 0x000fc60007b5e053 */
[----:B------:R-:W-:Y:S01]  /*bd10*/  IMAD.IADD R87, R121, 0x1, R79 ;  /* 0x0000000179577824 */ /* 0x000fe200078e024f */
[----:B------:R-:W-:Y:S01]  /*bd20*/  IADD3.X R82, PT, PT, RZ, R82, RZ, P2, P3 ;  /* 0x00000052ff527210 */ /* 0x000fe200017e64ff */
[----:B------:R-:W-:Y:S01]  /*bd30*/  IMAD.WIDE.U32 R92, R149, R59, RZ ;  /* 0x0000003b955c7225 */ /* 0x000fe200078e00ff */
[----:B------:R-:W-:-:S03]  /*bd40*/  IADD3 R89, P2, P3, R80, R78, R89 ;  /* 0x0000004e50597210 */ /* 0x000fc60007b5e059 */
[----:B------:R-:W-:Y:S01]  /*bd50*/  IMAD.WIDE.U32 R90, R152, R58, RZ ;  /* 0x0000003a985a7225 */ /* 0x000fe200078e00ff */
[----:B------:R-:W-:-:S03]  /*bd60*/  IADD3.X R87, PT, PT, R82, R87, RZ, P2, P3 ;  /* 0x0000005752577210 */ /* 0x000fc600017e64ff */
        /* <DEDUP_REMOVED lines=23> */
[----:B------:R-:W-:Y:S02]  /*bee0*/  IMAD.MOV.U32 R78, RZ, RZ, R83 ;  /* 0x000000ffff4e7224 */ /* 0x000fe400078e0053 */
[----:B------:R-:W-:-:S04]  /*bef0*/  IMAD.WIDE.U32 R82, R85, R74, RZ ;  /* 0x0000004a55527225 */ /* 0x000fc800078e00ff */
        /* <DEDUP_REMOVED lines=22> */
[----:B------:R-:W-:Y:S01]  /*c060*/  IMAD.X R81, RZ, RZ, RZ, P2 ;  /* 0x000000ffff517224 */ /* 0x000fe200010e06ff */
[----:B------:R-:W-:Y:S01]  /*c070*/  IADD3 R78, P2, PT, R83, R78, RZ ;  /* 0x0000004e534e7210 */ /* 0x000fe20007f5e0ff */
[----:B------:R-:W-:-:S04]  /*c080*/  IMAD.MOV.U32 R80, RZ, RZ, R79 ;  /* 0x000000ffff507224 */ /* 0x000fc800078e004f */
[----:B------:R-:W-:-:S04]  /*c090*/  IMAD.WIDE.U32.X R80, R85, R77, R80, P2 ;  /* 0x0000004d55507225 */ /* 0x000fc800010e0450 */
[----:B------:R-:W-:-:S04]  /*c0a0*/  IMAD.WIDE.U32 R84, R152, R65, RZ ;  /* 0x0000004198547225 */ /* 0x000fc800078e00ff */
[----:B------:R-:W-:Y:S01]  /*c0b0*/  IMAD.IADD R79, R157, 0x1, R85 ;  /* 0x000000019d4f7824 */ /* 0x000fe200078e0255 */
[----:B------:R-:W-:Y:S01]  /*c0c0*/  IADD3 R152, P5, PT, R151, R84, RZ ;  /* 0x0000005497987210 */ /* 0x000fe20007fbe0ff */
[----:B------:R-:W-:-:S03]  /*c0d0*/  IMAD.WIDE.U32 R84, R90, R68, RZ ;  /* 0x000000445a547225 */ /* 0x000fc600078e00ff */
[----:B------:R-:W-:-:S05]  /*c0e0*/  IADD3 R79, P3, P2, R86, R79, R88 ;  /* 0x0000004f564f7210 */ /* 0x000fca0007a7e058 */
[----:B------:R-:W-:Y:S01]  /*c0f0*/  IMAD.X R86, R79, 0x1, R120, P5 ;  /* 0x000000014f567824 */ /* 0x000fe200028e0678 */
[----:B------:R-:W-:-:S04]  /*c100*/  IADD3 R153, P5, PT, R153, R152, RZ ;  /* 0x0000009899997210 */ /* 0x000fc80007fbe0ff */
[----:B------:R-:W-:Y:S02]  /*c110*/  IADD3.X R123, P5, PT, R123, R86, RZ, P5, !PT ;  /* 0x000000567b7b7210 */ /* 0x000fe40002fbe4ff */
[----:B------:R-:W-:Y:S01]  /*c120*/  IADD3 R88, P6, PT, R153, R82, RZ ;  /* 0x0000005299587210 */ /* 0x000fe20007fde0ff */
[----:B------:R-:W-:-:S03]  /*c130*/  IMAD.WIDE.U32 R82, R84, R70, RZ ;  /* 0x0000004654527225 */ /* 0x000fc600078e00ff */
[----:B------:R-:W-:Y:S01]  /*c140*/  IADD3.X R123, P6, PT, R123, R78, RZ, P6, !PT ;  /* 0x0000004e7b7b7210 */ /* 0x000fe200037de4ff */
[----:B------:R-:W-:-:S03]  /*c150*/  IMAD R78, R119, R68, RZ ;  /* 0x00000044774e7224 */ /* 0x000fc600078e02ff */
[----:B------:R-:W-:Y:S01]  /*c160*/  IADD3.X R153, P5, P6, R80, RZ, RZ, P6, P5 ;  /* 0x000000ff50997210 */ /* 0x000fe200036aa4ff */
[----:B------:R-:W-:-:S03]  /*c170*/  IMAD R79, R90, R69, R78 ;  /* 0x000000455a4f7224 */ /* 0x000fc600078e024e */
[----:B------:R-:W-:Y:S01]  /*c180*/  IADD3.X R154, PT, PT, R81, RZ, RZ, P5, P6 ;  /* 0x000000ff519a7210 */ /* 0x000fe20002fec4ff */
        /* <DEDUP_REMOVED lines=29> */
[----:B------:R-:W-:Y:S01]  /*c360*/  IADD3 R81, P5, PT, R83, R80, RZ ;  /* 0x0000005053517210 */ /* 0x000fe20007fbe0ff */
[----:B------:R-:W-:-:S04]  /*c370*/  IMAD R80, R119, R68, RZ ;  /* 0x0000004477507224 */ /* 0x000fc800078e02ff */
[----:B------:R-:W-:Y:S01]  /*c380*/  IMAD.WIDE.U32.X R78, R85, R75, R78, P5 ;  /* 0x0000004b554e7225 */ /* 0x000fe200028e044e */
[----:B------:R-:W-:-:S03]  /*c390*/  IADD3 R155, P5, PT, R155, R88, RZ ;  /* 0x000000589b9b7210 */ /* 0x000fc60007fbe0ff */
[----:B------:R-:W-:Y:S01]  /*c3a0*/  IMAD R83, R90, R69, R80 ;  /* 0x000000455a537224 */ /* 0x000fe200078e0250 */
[----:B------:R-:W-:Y:S02]  /*c3b0*/  IADD3.X R92, P5, PT, R92, R123, RZ, P5, !PT ;  /* 0x0000007b5c5c7210 */ /* 0x000fe40002fbe4ff */
[----:B------:R-:W-:-:S04]  /*c3c0*/  IADD3 R88, P6, PT, R155, R82, RZ ;  /* 0x000000529b587210 */ /* 0x000fc80007fde0ff */
[----:B------:R-:W-:Y:S01]  /*c3d0*/  IADD3.X R118, P6, PT, R92, R81, RZ, P6, !PT ;  /* 0x000000515c767210 */ /* 0x000fe200037de4ff */
[----:B------:R-:W-:Y:S02]  /*c3e0*/  IMAD.IADD R92, R93, 0x1, R121 ;  /* 0x000000015d5c7824 */ /* 0x000fe400078e0279 */
[----:B------:R-:W-:Y:S01]  /*c3f0*/  IMAD.MOV.U32 R93, RZ, RZ, RZ ;  /* 0x000000ffff5d7224 */ /* 0x000fe200078e00ff */
[----:B------:R-:W-:Y:S01]  /*c400*/  IADD3.X R123, P5, P6, R78, RZ, RZ, P6, P5 ;  /* 0x000000ff4e7b7210 */ /* 0x000fe200036aa4ff */
[----:B------:R-:W-:-:S03]  /*c410*/  IMAD.WIDE.U32 R80, R90, R68, RZ ;  /* 0x000000445a507225 */ /* 0x000fc600078e00ff */
[----:B------:R-:W-:Y:S01]  /*c420*/  IADD3.X R155, PT, PT, R79, RZ, RZ, P5, P6 ;  /* 0x000000ff4f9b7210 */ /* 0x000fe20002fec4ff */
[----:B------:R-:W-:Y:S01]  /*c430*/  IMAD.WIDE.U32 R92, R58, R149, R92 ;  /* 0x000000953a5c7225 */ /* 0x000fe200078e005c */
[C---:B------:R-:W-:Y:S02]  /*c440*/  LOP3.LUT P5, RZ, R0.reuse, 0x4, RZ, 0xc0, !PT ;  /* 0x0000000400ff7812 */ /* 0x040fe400078ac0ff */
[----:B------:R-:W-:Y:S01]  /*c450*/  LOP3.LUT P6, RZ, R0, 0x1, RZ, 0xc0, !PT ;  /* 0x0000000100ff7812 */ /* 0x000fe200078cc0ff */
[----:B------:R-:W-:Y:S01]  /*c460*/  IMAD.IADD R81, R81, 0x1, R83 ;  /* 0x0000000151517824 */ /* 0x000fe200078e0253 */
        /* <DEDUP_REMOVED lines=9> */
[----:B------:R-:W-:-:S03]  /*c500*/  IMAD.WIDE.U32 R78, R85, R76, RZ ;  /* 0x0000004c554e7225 */ /* 0x000fc600078e00ff */
[----:B------:R-:W-:Y:S02]  /*c510*/  IADD3.X R150, PT, PT, RZ, R150, RZ, P4, P5 ;  /* 0x00000096ff967210 */ /* 0x000fe400027ea4ff */
[----:B------:R-:W-:Y:S01]  /*c520*/  IADD3 R153, P5, PT, R153, R124, RZ ;  /* 0x0000007c99997210 */ /* 0x000fe20007fbe0ff */
[----:B------:R-:W-:-:S04]  /*c530*/  IMAD.WIDE.U32 R78, P6, R84, R77, R78 ;  /* 0x0000004d544e7225 */ /* 0x000fc800078c004e */
        /* <DEDUP_REMOVED lines=58> */
[----:B------:R-:W-:Y:S02]  /*c8e0*/  IMAD.X R90, R90, 0x1, R119, P6 ;  /* 0x000000015a5a7824 */ /* 0x000fe400030e0677 */
[----:B------:R-:W-:Y:S02]  /*c8f0*/  IMAD R80, R93, R68, RZ ;  /* 0x000000445d507224 */ /* 0x000fe400078e02ff */
[----:B------:R-:W-:Y:S01]  /*c900*/  IMAD.X R83, RZ, RZ, RZ, P5 ;  /* 0x000000ffff537224 */ /* 0x000fe200028e06ff */
[----:B------:R-:W-:Y:S01]  /*c910*/  IADD3 R84, P5, PT, R149, R84, RZ ;  /* 0x0000005495547210 */ /* 0x000fe20007fbe0ff */
[----:B------:R-:W-:Y:S01]  /*c920*/  IMAD.MOV.U32 R82, RZ, RZ, R79 ;  /* 0x000000ffff527224 */ /* 0x000fe200078e004f */
[----:B------:R-:W-:Y:S01]  /*c930*/  IADD3 R149, P6, PT, R85, R78, RZ ;  /* 0x0000004e55957210 */ /* 0x000fe20007fde0ff */
[C---:B------:R-:W-:Y:S01]  /*c940*/  IMAD R85, R88.reuse, R69, R80 ;  /* 0x0000004558557224 */ /* 0x040fe200078e0250 */
[----:B------:R-:W-:Y:S01]  /*c950*/  IADD3.X R80, P4, PT, R123, R90, RZ, P4, !PT ;  /* 0x0000005a7b507210 */ /* 0x000fe2000279e4ff */
        /* <DEDUP_REMOVED lines=10> */
[----:B------:R-:W-:Y:S02]  /*ca00*/  IADD3.X R88, PT, PT, RZ, RZ, RZ, P1, P0 ;  /* 0x000000ffff587210 */ /* 0x000fe40000fe04ff */
[----:B------:R-:W-:Y:S01]  /*ca10*/  IADD3 R82, P6, PT, R83, R80, RZ ;  /* 0x0000005053527210 */ /* 0x000fe20007fde0ff */
[----:B------:R-:W-:Y:S01]  /*ca20*/  IMAD.X R83, RZ, RZ, RZ, P4 ;  /* 0x000000ffff537224 */ /* 0x000fe200020e06ff */
[----:B------:R-:W-:Y:S01]  /*ca30*/  ISETP.GE.U32.AND P4, PT, R152, R151, PT ;  /* 0x000000979800720c */ /* 0x000fe20003f86070 */
[----:B------:R-:W-:Y:S01]  /*ca40*/  IMAD.WIDE.U32 R152, R78, R72, RZ ;  /* 0x000000484e987225 */ /* 0x000fe200078e00ff */
[----:B------:R-:W-:Y:S02]  /*ca50*/  IADD3.X RZ, P5, PT, R93, R82, RZ, P5, !PT ;  /* 0x000000525dff7210 */ /* 0x000fe40002fbe4ff */
[----:B------:R-:W-:Y:S01]  /*ca60*/  ISETP.GE.U32.AND.EX P4, PT, R86, R120, PT, P4 ;  /* 0x000000785600720c */ /* 0x000fe20003f86140 */
[----:B------:R-:W-:Y:S01]  /*ca70*/  IMAD.MOV.U32 R82, RZ, RZ, R81 ;  /* 0x000000ffff527224 */ /* 0x000fe200078e0051 */
[----:B------:R-:W-:Y:S01]  /*ca80*/  IADD3.X R120, PT, PT, RZ, RZ, RZ, P3, P2 ;  /* 0x000000ffff787210 */ /* 0x000fe20001fe44ff */
[----:B------:R-:W-:Y:S01]  /*ca90*/  IMAD.WIDE.U32 R80, R123, R72, RZ ;  /* 0x000000487b507225 */ /* 0x000fe200078e00ff */
[----:B------:R-:W-:-:S03]  /*caa0*/  IADD3 R117, P3, P2, R156, R117, R88 ;  /* 0x000000759c757210 */ /* 0x000fc60007a7e058 */
[----:B------:R-:W-:Y:S01]  /*cab0*/  IMAD.WIDE.U32.X R82, R123, R71, R82, P6 ;  /* 0x000000477b527225 */ /* 0x000fe200030e0452 */
[----:B------:R-:W-:-:S03]  /*cac0*/  IADD3.X R149, PT, PT, RZ, R122, RZ, P3, P2 ;  /* 0x0000007aff957210 */ /* 0x000fc60001fe44ff */
[----:B------:R-:W-:Y:S01]  /*cad0*/  IMAD.WIDE.U32 R80, P1, R78, R73, R80 ;  /* 0x000000494e507225 */ /* 0x000fe20007820050 */
[----:B------:R-:W-:-:S04]  /*cae0*/  IADD3.X R82, P5, PT, RZ, R82, RZ, P5, !PT ;  /* 0x00000052ff527210 */ /* 0x000fc80002fbe4ff */
[----:B------:R-:W-:Y:S01]  /*caf0*/  IADD3 R91, P0, PT, R82, R91, RZ ;  /* 0x0000005b525b7210 */ /* 0x000fe20007f1e0ff */
        /* <DEDUP_REMOVED lines=10> */
[----:B------:R-:W-:-:S02]  /*cba0*/  ISETP.GE.U32.AND.EX P5, PT, R119, R150, PT, P5 ;  /* 0x000000967700720c */ /* 0x000fc40003fa6150 */
[----:B------:R-:W-:Y:S02]  /*cbb0*/  SEL R92, RZ, 0x1, P4 ;  /* 0x00000001ff5c7807 */ /* 0x000fe40002000000 */
[----:B------:R-:W-:Y:S02]  /*cbc0*/  IADD3.X R93, P1, P6, R82, RZ, RZ, P1, P0 ;  /* 0x000000ff525d7210 */ /* 0x000fe40000e204ff */
[----:B------:R-:W-:Y:S02]  /*cbd0*/  ISETP.GE.U32.AND P0, PT, R121, R118, PT ;  /* 0x000000767900720c */ /* 0x000fe40003f06070 */
[----:B------:R-:W-:Y:S01]  /*cbe0*/  IADD3.X R88, PT, PT, R83, RZ, RZ, P1, P6 ;  /* 0x000000ff53587210 */ /* 0x000fe20000fec4ff */
[----:B------:R-:W-:Y:S01]  /*cbf0*/  IMAD.WIDE.U32 R82, R78, R74, RZ ;  /* 0x0000004a4e527225 */ /* 0x000fe200078e00ff */
[----:B------:R-:W-:Y:S02]  /*cc00*/  ISETP.GE.U32.AND.EX P0, PT, R90, R119, PT, P0 ;  /* 0x000000775a00720c */ /* 0x000fe40003f06100 */
[----:B------:R-:W-:Y:S01]  /*cc10*/  SEL R90, RZ, 0x1, P5 ;  /* 0x00000001ff5a7807 */ /* 0x000fe20002800000 */
[----:B------:R-:W-:Y:S01]  /*cc20*/  IMAD.WIDE.U32 R80, P5, R78, R75, R80 ;  /* 0x0000004b4e507225 */ /* 0x000fe200078a0050 */
[----:B------:R-:W-:-:S02]  /*cc30*/  IADD3 R121, P1, PT, R93, R84, RZ ;  /* 0x000000545d797210 */ /* 0x000fc40007f3e0ff */
[----:B------:R-:W-:Y:S02]  /*cc40*/  IADD3 R119, P2, PT, R90, R117, RZ ;  /* 0x000000755a777210 */ /* 0x000fe40007f5e0ff */
[----:B------:R-:W-:Y:S02]  /*cc50*/  SEL R90, RZ, 0x1, P0 ;  /* 0x00000001ff5a7807 */ /* 0x000fe40000000000 */
        /* <DEDUP_REMOVED lines=74> */
.L_x_32:
        /* <DEDUP_REMOVED lines=21> */
.L_x_33:
[----:B------:R-:W-:Y:S01]  /*d250*/  IMAD.WIDE.U32 R80, R13, R67, RZ ;  /* 0x000000430d507225 */ /* 0x000fe200078e00ff */
[----:B------:R-:W-:-:S03]  /*d260*/  LOP3.LUT R0, R0, 0xfffffffe, RZ, 0xc0, !PT ;  /* 0xfffffffe00007812 */ /* 0x000fc600078ec0ff */
[----:B------:R-:W-:-:S04]  /*d270*/  IMAD.WIDE.U32 R88, R11, R98, RZ ;  /* 0x000000620b587225 */ /* 0x000fc800078e00ff */
[----:B------:R-:W-:Y:S01]  /*d280*/  IMAD.IADD R91, R146, 0x1, R81 ;  /* 0x00000001925b7824 */ /* 0x000fe200078e0251 */
[----:B------:R-:W-:Y:S01]  /*d290*/  IADD3 R93, P3, PT, R80, R88, RZ ;  /* 0x00000058505d7210 */ /* 0x000fe20007f7e0ff */
[----:B------:R-:W-:-:S04]  /*d2a0*/  IMAD.WIDE.U32 R82, R10, R98, RZ ;  /* 0x000000620a527225 */ /* 0x000fc800078e00ff */
[----:B------:R-:W-:-:S04]  /*d2b0*/  IMAD.WIDE.U32 R78, R11, R99, RZ ;  /* 0x000000630b4e7225 */ /* 0x000fc800078e00ff */
[----:B------:R-:W-:Y:S02]  /*d2c0*/  IMAD.IADD R81, R147, 0x1, R89 ;  /* 0x0000000193517824 */ /* 0x000fe400078e0259 */
[----:B------:R-:W-:-:S03]  /*d2d0*/  IMAD.WIDE.U32 R86, R12, R67, RZ ;  /* 0x000000430c567225 */ /* 0x000fc600078e00ff */
[----:B------:R-:W-:Y:S01]  /*d2e0*/  IADD3 R92, P0, P4, R78, R81, R82 ;  /* 0x000000514e5c7210 */ /* 0x000fe20007c1e052 */
[----:B------:R-:W-:-:S04]  /*d2f0*/  IMAD.WIDE.U32 R84, R13, R66, RZ ;  /* 0x000000420d547225 */ /* 0x000fc800078e00ff */
[----:B------:R-:W-:Y:S01]  /*d300*/  IMAD.IADD R78, R144, 0x1, R83 ;  /* 0x00000001904e7824 */ /* 0x000fe200078e0253 */
[----:B------:R-:W-:Y:S01]  /*d310*/  IADD3 R89, P1, P2, R84, R91, R86 ;  /* 0x0000005b54597210 */ /* 0x000fe20007a3e056 */
[----:B------:R-:W-:Y:S01]  /*d320*/  IMAD.IADD R82, R145, 0x1, R87 ;  /* 0x0000000191527824 */ /* 0x000fe200078e0257 */
[----:B------:R-:W-:Y:S01]  /*d330*/  P2R R91, PR, RZ, 0x10 ;  /* 0x00000010ff5b7803 */ /* 0x000fe20000000000 */
[----:B------:R-:W-:Y:S01]  /*d340*/  IMAD.MOV.U32 R83, RZ, RZ, RZ ;  /* 0x000000ffff537224 */ /* 0x000fe200078e00ff */
[----:B------:R-:W-:Y:S01]  /*d350*/  IADD3.X R149, PT, PT, RZ, RZ, RZ, P1, P2 ;  /* 0x000000ffff957210 */ /* 0x000fe20000fe44ff */
[----:B------:R-:W-:Y:S02]  /*d360*/  IMAD.X R92, R92, 0x1, R89, P3 ;  /* 0x000000015c5c7824 */ /* 0x000fe400018e0659 */
[----:B------:R-:W-:Y:S01]  /*d370*/  @P0 LOP3.LUT R0, R0, 0x1, RZ, 0xfc, !PT ;  /* 0x0000000100000812 */ /* 0x000fe200078efcff */
[----:B------:R-:W-:Y:S01]  /*d380*/  IMAD.IADD R85, R146, 0x1, R85 ;  /* 0x0000000192557824 */ /* 0x000fe200078e0255 */
[----:B------:R-:W-:Y:S01]  /*d390*/  ISETP.GE.U32.AND P0, PT, R93, R80, PT ;  /* 0x000000505d00720c */ /* 0x000fe20003f06070 */
[----:B------:R-:W-:Y:S01]  /*d3a0*/  IMAD.WIDE.U32 R80, R15, R67, RZ ;  /* 0x000000430f507225 */ /* 0x000fe200078e00ff */
[----:B------:R-:W-:-:S02]  /*d3b0*/  LOP3.LUT R0, R0, 0xfffffffb, RZ, 0xc0, !PT ;  /* 0xfffffffb00007812 */ /* 0x000fc400078ec0ff */
[----:B------:R-:W-:Y:S01]  /*d3c0*/  ISETP.GE.U32.AND.EX P0, PT, R92, R89, PT, P0 ;  /* 0x000000595c00720c */ /* 0x000fe20003f06100 */
[----:B------:R-:W-:-:S03]  /*d3d0*/  IMAD.WIDE.U32 R86, R14, R67, RZ ;  /* 0x000000430e567225 */ /* 0x000fc600078e00ff */
[----:B------:R-:W-:Y:S01]  /*d3e0*/  SEL R90, RZ, 0x1, P0 ;  /* 0x00000001ff5a7807 */ /* 0x000fe20000000000 */
[----:B------:R-:W-:-:S04]  /*d3f0*/  IMAD.WIDE.U32 R156, R15, R66, RZ ;  /* 0x000000420f9c7225 */ /* 0x000fc800078e00ff */
[----:B------:R-:W-:Y:S02]  /*d400*/  IMAD.IADD R81, R143, 0x1, R81 ;  /* 0x000000018f517824 */ /* 0x000fe400078e0251 */
[----:B------:R-:W-:-:S03]  /*d410*/  IMAD.WIDE.U32 R82, R66, R12, R82 ;  /* 0x0000000c42527225 */ /* 0x000fc600078e0052 */
[----:B------:R-:W-:Y:S01]  /*d420*/  IADD3 R156, P0, P3, R156, R81, R86 ;  /* 0x000000519c9c7210 */ /* 0x000fe20007b1e056 */
[----:B------:R-:W-:Y:S01]  /*d430*/  IMAD.IADD R84, R142, 0x1, R87 ;  /* 0x000000018e547824 */ /* 0x000fe200078e0257 */
[----:B------:R-:W-:Y:S01]  /*d440*/  IADD3 R149, P1, P5, R149, R82, R85 ;  /* 0x0000005295957210 */ /* 0x000fe20007d3e055 */
[----:B------:R-:W-:Y:S01]  /*d450*/  IMAD.MOV.U32 R85, RZ, RZ, RZ ;  /* 0x000000ffff557224 */ /* 0x000fe200078e00ff */
[----:B------:R-:W-:Y:S01]  /*d460*/  IADD3 R81, P2, PT, R90, R80, RZ ;  /* 0x000000505a517210 */ /* 0x000fe20007f5e0ff */
[----:B------:R-:W-:Y:S01]  /*d470*/  IMAD.IADD R152, R143, 0x1, R157 ;  /* 0x000000018f987824 */ /* 0x000fe200078e029d */
[----:B------:R-:W-:Y:S01]  /*d480*/  IADD3.X R87, PT, PT, RZ, RZ, RZ, P0, P3 ;  /* 0x000000ffff577210 */ /* 0x000fe200007e64ff */
[----:B------:R-:W-:Y:S01]  /*d490*/  IMAD.WIDE.U32 R84, R66, R14, R84 ;  /* 0x0000000e42547225 */ /* 0x000fe200078e0054 */
[----:B------:R-:W-:-:S03]  /*d4a0*/  ISETP.GT.U32.AND P0, PT, R80, R81, PT ;  /* 0x000000515000720c */ /* 0x000fc60003f04070 */
[----:B------:R-:W-:Y:S01]  /*d4b0*/  IMAD.X R153, RZ, RZ, R156, P2 ;  /* 0x000000ffff997224 */ /* 0x000fe200010e069c */
[----:B------:R-:W-:Y:S01]  /*d4c0*/  IADD3 R152, P2, P3, R87, R84, R152 ;  /* 0x0000005457987210 */ /* 0x000fe20007b5e098 */
[----:B------:R-:W-:-:S03]  /*d4d0*/  IMAD.WIDE.U32 R150, R13, R98, RZ ;  /* 0x000000620d967225 */ /* 0x000fc600078e00ff */
[C---:B------:R-:W-:Y:S01]  /*d4e0*/  ISETP.GT.U32.AND.EX P0, PT, R156.reuse, R153, PT, P0 ;  /* 0x000000999c00720c */ /* 0x040fe20003f04100 */
[----:B------:R-:W-:Y:S02]  /*d4f0*/  IMAD.IADD R154, R145, 0x1, R83 ;  /* 0x00000001919a7824 */ /* 0x000fe400078e0253 */
[----:B------:R-:W-:Y:S01]  /*d500*/  IMAD.WIDE.U32 R82, R17, R67, RZ ;  /* 0x0000004311527225 */ /* 0x000fe200078e00ff */
[----:B------:R-:W-:Y:S02]  /*d510*/  SEL R156, R156, R153, P0 ;  /* 0x000000999c9c7207 */ /* 0x000fe40000000000 */
[----:B------:R-:W-:Y:S01]  /*d520*/  IADD3.X R154, PT, PT, RZ, R154, RZ, P1, P5 ;  /* 0x0000009aff9a7210 */ /* 0x000fe20000fea4ff */
[----:B------:R-:W-:Y:S01]  /*d530*/  IMAD.IADD R88, R142, 0x1, R85 ;  /* 0x000000018e587824 */ /* 0x000fe200078e0255 */
[----:B------:R-:W-:Y:S01]  /*d540*/  IADD3 R150, P1, PT, R81, R150, RZ ;  /* 0x0000009651967210 */ /* 0x000fe20007f3e0ff */
[----:B------:R-:W-:Y:S01]  /*d550*/  IMAD.IADD R89, R146, 0x1, R151 ;  /* 0x0000000192597824 */ /* 0x000fe200078e0297 */
[----:B------:R-:W-:Y:S01]  /*d560*/  SEL R151, R80, R81, P0 ;  /* 0x0000005150977207 */ /* 0x000fe20000000000 */
[----:B------:R-:W-:-:S03]  /*d570*/  IMAD.WIDE.U32 R86, R12, R98, RZ ;  /* 0x000000620c567225 */ /* 0x000fc600078e00ff */
[----:B------:R-:W-:Y:S01]  /*d580*/  ISETP.GT.U32.AND P0, PT, R151, R150, PT ;  /* 0x000000969700720c */ /* 0x000fe20003f04070 */
[----:B------:R-:W-:-:S04]  /*d590*/  IMAD.WIDE.U32 R84, R13, R99, RZ ;  /* 0x000000630d547225 */ /* 0x000fc800078e00ff */
[----:B------:R-:W-:Y:S01]  /*d5a0*/  IMAD.IADD R155, R141, 0x1, R83 ;  /* 0x000000018d9b7824 */ /* 0x000fe200078e0253 */
[----:B------:R-:W-:Y:S01]  /*d5b0*/  IADD3.X R83, PT, PT, RZ, R88, RZ, P2, P3 ;  /* 0x00000058ff537210 */ /* 0x000fe200017e64ff */
[----:B------:R-:W-:Y:S01]  /*d5c0*/  IMAD.WIDE.U32 R80, R17, R66, RZ ;  /* 0x0000004211507225 */ /* 0x000fe200078e00ff */
[----:B------:R-:W-:-:S03]  /*d5d0*/  IADD3 R84, P2, P3, R84, R89, R86 ;  /* 0x0000005954547210 */ /* 0x000fc60007b5e056 */
[----:B------:R-:W-:-:S04]  /*d5e0*/  IMAD.WIDE.U32 R88, R16, R67, RZ ;  /* 0x0000004310587225 */ /* 0x000fc800078e00ff */
[----:B------:R-:W-:Y:S02]  /*d5f0*/  IMAD.IADD R141, R141, 0x1, R81 ;  /* 0x000000018d8d7824 */ /* 0x000fe400078e0251 */
[----:B------:R-:W-:Y:S01]  /*d600*/  IMAD.X R81, R153, 0x1, R84, P1 ;  /* 0x0000000199517824 */ /* 0x000fe200008e0654 */
[----:B------:R-:W-:Y:S01]  /*d610*/  IADD3 R80, P1, P5, R80, R155, R88 ;  /* 0x0000009b50507210 */ /* 0x000fe20007d3e058 */
[----:B------:R-:W-:Y:S02]  /*d620*/  IMAD.IADD R88, R148, 0x1, R89 ;  /* 0x0000000194587824 */ /* 0x000fe400078e0259 */
[----:B------:R-:W-:Y:S01]  /*d630*/  IMAD.IADD R89, R147, 0x1, R79 ;  /* 0x0000000193597824 */ /* 0x000fe200078e024f */
[----:B------:R-:W-:Y:S01]  /*d640*/  IADD3.X R84, PT, PT, RZ, RZ, RZ, P1, P5 ;  /* 0x000000ffff547210 */ /* 0x000fe20000fea4ff */
[----:B------:R-:W-:Y:S01]  /*d650*/  IMAD.MOV.U32 R79, RZ, RZ, RZ ;  /* 0x000000ffff4f7224 */ /* 0x000fe200078e00ff */
[----:B------:R-:W-:Y:S01]  /*d660*/  ISETP.GT.U32.AND.EX P0, PT, R156, R81, PT, P0 ;  /* 0x000000519c00720c */ /* 0x000fe20003f04100 */
[----:B------:R-:W-:-:S02]  /*d670*/  IMAD.IADD R86, R145, 0x1, R87 ;  /* 0x0000000191567824 */ /* 0x000fc400078e0257 */
[----:B------:R-:W-:Y:S01]  /*d680*/  IMAD.WIDE.U32 R78, R99, R10, R78 ;  /* 0x0000000a634e7225 */ /* 0x000fe200078e004e */
[----:B------:R-:W-:-:S03]  /*d690*/  SEL R151, RZ, 0x1, !P0 ;  /* 0x00000001ff977807 */ /* 0x000fc60004000000 */
[----:B------:R-:W-:Y:S01]  /*d6a0*/  IMAD.MOV.U32 R87, RZ, RZ, RZ ;  /* 0x000000ffff577224 */ /* 0x000fe200078e00ff */
[----:B------:R-:W-:Y:S01]  /*d6b0*/  IADD3 R149, P1, P5, R149, R78, R89 ;  /* 0x0000004e95957210 */ /* 0x000fe20007d3e059 */
[----:B------:R-:W-:Y:S02]  /*d6c0*/  IMAD.IADD R79, R144, 0x1, R79 ;  /* 0x00000001904f7824 */ /* 0x000fe400078e024f */
[----:B------:R-:W-:Y:S02]  /*d6d0*/  IMAD.IADD R85, R146, 0x1, R85 ;  /* 0x0000000192557824 */ /* 0x000fe400078e0255 */
[----:B------:R-:W-:Y:S01]  /*d6e0*/  IMAD.WIDE.U32 R86, R99, R12, R86 ;  /* 0x0000000c63567225 */ /* 0x000fe200078e0056 */
[----:B------:R-:W-:-:S03]  /*d6f0*/  IADD3.X R154, PT, PT, R154, R79, RZ, P1, P5 ;  /* 0x0000004f9a9a7210 */ /* 0x000fc60000fea4ff */
[----:B------:R-:W-:Y:S01]  /*d700*/  IMAD.MOV.U32 R89, RZ, RZ, RZ ;  /* 0x000000ffff597224 */ /* 0x000fe200078e00ff */
[----:B------:R-:W-:Y:S01]  /*d710*/  IADD3 R85, P1, P5, R152, R86, R85 ;  /* 0x0000005698557210 */ /* 0x000fe20007d3e055 */
[----:B------:R-:W-:Y:S01]  /*d720*/  IMAD.IADD R78, R145, 0x1, R87 ;  /* 0x00000001914e7824 */ /* 0x000fe200078e0257 */
[----:B------:R-:W-:Y:S01]  /*d730*/  IADD3.X R86, PT, PT, RZ, RZ, RZ, P2, P3 ;  /* 0x000000ffff567210 */ /* 0x000fe200017e64ff */
[----:B------:R-:W-:-:S04]  /*d740*/  IMAD.WIDE.U32 R88, R66, R16, R88 ;  /* 0x0000001042587225 */ /* 0x000fc800078e0058 */
[----:B------:R-:W-:Y:S01]  /*d750*/  IMAD.IADD R89, R148, 0x1, R89 ;  /* 0x0000000194597824 */ /* 0x000fe200078e0259 */
[----:B------:R-:W-:Y:S01]  /*d760*/  IADD3.X R148, PT, PT, R83, R78, RZ, P1, P5 ;  /* 0x0000004e53947210 */ /* 0x000fe20000fea4ff */
[----:B------:R-:W-:Y:S01]  /*d770*/  IMAD.WIDE.U32 R78, R15, R98, RZ ;  /* 0x000000620f4e7225 */ /* 0x000fe200078e00ff */
[----:B------:R-:W-:Y:S02]  /*d780*/  IADD3 R141, P2, P3, R84, R88, R141 ;  /* 0x00000058548d7210 */ /* 0x000fe40007b5e08d */
[----:B------:R-:W-:Y:S01]  /*d790*/  IADD3 R88, P0, P1, R151, R85, R86 ;  /* 0x0000005597587210 */ /* 0x000fe2000791e056 */
[----:B------:R-:W-:Y:S01]  /*d7a0*/  IMAD.IADD R83, R143, 0x1, R79 ;  /* 0x000000018f537824 */ /* 0x000fe200078e024f */
[----:B------:R-:W-:Y:S01]  /*d7b0*/  IADD3.X R89, PT, PT, RZ, R89, RZ, P2, P3 ;  /* 0x00000059ff597210 */ /* 0x000fe200017e64ff */
[----:B------:R-:W-:Y:S01]  /*d7c0*/  IMAD.WIDE.U32 R84, R15, R99, RZ ;  /* 0x000000630f547225 */ /* 0x000fe200078e00ff */
[----:B------:R-:W-:Y:S02]  /*d7d0*/  IADD3 R79, P2, PT, R151, R82, RZ ;  /* 0x00000052974f7210 */ /* 0x000fe40007f5e0ff */
[----:B------:R-:W-:Y:S01]  /*d7e0*/  IADD3.X R148, PT, PT, RZ, R148, RZ, P0, P1 ;  /* 0x00000094ff947210 */ /* 0x000fe200007e24ff */
[----:B------:R-:W-:Y:S01]  /*d7f0*/  IMAD.WIDE.U32 R86, R14, R98, RZ ;  /* 0x000000620e567225 */ /* 0x000fe200078e00ff */
[----:B------:R-:W-:-:S03]  /*d800*/  IADD3 R153, P0, PT, R79, R78, RZ ;  /* 0x0000004e4f997210 */ /* 0x000fc60007f1e0ff */
[----:B------:R-:W-:Y:S01]  /*d810*/  IMAD.X R151, RZ, RZ, R80, P2 ;  /* 0x000000ffff977224 */ /* 0x000fe200010e0650 */
[----:B------:R-:W-:Y:S01]  /*d820*/  ISETP.GT.U32.AND P2, PT, R82, R79, PT ;  /* 0x0000004f5200720c */ /* 0x000fe20003f44070 */
[----:B------:R-:W-:Y:S01]  /*d830*/  IMAD.IADD R143, R143, 0x1, R85 ;  /* 0x000000018f8f7824 */ /* 0x000fe200078e0255 */
[----:B------:R-:W-:Y:S01]  /*d840*/  IADD3 R156, P3, P5, R84, R83, R86 ;  /* 0x00000053549c7210 */ /* 0x000fe20007d7e056 */
[----:B------:R-:W-:Y:S01]  /*d850*/  IMAD.WIDE.U32 R84, R11, R101, RZ ;  /* 0x000000650b547225 */ /* 0x000fe200078e00ff */
[----:B------:R-:W-:-:S03]  /*d860*/  ISETP.GT.U32.AND.EX P2, PT, R80, R151, PT, P2 ;  /* 0x000000975000720c */ /* 0x000fc60003f44120 */
[----:B------:R-:W-:Y:S01]  /*d870*/  IMAD.IADD R86, R142, 0x1, R87 ;  /* 0x000000018e567824 */ /* 0x000fe200078e0257 */
[----:B------:R-:W-:Y:S01]  /*d880*/  SEL R152, R82, R79, P2 ;  /* 0x0000004f52987207 */ /* 0x000fe20001000000 */
[----:B------:R-:W-:Y:S01]  /*d890*/  IMAD.WIDE.U32 R82, R10, R101, RZ ;  /* 0x000000650a527225 */ /* 0x000fe200078e00ff */
[----:B------:R-:W-:Y:S02]  /*d8a0*/  SEL R80, R80, R151, P2 ;  /* 0x0000009750507207 */ /* 0x000fe40001000000 */
[----:B------:R-:W-:Y:S01]  /*d8b0*/  ISETP.GT.U32.AND P2, PT, R152, R153, PT ;  /* 0x000000999800720c */ /* 0x000fe20003f44070 */
[----:B------:R-:W-:Y:S02]  /*d8c0*/  IMAD.IADD R87, R147, 0x1, R85 ;  /* 0x0000000193577824 */ /* 0x000fe400078e0255 */
[----:B------:R-:W-:-:S04]  /*d8d0*/  IMAD.WIDE.U32 R78, R11, R100, RZ ;  /* 0x000000640b4e7225 */ /* 0x000fc800078e00ff */
[----:B------:R-:W-:Y:S01]  /*d8e0*/  IMAD.X R85, R151, 0x1, R156, P0 ;  /* 0x0000000197557824 */ /* 0x000fe200000e069c */
[----:B------:R-:W-:Y:S01]  /*d8f0*/  IADD3 R156, P1, P0, R78, R87, R82 ;  /* 0x000000574e9c7210 */ /* 0x000fe2000783e052 */
[----:B------:R-:W-:Y:S01]  /*d900*/  IMAD.MOV.U32 R87, RZ, RZ, RZ ;  /* 0x000000ffff577224 */ /* 0x000fe200078e00ff */
[----:B------:R-:W-:Y:S01]  /*d910*/  IADD3.X R82, PT, PT, RZ, RZ, RZ, P3, P5 ;  /* 0x000000ffff527210 */ /* 0x000fe20001fea4ff */
[----:B------:R-:W-:Y:S01]  /*d920*/  IMAD.IADD R155, R147, 0x1, R79 ;  /* 0x00000001939b7824 */ /* 0x000fe200078e024f */
[----:B------:R-:W-:Y:S01]  /*d930*/  ISETP.GT.U32.AND.EX P2, PT, R80, R85, PT, P2 ;  /* 0x000000555000720c */ /* 0x000fe20003f44120 */
[----:B------:R-:W-:Y:S01]  /*d940*/  IMAD.WIDE.U32 R86, R99, R14, R86 ;  /* 0x0000000e63567225 */ /* 0x000fe200078e0056 */
[----:B------:R-:W-:Y:S02]  /*d950*/  IADD3 R151, P3, PT, R150, R84, RZ ;  /* 0x0000005496977210 */ /* 0x000fe40007f7e0ff */
[----:B------:R-:W-:Y:S01]  /*d960*/  SEL R80, RZ, 0x1, !P2 ;  /* 0x00000001ff507807 */ /* 0x000fe20005000000 */
        /* <DEDUP_REMOVED lines=9> */
[----:B------:R-:W-:-:S02]  /*da00*/  IADD3 R87, P3, P5, R80, R87, R82 ;  /* 0x0000005750577210 */ /* 0x000fc40007d7e052 */
[----:B------:R-:W-:Y:S01]  /*da10*/  SEL R150, RZ, 0x1, P2 ;  /* 0x00000001ff967807 */ /* 0x000fe20001000000 */
[----:B------:R-:W-:Y:S01]  /*da20*/  IMAD.WIDE.U32 R78, R100, R10, R78 ;  /* 0x0000000a644e7225 */ /* 0x000fe200078e004e */
[----:B------:R-:W-:Y:S02]  /*da30*/  IADD3.X R84, PT, PT, RZ, R84, RZ, P3, P5 ;  /* 0x00000054ff547210 */ /* 0x000fe40001fea4ff */
[----:B------:R-:W-:Y:S01]  /*da40*/  IADD3 R86, P3, PT, R150, R153, RZ ;  /* 0x0000009996567210 */ /* 0x000fe20007f7e0ff */
[----:B------:R-:W-:Y:S01]  /*da50*/  IMAD.WIDE.U32 R82, R13, R101, RZ ;  /* 0x000000650d527225 */ /* 0x000fe200078e00ff */
[----:B------:R-:W-:-:S03]  /*da60*/  IADD3 R141, P2, P5, R88, R78, R155 ;  /* 0x0000004e588d7210 */ /* 0x000fc60007d5e09b */
        /* <DEDUP_REMOVED lines=12> */
[----:B------:R-:W-:Y:S02]  /*db30*/  IMAD.MOV.U32 R83, RZ, RZ, RZ ;  /* 0x000000ffff537224 */ /* 0x000fe400078e00ff */
[----:B------:R-:W-:Y:S01]  /*db40*/  IMAD.IADD R79, R146, 0x1, R79 ;  /* 0x00000001924f7824 */ /* 0x000fe200078e024f */
[----:B------:R-:W-:Y:S01]  /*db50*/  ISETP.GT.U32.AND.EX P2, PT, R85, R88, PT, P2 ;  /* 0x000000585500720c */ /* 0x000fe20003f44120 */
[----:B------:R-:W-:-:S03]  /*db60*/  IMAD.WIDE.U32 R82, R100, R12, R82 ;  /* 0x0000000c64527225 */ /* 0x000fc600078e0052 */
[----:B------:R-:W-:Y:S01]  /*db70*/  SEL R153, R153, R86, P2 ;  /* 0x0000005699997207 */ /* 0x000fe20001000000 */
[----:B------:R-:W-:Y:S01]  /*db80*/  IMAD.IADD R78, R144, 0x1, R81 ;  /* 0x00000001904e7824 */ /* 0x000fe200078e0251 */
[----:B------:R-:W-:Y:S01]  /*db90*/  SEL R85, R85, R88, P2 ;  /* 0x0000005855557207 */ /* 0x000fe20001000000 */
[----:B------:R-:W-:Y:S01]  /*dba0*/  IMAD.IADD R145, R145, 0x1, R83 ;  /* 0x0000000191917824 */ /* 0x000fe200078e0253 */
[----:B------:R-:W-:Y:S01]  /*dbb0*/  ISETP.GT.U32.AND P2, PT, R153, R148, PT ;  /* 0x000000949900720c */ /* 0x000fe20003f44070 */
[----:B------:R-:W-:Y:S01]  /*dbc0*/  IMAD.WIDE.U32 R88, R10, R67, RZ ;  /* 0x000000430a587225 */ /* 0x000fe200078e00ff */
[----:B------:R-:W-:Y:S02]  /*dbd0*/  IADD3.X R81, PT, PT, RZ, RZ, RZ, P5, P3 ;  /* 0x000000ffff517210 */ /* 0x000fe40002fe64ff */
[----:B------:R-:W-:Y:S02]  /*dbe0*/  ISETP.GT.U32.AND.EX P2, PT, R85, R142, PT, P2 ;  /* 0x0000008e5500720c */ /* 0x000fe40003f44120 */
[----:B------:R-:W-:Y:S01]  /*dbf0*/  IADD3 R87, P3, P5, R87, R82, R79 ;  /* 0x0000005257577210 */ /* 0x000fe20007d7e04f */
[----:B------:R-:W-:Y:S01]  /*dc00*/  IMAD.WIDE.U32 R82, R11, R102, RZ ;  /* 0x000000660b527225 */ /* 0x000fe200078e00ff */
[----:B------:R-:W-:-:S02]  /*dc10*/  SEL R146, RZ, 0x1, !P2 ;  /* 0x00000001ff927807 */ /* 0x000fc40005000000 */
        /* <DEDUP_REMOVED lines=13> */
[----:B------:R-:W-:Y:S02]  /*dcf0*/  IMAD.IADD R87, R147, 0x1, R87 ;  /* 0x0000000193577824 */ /* 0x000fe400078e0257 */
[----:B------:R-:W-:-:S04]  /*dd00*/  IMAD.WIDE.U32 R158, R84, R70, RZ ;  /* 0x00000046549e7225 */ /* 0x000fc800078e00ff */
[----:B------:R-:W-:-:S04]  /*dd10*/  IMAD R78, R81, R68, RZ ;  /* 0x00000044514e7224 */ /* 0x000fc800078e02ff */
[----:B------:R-:W-:Y:S02]  /*dd20*/  IMAD R83, R160, R69, R78 ;  /* 0x00000045a0537224 */ /* 0x000fe400078e024e */
[----:B------:R-:W-:Y:S02]  /*dd30*/  @P2 LOP3.LUT R0, R0, 0x4, RZ, 0xfc, !PT ;  /* 0x0000000400002812 */ /* 0x000fe400078efcff */
        /* <DEDUP_REMOVED lines=93> */
[----:B------:R-:W-:-:S04]  /*e310*/  IADD3.X R156, P6, PT, R156, R81, RZ, P6, !PT ;  /* 0x000000519c9c7210 */ /* 0x000fc800037de4ff */
[----:B------:R-:W-:Y:S01]  /*e320*/  IADD3.X R152, P5, P6, R78, RZ, RZ, P6, P5 ;  /* 0x000000ff4e987210 */ /* 0x000fe200036aa4ff */
[----:B------:R-:W-:-:S03]  /*e330*/  IMAD.IADD R78, R144, 0x1, R89 ;  /* 0x00000001904e7824 */ /* 0x000fc600078e0259 */
[----:B------:R-:W-:Y:S01]  /*e340*/  IADD3.X R157, PT, PT, R79, RZ, RZ, P5, P6 ;  /* 0x000000ff4f9d7210 */ /* 0x000fe20002fec4ff */
[----:B------:R-:W-:Y:S01]  /*e350*/  IMAD.MOV.U32 R79, RZ, RZ, RZ ;  /* 0x000000ffff4f7224 */ /* 0x000fe200078e00ff */
[C---:B------:R-:W-:Y:S02]  /*e360*/  LOP3.LUT P5, RZ, R0.reuse, 0x4, RZ, 0xc0, !PT ;  /* 0x0000000400ff7812 */ /* 0x040fe400078ac0ff */
[----:B------:R-:W-:Y:S01]  /*e370*/  LOP3.LUT P6, RZ, R0, 0x1, RZ, 0xc0, !PT ;  /* 0x0000000100ff7812 */ /* 0x000fe200078cc0ff */
[----:B------:R-:W-:Y:S01]  /*e380*/  IMAD.WIDE.U32 R78, R66, R10, R78 ;  /* 0x0000000a424e7225 */ /* 0x000fe200078e004e */
[----:B------:R-:W-:Y:S02]  /*e390*/  IADD3.X R81, PT, PT, RZ, RZ, RZ, P5, P4 ;  /* 0x000000ffff517210 */ /* 0x000fe40002fe84ff */
[----:B------:R-:W-:Y:S01]  /*e3a0*/  ISETP.NE.AND P4, PT, R91, RZ, PT ;  /* 0x000000ff5b00720c */ /* 0x000fe20003f85270 */
[----:B------:R-:W-:-:S03]  /*e3b0*/  IMAD.IADD R89, R144, 0x1, R79 ;  /* 0x0000000190597824 */ /* 0x000fc600078e024f */
[----:B------:R-:W-:Y:S02]  /*e3c0*/  IADD3.X R80, PT, PT, RZ, RZ, RZ, P6, P4 ;  /* 0x000000ffff507210 */ /* 0x000fe400037e84ff */
        /* <DEDUP_REMOVED lines=91> */
[----:B------:R-:W-:Y:S02]  /*e980*/  ISETP.GE.U32.AND P4, PT, R151, R148, PT ;  /* 0x000000949700720c */ /* 0x000fe40003f86070 */
[----:B------:R-:W-:Y:S01]  /*e990*/  IADD3.X RZ, P5, PT, R91, R82, RZ, P5, !PT ;  /* 0x000000525bff7210 */ /* 0x000fe20002fbe4ff */
[----:B------:R-:W-:Y:S01]  /*e9a0*/  IMAD.MOV.U32 R82, RZ, RZ, R81 ;  /* 0x000000ffff527224 */ /* 0x000fe200078e0051 */
[----:B------:R-:W-:Y:S01]  /*e9b0*/  ISETP.GE.U32.AND.EX P4, PT, R93, R142, PT, P4 ;  /* 0x0000008e5d00720c */ /* 0x000fe20003f86140 */
[----:B------:R-:W-:-:S04]  /*e9c0*/  IMAD.WIDE.U32 R80, R153, R72, RZ ;  /* 0x0000004899507225 */ /* 0x000fc800078e00ff */
        /* <DEDUP_REMOVED lines=15> */
[----:B------:R-:W-:-:S02]  /*eac0*/  IADD3.X R88, PT, PT, RZ, RZ, RZ, P3, P2 ;  /* 0x000000ffff587210 */ /* 0x000fc40001fe44ff */
[----:B------:R-:W-:Y:S02]  /*ead0*/  SEL R93, RZ, 0x1, P4 ;  /* 0x00000001ff5d7807 */ /* 0x000fe40002000000 */
[----:B------:R-:W-:Y:S02]  /*eae0*/  IADD3.X R91, P1, P6, R82, RZ, RZ, P1, P0 ;  /* 0x000000ff525b7210 */ /* 0x000fe40000e204ff */
[----:B------:R-:W-:Y:S02]  /*eaf0*/  ISETP.GE.U32.AND.EX P5, PT, R147, R154, PT, P5 ;  /* 0x0000009a9300720c */ /* 0x000fe40003fa6150 */
[----:B------:R-:W-:Y:S02]  /*eb00*/  IADD3 R141, P3, P2, R150, R141, R86 ;  /* 0x0000008d968d7210 */ /* 0x000fe40007a7e056 */
[----:B------:R-:W-:Y:S02]  /*eb10*/  ISETP.GE.U32.AND P0, PT, R152, R89, PT ;  /* 0x000000599800720c */ /* 0x000fe40003f06070 */
[----:B------:R-:W-:Y:S01]  /*eb20*/  IADD3.X R86, PT, PT, R83, RZ, RZ, P1, P6 ;  /* 0x000000ff53567210 */ /* 0x000fe20000fec4ff */
[----:B------:R-:W-:Y:S01]  /*eb30*/  IMAD.WIDE.U32 R82, R78, R74, RZ ;  /* 0x0000004a4e527225 */ /* 0x000fe200078e00ff */
[----:B------:R-:W-:-:S02]  /*eb40*/  IADD3 R146, P6, P4, R93, R146, R88 ;  /* 0x000000925d927210 */ /* 0x000fc40007cde058 */
[----:B------:R-:W-:Y:S01]  /*eb50*/  SEL R88, RZ, 0x1, P5 ;  /* 0x00000001ff587807 */ /* 0x000fe20002800000 */
[----:B------:R-:W-:Y:S01]  /*eb60*/  IMAD.WIDE.U32 R80, P5, R78, R75, R80 ;  /* 0x0000004b4e507225 */ /* 0x000fe200078a0050 */
[----:B------:R-:W-:Y:S02]  /*eb70*/  ISETP.GE.U32.AND.EX P0, PT, R144, R147, PT, P0 ;  /* 0x000000939000720c */ /* 0x000fe40003f06100 */
[----:B------:R-:W-:Y:S02]  /*eb80*/  IADD3 R89, P1, PT, R91, R84, RZ ;  /* 0x000000545b597210 */ /* 0x000fe40007f3e0ff */
[----:B------:R-:W-:Y:S02]  /*eb90*/  IADD3.X R147, PT, PT, RZ, R143, RZ, P3, P2 ;  /* 0x0000008fff937210 */ /* 0x000fe40001fe44ff */
[----:B------:R-:W-:Y:S02]  /*eba0*/  SEL R84, RZ, 0x1, P0 ;  /* 0x00000001ff547807 */ /* 0x000fe40000000000 */
[----:B------:R-:W-:-:S02]  /*ebb0*/  IADD3 R80, P3, PT, R83, R80, RZ ;  /* 0x0000005053507210 */ /* 0x000fc40007f7e0ff */
[----:B------:R-:W-:Y:S01]  /*ebc0*/  IADD3 R148, P0, PT, R89, R82, RZ ;  /* 0x0000005259947210 */ /* 0x000fe20007f1e0ff */
[----:B------:R-:W-:Y:S01]  /*ebd0*/  IMAD.WIDE.U32 R82, R153, R76, RZ ;  /* 0x0000004c99527225 */ /* 0x000fe200078e00ff */
[----:B------:R-:W-:Y:S02]  /*ebe0*/  IADD3 R143, P2, PT, R88, R141, RZ ;  /* 0x0000008d588f7210 */ /* 0x000fe40007f5e0ff */
[----:B------:R-:W-:Y:S01]  /*ebf0*/  IADD3.X R79, P1, PT, R86, R79, RZ, P1, !PT ;  /* 0x0000004f564f7210 */ /* 0x000fe20000f3e4ff */
[----:B------:R-:W-:Y:S01]  /*ec00*/  IMAD.X R89, RZ, RZ, RZ, P5 ;  /* 0x000000ffff597224 */ /* 0x000fe200028e06ff */
[----:B------:R-:W-:Y:S01]  /*ec10*/  IADD3 R86, P5, PT, R84, R143, RZ ;  /* 0x0000008f54567210 */ /* 0x000fe20007fbe0ff */
[----:B------:R-:W-:Y:S01]  /*ec20*/  IMAD.MOV.U32 R88, RZ, RZ, R81 ;  /* 0x000000ffff587224 */ /* 0x000fe200078e0051 */
[----:B------:R-:W-:Y:S01]  /*ec30*/  IADD3.X R91, P0, PT, R79, R80, RZ, P0, !PT ;  /* 0x000000504f5b7210 */ /* 0x000fe2000071e4ff */
[----:B------:R-:W-:Y:S01]  /*ec40*/  IMAD.X R142, RZ, RZ, R147, P2 ;  /* 0x000000ffff8e7224 */ /* 0x000fe200010e0693 */
        /* <DEDUP_REMOVED lines=64> */
.L_x_34:
        /* <DEDUP_REMOVED lines=21> */
.L_x_35:
[----:B------:R-:W-:Y:S01]  /*f1a0*/  IMAD.MOV.U32 R157, RZ, RZ, RZ ;  /* 0x000000ffff9d7224 */ /* 0x000fe200078e00ff */
[----:B------:R-:W-:Y:S01]  /*f1b0*/  LOP3.LUT R0, R0, 0xfffffffe, RZ, 0xc0, !PT ;  /* 0xfffffffe00007812 */ /* 0x000fe200078ec0ff */
[----:B------:R-:W-:-:S04]  /*f1c0*/  IMAD.WIDE.U32 R84, R148, R95, RZ ;  /* 0x0000005f94547225 */ /* 0x000fc800078e00ff */
[----:B------:R-:W-:Y:S02]  /*f1d0*/  IMAD.MOV.U32 R89, RZ, RZ, RZ ;  /* 0x000000ffff597224 */ /* 0x000fe400078e00ff */
[----:B------:R-:W-:-:S04]  /*f1e0*/  IMAD.WIDE.U32 R82, R91, R95, RZ ;  /* 0x0000005f5b527225 */ /* 0x000fc800078e00ff */
[----:B------:R-:W-:-:S04]  /*f1f0*/  IMAD.WIDE.U32 R92, R148, R104, RZ ;  /* 0x00000068945c7225 */ /* 0x000fc800078e00ff */
[----:B------:R-:W-:Y:S02]  /*f200*/  IMAD.IADD R87, R85, 0x1, R157 ;  /* 0x0000000155577824 */ /* 0x000fe400078e029d */
[----:B------:R-:W-:-:S03]  /*f210*/  IMAD.WIDE.U32 R80, R146, R97, RZ ;  /* 0x0000006192507225 */ /* 0x000fc600078e00ff */
[----:B------:R-:W-:Y:S01]  /*f220*/  IADD3 R92, P0, P2, R92, R87, R82 ;  /* 0x000000575c5c7210 */ /* 0x000fe20007a1e052 */
[----:B------:R-:W-:Y:S01]  /*f230*/  IMAD.IADD R142, R83, 0x1, R89 ;  /* 0x00000001538e7824 */ /* 0x000fe200078e0259 */
[----:B------:R-:W-:Y:S01]  /*f240*/  IADD3 R144, P1, PT, R84, R80, RZ ;  /* 0x0000005054907210 */ /* 0x000fe20007f3e0ff */
[----:B------:R-:W-:Y:S01]  /*f250*/  IMAD.MOV.U32 R143, RZ, RZ, RZ ;  /* 0x000000ffff8f7224 */ /* 0x000fe200078e00ff */
[----:B------:R-:W-:Y:S01]  /*f260*/  IADD3.X R149, PT, PT, RZ, RZ, RZ, P0, P2 ;  /* 0x000000ffff957210 */ /* 0x000fe200007e44ff */
[----:B------:R-:W-:Y:S01]  /*f270*/  IMAD.IADD R85, R157, 0x1, R93 ;  /* 0x000000019d557824 */ /* 0x000fe200078e025d */
[----:B------:R-:W-:Y:S01]  /*f280*/  ISETP.GE.U32.AND P0, PT, R144, R84, PT ;  /* 0x000000549000720c */ /* 0x000fe20003f06070 */
[----:B------:R-:W-:-:S04]  /*f290*/  IMAD.WIDE.U32 R142, R104, R91, R142 ;  /* 0x0000005b688e7225 */ /* 0x000fc800078e008e */
[----:B------:R-:W-:Y:S01]  /*f2a0*/  IMAD.MOV.U32 R161, RZ, RZ, RZ ;  /* 0x000000ffffa17224 */ /* 0x000fe200078e00ff */
[----:B------:R-:W-:Y:S01]  /*f2b0*/  IADD3 R149, P2, P4, R149, R142, R85 ;  /* 0x0000008e95957210 */ /* 0x000fe20007c5e055 */
[----:B------:R-:W-:-:S04]  /*f2c0*/  IMAD.WIDE.U32 R78, R153, R95, RZ ;  /* 0x0000005f994e7225 */ /* 0x000fc800078e00ff */
[----:B------:R-:W-:-:S04]  /*f2d0*/  IMAD.WIDE.U32 R84, R158, R95, RZ ;  /* 0x0000005f9e547225 */ /* 0x000fc800078e00ff */
[----:B------:R-:W-:Y:S02]  /*f2e0*/  IMAD.MOV.U32 R145, RZ, RZ, RZ ;  /* 0x000000ffff917224 */ /* 0x000fe400078e00ff */
[----:B------:R-:W-:-:S04]  /*f2f0*/  IMAD.WIDE.U32 R152, R153, R104, RZ ;  /* 0x0000006899987225 */ /* 0x000fc800078e00ff */
[----:B------:R-:W-:-:S04]  /*f300*/  IMAD.WIDE.U32 R82, R86, R95, RZ ;  /* 0x0000005f56527225 */ /* 0x000fc800078e00ff */
[----:B------:R-:W-:Y:S02]  /*f310*/  IMAD.IADD R79, R79, 0x1, R161 ;  /* 0x000000014f4f7824 */ /* 0x000fe400078e02a1 */
[----:B------:R-:W-:Y:S02]  /*f320*/  IMAD.IADD R151, R89, 0x1, R143 ;  /* 0x0000000159977824 */ /* 0x000fe400078e028f */
[----:B------:R-:W-:Y:S01]  /*f330*/  IMAD.WIDE.U32 R154, R88, R95, RZ ;  /* 0x0000005f589a7225 */ /* 0x000fe200078e00ff */
[----:B------:R-:W-:Y:S02]  /*f340*/  IADD3 R79, P5, P3, R152, R79, R82 ;  /* 0x0000004f984f7210 */ /* 0x000fe40007bbe052 */
[----:B------:R-:W-:Y:S01]  /*f350*/  IADD3.X R151, PT, PT, RZ, R151, RZ, P2, P4 ;  /* 0x00000097ff977210 */ /* 0x000fe200017e84ff */
[----:B------:R-:W-:-:S04]  /*f360*/  IMAD.WIDE.U32 R142, R158, R104, RZ ;  /* 0x000000689e8e7225 */ /* 0x000fc800078e00ff */
[----:B------:R-:W-:Y:S02]  /*f370*/  IMAD.IADD R85, R85, 0x1, R145 ;  /* 0x0000000155557824 */ /* 0x000fe400078e0291 */
[----:B------:R-:W-:Y:S02]  /*f380*/  IMAD.MOV.U32 R147, RZ, RZ, RZ ;  /* 0x000000ffff937224 */ /* 0x000fe400078e00ff */
[----:B------:R-:W-:Y:S01]  /*f390*/  IMAD.IADD R161, R161, 0x1, R153 ;  /* 0x00000001a1a17824 */ /* 0x000fe200078e0299 */
[----:B------:R-:W-:Y:S01]  /*f3a0*/  IADD3 R85, P2, P4, R142, R85, R154 ;  /* 0x000000558e557210 */ /* 0x000fe20007c5e09a */
[----:B------:R-:W-:Y:S02]  /*f3b0*/  IMAD.IADD R141, R147, 0x1, R81 ;  /* 0x00000001938d7824 */ /* 0x000fe400078e0251 */
[----:B------:R-:W-:Y:S01]  /*f3c0*/  IMAD.WIDE.U32 R152, R150, R97, RZ ;  /* 0x0000006196987225 */ /* 0x000fe200078e00ff */
[----:B------:R-:W-:-:S03]  /*f3d0*/  IADD3.X R82, PT, PT, RZ, RZ, RZ, P2, P4 ;  /* 0x000000ffff527210 */ /* 0x000fc600017e84ff */
        /* <DEDUP_REMOVED lines=9> */
[----:B------:R-:W-:Y:S01]  /*f470*/  IMAD.IADD R142, R147, 0x1, R81 ;  /* 0x00000001938e7824 */ /* 0x000fe200078e0251 */
[----:B------:R-:W-:Y:S01]  /*f480*/  @P2 LOP3.LUT R0, R0, 0x1, RZ, 0xfc, !PT ;  /* 0x0000000100002812 */ /* 0x000fe200078efcff */
[----:B------:R-:W-:Y:S02]  /*f490*/  IMAD.IADD R80, R143, 0x1, R153 ;  /* 0x000000018f507824 */ /* 0x000fe400078e0299 */
[----:B------:R-:W-:Y:S01]  /*f4a0*/  IMAD.MOV.U32 R81, RZ, RZ, RZ ;  /* 0x000000ffff517224 */ /* 0x000fe200078e00ff */
[----:B------:R-:W-:Y:S01]  /*f4b0*/  LOP3.LUT R0, R0, 0xfffffffb, RZ, 0xc0, !PT ;  /* 0xfffffffb00007812 */ /* 0x000fe200078ec0ff */
[----:B------:R-:W-:Y:S01]  /*f4c0*/  IMAD.X R141, R141, 0x1, R92, P1 ;  /* 0x000000018d8d7824 */ /* 0x000fe200008e065c */
[----:B------:R-:W-:Y:S01]  /*f4d0*/  IADD3 R87, P1, P2, R82, R154, R87 ;  /* 0x0000009a52577210 */ /* 0x000fe20007a3e057 */
[----:B------:R-:W-:Y:S02]  /*f4e0*/  IMAD.IADD R90, R93, 0x1, R155 ;  /* 0x000000015d5a7824 */ /* 0x000fe400078e029b */
[----:B------:R-:W-:Y:S01]  /*f4f0*/  IMAD.WIDE.U32 R80, R96, R150, R80 ;  /* 0x0000009660507225 */ /* 0x000fe200078e0050 */
[----:B------:R-:W-:-:S02]  /*f500*/  ISETP.GE.U32.AND.EX P0, PT, R141, R92, PT, P0 ;  /* 0x0000005c8d00720c */ /* 0x000fc40003f06100 */
[----:B------:R-:W-:Y:S01]  /*f510*/  IADD3.X R90, PT, PT, RZ, R90, RZ, P1, P2 ;  /* 0x0000005aff5a7210 */ /* 0x000fe20000fe44ff */
[-C--:B------:R-:W-:Y:S01]  /*f520*/  IMAD.WIDE.U32 R154, R148, R97.reuse, RZ ;  /* 0x00000061949a7225 */ /* 0x080fe200078e00ff */
[----:B------:R-:W-:Y:S02]  /*f530*/  IADD3 R142, P1, P2, R149, R80, R142 ;  /* 0x00000050958e7210 */ /* 0x000fe40007a3e08e */
[----:B------:R-:W-:Y:S01]  /*f540*/  SEL R153, RZ, 0x1, P0 ;  /* 0x00000001ff997807 */ /* 0x000fe20000000000 */
[----:B------:R-:W-:Y:S01]  /*f550*/  IMAD.IADD R80, R143, 0x1, R81 ;  /* 0x000000018f507824 */ /* 0x000fe200078e0251 */
[----:B------:R-:W-:Y:S01]  /*f560*/  IADD3.X R92, PT, PT, RZ, RZ, RZ, P5, P3 ;  /* 0x000000ffff5c7210 */ /* 0x000fe20002fe64ff */
[----:B------:R-:W-:Y:S01]  /*f570*/  IMAD.MOV.U32 R149, RZ, RZ, RZ ;  /* 0x000000ffff957224 */ /* 0x000fe200078e00ff */
[----:B------:R-:W-:Y:S01]  /*f580*/  IADD3 R159, P3, PT, R153, R84, RZ ;  /* 0x00000054999f7210 */ /* 0x000fe20007f7e0ff */
[----:B------:R-:W-:Y:S01]  /*f590*/  IMAD.IADD R155, R157, 0x1, R155 ;  /* 0x000000019d9b7824 */ /* 0x000fe200078e029b */
[----:B------:R-:W-:Y:S01]  /*f5a0*/  IADD3.X R151, PT, PT, R151, R80, RZ, P1, P2 ;  /* 0x0000005097977210 */ /* 0x000fe20000fe44ff */
[----:B------:R-:W-:Y:S01]  /*f5b0*/  IMAD.IADD R82, R83, 0x1, R149 ;  /* 0x0000000153527824 */ /* 0x000fe200078e0295 */
[----:B------:R-:W-:Y:S01]  /*f5c0*/  IADD3 R154, P0, PT, R159, R154, RZ ;  /* 0x0000009a9f9a7210 */ /* 0x000fe20007f1e0ff */
[----:B------:R-:W-:Y:S01]  /*f5d0*/  IMAD.WIDE.U32 R162, R91, R97, RZ ;  /* 0x000000615ba27225 */ /* 0x000fe200078e00ff */
[----:B------:R-:W-:-:S03]  /*f5e0*/  ISETP.GT.U32.AND P5, PT, R84, R159, PT ;  /* 0x0000009f5400720c */ /* 0x000fc60003fa4070 */
[----:B------:R-:W-:-:S04]  /*f5f0*/  IMAD.WIDE.U32 R80, R148, R96, RZ ;  /* 0x0000006094507225 */ /* 0x000fc800078e00ff */
[----:B------:R-:W-:Y:S01]  /*f600*/  IMAD.MOV.U32 R83, RZ, RZ, RZ ;  /* 0x000000ffff537224 */ /* 0x000fe200078e00ff */
[----:B------:R-:W-:Y:S01]  /*f610*/  IADD3 R155, P2, P1, R80, R155, R162 ;  /* 0x0000009b509b7210 */ /* 0x000fe2000795e0a2 */
[----:B------:R-:W-:Y:S02]  /*f620*/  IMAD.IADD R80, R89, 0x1, R163 ;  /* 0x0000000159507824 */ /* 0x000fe400078e02a3 */
[----:B------:R-:W-:-:S04]  /*f630*/  IMAD.WIDE.U32 R82, R104, R86, R82 ;  /* 0x0000005668527225 */ /* 0x000fc800078e0052 */
[----:B------:R-:W-:Y:S02]  /*f640*/  IMAD.X R86, RZ, RZ, R85, P3 ;  /* 0x000000ffff567224 */ /* 0x000fe400018e0655 */
[----:B------:R-:W-:Y:S02]  /*f650*/  IMAD.IADD R83, R149, 0x1, R83 ;  /* 0x0000000195537824 */ /* 0x000fe400078e0253 */
[----:B------:R-:W-:Y:S01]  /*f660*/  IMAD.X R156, R86, 0x1, R155, P0 ;  /* 0x00000001569c7824 */ /* 0x000fe200000e069b */
[----:B------:R-:W-:Y:S01]  /*f670*/  ISETP.GT.U32.AND.EX P5, PT, R85, R86, PT, P5 ;  /* 0x000000565500720c */ /* 0x000fe20003fa4150 */
[----:B------:R-:W-:Y:S01]  /*f680*/  IMAD.IADD R155, R157, 0x1, R81 ;  /* 0x000000019d9b7824 */ /* 0x000fe200078e0251 */
[----:B------:R-:W-:Y:S01]  /*f690*/  IADD3 R82, P0, P3, R92, R82, R161 ;  /* 0x000000525c527210 */ /* 0x000fe20007b1e0a1 */
[----:B------:R-:W-:Y:S01]  /*f6a0*/  IMAD.MOV.U32 R81, RZ, RZ, RZ ;  /* 0x000000ffff517224 */ /* 0x000fe200078e00ff */
[----:B------:R-:W-:Y:S02]  /*f6b0*/  SEL R159, R84, R159, P5 ;  /* 0x0000009f549f7207 */ /* 0x000fe40002800000 */
[----:B------:R-:W-:Y:S01]  /*f6c0*/  SEL R85, R85, R86, P5 ;  /* 0x0000005655557207 */ /* 0x000fe20002800000 */
[----:B------:R-:W-:Y:S01]  /*f6d0*/  IMAD.WIDE.U32 R80, R96, R91, R80 ;  /* 0x0000005b60507225 */ /* 0x000fe200078e0050 */
[----:B------:R-:W-:-:S02]  /*f6e0*/  ISETP.GT.U32.AND P5, PT, R159, R154, PT ;  /* 0x0000009a9f00720c */ /* 0x000fc40003fa4070 */
[----:B------:R-:W-:Y:S01]  /*f6f0*/  IADD3.X R92, PT, PT, RZ, RZ, RZ, P2, P1 ;  /* 0x000000ffff5c7210 */ /* 0x000fe200017e24ff */
[----:B------:R-:W-:Y:S01]  /*f700*/  IMAD.IADD R81, R89, 0x1, R81 ;  /* 0x0000000159517824 */ /* 0x000fe200078e0251 */
[----:B------:R-:W-:Y:S01]  /*f710*/  IADD3 R155, P1, P2, R87, R80, R155 ;  /* 0x00000050579b7210 */ /* 0x000fe20007a3e09b */
[----:B------:R-:W-:Y:S01]  /*f720*/  IMAD.WIDE.U32 R86, R158, R97, RZ ;  /* 0x000000619e567225 */ /* 0x000fe200078e00ff */
[----:B------:R-:W-:Y:S02]  /*f730*/  ISETP.GT.U32.AND.EX P5, PT, R85, R156, PT, P5 ;  /* 0x0000009c5500720c */ /* 0x000fe40003fa4150 */
[----:B------:R-:W-:Y:S01]  /*f740*/  IADD3.X R90, PT, PT, R90, R81, RZ, P1, P2 ;  /* 0x000000515a5a7210 */ /* 0x000fe20000fe44ff */
[----:B------:R-:W-:Y:S01]  /*f750*/  IMAD.IADD R159, R145, 0x1, R87 ;  /* 0x00000001919f7824 */ /* 0x000fe200078e0257 */
[----:B------:R-:W-:Y:S01]  /*f760*/  SEL R87, RZ, 0x1, !P5 ;  /* 0x00000001ff577807 */ /* 0x000fe20006800000 */
[----:B------:R-:W-:-:S04]  /*f770*/  IMAD.WIDE.U32 R84, R158, R96, RZ ;  /* 0x000000609e547225 */ /* 0x000fc800078e00ff */
[----:B------:R-:W-:Y:S01]  /*f780*/  IMAD.WIDE.U32 R80, R88, R97, RZ ;  /* 0x0000006158507225 */ /* 0x000fe200078e00ff */
[----:B------:R-:W-:-:S03]  /*f790*/  IADD3 R97, P5, PT, R87, R78, RZ ;  /* 0x0000004e57617210 */ /* 0x000fc60007fbe0ff */
[----:B------:R-:W-:Y:S01]  /*f7a0*/  IMAD.IADD R85, R145, 0x1, R85 ;  /* 0x0000000191557824 */ /* 0x000fe200078e0255 */
[----:B------:R-:W-:Y:S01]  /*f7b0*/  IADD3 R159, P1, P2, R84, R159, R80 ;  /* 0x0000009f549f7210 */ /* 0x000fe20007a3e050 */
[----:B------:R-:W-:Y:S01]  /*f7c0*/  IMAD.X R84, RZ, RZ, R79, P5 ;  /* 0x000000ffff547224 */ /* 0x000fe200028e064f */
[----:B------:R-:W-:Y:S01]  /*f7d0*/  IADD3 R145, P5, PT, R97, R86, RZ ;  /* 0x0000005661917210 */ /* 0x000fe20007fbe0ff */
[----:B------:R-:W-:Y:S02]  /*f7e0*/  IMAD.IADD R80, R93, 0x1, R81 ;  /* 0x000000015d507824 */ /* 0x000fe400078e0251 */
[----:B------:R-:W-:Y:S02]  /*f7f0*/  IMAD.MOV.U32 R81, RZ, RZ, RZ ;  /* 0x000000ffff517224 */ /* 0x000fe400078e00ff */
[----:B------:R-:W-:Y:S01]  /*f800*/  IMAD.X R149, R84, 0x1, R159, P5 ;  /* 0x0000000154957824 */ /* 0x000fe200028e069f */
[----:B------:R-:W-:Y:S01]  /*f810*/  ISETP.GT.U32.AND P5, PT, R78, R97, PT ;  /* 0x000000614e00720c */ /* 0x000fe20003fa4070 */
[----:B------:R-:W-:-:S03]  /*f820*/  IMAD.WIDE.U32 R80, R96, R88, R80 ;  /* 0x0000005860507225 */ /* 0x000fc600078e0050 */
[-C--:B------:R-:W-:Y:S01]  /*f830*/  ISETP.GT.U32.AND.EX P5, PT, R79, R84.reuse, PT, P5 ;  /* 0x000000544f00720c */ /* 0x080fe20003fa4150 */
[----:B------:R-:W-:Y:S02]  /*f840*/  IMAD.IADD R88, R93, 0x1, R81 ;  /* 0x000000015d587824 */ /* 0x000fe400078e0251 */
[----:B------:R-:W-:Y:S01]  /*f850*/  IMAD.WIDE.U32 R158, R150, R95, RZ ;  /* 0x0000005f969e7225 */ /* 0x000fe200078e00ff */
[----:B------:R-:W-:Y:S02]  /*f860*/  SEL R78, R78, R97, P5 ;  /* 0x000000614e4e7207 */ /* 0x000fe40002800000 */
[----:B------:R-:W-:Y:S01]  /*f870*/  IADD3.X R97, PT, PT, RZ, R83, RZ, P0, P3 ;  /* 0x00000053ff617210 */ /* 0x000fe200007e64ff */
[----:B------:R-:W-:Y:S01]  /*f880*/  IMAD.MOV.U32 R83, RZ, RZ, RZ ;  /* 0x000000ffff537224 */ /* 0x000fe200078e00ff */
[----:B------:R-:W-:Y:S02]  /*f890*/  SEL R86, R79, R84, P5 ;  /* 0x000000544f567207 */ /* 0x000fe40002800000 */
[----:B------:R-:W-:Y:S01]  /*f8a0*/  ISETP.GT.U32.AND P0, PT, R78, R145, PT ;  /* 0x000000914e00720c */ /* 0x000fe20003f04070 */
[----:B------:R-:W-:Y:S01]  /*f8b0*/  IMAD.WIDE.U32 R78, R91, R105, RZ ;  /* 0x000000695b4e7225 */ /* 0x000fe200078e00ff */
[----:B------:R-:W-:-:S02]  /*f8c0*/  IADD3 R84, P3, P5, R82, R80, R85 ;  /* 0x0000005052547210 */ /* 0x000fc40007d7e055 */
[----:B------:R-:W-:Y:S01]  /*f8d0*/  ISETP.GT.U32.AND.EX P0, PT, R86, R149, PT, P0 ;  /* 0x000000955600720c */ /* 0x000fe20003f04100 */
[----:B------:R-:W-:Y:S01]  /*f8e0*/  IMAD.IADD R82, R89, 0x1, R79 ;  /* 0x0000000159527824 */ /* 0x000fe200078e024f */
[----:B------:R-:W-:Y:S01]  /*f8f0*/  IADD3.X R86, PT, PT, RZ, RZ, RZ, P1, P2 ;  /* 0x000000ffff567210 */ /* 0x000fe20000fe44ff */
[----:B------:R-:W-:Y:S01]  /*f900*/  IMAD.WIDE.U32 R80, R148, R94, RZ ;  /* 0x0000005e94507225 */ /* 0x000fe200078e00ff */
[----:B------:R-:W-:Y:S02]  /*f910*/  SEL R85, RZ, 0x1, !P0 ;  /* 0x00000001ff557807 */ /* 0x000fe40004000000 */
[----:B------:R-:W-:Y:S01]  /*f920*/  IADD3 R79, P1, P2, R87, R155, R92 ;  /* 0x0000009b574f7210 */ /* 0x000fe20007a3e05c */
[----:B------:R-:W-:Y:S01]  /*f930*/  IMAD.WIDE.U32 R92, R94, R91, R82 ;  /* 0x0000005b5e5c7225 */ /* 0x000fe200078e0052 */
[----:B------:R-:W-:Y:S02]  /*f940*/  IADD3.X R88, PT, PT, R97, R88, RZ, P3, P5 ;  /* 0x0000005861587210 */ /* 0x000fe40001fea4ff */
[----:B------:R-:W-:Y:S01]  /*f950*/  IADD3 R84, P0, P3, R85, R84, R86 ;  /* 0x0000005455547210 */ /* 0x000fe20007b1e056 */
[----:B------:R-:W-:Y:S01]  /*f960*/  IMAD.IADD R155, R157, 0x1, R81 ;  /* 0x000000019d9b7824 */ /* 0x000fe200078e0251 */
[----:B------:R-:W-:Y:S01]  /*f970*/  IADD3.X R81, PT, PT, RZ, R90, RZ, P1, P2 ;  /* 0x0000005aff517210 */ /* 0x000fe20000fe44ff */
[----:B------:R-:W-:-:S03]  /*f980*/  IMAD.WIDE.U32 R82, R150, R105, RZ ;  /* 0x0000006996527225 */ /* 0x000fc600078e00ff */
[----:B------:R-:W-:Y:S01]  /*f990*/  IADD3 R155, P1, P2, R84, R92, R155 ;  /* 0x0000005c549b7210 */ /* 0x000fe20007a3e09b */
[----:B------:R-:W-:Y:S02]  /*f9a0*/  IMAD.IADD R86, R143, 0x1, R83 ;  /* 0x000000018f567824 */ /* 0x000fe400078e0253 */
[----:B------:R-:W-:-:S04]  /*f9b0*/  IMAD.WIDE.U32 R84, R146, R94, RZ ;  /* 0x0000005e92547225 */ /* 0x000fc800078e00ff */
[----:B------:R-:W-:Y:S02]  /*f9c0*/  IMAD.MOV.U32 R87, RZ, RZ, RZ ;  /* 0x000000ffff577224 */ /* 0x000fe400078e00ff */
[----:B------:R-:W-:Y:S02]  /*f9d0*/  IMAD.IADD R83, R147, 0x1, R85 ;  /* 0x0000000193537824 */ /* 0x000fe400078e0255 */
[----:B------:R-:W-:-:S04]  /*f9e0*/  IMAD.WIDE.U32 R86, R94, R150, R86 ;  /* 0x000000965e567225 */ /* 0x000fc800078e0056 */
[----:B------:R-:W-:Y:S01]  /*f9f0*/  IMAD.IADD R92, R89, 0x1, R93 ;  /* 0x00000001595c7824 */ /* 0x000fe200078e025d */
[----:B------:R-:W-:Y:S01]  /*fa00*/  IADD3.X R93, PT, PT, RZ, R88, RZ, P0, P3 ;  /* 0x00000058ff5d7210 */ /* 0x000fe200007e64ff */
[----:B------:R-:W-:Y:S01]  /*fa10*/  IMAD.IADD R88, R143, 0x1, R87 ;  /* 0x000000018f587824 */ /* 0x000fe200078e0257 */
[----:B------:R-:W-:Y:S01]  /*fa20*/  IADD3 R79, P3, P5, R79, R86, R83 ;  /* 0x000000564f4f7210 */ /* 0x000fe20007d7e053 */
[----:B------:R-:W-:-:S03]  /*fa30*/  IMAD.WIDE.U32 R86, R146, R105, RZ ;  /* 0x0000006992567225 */ /* 0x000fc600078e00ff */
[----:B------:R-:W-:Y:S01]  /*fa40*/  IADD3.X R81, PT, PT, R81, R88, RZ, P3, P5 ;  /* 0x0000005851517210 */ /* 0x000fe20001fea4ff */
[----:B------:R-:W-:Y:S01]  /*fa50*/  IMAD.IADD R85, R147, 0x1, R87 ;  /* 0x0000000193557824 */ /* 0x000fe200078e0257 */
[----:B------:R-:W-:Y:S01]  /*fa60*/  IADD3 R83, P0, PT, R154, R86, RZ ;  /* 0x000000569a537210 */ /* 0x000fe20007f1e0ff */
[----:B------:R-:W-:-:S04]  /*fa70*/  IMAD.WIDE.U32 R86, R146, R95, RZ ;  /* 0x0000005f92567225 */ /* 0x000fc800078e00ff */
[----:B------:R-:W-:Y:S02]  /*fa80*/  IMAD.IADD R87, R87, 0x1, R147 ;  /* 0x0000000157577824 */ /* 0x000fe400078e0293 */
[----:B------:R-:W-:-:S04]  /*fa90*/  IMAD.WIDE.U32 R88, R146, R104, RZ ;  /* 0x0000006892587225 */ /* 0x000fc800078e00ff */
[----:B------:R-:W-:Y:S01]  /*faa0*/  IMAD.WIDE.U32 R90, R86, R68, RZ ;  /* 0x00000044565a7225 */ /* 0x000fe200078e00ff */
[----:B------:R-:W-:-:S03]  /*fab0*/  IADD3 R87, P3, P4, R88, R87, R158 ;  /* 0x0000005758577210 */ /* 0x000fc60007c7e09e */
[----:B------:R-:W-:Y:S02]  /*fac0*/  IMAD.IADD R158, R159, 0x1, R143 ;  /* 0x000000019f9e7824 */ /* 0x000fe400078e028f */
[----:B------:R-:W-:Y:S02]  /*fad0*/  IMAD R88, R87, R68, RZ ;  /* 0x0000004457587224 */ /* 0x000fe400078e02ff */
[----:B------:R-:W-:-:S04]  /*fae0*/  IMAD.WIDE.U32 R96, R90, R70, RZ ;  /* 0x000000465a607225 */ /* 0x000fc800078e00ff */
[----:B------:R-:W-:Y:S01]  /*faf0*/  IMAD R95, R86, R69, R88 ;  /* 0x00000045565f7224 */ /* 0x000fe200078e0258 */
[----:B------:R-:W-:Y:S01]  /*fb00*/  IADD3.X R88, PT, PT, R93, R92, RZ, P1, P2 ;  /* 0x0000005c5d587210 */ /* 0x000fe20000fe44ff */
[----:B------:R-:W-:Y:S01]  /*fb10*/  IMAD.MOV.U32 R159, RZ, RZ, RZ ;  /* 0x000000ffff9f7224 */ /* 0x000fe200078e00ff */
[----:B------:R-:W-:Y:S01]  /*fb20*/  @P3 LOP3.LUT R0, R0, 0x4, RZ, 0xfc, !PT ;  /* 0x0000000400003812 */ /* 0x000fe200078efcff */
[----:B------:R-:W-:Y:S02]  /*fb30*/  IMAD.IADD R91, R91, 0x1, R95 ;  /* 0x000000015b5b7824 */ /* 0x000fe400078e025f */
[----:B------:R-:W-:Y:S02]  /*fb40*/  IMAD.IADD R89, R147, 0x1, R89 ;  /* 0x0000000193597824 */ /* 0x000fe400078e0259 */
[----:B------:R-:W-:-:S04]  /*fb50*/  IMAD.WIDE.U32 R92, R91, R70, RZ ;  /* 0x000000465b5c7225 */ /* 0x000fc800078e00ff */
[----:B------:R-:W-:-:S04]  /*fb60*/  IMAD.WIDE.U32 R158, R104, R150, R158 ;  /* 0x00000096689e7225 */ /* 0x000fc800078e009e */
[----:B------:R-:W-:-:S04]  /*fb70*/  IMAD.WIDE.U32 R92, P1, R90, R71, R92 ;  /* 0x000000475a5c7225 */ /* 0x000fc8000782005c */
[----:B------:R-:W-:Y:S01]  /*fb80*/  IMAD.X R95, RZ, RZ, RZ, P1 ;  /* 0x000000ffff5f7224 */ /* 0x000fe200008e06ff */
[----:B------:R-:W-:Y:S01]  /*fb90*/  IADD3 R92, P2, PT, R97, R92, RZ ;  /* 0x0000005c615c7210 */ /* 0x000fe20007f5e0ff */
[----:B------:R-:W-:Y:S01]  /*fba0*/  IMAD.MOV.U32 R94, RZ, RZ, R93 ;  /* 0x000000ffff5e7224 */ /* 0x000fe200078e005d */
[----:B------:R-:W-:-:S03]  /*fbb0*/  IADD3 RZ, P1, PT, R86, R96, RZ ;  /* 0x0000006056ff7210 */ /* 0x000fc60007f3e0ff */
[----:B------:R-:W-:Y:S01]  /*fbc0*/  IMAD.WIDE.U32.X R94, R91, R71, R94, P2 ;  /* 0x000000475b5e7225 */ /* 0x000fe200010e045e */
[----:B------:R-:W-:-:S03]  /*fbd0*/  IADD3.X RZ, P1, PT, R87, R92, RZ, P1, !PT ;  /* 0x0000005c57ff7210 */ /* 0x000fc60000f3e4ff */
[----:B------:R-:W-:Y:S01]  /*fbe0*/  IMAD.WIDE.U32 R92, R91, R72, RZ ;  /* 0x000000485b5c7225 */ /* 0x000fe200078e00ff */
[----:B------:R-:W-:-:S05]  /*fbf0*/  IADD3.X R97, P1, PT, RZ, R94, RZ, P1, !PT ;  /* 0x0000005eff617210 */ /* 0x000fca0000f3e4ff */
[----:B------:R-:W-:Y:S01]  /*fc00*/  IMAD.X R94, RZ, RZ, R95, P1 ;  /* 0x000000ffff5e7224 */ /* 0x000fe200008e065f */
[----:B------:R-:W-:Y:S01]  /*fc10*/  IADD3 R97, P1, PT, R97, R144, RZ ;  /* 0x0000009061617210 */ /* 0x000fe20007f3e0ff */
        /* <DEDUP_REMOVED lines=9> */
[----:B------:R-:W-:-:S04]  /*fcb0*/  IADD3.X R141, P2, PT, R141, R92, RZ, P2, !PT ;  /* 0x0000005c8d8d7210 */ /* 0x000fc8000175e4ff */
[----:B------:R-:W-:-:S04]  /*fcc0*/  IADD3.X R92, P1, P2, R86, RZ, RZ, P2, P1 ;  /* 0x000000ff565c7210 */ /* 0x000fc800012224ff */
[----:B------:R-:W-:Y:S01]  /*fcd0*/  IADD3.X R93, PT, PT, R87, RZ, RZ, P1, P2 ;  /* 0x000000ff575d7210 */ /* 0x000fe20000fe44ff */
[----:B------:R-:W-:Y:S01]  /*fce0*/  IMAD.WIDE.U32 R86, R91, R74, RZ ;  /* 0x0000004a5b567225 */ /* 0x000fe200078e00ff */
[----:B------:R-:W-:-:S05]  /*fcf0*/  IADD3 R85, P3, P1, R84, R85, R82 ;  /* 0x0000005554557210 */ /* 0x000fca000797e052 */
[----:B------:R-:W-:Y:S02]  /*fd00*/  IMAD.X R82, R85, 0x1, R156, P0 ;  /* 0x0000000155527824 */ /* 0x000fe400000e069c */
        /* <DEDUP_REMOVED lines=22> */
[----:B------:R-:W-:Y:S01]  /*fe70*/  ISETP.GT.U32.AND P0, PT, R145, R82, PT ;  /* 0x000000529100720c */ /* 0x000fe20003f04070 */
[----:B------:R-:W-:-:S03]  /*fe80*/  IMAD.WIDE.U32 R84, R150, R107, RZ ;  /* 0x0000006b96547225 */ /* 0x000fc600078e00ff */
[----:B------:R-:W-:-:S04]  /*fe90*/  ISETP.GT.U32.AND.EX P0, PT, R149, R92, PT, P0 ;  /* 0x0000005c9500720c */ /* 0x000fc80003f04100 */
[----:B------:R-:W-:Y:S01]  /*fea0*/  SEL R82, R145, R82, P0 ;  /* 0x0000005291527207 */ /* 0x000fe20000000000 */
[----:B------:R-:W-:Y:S01]  /*feb0*/  IMAD.WIDE.U32 R144, R90, R76, RZ ;  /* 0x0000004c5a907225 */ /* 0x000fe200078e00ff */
[----:B------:R-:W-:Y:S02]  /*fec0*/  SEL R149, R149, R92, P0 ;  /* 0x0000005c95957207 */ /* 0x000fe40000000000 */
[----:B------:R-:W-:Y:S01]  /*fed0*/  ISETP.GT.U32.AND P0, PT, R82, R105, PT ;  /* 0x000000695200720c */ /* 0x000fe20003f04070 */
[----:B------:R-:W-:-:S03]  /*fee0*/  IMAD.IADD R92, R143, 0x1, R85 ;  /* 0x000000018f5c7824 */ /* 0x000fc600078e0255 */
[----:B------:R-:W-:Y:S01]  /*fef0*/  ISETP.GT.U32.AND.EX P0, PT, R149, R80, PT, P0 ;  /* 0x000000509500720c */ /* 0x000fe20003f04100 */
[----:B------:R-:W-:-:S03]  /*ff00*/  IMAD.WIDE.U32 R148, R146, R107, RZ ;  /* 0x0000006b92947225 */ /* 0x000fc600078e00ff */
[----:B------:R-:W-:Y:S02]  /*ff10*/  SEL R82, RZ, 0x1, !P0 ;  /* 0x00000001ff527807 */ /* 0x000fe40004000000 */
[----:B------:R-:W-:Y:S02]  /*ff20*/  IADD3 R148, P5, PT, R105, R148, RZ ;  /* 0x0000009469947210 */ /* 0x000fe40007fbe0ff */
[----:B------:R-:W-:Y:S01]  /*ff30*/  IADD3 R155, P0, P2, R82, R155, R93 ;  /* 0x0000009b529b7210 */ /* 0x000fe20007a1e05d */
[----:B------:R-:W-:-:S03]  /*ff40*/  IMAD.WIDE.U32 R82, R146, R106, RZ ;  /* 0x0000006a92527225 */ /* 0x000fc600078e00ff */
[----:B------:R-:W-:Y:S01]  /*ff50*/  IADD3.X R96, PT, PT, RZ, R88, RZ, P0, P2 ;  /* 0x00000058ff607210 */ /* 0x000fe200007e44ff */
[----:B------:R-:W-:Y:S02]  /*ff60*/  IMAD.MOV.U32 R93, RZ, RZ, RZ ;  /* 0x000000ffff5d7224 */ /* 0x000fe400078e00ff */
[----:B------:R-:W-:Y:S02]  /*ff70*/  IMAD.IADD R83, R147, 0x1, R83 ;  /* 0x0000000193537824 */ /* 0x000fe400078e0253 */
[----:B------:R-:W-:-:S04]  /*ff80*/  IMAD.WIDE.U32 R92, R106, R150, R92 ;  /* 0x000000966a5c7225 */ /* 0x000fc800078e005c */
[----:B------:R-:W-:Y:S01]  /*ff90*/  IMAD.IADD R85, R143, 0x1, R93 ;  /* 0x000000018f557824 */ /* 0x000fe200078e025d */
[----:B------:R-:W-:Y:S01]  /*ffa0*/  IADD3 R88, P0, P2, R155, R92, R83 ;  /* 0x0000005c9b587210 */ /* 0x000fe20007a1e053 */
[----:B------:R-:W-:-:S03]  /*ffb0*/  IMAD.WIDE.U32 R92, R91, R76, RZ ;  /* 0x0000004c5b5c7225 */ /* 0x000fc600078e00ff */
[----:B------:R-:W-:Y:S01]  /*ffc0*/  IADD3.X R85, PT, PT, R96, R85, RZ, P0, P2 ;  /* 0x0000005560557210 */ /* 0x000fe200007e44ff */
[----:B------:R-:W-:Y:S02]  /*ffd0*/  IMAD.IADD R83, R147, 0x1, R149 ;  /* 0x0000000193537824 */ /* 0x000fe400078e0295 */
[----:B------:R-:W-:-:S04]  /*ffe0*/  IMAD.WIDE.U32 R92, P0, R90, R77, R92 ;  /* 0x0000004d5a5c7225 */ /* 0x000fc8000780005c */
[----:B------:R-:W-:Y:S01]  /*fff0*/  IMAD.X R107, RZ, RZ, RZ, P0 ;  /* 0x000000ffff6b7224 */ /* 0x000fe200000e06ff */
[----:B------:R-:W-:Y:S01]  /*10000*/  IADD3 R145, P0, PT, R145, R92, RZ ;  /* 0x0000005c91917210 */ /* 0x000fe20007f1e0ff */
[----:B------:R-:W-:Y:S02]  /*10010*/  IMAD.MOV.U32 R106, RZ, RZ, R93 ;  /* 0x000000ffff6a7224 */ /* 0x000fe400078e005d */
[----:B------:R-:W-:Y:S02]  /*10020*/  IMAD.IADD R149, R143, 0x1, R159 ;  /* 0x000000018f957824 */ /* 0x000fe400078e029f */
[----:B------:R-:W-:Y:S01]  /*10030*/  IMAD.WIDE.U32.X R106, R91, R77, R106, P0 ;  /* 0x0000004d5b6a7225 */ /* 0x000fe200000e046a */
[----:B------:R-:W-:-:S03]  /*10040*/  IADD3 R83, P0, P2, R82, R83, R84 ;  /* 0x0000005352537210 */ /* 0x000fc60007a1e054 */
[----:B------:R-:W-:Y:S02]  /*10050*/  IMAD R82, R141, R68, RZ ;  /* 0x000000448d527224 */ /* 0x000fe400078e02ff */
[----:B------:R-:W-:Y:S01]  /*10060*/  IMAD.X R84, R83, 0x1, R80, P5 ;  /* 0x0000000153547824 */ /* 0x000fe200028e0650 */
[----:B------:R-:W-:-:S04]  /*10070*/  IADD3 R83, P5, PT, R86, R148, RZ ;  /* 0x0000009456537210 */ /* 0x000fc80007fbe0ff */
[----:B------:R-:W-:Y:S02]  /*10080*/  IADD3.X R86, P5, PT, R95, R84, RZ, P5, !PT ;  /* 0x000000545f567210 */ /* 0x000fe40002fbe4ff */
[----:B------:R-:W-:Y:S01]  /*10090*/  IADD3 R144, P6, PT, R83, R144, RZ ;  /* 0x0000009053907210 */ /* 0x000fe20007fde0ff */
[----:B------:R-:W-:-:S03]  /*100a0*/  IMAD R83, R97, R69, R82 ;  /* 0x0000004561537224 */ /* 0x000fc600078e0252 */
[----:B------:R-:W-:-:S04]  /*100b0*/  IADD3.X R86, P6, PT, R86, R145, RZ, P6, !PT ;  /* 0x0000009156567210 */ /* 0x000fc800037de4ff */
        /* <DEDUP_REMOVED lines=38> */
[----:B------:R-:W-:Y:S01]  /*10320*/  IADD3.X R141, P6, PT, R141, R90, RZ, P6, !PT ;  /* 0x0000005a8d8d7210 */ /* 0x000fe200037de4ff */
[----:B------:R-:W-:-:S03]  /*10330*/  IMAD R90, R87, R68, RZ ;  /* 0x00000044575a7224 */ /* 0x000fc600078e02ff */
[----:B------:R-:W-:Y:S01]  /*10340*/  IADD3.X R144, P5, P6, R82, RZ, RZ, P6, P5 ;  /* 0x000000ff52907210 */ /* 0x000fe200036aa4ff */
[----:B------:R-:W-:Y:S02]  /*10350*/  IMAD R93, R94, R69, R90 ;  /* 0x000000455e5d7224 */ /* 0x000fe400078e025a */
[----:B------:R-:W-:Y:S01]  /*10360*/  IMAD.WIDE.U32 R90, R107, R76, RZ ;  /* 0x0000004c6b5a7225 */ /* 0x000fe200078e00ff */
[----:B------:R-:W-:Y:S02]  /*10370*/  IADD3.X R145, PT, PT, R83, RZ, RZ, P5, P6 ;  /* 0x000000ff53917210 */ /* 0x000fe40002fec4ff */
[C---:B------:R-:W-:Y:S02]  /*10380*/  LOP3.LUT P5, RZ, R0.reuse, 0x4, RZ, 0xc0, !PT ;  /* 0x0000000400ff7812 */ /* 0x040fe400078ac0ff */
[----:B------:R-:W-:Y:S02]  /*10390*/  LOP3.LUT P6, RZ, R0, 0x1, RZ, 0xc0, !PT ;  /* 0x0000000100ff7812 */ /* 0x000fe400078cc0ff */
[----:B------:R-:W-:-:S02]  /*103a0*/  IADD3.X R83, PT, PT, RZ, RZ, RZ, P5, P4 ;  /* 0x000000ffff537210 */ /* 0x000fc40002fe84ff */
[----:B------:R-:W-:-:S04]  /*103b0*/  ISETP.NE.AND P4, PT, R152, RZ, PT ;  /* 0x000000ff9800720c */ /* 0x000fc80003f85270 */
[----:B------:R-:W-:Y:S02]  /*103c0*/  IADD3.X R82, PT, PT, RZ, RZ, RZ, P6, P4 ;  /* 0x000000ffff527210 */ /* 0x000fe400037e84ff */
[----:B------:R-:W-:Y:S02]  /*103d0*/  IADD3 R158, P4, P5, R83, R158, R89 ;  /* 0x0000009e539e7210 */ /* 0x000fe40007d9e059 */
[----:B------:R-:W-:Y:S02]  /*103e0*/  IADD3.X R89, PT, PT, RZ, RZ, RZ, P3, P1 ;  /* 0x000000ffff597210 */ /* 0x000fe40001fe24ff */
[----:B------:R-:W-:Y:S01]  /*103f0*/  IADD3 R153, P6, P3, R153, R142, R82 ;  /* 0x0000008e99997210 */ /* 0x000fe20007bde052 */
[----:B------:R-:W-:Y:S01]  /*10400*/  IMAD.WIDE.U32 R82, R94, R68, RZ ;  /* 0x000000445e527225 */ /* 0x000fe200078e00ff */
[----:B------:R-:W-:Y:S02]  /*10410*/  IADD3.X R149, PT, PT, RZ, R149, RZ, P4, P5 ;  /* 0x00000095ff957210 */ /* 0x000fe400027ea4ff */
[----:B------:R-:W-:Y:S01]  /*10420*/  IADD3 R95, P1, PT, R95, R158, RZ ;  /* 0x0000009e5f5f7210 */ /* 0x000fe20007f3e0ff */
[----:B------:R-:W-:Y:S01]  /*10430*/  IMAD.IADD R83, R83, 0x1, R93 ;  /* 0x0000000153537824 */ /* 0x000fe200078e025d */
[----:B------:R-:W-:Y:S01]  /*10440*/  IADD3.X R151, PT, PT, RZ, R151, RZ, P6, P3 ;  /* 0x00000097ff977210 */ /* 0x000fe200037e64ff */
[----:B------:R-:W-:-:S04]  /*10450*/  IMAD.WIDE.U32 R90, P4, R106, R77, R90 ;  /* 0x0000004d6a5a7225 */ /* 0x000fc8000788005a */
[----:B------:R-:W-:-:S04]  /*10460*/  IMAD.WIDE.U32 R92, R83, R70, RZ ;  /* 0x00000046535c7225 */ /* 0x000fc800078e00ff */
[----:B------:R-:W-:-:S04]  /*10470*/  IMAD.WIDE.U32 R142, R106, R76, RZ ;  /* 0x0000004c6a8e7225 */ /* 0x000fc800078e00ff */
[----:B------:R-:W-:-:S04]  /*10480*/  IMAD.WIDE.U32 R92, P5, R82, R71, R92 ;  /* 0x00000047525c7225 */ /* 0x000fc800078a005c */
[----:B------:R-:W-:-:S04]  /*10490*/  IMAD.WIDE.U32 R146, R82, R70, RZ ;  /* 0x0000004652927225 */ /* 0x000fc800078e00ff */
[----:B------:R-:W-:Y:S01]  /*104a0*/  IMAD.X R97, RZ, RZ, RZ, P4 ;  /* 0x000000ffff617224 */ /* 0x000fe200020e06ff */
[----:B------:R-:W-:Y:S01]  /*104b0*/  IADD3 R155, P4, PT, R143, R90, RZ ;  /* 0x0000005a8f9b7210 */ /* 0x000fe20007f9e0ff */
[----:B------:R-:W-:Y:S01]  /*104c0*/  IMAD.X R104, R96, 0x1, R149, P1 ;  /* 0x0000000160687824 */ /* 0x000fe200008e0695 */
[----:B------:R-:W-:Y:S01]  /*104d0*/  IADD3 R143, P1, PT, R144, R95, RZ ;  /* 0x0000005f908f7210 */ /* 0x000fe20007f3e0ff */
[----:B------:R-:W-:Y:S02]  /*104e0*/  IMAD.MOV.U32 R96, RZ, RZ, R91 ;  /* 0x000000ffff607224 */ /* 0x000fe400078e005b */
[----:B------:R-:W-:Y:S01]  /*104f0*/  IMAD.X R91, RZ, RZ, RZ, P5 ;  /* 0x000000ffff5b7224 */ /* 0x000fe200028e06ff */
[----:B------:R-:W-:Y:S01]  /*10500*/  IADD3 R144, P5, PT, R147, R92, RZ ;  /* 0x0000005c93907210 */ /* 0x000fe20007fbe0ff */
[----:B------:R-:W-:Y:S01]  /*10510*/  IMAD.MOV.U32 R90, RZ, RZ, R93 ;  /* 0x000000ffff5a7224 */ /* 0x000fe200078e005d */
[----:B------:R-:W-:Y:S01]  /*10520*/  IADD3.X R106, P1, PT, R145, R104, RZ, P1, !PT ;  /* 0x00000068916a7210 */ /* 0x000fe20000f3e4ff */
[----:B------:R-:W-:Y:S01]  /*10530*/  IMAD.WIDE.U32.X R96, R107, R77, R96, P4 ;  /* 0x0000004d6b607225 */ /* 0x000fe200020e0460 */
[----:B------:R-:W-:-:S03]  /*10540*/  IADD3 R142, P4, PT, R143, R142, RZ ;  /* 0x0000008e8f8e7210 */ /* 0x000fc60007f9e0ff */
[C---:B------:R-:W-:Y:S01]  /*10550*/  IMAD.WIDE.U32.X R90, R83.reuse, R71, R90, P5 ;  /* 0x00000047535a7225 */ /* 0x040fe200028e045a */
[----:B------:R-:W-:Y:S02]  /*10560*/  IADD3 RZ, P5, PT, R94, R146, RZ ;  /* 0x000000925eff7210 */ /* 0x000fe40007fbe0ff */
[----:B------:R-:W-:Y:S01]  /*10570*/  IADD3.X R106, P4, PT, R106, R155, RZ, P4, !PT ;  /* 0x0000009b6a6a7210 */ /* 0x000fe2000279e4ff */
[----:B------:R-:W-:Y:S01]  /*10580*/  IMAD.WIDE.U32 R92, R83, R72, RZ ;  /* 0x00000048535c7225 */ /* 0x000fe200078e00ff */
[----:B------:R-:W-:Y:S02]  /*10590*/  IADD3.X RZ, P5, PT, R87, R144, RZ, P5, !PT ;  /* 0x0000009057ff7210 */ /* 0x000fe40002fbe4ff */
[----:B------:R-:W-:Y:S02]  /*105a0*/  IADD3.X R107, P1, P4, R96, RZ, RZ, P4, P1 ;  /* 0x000000ff606b7210 */ /* 0x000fe400024224ff */
[----:B------:R-:W-:Y:S02]  /*105b0*/  IADD3.X R145, P5, PT, RZ, R90, RZ, P5, !PT ;  /* 0x0000005aff917210 */ /* 0x000fe40002fbe4ff */
[----:B------:R-:W-:Y:S01]  /*105c0*/  IADD3.X R143, PT, PT, R97, RZ, RZ, P1, P4 ;  /* 0x000000ff618f7210 */ /* 0x000fe20000fe84ff */
[----:B------:R-:W-:Y:S01]  /*105d0*/  IMAD.WIDE.U32 R92, P1, R82, R73, R92 ;  /* 0x00000049525c7225 */ /* 0x000fe2000782005c */
[----:B------:R-:W-:-:S03]  /*105e0*/  IADD3 R145, P4, PT, R145, R86, RZ ;  /* 0x0000005691917210 */ /* 0x000fc60007f9e0ff */
[----:B------:R-:W-:-:S04]  /*105f0*/  IMAD.WIDE.U32 R96, R82, R72, RZ ;  /* 0x0000004852607225 */ /* 0x000fc800078e00ff */
[----:B------:R-:W-:Y:S01]  /*10600*/  IMAD.X R94, RZ, RZ, R91, P5 ;  /* 0x000000ffff5e7224 */ /* 0x000fe200028e065b */
[----:B------:R-:W-:Y:S01]  /*10610*/  IADD3 R144, P5, PT, R145, R96, RZ ;  /* 0x0000006091907210 */ /* 0x000fe20007fbe0ff */
[----:B------:R-:W-:Y:S01]  /*10620*/  IMAD.X R87, RZ, RZ, RZ, P1 ;  /* 0x000000ffff577224 */ /* 0x000fe200008e06ff */
[----:B------:R-:W-:Y:S01]  /*10630*/  IADD3 R146, P1, PT, R97, R92, RZ ;  /* 0x0000005c61927210 */ /* 0x000fe20007f3e0ff */
[----:B------:R-:W-:Y:S01]  /*10640*/  IMAD.WIDE.U32 R90, R83, R74, RZ ;  /* 0x0000004a535a7225 */ /* 0x000fe200078e00ff */
[----:B------:R-:W-:-:S03]  /*10650*/  IADD3.X R141, P4, PT, R94, R141, RZ, P4, !PT ;  /* 0x0000008d5e8d7210 */ /* 0x000fc6000279e4ff */
[----:B------:R-:W-:Y:S01]  /*10660*/  IMAD.MOV.U32 R86, RZ, RZ, R93 ;  /* 0x000000ffff567224 */ /* 0x000fe200078e005d */
[----:B------:R-:W-:-:S03]  /*10670*/  IADD3.X R141, P5, PT, R141, R146, RZ, P5, !PT ;  /* 0x000000928d8d7210 */ /* 0x000fc60002fbe4ff */
[----:B------:R-:W-:-:S04]  /*10680*/  IMAD.WIDE.U32.X R86, R83, R73, R86, P1 ;  /* 0x0000004953567225 */ /* 0x000fc800008e0456 */
[----:B------:R-:W-:Y:S01]  /*10690*/  IMAD.WIDE.U32 R92, P1, R82, R75, R90 ;  /* 0x0000004b525c7225 */ /* 0x000fe2000782005a */
[----:B------:R-:W-:-:S03]  /*106a0*/  IADD3.X R97, P4, P5, R86, RZ, RZ, P5, P4 ;  /* 0x000000ff56617210 */ /* 0x000fc60002d884ff */
[----:B------:R-:W-:Y:S01]  /*106b0*/  IMAD.X R91, RZ, RZ, RZ, P1 ;  /* 0x000000ffff5b7224 */ /* 0x000fe200008e06ff */
[----:B------:R-:W-:Y:S01]  /*106c0*/  ISETP.GE.U32.AND P1, PT, R95, R158, PT ;  /* 0x0000009e5f00720c */ /* 0x000fe20003f26070 */
[----:B------:R-:W-:Y:S01]  /*106d0*/  IMAD.WIDE.U32 R94, R82, R74, RZ ;  /* 0x0000004a525e7225 */ /* 0x000fe200078e00ff */
[----:B------:R-:W-:Y:S02]  /*106e0*/  IADD3.X R145, PT, PT, R87, RZ, RZ, P4, P5 ;  /* 0x000000ff57917210 */ /* 0x000fe400027ea4ff */
[----:B------:R-:W-:Y:S01]  /*106f0*/  IADD3 R87, P4, PT, R97, R142, RZ ;  /* 0x0000008e61577210 */ /* 0x000fe20007f9e0ff */
[----:B------:R-:W-:Y:S01]  /*10700*/  IMAD.MOV.U32 R90, RZ, RZ, R93 ;  /* 0x000000ffff5a7224 */ /* 0x000fe200078e005d */
[----:B------:R-:W-:Y:S02]  /*10710*/  ISETP.GE.U32.AND.EX P1, PT, R104, R149, PT, P1 ;  /* 0x000000956800720c */ /* 0x000fe40003f26110 */
[----:B------:R-:W-:Y:S01]  /*10720*/  IADD3 R142, P3, PT, R87, R94, RZ ;  /* 0x0000005e578e7210 */ /* 0x000fe20007f7e0ff */
[----:B------:R-:W-:Y:S01]  /*10730*/  IMAD R94, R141, R68, RZ ;  /* 0x000000448d5e7224 */ /* 0x000fe200078e02ff */
[----:B------:R-:W-:Y:S01]  /*10740*/  IADD3 R95, P5, PT, R95, R92, RZ ;  /* 0x0000005c5f5f7210 */ /* 0x000fe20007fbe0ff */
[----:B------:R-:W-:Y:S01]  /*10750*/  IMAD.WIDE.U32 R92, R83, R76, RZ ;  /* 0x0000004c535c7225 */ /* 0x000fe200078e00ff */
[----:B------:R-:W-:-:S02]  /*10760*/  SEL R146, RZ, 0x1, P1 ;  /* 0x00000001ff927807 */ /* 0x000fc40000800000 */
[----:B------:R-:W-:Y:S01]  /*10770*/  IADD3.X R106, P4, PT, R145, R106, RZ, P4, !PT ;  /* 0x0000006a916a7210 */ /* 0x000fe2000279e4ff */
[----:B------:R-:W-:Y:S01]  /*10780*/  IMAD.WIDE.U32 R86, R144, R68, RZ ;  /* 0x0000004490567225 */ /* 0x000fe200078e00ff */
[----:B------:R-:W-:Y:S02]  /*10790*/  IADD3 R146, P1, PT, R146, R153, RZ ;  /* 0x0000009992927210 */ /* 0x000fe40007f3e0ff */
[----:B------:R-:W-:Y:S01]  /*107a0*/  IADD3.X R106, P3, PT, R106, R95, RZ, P3, !PT ;  /* 0x0000005f6a6a7210 */ /* 0x000fe20001f7e4ff */
[----:B------:R-:W-:Y:S02]  /*107b0*/  IMAD R97, R144, R69, R94 ;  /* 0x0000004590617224 */ /* 0x000fe400078e025e */
[----:B------:R-:W-:-:S04]  /*107c0*/  IMAD.WIDE.U32 R92, P6, R82, R77, R92 ;  /* 0x0000004d525c7225 */ /* 0x000fc800078c005c */
[----:B------:R-:W-:Y:S02]  /*107d0*/  IMAD.IADD R87, R87, 0x1, R97 ;  /* 0x0000000157577824 */ /* 0x000fe400078e0261 */
[----:B------:R-:W-:-:S04]  /*107e0*/  IMAD.WIDE.U32.X R90, R83, R75, R90, P5 ;  /* 0x0000004b535a7225 */ /* 0x000fc800028e045a */
[----:B------:R-:W-:Y:S01]  /*107f0*/  IMAD.X R150, RZ, RZ, R151, P1 ;  /* 0x000000ffff967224 */ /* 0x000fe200008e0697 */
[----:B------:R-:W-:Y:S01]  /*10800*/  ISETP.GE.U32.AND P1, PT, R148, R105, PT ;  /* 0x000000699400720c */ /* 0x000fe20003f26070 */
[----:B------:R-:W-:Y:S01]  /*10810*/  IMAD.WIDE.U32 R94, R82, R76, RZ ;  /* 0x0000004c525e7225 */ /* 0x000fe200078e00ff */
[----:B------:R-:W-:Y:S02]  /*10820*/  IADD3.X R82, P3, P4, R90, RZ, RZ, P3, P4 ;  /* 0x000000ff5a527210 */ /* 0x000fe40001c684ff */
[----:B------:R-:W-:Y:S01]  /*10830*/  ISETP.GE.U32.AND.EX P1, PT, R84, R80, PT, P1 ;  /* 0x000000505400720c */ /* 0x000fe20003f26110 */
[----:B------:R-:W-:Y:S01]  /*10840*/  IMAD.X R105, RZ, RZ, RZ, P6 ;  /* 0x000000ffff697224 */ /* 0x000fe200030e06ff */
[----:B------:R-:W-:Y:S01]  /*10850*/  IADD3 R107, P6, PT, R107, R146, RZ ;  /* 0x000000926b6b7210 */ /* 0x000fe20007fde0ff */
[----:B------:R-:W-:Y:S01]  /*10860*/  IMAD.WIDE.U32 R96, R87, R70, RZ ;  /* 0x0000004657607225 */ /* 0x000fe200078e00ff */
[----:B------:R-:W-:Y:S02]  /*10870*/  IADD3 R148, P5, PT, R95, R92, RZ ;  /* 0x0000005c5f947210 */ /* 0x000fe40007fbe0ff */
[----:B------:R-:W-:Y:S01]  /*10880*/  IADD3.X R92, PT, PT, R91, RZ, RZ, P3, P4 ;  /* 0x000000ff5b5c7210 */ /* 0x000fe20001fe84ff */
[----:B------:R-:W-:Y:S01]  /*10890*/  IMAD.MOV.U32 R104, RZ, RZ, R93 ;  /* 0x000000ffff687224 */ /* 0x000fe200078e005d */
[----:B------:R-:W-:Y:S01]  /*108a0*/  IADD3 R93, P3, PT, R82, R107, RZ ;  /* 0x0000006b525d7210 */ /* 0x000fe20007f7e0ff */
[----:B------:R-:W-:-:S02]  /*108b0*/  IMAD.X R143, R143, 0x1, R150, P6 ;  /* 0x000000018f8f7824 */ /* 0x000fc400030e0696 */
[----:B------:R-:W-:Y:S01]  /*108c0*/  IMAD.WIDE.U32 R96, P4, R86, R71, R96 ;  /* 0x0000004756607225 */ /* 0x000fe20007880060 */
[----:B------:R-:W-:Y:S02]  /*108d0*/  IADD3 R94, P6, PT, R93, R94, RZ ;  /* 0x0000005e5d5e7210 */ /* 0x000fe40007fde0ff */
[----:B------:R-:W-:Y:S01]  /*108e0*/  IADD3.X R95, P3, PT, R92, R143, RZ, P3, !PT ;  /* 0x0000008f5c5f7210 */ /* 0x000fe20001f7e4ff */
[----:B------:R-:W-:-:S03]  /*108f0*/  IMAD.WIDE.U32 R90, R86, R70, RZ ;  /* 0x00000046565a7225 */ /* 0x000fc600078e00ff */
[----:B------:R-:W-:Y:S01]  /*10900*/  IADD3.X R95, P6, PT, R95, R148, RZ, P6, !PT ;  /* 0x000000945f5f7210 */ /* 0x000fe200037de4ff */
[----:B------:R-:W-:Y:S01]  /*10910*/  IMAD.WIDE.U32.X R104, R83, R77, R104, P5 ;  /* 0x0000004d53687225 */ /* 0x000fe200028e0468 */
[----:B------:R-:W-:Y:S02]  /*10920*/  IADD3 R92, P5, PT, R91, R96, RZ ;  /* 0x000000605b5c7210 */ /* 0x000fe40007fbe0ff */
[----:B------:R-:W-:Y:S01]  /*10930*/  IADD3.X R96, PT, PT, RZ, RZ, RZ, P0, P2 ;  /* 0x000000ffff607210 */ /* 0x000fe200007e44ff */
[----:B------:R-:W-:Y:S01]  /*10940*/  IMAD.X R83, RZ, RZ, RZ, P4 ;  /* 0x000000ffff537224 */ /* 0x000fe200020e06ff */
[----:B------:R-:W-:Y:S01]  /*10950*/  IADD3 RZ, P4, PT, R144, R90, RZ ;  /* 0x0000005a90ff7210 */ /* 0x000fe20007f9e0ff */
[----:B------:R-:W-:Y:S01]  /*10960*/  IMAD.MOV.U32 R82, RZ, RZ, R97 ;  /* 0x000000ffff527224 */ /* 0x000fe200078e0061 */
[----:B------:R-:W-:Y:S01]  /*10970*/  IADD3.X R84, P3, P6, R104, RZ, RZ, P6, P3 ;  /* 0x000000ff68547210 */ /* 0x000fe200036664ff */
[----:B------:R-:W-:Y:S01]  /*10980*/  IMAD.WIDE.U32 R90, R87, R72, RZ ;  /* 0x00000048575a7225 */ /* 0x000fe200078e00ff */
[----:B------:R-:W-:-:S02]  /*10990*/  IADD3.X RZ, P4, PT, R141, R92, RZ, P4, !PT ;  /* 0x0000005c8dff7210 */ /* 0x000fc4000279e4ff */
[----:B------:R-:W-:Y:S01]  /*109a0*/  IADD3.X R104, PT, PT, R105, RZ, RZ, P3, P6 ;  /* 0x000000ff69687210 */ /* 0x000fe20001fec4ff */
[----:B------:R-:W-:-:S04]  /*109b0*/  IMAD.WIDE.U32.X R82, R87, R71, R82, P5 ;  /* 0x0000004757527225 */ /* 0x000fc800028e0452 */
[----:B------:R-:W-:Y:S01]  /*109c0*/  IMAD.WIDE.U32 R90, P5, R86, R73, R90 ;  /* 0x00000049565a7225 */ /* 0x000fe200078a005a */
[----:B------:R-:W-:-:S03]  /*109d0*/  IADD3.X R97, P4, PT, RZ, R82, RZ, P4, !PT ;  /* 0x00000052ff617210 */ /* 0x000fc6000279e4ff */
[----:B------:R-:W-:Y:S01]  /*109e0*/  IMAD.WIDE.U32 R92, R86, R72, RZ ;  /* 0x00000048565c7225 */ /* 0x000fe200078e00ff */
[----:B------:R-:W-:Y:S02]  /*109f0*/  IADD3 R97, P3, PT, R97, R142, RZ ;  /* 0x0000008e61617210 */ /* 0x000fe40007f7e0ff */
[----:B------:R-:W-:Y:S01]  /*10a00*/  IADD3 R142, P2, P0, R78, R79, R89 ;  /* 0x0000004f4e8e7210 */ /* 0x000fe2000785e059 */
[----:B------:R-:W-:Y:S01]  /*10a10*/  IMAD.X R105, RZ, RZ, R83, P4 ;  /* 0x000000ffff697224 */ /* 0x000fe200020e0653 */
[----:B------:R-:W-:Y:S01]  /*10a20*/  IADD3 R141, P6, PT, R93, R90, RZ ;  /* 0x0000005a5d8d7210 */ /* 0x000fe20007fde0ff */
[----:B------:R-:W-:Y:S01]  /*10a30*/  IMAD.X R83, RZ, RZ, RZ, P5 ;  /* 0x000000ffff537224 */ /* 0x000fe200028e06ff */
[----:B------:R-:W-:Y:S01]  /*10a40*/  IADD3 R93, P4, PT, R97, R92, RZ ;  /* 0x0000005c615d7210 */ /* 0x000fe20007f9e0ff */
[----:B------:R-:W-:Y:S01]  /*10a50*/  IMAD.MOV.U32 R82, RZ, RZ, R91 ;  /* 0x000000ffff527224 */ /* 0x000fe200078e005b */
[----:B------:R-:W-:Y:S01]  /*10a60*/  IADD3.X R90, P3, PT, R105, R106, RZ, P3, !PT ;  /* 0x0000006a695a7210 */ /* 0x000fe20001f7e4ff */
[----:B------:R-:W-:Y:S01]  /*10a70*/  IMAD.WIDE.U32 R78, R87, R74, RZ ;  /* 0x0000004a574e7225 */ /* 0x000fe200078e00ff */
[----:B------:R-:W-:-:S02]  /*10a80*/  ISETP.GE.U32.AND P5, PT, R146, R153, PT ;  /* 0x000000999200720c */ /* 0x000fc40003fa6070 */
[----:B------:R-:W-:Y:S01]  /*10a90*/  IADD3.X R90, P4, PT, R90, R141, RZ, P4, !PT ;  /* 0x0000008d5a5a7210 */ /* 0x000fe2000279e4ff */
[----:B------:R-:W-:Y:S01]  /*10aa0*/  IMAD.WIDE.U32.X R82, R87, R73, R82, P6 ;  /* 0x0000004957527225 */ /* 0x000fe200030e0452 */
[----:B------:R-:W-:Y:S02]  /*10ab0*/  SEL R89, RZ, 0x1, P1 ;  /* 0x00000001ff597807 */ /* 0x000fe40000800000 */
[----:B------:R-:W-:Y:S02]  /*10ac0*/  ISETP.GE.U32.AND.EX P5, PT, R150, R151, PT, P5 ;  /* 0x000000979600720c */ /* 0x000fe40003fa6150 */
[----:B------:R-:W-:Y:S02]  /*10ad0*/  IADD3.X R91, P3, P4, R82, RZ, RZ, P4, P3 ;  /* 0x000000ff525b7210 */ /* 0x000fe400024664ff */
[----:B------:R-:W-:Y:S02]  /*10ae0*/  ISETP.GE.U32.AND P1, PT, R107, R146, PT ;  /* 0x000000926b00720c */ /* 0x000fe40003f26070 */
[----:B------:R-:W-:Y:S01]  /*10af0*/  IADD3.X R92, PT, PT, R83, RZ, RZ, P3, P4 ;  /* 0x000000ff535c7210 */ /* 0x000fe20001fe84ff */
[----:B------:R-:W-:Y:S01]  /*10b00*/  IMAD.WIDE.U32 R82, R86, R74, RZ ;  /* 0x0000004a56527225 */ /* 0x000fe200078e00ff */
[----:B------:R-:W-:-:S02]  /*10b10*/  IADD3 R96, P4, P3, R89, R88, R96 ;  /* 0x0000005859607210 */ /* 0x000fc40007b9e060 */
[----:B------:R-:W-:Y:S02]  /*10b20*/  ISETP.GE.U32.AND.EX P1, PT, R143, R150, PT, P1 ;  /* 0x000000968f00720c */ /* 0x000fe40003f26110 */
[----:B------:R-:W-:Y:S01]  /*10b30*/  SEL R89, RZ, 0x1, P5 ;  /* 0x00000001ff597807 */ /* 0x000fe20002800000 */
[----:B------:R-:W-:Y:S01]  /*10b40*/  IMAD.WIDE.U32 R78, P5, R86, R75, R78 ;  /* 0x0000004b564e7225 */ /* 0x000fe200078a004e */
[----:B------:R-:W-:Y:S02]  /*10b50*/  IADD3.X R105, PT, PT, RZ, R81, RZ, P2, P0 ;  /* 0x00000051ff697210 */ /* 0x000fe400017e04ff */
[----:B------:R-:W-:Y:S01]  /*10b60*/  IADD3 R91, P0, PT, R91, R94, RZ ;  /* 0x0000005e5b5b7210 */ /* 0x000fe20007f1e0ff */
[----:B------:R-:W-:Y:S01]  /*10b70*/  IMAD.WIDE.U32 R80, R87, R76, RZ ;  /* 0x0000004c57507225 */ /* 0x000fe200078e00ff */
[----:B------:R-:W-:Y:S02]  /*10b80*/  IADD3 R89, P2, PT, R89, R142, RZ ;  /* 0x0000008e59597210 */ /* 0x000fe40007f5e0ff */
[----:B------:R-:W-:-:S02]  /*10b90*/  SEL R94, RZ, 0x1, P1 ;  /* 0x00000001ff5e7807 */ /* 0x000fc40000800000 */
[----:B------:R-:W-:Y:S01]  /*10ba0*/  IADD3 R97, P6, PT, R83, R78, RZ ;  /* 0x0000004e53617210 */ /* 0x000fe20007fde0ff */
[----:B------:R-:W-:Y:S01]  /*10bb0*/  IMAD.X R83, RZ, RZ, RZ, P5 ;  /* 0x000000ffff537224 */ /* 0x000fe200028e06ff */
[----:B------:R-:W-:Y:S01]  /*10bc0*/  IADD3 R91, P1, PT, R91, R82, RZ ;  /* 0x000000525b5b7210 */ /* 0x000fe20007f3e0ff */
[----:B------:R-:W-:Y:S01]  /*10bd0*/  IMAD.X R106, RZ, RZ, R105, P2 ;  /* 0x000000ffff6a7224 */ /* 0x000fe200010e0669 */
[----:B------:R-:W-:Y:S01]  /*10be0*/  IADD3.X R92, P0, PT, R92, R95, RZ, P0, !PT ;  /* 0x0000005f5c5c7210 */ /* 0x000fe2000071e4ff */
[----:B------:R-:W-:Y:S01]  /*10bf0*/  IMAD.MOV.U32 R82, RZ, RZ, R79 ;  /* 0x000000ffff527224 */ /* 0x000fe200078e004f */
[----:B------:R-:W-:Y:S02]  /*10c00*/  IADD3 R94, P5, PT, R94, R89, RZ ;  /* 0x000000595e5e7210 */ /* 0x000fe40007fbe0ff */
[----:B------:R-:W-:Y:S01]  /*10c10*/  IADD3.X R92, P1, PT, R92, R97, RZ, P1, !PT ;  /* 0x000000615c5c7210 */ /* 0x000fe20000f3e4ff */
[----:B------:R-:W-:Y:S01]  /*10c20*/  IMAD.WIDE.U32.X R78, R87, R75, R82, P6 ;  /* 0x0000004b574e7225 */ /* 0x000fe200030e0452 */
[----:B------:R-:W-:-:S02]  /*10c30*/  ISETP.GE.U32.AND P2, PT, R89, R142, PT ;  /* 0x0000008e5900720c */ /* 0x000fc40003f46070 */
[----:B------:R-:W-:Y:S01]  /*10c40*/  ISETP.GE.U32.AND P6, PT, R94, R89, PT ;  /* 0x000000595e00720c */ /* 0x000fe20003fc6070 */
[----:B------:R-:W-:Y:S01]  /*10c50*/  IMAD.X R97, RZ, RZ, R106, P5 ;  /* 0x000000ffff617224 */ /* 0x000fe200028e066a */
[----:B------:R-:W-:Y:S01]  /*10c60*/  IADD3.X R78, P1, P0, R78, RZ, RZ, P1, P0 ;  /* 0x000000ff4e4e7210 */ /* 0x000fe200008204ff */
[----:B------:R-:W-:Y:S01]  /*10c70*/  IMAD.WIDE.U32 R80, P5, R86, R77, R80 ;  /* 0x0000004d56507225 */ /* 0x000fe200078a0050 */
[----:B------:R-:W-:Y:S02]  /*10c80*/  ISETP.GE.U32.AND.EX P2, PT, R106, R105, PT, P2 ;  /* 0x000000696a00720c */ /* 0x000fe40003f46120 */
[----:B------:R-:W-:Y:S01]  /*10c90*/  ISETP.GE.U32.AND.EX P6, PT, R97, R106, PT, P6 ;  /* 0x0000006a6100720c */ /* 0x000fe20003fc6160 */
[----:B------:R-:W-:Y:S01]  /*10ca0*/  IMAD.X R83, RZ, RZ, RZ, P5 ;  /* 0x000000ffff537224 */ /* 0x000fe200028e06ff */
[----:B------:R-:W-:Y:S01]  /*10cb0*/  IADD3 R95, P5, PT, R84, R94, RZ ;  /* 0x0000005e545f7210 */ /* 0x000fe20007fbe0ff */
[----:B------:R-:W-:Y:S01]  /*10cc0*/  IMAD.WIDE.U32 R88, R86, R76, RZ ;  /* 0x0000004c56587225 */ /* 0x000fe200078e00ff */
[----:B------:R-:W-:-:S02]  /*10cd0*/  IADD3.X R84, PT, PT, R79, RZ, RZ, P1, P0 ;  /* 0x000000ff4f547210 */ /* 0x000fc40000fe04ff */
[----:B------:R-:W-:Y:S01]  /*10ce0*/  IADD3 R79, P0, PT, R78, R95, RZ ;  /* 0x0000005f4e4f7210 */ /* 0x000fe20007f1e0ff */
[----:B------:R-:W-:Y:S01]  /*10cf0*/  IMAD.MOV.U32 R82, RZ, RZ, R81 ;  /* 0x000000ffff527224 */ /* 0x000fe200078e0051 */
[----:B------:R-:W-:Y:S01]  /*10d00*/  IADD3 R89, P1, PT, R89, R80, RZ ;  /* 0x0000005059597210 */ /* 0x000fe20007f3e0ff */
[----:B------:R-:W-:Y:S01]  /*10d10*/  IMAD.X R81, R104, 0x1, R97, P5 ;  /* 0x0000000168517824 */ /* 0x000fe200028e0661 */
        /* <DEDUP_REMOVED lines=8> */
[----:B------:R-:W-:Y:S02]  /*10da0*/  IADD3 R96, P1, P6, R79, R96, R80 ;  /* 0x000000604f607210 */ /* 0x000fe40007e3e050 */
[----:B------:R-:W-:Y:S02]  /*10db0*/  IADD3.X R79, PT, PT, RZ, R85, RZ, P4, P3 ;  /* 0x00000055ff4f7210 */ /* 0x000fe400027e64ff */
        /* <DEDUP_REMOVED lines=10> */
[----:B------:R-:W-:-:S03]  /*10e60*/  IMAD.MOV.U32 R83, RZ, RZ, R84 ;  /* 0x000000ffff537224 */ /* 0x000fc600078e0054 */
[----:B------:R-:W-:-:S13]  /*10e70*/  ISETP.GE.U32.AND.EX P0, PT, R78, R77, PT, P0 ;  /* 0x0000004d4e00720c */ /* 0x000fda0003f06100 */
[----:B------:R-:W-:Y:S05]  /*10e80*/  @!P0 BRA `(.L_x_37) ;  /* 0x0000000000948947 */ /* 0x000fea0003800000 */
[----:B------:R-:W-:-:S04]  /*10e90*/  ISETP.GT.U32.AND P0, PT, R86, R74, PT ;  /* 0x0000004a5600720c */ /* 0x000fc80003f04070 */
        /* <DEDUP_REMOVED lines=10> */
[----:B------:R-:W-:Y:S01]  /*10f40*/  IMAD.MOV.U32 R83, RZ, RZ, R84 ;  /* 0x000000ffff537224 */ /* 0x000fe200078e0054 */
[----:B------:R-:W-:Y:S02]  /*10f50*/  ISETP.LT.U32.AND P1, PT, R91, R72, PT ;  /* 0x000000485b00720c */ /* 0x000fe40003f21070 */
[----:B------:R-:W-:-:S04]  /*10f60*/  ISETP.GE.U32.AND.EX P0, PT, R90, R71, PT, P0 ;  /* 0x000000475a00720c */ /* 0x000fc80003f06100 */
[----:B------:R-:W-:-:S13]  /*10f70*/  ISETP.LT.U32.OR.EX P0, PT, R92, R73, !P0, P1 ;  /* 0x000000495c00720c */ /* 0x000fda0004701510 */
[----:B------:R-:W-:Y:S05]  /*10f80*/  @P0 BRA `(.L_x_37) ;  /* 0x0000000000540947 */ /* 0x000fea0003800000 */
.L_x_36:
        /* <DEDUP_REMOVED lines=21> */
.L_x_37:
[----:B------:R-:W-:Y:S02]  /*110e0*/  ISETP.GE.U32.AND P0, PT, R140, R131, PT ;  /* 0x000000838c00720c */ /* 0x000fe40003f06070 */
[----:B------:R-:W-:Y:S02]  /*110f0*/  ISETP.GE.U32.AND P1, PT, R93, R123, PT ;  /* 0x0000007b5d00720c */ /* 0x000fe40003f26070 */
[----:B------:R-:W-:Y:S02]  /*11100*/  ISETP.GE.U32.AND.EX P0, PT, R139, R132, PT, P0 ;  /* 0x000000848b00720c */ /* 0x000fe40003f06100 */
[----:B------:R-:W-:Y:S02]  /*11110*/  ISETP.GE.U32.AND.EX P1, PT, R90, R124, PT, P1 ;  /* 0x0000007c5a00720c */ /* 0x000fe40003f26110 */
[----:B------:R-:W-:Y:S02]  /*11120*/  SEL R82, RZ, 0x1, P0 ;  /* 0x00000001ff527807 */ /* 0x000fe40000000000 */
[----:B------:R-:W-:-:S02]  /*11130*/  SEL R80, RZ, 0x1, P1 ;  /* 0x00000001ff507807 */ /* 0x000fc40000800000 */
[----:B------:R-:W-:Y:S02]  /*11140*/  IADD3 R82, P2, PT, R129, R82, RZ ;  /* 0x0000005281527210 */ /* 0x000fe40007f5e0ff */
[----:B------:R-:W-:Y:S02]  /*11150*/  IADD3 R107, P3, PT, R121, R80, RZ ;  /* 0x00000050796b7210 */ /* 0x000fe40007f7e0ff */
[----:B------:R-:W-:Y:S01]  /*11160*/  ISETP.GE.U32.AND P0, PT, R137, R82, PT ;  /* 0x000000528900720c */ /* 0x000fe20003f06070 */
[----:B------:R-:W-:Y:S01]  /*11170*/  IMAD.X R81, RZ, RZ, R130, P2 ;  /* 0x000000ffff517224 */ /* 0x000fe200010e0682 */
[----:B------:R-:W-:Y:S01]  /*11180*/  ISETP.GE.U32.AND P1, PT, R91, R107, PT ;  /* 0x0000006b5b00720c */ /* 0x000fe20003f26070 */
[----:B------:R-:W-:-:S03]  /*11190*/  IMAD.X R106, RZ, RZ, R122, P3 ;  /* 0x000000ffff6a7224 */ /* 0x000fc600018e067a */
[----:B------:R-:W-:Y:S02]  /*111a0*/  ISETP.GE.U32.AND.EX P0, PT, R138, R81, PT, P0 ;  /* 0x000000518a00720c */ /* 0x000fe40003f06100 */
[----:B------:R-:W-:Y:S02]  /*111b0*/  ISETP.GE.U32.AND.EX P1, PT, R92, R106, PT, P1 ;  /* 0x0000006a5c00720c */ /* 0x000fe40003f26110 */
[----:B------:R-:W-:Y:S02]  /*111c0*/  SEL R84, RZ, 0x1, P0 ;  /* 0x00000001ff547807 */ /* 0x000fe40000000000 */
[----:B------:R-:W-:Y:S02]  /*111d0*/  SEL R80, RZ, 0x1, P1 ;  /* 0x00000001ff507807 */ /* 0x000fe40000800000 */
[----:B------:R-:W-:Y:S02]  /*111e0*/  IADD3 R84, P2, PT, R127, R84, RZ ;  /* 0x000000547f547210 */ /* 0x000fe40007f5e0ff */
[----:B------:R-:W-:-:S02]  /*111f0*/  IADD3 R141, P3, PT, R119, R80, RZ ;  /* 0x00000050778d7210 */ /* 0x000fc40007f7e0ff */
[----:B------:R-:W-:Y:S01]  /*11200*/  ISETP.GE.U32.AND P0, PT, R135, R84, PT ;  /* 0x000000548700720c */ /* 0x000fe20003f06070 */
[----:B------:R-:W-:Y:S01]  /*11210*/  IMAD.X R79, RZ, RZ, R128, P2 ;  /* 0x000000ffff4f7224 */ /* 0x000fe200010e0680 */
[----:B------:R-:W-:Y:S01]  /*11220*/  IADD3 R137, P2, PT, R137, -R82, RZ ;  /* 0x8000005289897210 */ /* 0x000fe20007f5e0ff */
[----:B------:R-:W-:Y:S01]  /*11230*/  IMAD.X R142, RZ, RZ, R120, P3 ;  /* 0x000000ffff8e7224 */ /* 0x000fe200018e0678 */
[----:B------:R-:W-:Y:S02]  /*11240*/  ISETP.GE.U32.AND P1, PT, R86, R141, PT ;  /* 0x0000008d5600720c */ /* 0x000fe40003f26070 */
[----:B------:R-:W-:Y:S01]  /*11250*/  ISETP.GE.U32.AND.EX P0, PT, R136, R79, PT, P0 ;  /* 0x0000004f8800720c */ /* 0x000fe20003f06100 */
[----:B------:R-:W-:Y:S01]  /*11260*/  IMAD.X R138, R138, 0x1, ~R81, P2 ;  /* 0x000000018a8a7824 */ /* 0x000fe200010e0e51 */
[----:B------:R-:W-:Y:S02]  /*11270*/  ISETP.GE.U32.AND.EX P1, PT, R83, R142, PT, P1 ;  /* 0x0000008e5300720c */ /* 0x000fe40003f26110 */
[----:B------:R-:W-:-:S02]  /*11280*/  SEL R82, RZ, 0x1, P0 ;  /* 0x00000001ff527807 */ /* 0x000fc40000000000 */
[----:B------:R-:W-:Y:S02]  /*11290*/  SEL R80, RZ, 0x1, P1 ;  /* 0x00000001ff507807 */ /* 0x000fe40000800000 */
[----:B------:R-:W-:Y:S02]  /*112a0*/  IADD3 R82, P2, PT, R125, R82, RZ ;  /* 0x000000527d527210 */ /* 0x000fe40007f5e0ff */
[----:B------:R-:W-:Y:S02]  /*112b0*/  IADD3 R107, P3, PT, R91, -R107, RZ ;  /* 0x8000006b5b6b7210 */ /* 0x000fe40007f7e0ff */
[----:B------:R-:W-:Y:S01]  /*112c0*/  ISETP.GE.U32.AND P1, PT, R133, R82, PT ;  /* 0x000000528500720c */ /* 0x000fe20003f26070 */
[----:B------:R-:W-:Y:S01]  /*112d0*/  IMAD.X R81, RZ, RZ, R126, P2 ;  /* 0x000000ffff517224 */ /* 0x000fe200010e067e */
[----:B------:R-:W-:Y:S01]  /*112e0*/  IADD3 R135, P0, PT, R135, -R84, RZ ;  /* 0x8000005487877210 */ /* 0x000fe20007f1e0ff */
[----:B------:R-:W-:Y:S01]  /*112f0*/  IMAD.X R106, R92, 0x1, ~R106, P3 ;  /* 0x000000015c6a7824 */ /* 0x000fe200018e0e6a */
[----:B------:R-:W-:-:S02]  /*11300*/  IADD3 R80, P4, PT, R117, R80, RZ ;  /* 0x0000005075507210 */ /* 0x000fc40007f9e0ff */
[----:B------:R-:W-:Y:S01]  /*11310*/  ISETP.GE.U32.AND.EX P1, PT, R134, R81, PT, P1 ;  /* 0x000000518600720c */ /* 0x000fe20003f26110 */
[----:B------:R-:W-:Y:S01]  /*11320*/  IMAD.X R136, R136, 0x1, ~R79, P0 ;  /* 0x0000000188887824 */ /* 0x000fe200000e0e4f */
[----:B------:R-:W-:Y:S01]  /*11330*/  IADD3 R141, P3, PT, R86, -R141, RZ ;  /* 0x8000008d568d7210 */ /* 0x000fe20007f7e0ff */
[----:B------:R-:W-:Y:S01]  /*11340*/  IMAD.X R79, RZ, RZ, R118, P4 ;  /* 0x000000ffff4f7224 */ /* 0x000fe200020e0676 */
[----:B------:R-:W-:Y:S02]  /*11350*/  ISETP.GE.U32.AND P0, PT, R145, R80, PT ;  /* 0x000000509100720c */ /* 0x000fe40003f06070 */
[----:B------:R-:W-:Y:S01]  /*11360*/  IADD3 R133, P2, PT, R133, -R82, RZ ;  /* 0x8000005285857210 */ /* 0x000fe20007f5e0ff */
[----:B------:R-:W-:Y:S01]  /*11370*/  IMAD.X R142, R83, 0x1, ~R142, P3 ;  /* 0x00000001538e7824 */ /* 0x000fe200018e0e8e */
[----:B------:R-:W-:Y:S02]  /*11380*/  IADD3 R145, P5, PT, R145, -R80, RZ ;  /* 0x8000005091917210 */ /* 0x000fe40007fbe0ff */
[----:B------:R-:W-:Y:S01]  /*11390*/  IADD3 R143, P4, PT, -R123, R93, RZ ;  /* 0x0000005d7b8f7210 */ /* 0x000fe20007f9e1ff */
[----:B------:R-:W-:Y:S01]  /*113a0*/  IMAD.X R134, R134, 0x1, ~R81, P2 ;  /* 0x0000000186867824 */ /* 0x000fe200010e0e51 */
[----:B------:R-:W-:Y:S01]  /*113b0*/  IADD3 R95, P3, PT, -R131, R140, RZ ;  /* 0x0000008c835f7210 */ /* 0x000fe20007f7e1ff */
[C---:B------:R-:W-:Y:S01]  /*113c0*/  IMAD.X R140, R78.reuse, 0x1, ~R79, P5 ;  /* 0x000000014e8c7824 */ /* 0x040fe200028e0e4f */
[----:B------:R-:W-:Y:S01]  /*113d0*/  ISETP.GE.U32.AND.EX P0, PT, R78, R79, PT, P0 ;  /* 0x0000004f4e00720c */ /* 0x000fe20003f06100 */
[----:B------:R-:W-:-:S02]  /*113e0*/  IMAD.X R144, R90, 0x1, ~R124, P4 ;  /* 0x000000015a907824 */ /* 0x000fc400020e0e7c */
[----:B------:R-:W-:Y:S01]  /*113f0*/  IMAD.X R94, R139, 0x1, ~R132, P3 ;  /* 0x000000018b5e7824 */ /* 0x000fe200018e0e84 */
[----:B------:R-:W-:Y:S09]  /*11400*/  @P1 BRA `(.L_x_38) ;  /* 0x0000000000981947 */ /* 0x000ff20003800000 */
[----:B------:R-:W-:-:S04]  /*11410*/  IADD3 R84, P2, PT, R95, R70, RZ ;  /* 0x000000465f547210 */ /* 0x000fc80007f5e0ff */
[----:B------:R-:W-:Y:S01]  /*11420*/  ISETP.GE.U32.AND P1, PT, R84, R95, PT ;  /* 0x0000005f5400720c */ /* 0x000fe20003f26070 */
[----:B------:R-:W-:-:S05]  /*11430*/  IMAD.X R85, R94, 0x1, R71, P2 ;  /* 0x000000015e557824 */ /* 0x000fca00010e0647 */
[----:B------:R-:W-:-:S04]  /*11440*/  ISETP.GE.U32.AND.EX P1, PT, R85, R94, PT, P1 ;  /* 0x0000005e5500720c */ /* 0x000fc80003f26110 */
[----:B------:R-:W-:Y:S02]  /*11450*/  SEL R82, RZ, 0x1, P1 ;  /* 0x00000001ff527807 */ /* 0x000fe40000800000 */
[----:B------:R-:W-:Y:S01]  /*11460*/  ISETP.GE.U32.AND P1, PT, R84, R95, PT ;  /* 0x0000005f5400720c */ /* 0x000fe20003f26070 */
[----:B------:R-:W-:Y:S01]  /*11470*/  IMAD.MOV.U32 R95, RZ, RZ, R84 ;  /* 0x000000ffff5f7224 */ /* 0x000fe200078e0054 */
[----:B------:R-:W-:Y:S02]  /*11480*/  IADD3 R82, P2, P4, R137, R72, R82 ;  /* 0x0000004889527210 */ /* 0x000fe40007c5e052 */
[----:B------:R-:W-:Y:S01]  /*11490*/  ISETP.GE.U32.AND.EX P1, PT, R85, R94, PT, P1 ;  /* 0x0000005e5500720c */ /* 0x000fe20003f26110 */
[----:B------:R-:W-:Y:S01]  /*114a0*/  IMAD.MOV.U32 R94, RZ, RZ, R85 ;  /* 0x000000ffff5e7224 */ /* 0x000fe200078e0055 */
[----:B------:R-:W-:Y:S02]  /*114b0*/  ISETP.NE.U32.AND P3, PT, R82, R137, PT ;  /* 0x000000895200720c */ /* 0x000fe40003f65070 */
[----:B------:R-:W-:-:S02]  /*114c0*/  IADD3.X R83, PT, PT, R138, R73, RZ, P2, P4 ;  /* 0x000000498a537210 */ /* 0x000fc400017e84ff */
[----:B------:R-:W-:Y:S01]  /*114d0*/  ISETP.GE.U32.AND P2, PT, R82, R137, PT ;  /* 0x000000895200720c */ /* 0x000fe20003f46070 */
[----:B------:R-:W-:Y:S01]  /*114e0*/  IMAD.MOV.U32 R137, RZ, RZ, R82 ;  /* 0x000000ffff897224 */ /* 0x000fe200078e0052 */
[CC--:B------:R-:W-:Y:S02]  /*114f0*/  ISETP.NE.AND.EX P3, PT, R83.reuse, R138.reuse, PT, P3 ;  /* 0x0000008a5300720c */ /* 0x0c0fe40003f65330 */
[----:B------:R-:W-:Y:S01]  /*11500*/  ISETP.GE.U32.AND.EX P2, PT, R83, R138, PT, P2 ;  /* 0x0000008a5300720c */ /* 0x000fe20003f46120 */
[----:B------:R-:W-:Y:S01]  /*11510*/  IMAD.MOV.U32 R138, RZ, RZ, R83 ;  /* 0x000000ffff8a7224 */ /* 0x000fe200078e0053 */
[----:B------:R-:W-:Y:S02]  /*11520*/  SEL R78, RZ, 0xffffffff, P3 ;  /* 0xffffffffff4e7807 */ /* 0x000fe40001800000 */
[----:B------:R-:W-:-:S04]  /*11530*/  @P1 SEL R78, RZ, 0xffffffff, P2 ;  /* 0xffffffffff4e1807 */ /* 0x000fc80001000000 */
[----:B------:R-:W-:-:S04]  /*11540*/  LOP3.LUT R78, R78, 0x1, RZ, 0xc0, !PT ;  /* 0x000000014e4e7812 */ /* 0x000fc800078ec0ff */
[----:B------:R-:W-:-:S04]  /*11550*/  ISETP.EQ.U32.OR P1, PT, R78, 0x1, !P2 ;  /* 0x000000014e00780c */ /* 0x000fc80005722470 */
[----:B------:R-:W-:-:S04]  /*11560*/  SEL R80, RZ, 0x1, !P1 ;  /* 0x00000001ff507807 */ /* 0x000fc80004800000 */
[----:B------:R-:W-:-:S04]  /*11570*/  IADD3 R80, P3, P4, R135, R74, R80 ;  /* 0x0000004a87507210 */ /* 0x000fc80007c7e050 */
[----:B------:R-:W-:Y:S02]  /*11580*/  ISETP.GE.U32.AND P2, PT, R80, R135, PT ;  /* 0x000000875000720c */ /* 0x000fe40003f46070 */
[----:B------:R-:W-:Y:S02]  /*11590*/  IADD3.X R81, PT, PT, R136, R75, RZ, P3, P4 ;  /* 0x0000004b88517210 */ /* 0x000fe40001fe84ff */
[CC--:B------:R-:W-:Y:S02]  /*115a0*/  ISETP.GE.U32.AND P3, PT, R80.reuse, R135.reuse, PT ;  /* 0x000000875000720c */ /* 0x0c0fe40003f66070 */
[CC--:B------:R-:W-:Y:S02]  /*115b0*/  ISETP.GE.U32.AND.EX P2, PT, R81.reuse, R136.reuse, PT, P2 ;  /* 0x000000885100720c */ /* 0x0c0fe40003f46120 */
[----:B------:R-:W-:Y:S01]  /*115c0*/  ISETP.NE.U32.AND P4, PT, R80, R135, PT ;  /* 0x000000875000720c */ /* 0x000fe20003f85070 */
[----:B------:R-:W-:Y:S01]  /*115d0*/  IMAD.MOV.U32 R135, RZ, RZ, R80 ;  /* 0x000000ffff877224 */ /* 0x000fe200078e0050 */
[----:B------:R-:W-:-:S02]  /*115e0*/  ISETP.GE.U32.AND.EX P3, PT, R81, R136, PT, P3 ;  /* 0x000000885100720c */ /* 0x000fc40003f66130 */
[----:B------:R-:W-:Y:S01]  /*115f0*/  ISETP.NE.AND.EX P4, PT, R81, R136, PT, P4 ;  /* 0x000000885100720c */ /* 0x000fe20003f85340 */
[----:B------:R-:W-:Y:S01]  /*11600*/  IMAD.MOV.U32 R136, RZ, RZ, R81 ;  /* 0x000000ffff887224 */ /* 0x000fe200078e0051 */
[----:B------:R-:W-:Y:S02]  /*11610*/  SEL R78, RZ, 0xffffffff, P3 ;  /* 0xffffffffff4e7807 */ /* 0x000fe40001800000 */
[----:B------:R-:W-:-:S04]  /*11620*/  SEL R79, RZ, 0xffffffff, P4 ;  /* 0xffffffffff4f7807 */ /* 0x000fc80002000000 */
[----:B------:R-:W-:-:S04]  /*11630*/  @P2 SEL R78, R79, R78, P1 ;  /* 0x0000004e4f4e2207 */ /* 0x000fc80000800000 */
[----:B------:R-:W-:-:S04]  /*11640*/  LOP3.LUT R78, R78, 0x1, RZ, 0xc0, !PT ;  /* 0x000000014e4e7812 */ /* 0x000fc800078ec0ff */
[----:B------:R-:W-:-:S04]  /*11650*/  IADD3 R133, P1, P2, R133, R76, R78 ;  /* 0x0000004c85857210 */ /* 0x000fc80007a3e04e */
[----:B------:R-:W-:-:S09]  /*11660*/  IADD3.X R134, PT, PT, R134, R77, RZ, P1, P2 ;  /* 0x0000004d86867210 */ /* 0x000fd20000fe44ff */
.L_x_38:
[----:B------:R-:W-:Y:S05]  /*11670*/  @P0 BRA `(.L_x_39) ;  /* 0x0000000000980947 */ /* 0x000fea0003800000 */
        /* <DEDUP_REMOVED lines=38> */
.L_x_39:
[----:B------:R-:W-:-:S04]  /*118e0*/  ISETP.GT.U32.AND P0, PT, R133, UR10, PT ;  /* 0x0000000a85007c0c */ /* 0x000fc8000bf04070 */
[----:B------:R-:W-:-:S13]  /*118f0*/  ISETP.GT.U32.AND.EX P0, PT, R134, UR11, PT, P0 ;  /* 0x0000000b86007c0c */ /* 0x000fda000bf04100 */
[----:B------:R-:W-:Y:S05]  /*11900*/  @P0 BRA `(.L_x_40) ;  /* 0x0000011000880947 */ /* 0x000fea0003800000 */
[----:B------:R-:W-:Y:S02]  /*11910*/  ISETP.NE.U32.AND P0, PT, R137, UR18, PT ;  /* 0x0000001289007c0c */ /* 0x000fe4000bf05070 */
[----:B------:R-:W-:Y:S02]  /*11920*/  ISETP.NE.U32.AND P1, PT, R135, UR12, PT ;  /* 0x0000000c87007c0c */ /* 0x000fe4000bf25070 */
[----:B------:R-:W-:Y:S02]  /*11930*/  ISETP.NE.AND.EX P0, PT, R138, UR19, PT, P0 ;  /* 0x000000138a007c0c */ /* 0x000fe4000bf05300 */
[----:B------:R-:W-:Y:S02]  /*11940*/  ISETP.LT.U32.AND P2, PT, R133, UR10, PT ;  /* 0x0000000a85007c0c */ /* 0x000fe4000bf41070 */
[----:B------:R-:W-:Y:S02]  /*11950*/  ISETP.NE.OR.EX P0, PT, R136, UR13, P0, P1 ;  /* 0x0000000d88007c0c */ /* 0x000fe40008705710 */
[----:B------:R-:W-:-:S02]  /*11960*/  ISETP.NE.U32.AND P1, PT, R95, UR16, PT ;  /* 0x000000105f007c0c */ /* 0x000fc4000bf25070 */
[----:B------:R-:W-:-:S04]  /*11970*/  ISETP.LT.U32.OR.EX P0, PT, R134, UR11, P0, P2 ;  /* 0x0000000b86007c0c */ /* 0x000fc80008701520 */
[----:B------:R-:W-:-:S13]  /*11980*/  ISETP.NE.OR.EX P0, PT, R94, UR17, P0, P1 ;  /* 0x000000115e007c0c */ /* 0x000fda0008705710 */
[----:B------:R-:W-:Y:S05]  /*11990*/  @P0 BRA `(.L_x_40) ;  /* 0x0000011000640947 */ /* 0x000fea0003800000 */
[----:B------:R-:W0:Y:S01]  /*119a0*/  LDC R84, c[0x3][0x1a8] ;  /* 0x00c06a00ff547b82 */ /* 0x000e220000000800 */
[----:B------:R-:W-:Y:S01]  /*119b0*/  ISETP.GT.U32.AND P0, PT, R145, UR10, PT ;  /* 0x0000000a91007c0c */ /* 0x000fe2000bf04070 */
[----:B------:R-:W-:Y:S01]  /*119c0*/  UMOV UR4, 0x1 ;  /* 0x0000000100047882 */ /* 0x000fe20000000000 */
[----:B------:R-:W-:Y:S01]  /*119d0*/  IMAD.MOV.U32 R125, RZ, RZ, RZ ;  /* 0x000000ffff7d7224 */ /* 0x000fe200078e00ff */
[----:B------:R-:W-:Y:S02]  /*119e0*/  CS2R R16, SRZ ;  /* 0x0000000000107805 */ /* 0x000fe4000001ff00 */
[----:B------:R-:W-:Y:S01]  /*119f0*/  ISETP.GT.U32.AND.EX P0, PT, R140, UR11, PT, P0 ;  /* 0x0000000b8c007c0c */ /* 0x000fe2000bf04100 */
[----:B------:R-:W-:Y:S01]  /*11a00*/  IMAD.MOV.U32 R126, RZ, RZ, RZ ;  /* 0x000000ffff7e7224 */ /* 0x000fe200078e00ff */
[----:B------:R-:W-:Y:S01]  /*11a10*/  CS2R R14, SRZ ;  /* 0x00000000000e7805 */ /* 0x000fe2000001ff00 */
[----:B------:R-:W1:Y:S01]  /*11a20*/  LDC R85, c[0x3][0x1ac] ;  /* 0x00c06b00ff557b82 */ /* 0x000e620000000800 */
[----:B------:R-:W-:-:S07]  /*11a30*/  CS2R R12, SRZ ;  /* 0x00000000000c7805 */ /* 0x000fce000001ff00 */
        /* <DEDUP_REMOVED lines=14> */
[----:B------:R-:W-:Y:S06]  /*11b20*/  @P0 BRA `(.L_x_21) ;  /* 0x0000023400400947 */ /* 0x000fec0003800000 */
[----:B------:R-:W-:Y:S01]  /*11b30*/  ISETP.NE.U32.AND P0, PT, R107, UR18, PT ;  /* 0x000000126b007c0c */ /* 0x000fe2000bf05070 */
[----:B------:R-:W-:Y:S01]  /*11b40*/  IMAD.MOV.U32 R92, RZ, RZ, R84 ;  /* 0x000000ffff5c7224 */ /* 0x000fe200078e0054 */
[----:B------:R-:W-:Y:S01]  /*11b50*/  ISETP.NE.U32.AND P1, PT, R141, UR12, PT ;  /* 0x0000000c8d007c0c */ /* 0x000fe2000bf25070 */
[----:B------:R-:W-:Y:S01]  /*11b60*/  IMAD.MOV.U32 R93, RZ, RZ, R85 ;  /* 0x000000ffff5d7224 */ /* 0x000fe200078e0055 */
[----:B------:R-:W-:Y:S01]  /*11b70*/  ISETP.NE.AND.EX P0, PT, R106, UR19, PT, P0 ;  /* 0x000000136a007c0c */ /* 0x000fe2000bf05300 */
[----:B------:R-:W-:Y:S01]  /*11b80*/  IMAD.MOV.U32 R90, RZ, RZ, R82 ;  /* 0x000000ffff5a7224 */ /* 0x000fe200078e0052 */
[----:B------:R-:W-:Y:S01]  /*11b90*/  ISETP.LT.U32.AND P2, PT, R145, UR10, PT ;  /* 0x0000000a91007c0c */ /* 0x000fe2000bf41070 */
[----:B------:R-:W-:Y:S01]  /*11ba0*/  IMAD.MOV.U32 R91, RZ, RZ, R83 ;  /* 0x000000ffff5b7224 */ /* 0x000fe200078e0053 */
[----:B------:R-:W-:Y:S01]  /*11bb0*/  ISETP.NE.OR.EX P0, PT, R142, UR13, P0, P1 ;  /* 0x0000000d8e007c0c */ /* 0x000fe20008705710 */
[----:B------:R-:W-:Y:S01]  /*11bc0*/  IMAD.MOV.U32 R88, RZ, RZ, R80 ;  /* 0x000000ffff587224 */ /* 0x000fe200078e0050 */
[----:B------:R-:W-:Y:S01]  /*11bd0*/  ISETP.NE.U32.AND P1, PT, R143, UR16, PT ;  /* 0x000000108f007c0c */ /* 0x000fe2000bf25070 */
[----:B------:R-:W-:Y:S01]  /*11be0*/  IMAD.MOV.U32 R89, RZ, RZ, R81 ;  /* 0x000000ffff597224 */ /* 0x000fe200078e0051 */
[----:B------:R-:W-:Y:S01]  /*11bf0*/  ISETP.LT.U32.OR.EX P0, PT, R140, UR11, P0, P2 ;  /* 0x0000000b8c007c0c */ /* 0x000fe20008701520 */
[----:B------:R-:W-:-:S02]  /*11c00*/  IMAD.MOV.U32 R86, RZ, RZ, R78 ;  /* 0x000000ffff567224 */ /* 0x000fc400078e004e */
[----:B------:R-:W-:Y:S01]  /*11c10*/  IMAD.MOV.U32 R87, RZ, RZ, R79 ;  /* 0x000000ffff577224 */ /* 0x000fe200078e004f */
[----:B------:R-:W-:-:S13]  /*11c20*/  ISETP.NE.OR.EX P0, PT, R144, UR17, P0, P1 ;  /* 0x0000001190007c0c */ /* 0x000fda0008705710 */
[----:B------:R-:W-:Y:S05]  /*11c30*/  @P0 BRA `(.L_x_21) ;  /* 0x0000023000fc0947 */ /* 0x000fea0003800000 */
[----:B------:R-:W-:Y:S02]  /*11c40*/  LOP3.LUT R2, R63, R59, R60, 0xfe, !PT ;  /* 0x0000003b3f027212 */ /* 0x000fe400078efe3c */
[----:B------:R-:W-:Y:S02]  /*11c50*/  CS2R R16, SRZ ;  /* 0x0000000000107805 */ /* 0x000fe4000001ff00 */
[----:B------:R-:W-:Y:S02]  /*11c60*/  LOP3.LUT R3, R62, R58, R61, 0xfe, !PT ;  /* 0x0000003a3e037212 */ /* 0x000fe400078efe3d */
[----:B------:R-:W-:Y:S02]  /*11c70*/  CS2R R14, SRZ ;  /* 0x00000000000e7805 */ /* 0x000fe4000001ff00 */
[----:B------:R-:W-:Y:S02]  /*11c80*/  LOP3.LUT P0, RZ, R2, R65, RZ, 0xfc, !PT ;  /* 0x0000004102ff7212 */ /* 0x000fe4000780fcff */
[----:B------:R-:W-:Y:S01]  /*11c90*/  CS2R R12, SRZ ;  /* 0x00000000000c7805 */ /* 0x000fe2000001ff00 */
[----:B------:R-:W-:Y:S01]  /*11ca0*/  IMAD.MOV.U32 R92, RZ, RZ, R84 ;  /* 0x000000ffff5c7224 */ /* 0x000fe200078e0054 */
[----:B------:R-:W-:Y:S01]  /*11cb0*/  LOP3.LUT P0, RZ, R3, R64, RZ, 0xfc, P0 ;  /* 0x0000004003ff7212 */ /* 0x000fe2000000fcff */
        /* <DEDUP_REMOVED lines=8> */
[----:B------:R-:W-:Y:S02]  /*11d40*/  IMAD.MOV.U32 R109, RZ, RZ, RZ ;  /* 0x000000ffff6d7224 */ /* 0x000fe400078e00ff */
[----:B------:R-:W-:-:S04]  /*11d50*/  IMAD.WIDE.U32 R6, R63, R59, RZ ;  /* 0x0000003b3f067225 */ /* 0x000fc800078e00ff */
[----:B------:R-:W-:-:S04]  /*11d60*/  IMAD.WIDE.U32 R86, R62, R59, RZ ;  /* 0x0000003b3e567225 */ /* 0x000fc800078e00ff */
[----:B------:R-:W-:-:S04]  /*11d70*/  IMAD.WIDE.U32 R2, R63, R58, RZ ;  /* 0x0000003a3f027225 */ /* 0x000fc800078e00ff */
[----:B------:R-:W-:Y:S02]  /*11d80*/  IMAD.IADD R5, R7, 0x1, R109 ;  /* 0x0000000107057824 */ /* 0x000fe400078e026d */
[----:B------:R-:W-:-:S03]  /*11d90*/  IMAD.WIDE.U32 R14, R65, R59, RZ ;  /* 0x0000003b410e7225 */ /* 0x000fc600078e00ff */
[----:B------:R-:W-:Y:S01]  /*11da0*/  IADD3 R86, P0, P3, R2, R5, R86 ;  /* 0x0000000502567210 */ /* 0x000fe20007b1e056 */
[----:B------:R-:W-:Y:S02]  /*11db0*/  IMAD.MOV.U32 R7, RZ, RZ, RZ ;  /* 0x000000ffff077224 */ /* 0x000fe400078e00ff */
[----:B------:R-:W-:Y:S01]  /*11dc0*/  IMAD.IADD R80, R109, 0x1, R3 ;  /* 0x000000016d507824 */ /* 0x000fe200078e0203 */
[----:B------:R-:W-:Y:S01]  /*11dd0*/  IADD3.X R95, PT, PT, RZ, RZ, RZ, P0, P3 ;  /* 0x000000ffff5f7210 */ /* 0x000fe200007e64ff */
[----:B------:R-:W-:-:S04]  /*11de0*/  IMAD.WIDE.U32 R12, R65, R58, RZ ;  /* 0x0000003a410c7225 */ /* 0x000fc800078e00ff */
[----:B------:R-:W-:-:S04]  /*11df0*/  IMAD.WIDE.U32 R2, R64, R59, RZ ;  /* 0x0000003b40027225 */ /* 0x000fc800078e00ff */
[----:B------:R-:W-:Y:S02]  /*11e00*/  IMAD.IADD R111, R15, 0x1, R7 ;  /* 0x000000010f6f7824 */ /* 0x000fe400078e0207 */
[----:B------:R-:W-:Y:S02]  /*11e10*/  IMAD.MOV.U32 R81, RZ, RZ, RZ ;  /* 0x000000ffff517224 */ /* 0x000fe400078e00ff */
[----:B------:R-:W-:Y:S01]  /*11e20*/  IMAD.WIDE.U32 R4, R63, R60, RZ ;  /* 0x0000003c3f047225 */ /* 0x000fe200078e00ff */
[----:B------:R-:W-:-:S03]  /*11e30*/  IADD3 R111, P4, P5, R12, R111, R2 ;  /* 0x0000006f0c6f7210 */ /* 0x000fc60007d9e002 */
[----:B------:R-:W-:Y:S02]  /*11e40*/  IMAD.IADD R15, R7, 0x1, R13 ;  /* 0x00000001070f7824 */ /* 0x000fe400078e020d */
[----:B------:R-:W-:Y:S02]  /*11e50*/  IMAD.IADD R10, R3, 0x1, R81 ;  /* 0x00000001030a7824 */ /* 0x000fe400078e0251 */
[----:B------:R-:W-:-:S04]  /*11e60*/  IMAD.WIDE.U32 R16, R63, R61, RZ ;  /* 0x0000003d3f107225 */ /* 0x000fc800078e00ff */
[----:B------:R-:W-:-:S04]  /*11e70*/  IMAD.WIDE.U32 R92, R62, R60, RZ ;  /* 0x0000003c3e5c7225 */ /* 0x000fc800078e00ff */
[----:B------:R-:W-:-:S04]  /*11e80*/  IMAD.WIDE.U32 R12, R61, R60, RZ ;  /* 0x0000003c3d0c7225 */ /* 0x000fc800078e00ff */
[----:B------:R-:W-:Y:S01]  /*11e90*/  IMAD.IADD R3, R109, 0x1, R5 ;  /* 0x000000016d037824 */ /* 0x000fe200078e0205 */
[----:B------:R-:W-:Y:S01]  /*11ea0*/  IADD3.X R5, PT, PT, RZ, RZ, RZ, P4, P5 ;  /* 0x000000ffff057210 */ /* 0x000fe200027ea4ff */
[----:B------:R-:W-:Y:S02]  /*11eb0*/  IMAD.MOV.U32 R105, RZ, RZ, RZ ;  /* 0x000000ffff697224 */ /* 0x000fe400078e00ff */
[----:B------:R-:W-:Y:S01]  /*11ec0*/  IMAD.MOV.U32 R115, RZ, RZ, RZ ;  /* 0x000000ffff737224 */ /* 0x000fe200078e00ff */
[----:B------:R-:W-:Y:S01]  /*11ed0*/  IADD3 R92, P1, P2, R16, R3, R92 ;  /* 0x00000003105c7210 */ /* 0x000fe20007a3e05c */
[----:B------:R-:W-:Y:S02]  /*11ee0*/  IMAD.MOV.U32 R11, RZ, RZ, RZ ;  /* 0x000000ffff0b7224 */ /* 0x000fe400078e00ff */
[----:B------:R-:W-:Y:S02]  /*11ef0*/  IMAD.IADD R91, R105, 0x1, R13 ;  /* 0x00000001695b7824 */ /* 0x000fe400078e020d */
[----:B------:R-:W-:-:S03]  /*11f00*/  IMAD.WIDE.U32 R78, R58, R59, RZ ;  /* 0x0000003b3a4e7225 */ /* 0x000fc600078e00ff */
[C---:B------:R-:W-:Y:S01]  /*11f10*/  SHF.L.U64.HI R89, R12.reuse, 0x1, R91 ;  /* 0x000000010c597819 */ /* 0x040fe2000001025b */
[----:B------:R-:W-:Y:S01]  /*11f20*/  IMAD.IADD R109, R109, 0x1, R17 ;  /* 0x000000016d6d7824 */ /* 0x000fe200078e0211 */
[----:B------:R-:W-:Y:S01]  /*11f30*/  SHF.R.U64 R88, R12, 0x1f, R91 ;  /* 0x0000001f0c587819 */ /* 0x000fe2000000125b */
[----:B------:R-:W-:Y:S02]  /*11f40*/  IMAD.IADD R8, R87, 0x1, R115 ;  /* 0x0000000157087824 */ /* 0x000fe400078e0273 */
[----:B------:R-:W-:-:S04]  /*11f50*/  IMAD.WIDE.U32 R16, R59, R59, RZ ;  /* 0x0000003b3b107225 */ /* 0x000fc800078e00ff */
[----:B------:R-:W-:Y:S02]  /*11f60*/  IMAD.MOV.U32 R3, RZ, RZ, RZ ;  /* 0x000000ffff037224 */ /* 0x000fe400078e00ff */
[----:B------:R-:W-:Y:S02]  /*11f70*/  IMAD.MOV.U32 R9, RZ, RZ, RZ ;  /* 0x000000ffff097224 */ /* 0x000fe400078e00ff */
[----:B------:R-:W-:-:S04]  /*11f80*/  IMAD.WIDE.U32 R10, R64, R58, R10 ;  /* 0x0000003a400a7225 */ /* 0x000fc800078e000a */
[----:B------:R-:W-:Y:S01]  /*11f90*/  IMAD.IADD R2, R115, 0x1, R93 ;  /* 0x0000000173027824 */ /* 0x000fe200078e025d */
[----:B------:R-:W-:Y:S01]  /*11fa0*/  IADD3 R5, P4, P6, R5, R10, R15 ;  /* 0x0000000a05057210 */ /* 0x000fe20007e9e00f */
[----:B------:R-:W-:Y:S02]  /*11fb0*/  IMAD.IADD R97, R79, 0x1, R7 ;  /* 0x000000014f617824 */ /* 0x000fe400078e0207 */
[----:B------:R-:W-:Y:S02]  /*11fc0*/  IMAD.SHL.U32 R13, R12, 0x2, RZ ;  /* 0x000000020c0d7824 */ /* 0x000fe400078e00ff */
[C---:B------:R-:W-:Y:S01]  /*11fd0*/  IMAD.SHL.U32 R93, R78.reuse, 0x2, RZ ;  /* 0x000000024e5d7824 */ /* 0x040fe200078e00ff */
[C---:B------:R-:W-:Y:S01]  /*11fe0*/  SHF.L.U64.HI R113, R78.reuse, 0x1, R97 ;  /* 0x000000014e717819 */ /* 0x040fe20000010261 */
[----:B------:R-:W-:Y:S01]  /*11ff0*/  IMAD.IADD R12, R17, 0x1, R3 ;  /* 0x00000001110c7824 */ /* 0x000fe200078e0203 */
[----:B------:R-:W-:Y:S01]  /*12000*/  SHF.R.U64 R90, R78, 0x1f, R97 ;  /* 0x0000001f4e5a7819 */ /* 0x000fe20000001261 */
[----:B------:R-:W-:Y:S01]  /*12010*/  IMAD.WIDE.U32 R8, R62, R58, R8 ;  /* 0x0000003a3e087225 */ /* 0x000fe200078e0008 */
[----:B------:R-:W-:-:S02]  /*12020*/  LOP3.LUT R93, R93, 0xfffffffe, RZ, 0xc0, !PT ;  /* 0xfffffffe5d5d7812 */ /* 0x000fc400078ec0ff */
[----:B------:R-:W-:Y:S01]  /*12030*/  LOP3.LUT R113, R113, 0x1, RZ, 0xc0, !PT ;  /* 0x0000000171717812 */ /* 0x000fe200078ec0ff */
[----:B------:R-:W-:Y:S01]  /*12040*/  IMAD.IADD R17, R81, 0x1, R11 ;  /* 0x0000000151117824 */ /* 0x000fe200078e020b */
[----:B------:R-:W-:Y:S01]  /*12050*/  IADD3 R95, P3, P5, R95, R8, R80 ;  /* 0x000000085f5f7210 */ /* 0x000fe20007d7e050 */
[----:B------:R-:W-:Y:S01]  /*12060*/  IMAD.MOV.U32 R107, RZ, RZ, RZ ;  /* 0x000000ffff6b7224 */ /* 0x000fe200078e00ff */
[----:B------:R-:W-:Y:S01]  /*12070*/  IADD3 R93, P0, PT, R93, R12, RZ ;  /* 0x0000000c5d5d7210 */ /* 0x000fe20007f1e0ff */
[C---:B------:R-:W-:Y:S01]  /*12080*/  IMAD.WIDE.U32 R10, R60.reuse, R59, RZ ;  /* 0x0000003b3c0a7225 */ /* 0x040fe200078e00ff */
[----:B------:R-:W-:Y:S02]  /*12090*/  LOP3.LUT R12, R13, 0xfffffffe, RZ, 0xc0, !PT ;  /* 0xfffffffe0d0c7812 */ /* 0x000fe400078ec0ff */
[----:B------:R-:W-:Y:S01]  /*120a0*/  IADD3.X R8, PT, PT, RZ, R17, RZ, P4, P6 ;  /* 0x00000011ff087210 */ /* 0x000fe200027ec4ff */
[----:B------:R-:W-:-:S04]  /*120b0*/  IMAD.WIDE.U32 R78, R60, R60, RZ ;  /* 0x0000003c3c4e7225 */ /* 0x000fc800078e00ff */
[----:B------:R-:W-:Y:S02]  /*120c0*/  IMAD.MOV.U32 R3, RZ, RZ, RZ ;  /* 0x000000ffff037224 */ /* 0x000fe400078e00ff */
[----:B------:R-:W-:Y:S02]  /*120d0*/  IMAD.IADD R9, R115, 0x1, R9 ;  /* 0x0000000173097824 */ /* 0x000fe400078e0209 */
[----:B------:R-:W-:-:S03]  /*120e0*/  IMAD.WIDE.U32 R80, R61, R59, RZ ;  /* 0x0000003b3d507225 */ /* 0x000fc600078e00ff */
[----:B------:R-:W-:Y:S01]  /*120f0*/  IADD3.X R9, PT, PT, RZ, R9, RZ, P3, P5 ;  /* 0x00000009ff097210 */ /* 0x000fe20001fea4ff */
[----:B------:R-:W-:-:S04]  /*12100*/  IMAD.WIDE.U32 R82, R60, R58, RZ ;  /* 0x0000003a3c527225 */ /* 0x000fc800078e00ff */
[----:B------:R-:W-:Y:S02]  /*12110*/  IMAD.IADD R11, R11, 0x1, R107 ;  /* 0x000000010b0b7824 */ /* 0x000fe400078e026b */
[----:B------:R-:W-:Y:S02]  /*12120*/  IMAD.IADD R15, R107, 0x1, R79 ;  /* 0x000000016b0f7824 */ /* 0x000fe400078e024f */
[----:B------:R-:W-:Y:S01]  /*12130*/  IMAD.WIDE.U32 R84, R16, R68, RZ ;  /* 0x0000004410547225 */ /* 0x000fe200078e00ff */
[----:B------:R-:W-:Y:S02]  /*12140*/  IADD3 R11, P5, P3, R82, R11, R80 ;  /* 0x0000000b520b7210 */ /* 0x000fe40007bbe050 */
[----:B------:R-:W-:Y:S01]  /*12150*/  IADD3 R80, P6, PT, R12, R15, RZ ;  /* 0x0000000f0c507210 */ /* 0x000fe20007fde0ff */
[----:B------:R-:W-:Y:S01]  /*12160*/  IMAD.WIDE.U32 R2, R62, R61, R2 ;  /* 0x0000003d3e027225 */ /* 0x000fe200078e0002 */
[----:B------:R-:W-:Y:S02]  /*12170*/  SHF.R.U32.HI R94, RZ, 0x1f, R11 ;  /* 0x0000001fff5e7819 */ /* 0x000fe4000001160b */
[----:B------:R-:W-:Y:S01]  /*12180*/  LOP3.LUT R82, R89, 0x1, RZ, 0xc0, !PT ;  /* 0x0000000159527812 */ /* 0x000fe200078ec0ff */
[----:B------:R-:W-:Y:S01]  /*12190*/  IMAD.WIDE.U32 R12, R84, R70, RZ ;  /* 0x00000046540c7225 */ /* 0x000fe200078e00ff */
[----:B------:R-:W-:-:S02]  /*121a0*/  IADD3 R109, P4, PT, R109, R2, RZ ;  /* 0x000000026d6d7210 */ /* 0x000fc40007f9e0ff */
[----:B------:R-:W-:Y:S01]  /*121b0*/  IADD3.X R2, PT, PT, RZ, RZ, RZ, P1, P2 ;  /* 0x000000ffff027210 */ /* 0x000fe20000fe44ff */
[----:B------:R-:W-:Y:S01]  /*121c0*/  IMAD R17, R93, R68, RZ ;  /* 0x000000445d117224 */ /* 0x000fe200078e02ff */
[----:B------:R-:W-:Y:S01]  /*121d0*/  IADD3 RZ, P1, PT, R16, R12, RZ ;  /* 0x0000000c10ff7210 */ /* 0x000fe20007f3e0ff */
[----:B------:R-:W-:Y:S01]  /*121e0*/  IMAD.X R15, R115, 0x1, R3, P4 ;  /* 0x00000001730f7824 */ /* 0x000fe200020e0603 */
[----:B------:R-:W-:Y:S01]  /*121f0*/  IADD3 R3, P4, PT, R94, R6, RZ ;  /* 0x000000065e037210 */ /* 0x000fe20007f9e0ff */
[----:B------:R-:W-:Y:S01]  /*12200*/  IMAD R115, R16, R69, R17 ;  /* 0x0000004510737224 */ /* 0x000fe200078e0211 */
[----:B------:R-:W-:Y:S01]  /*12210*/  SHF.R.U32.HI R12, RZ, 0x1f, R91 ;  /* 0x0000001fff0c7819 */ /* 0x000fe2000001165b */
[----:B------:R-:W-:Y:S01]  /*12220*/  IMAD.X R113, RZ, RZ, R113, P0 ;  /* 0x000000ffff717224 */ /* 0x000fe200000e0671 */
[----:B------:R-:W-:Y:S01]  /*12230*/  SHF.R.U32.HI R17, RZ, 0x1f, R97 ;  /* 0x0000001fff117819 */ /* 0x000fe20000011661 */
[----:B------:R-:W-:Y:S01]  /*12240*/  IMAD.X R89, RZ, RZ, R86, P4 ;  /* 0x000000ffff597224 */ /* 0x000fe200020e0656 */
[----:B------:R-:W-:Y:S01]  /*12250*/  IADD3 R87, P2, PT, R3, R78, RZ ;  /* 0x0000004e03577210 */ /* 0x000fe20007f5e0ff */
[----:B------:R-:W-:Y:S01]  /*12260*/  IMAD.IADD R91, R85, 0x1, R115 ;  /* 0x00000001555b7824 */ /* 0x000fe200078e0273 */
[----:B------:R-:W-:Y:S01]  /*12270*/  LOP3.LUT R78, R88, 0xfffffffe, RZ, 0xc0, !PT ;  /* 0xfffffffe584e7812 */ /* 0x000fe200078ec0ff */
[----:B------:R-:W-:Y:S01]  /*12280*/  IMAD.IADD R107, R107, 0x1, R83 ;  /* 0x000000016b6b7824 */ /* 0x000fe200078e0253 */
[----:B------:R-:W-:Y:S01]  /*12290*/  LOP3.LUT R79, R12, 0x1, RZ, 0xc0, !PT ;  /* 0x000000010c4f7812 */ /* 0x000fe200078ec0ff */
[----:B------:R-:W-:Y:S01]  /*122a0*/  IMAD.X R12, RZ, RZ, R82, P6 ;  /* 0x000000ffff0c7224 */ /* 0x000fe200030e0652 */
[----:B------:R-:W-:Y:S01]  /*122b0*/  LOP3.LUT R16, R90, 0xfffffffe, RZ, 0xc0, !PT ;  /* 0xfffffffe5a107812 */ /* 0x000fe200078ec0ff */
[----:B------:R-:W-:Y:S01]  /*122c0*/  IMAD.X R97, R89, 0x1, R80, P2 ;  /* 0x0000000159617824 */ /* 0x000fe200010e0650 */
[----:B------:R-:W-:Y:S01]  /*122d0*/  LOP3.LUT R17, R17, 0x1, RZ, 0xc0, !PT ;  /* 0x0000000111117812 */ /* 0x000fe200078ec0ff */
[----:B------:R-:W-:Y:S01]  /*122e0*/  IMAD.WIDE.U32 R78, R61, R61, R78 ;  /* 0x0000003d3d4e7225 */ /* 0x000fe200078e004e */
[----:B------:R-:W-:-:S03]  /*122f0*/  ISETP.GT.U32.AND P0, PT, R6, R3, PT ;  /* 0x000000030600720c */ /* 0x000fc60003f04070 */
[----:B------:R-:W-:Y:S01]  /*12300*/  IMAD.WIDE.U32 R16, R58, R58, R16 ;  /* 0x0000003a3a107225 */ /* 0x000fe200078e0010 */
[----:B------:R-:W-:Y:S02]  /*12310*/  ISETP.GT.U32.AND.EX P0, PT, R86, R89, PT, P0 ;  /* 0x000000595600720c */ /* 0x000fe40003f04100 */
[----:B------:R-:W-:Y:S01]  /*12320*/  IADD3 R12, P6, P4, R12, R78, R95 ;  /* 0x0000004e0c0c7210 */ /* 0x000fe20007cde05f */
[----:B------:R-:W-:Y:S01]  /*12330*/  IMAD.IADD R90, R105, 0x1, R79 ;  /* 0x00000001695a7824 */ /* 0x000fe200078e024f */
[----:B------:R-:W-:Y:S01]  /*12340*/  SEL R78, R6, R3, P0 ;  /* 0x00000003064e7207 */ /* 0x000fe20000000000 */
[----:B------:R-:W-:Y:S01]  /*12350*/  IMAD.MOV.U32 R83, RZ, RZ, RZ ;  /* 0x000000ffff537224 */ /* 0x000fe200078e00ff */
[----:B------:R-:W-:Y:S02]  /*12360*/  IADD3 R3, P2, PT, R113, R16, RZ ;  /* 0x0000001071037210 */ /* 0x000fe40007f5e0ff */
[----:B------:R-:W-:Y:S01]  /*12370*/  SEL R79, R86, R89, P0 ;  /* 0x00000059564f7207 */ /* 0x000fe20000000000 */
[----:B------:R-:W-:Y:S01]  /*12380*/  IMAD.WIDE.U32 R88, R91, R70, RZ ;  /* 0x000000465b587225 */ /* 0x000fe200078e00ff */
[----:B------:R-:W-:-:S02]  /*12390*/  ISETP.GT.U32.AND P0, PT, R78, R87, PT ;  /* 0x000000574e00720c */ /* 0x000fc40003f04070 */
[----:B------:R-:W-:Y:S01]  /*123a0*/  IADD3.X R90, PT, PT, RZ, R90, R9, P6, P4 ;  /* 0x0000005aff5a7210 */ /* 0x000fe200037e8409 */
[----:B------:R-:W-:Y:S01]  /*123b0*/  IMAD.X R7, R7, 0x1, R17, P2 ;  /* 0x0000000107077824 */ /* 0x000fe200010e0611 */
[----:B------:R-:W-:Y:S01]  /*123c0*/  ISETP.GT.U32.AND.EX P0, PT, R79, R97, PT, P0 ;  /* 0x000000614f00720c */ /* 0x000fe20003f04100 */
[----:B------:R-:W-:Y:S01]  /*123d0*/  IMAD.WIDE.U32 R16, R91, R72, RZ ;  /* 0x000000485b107225 */ /* 0x000fe200078e00ff */
[----:B------:R-:W-:Y:S02]  /*123e0*/  IADD3 R82, P2, PT, R87, R6, RZ ;  /* 0x0000000657527210 */ /* 0x000fe40007f5e0ff */
[----:B------:R-:W-:Y:S01]  /*123f0*/  SEL R85, RZ, 0x1, !P0 ;  /* 0x00000001ff557807 */ /* 0x000fe20004000000 */
[----:B------:R-:W-:Y:S01]  /*12400*/  IMAD.WIDE.U32 R88, P4, R84, R71, R88 ;  /* 0x0000004754587225 */ /* 0x000fe20007880058 */
[----:B------:R-:W-:-:S03]  /*12410*/  ISETP.GE.U32.AND P0, PT, R82, R87, PT ;  /* 0x000000575200720c */ /* 0x000fc60003f06070 */
[----:B------:R-:W-:-:S04]  /*12420*/  IMAD.WIDE.U32 R16, P6, R84, R73, R16 ;  /* 0x0000004954107225 */ /* 0x000fc800078c0010 */
[----:B------:R-:W-:Y:S01]  /*12430*/  IMAD.X R80, R97, 0x1, R86, P2 ;  /* 0x0000000161507824 */ /* 0x000fe200010e0656 */
[----:B------:R-:W-:Y:S01]  /*12440*/  IADD3 R78, P2, PT, R13, R88, RZ ;  /* 0x000000580d4e7210 */ /* 0x000fe20007f5e0ff */
[----:B------:R-:W-:Y:S01]  /*12450*/  IMAD.X R79, RZ, RZ, RZ, P4 ;  /* 0x000000ffff4f7224 */ /* 0x000fe200020e06ff */
[----:B------:R-:W-:Y:S01]  /*12460*/  SHF.L.U64.HI R88, R10, 0x1, R11 ;  /* 0x000000010a587819 */ /* 0x000fe2000001020b */
[----:B------:R-:W-:Y:S01]  /*12470*/  IMAD.X R87, RZ, RZ, RZ, P6 ;  /* 0x000000ffff577224 */ /* 0x000fe200030e06ff */
[----:B------:R-:W-:Y:S01]  /*12480*/  IADD3 R6, P4, P6, R95, R12, R85 ;  /* 0x0000000c5f067210 */ /* 0x000fe20007e9e055 */
[----:B------:R-:W-:Y:S01]  /*12490*/  IMAD.WIDE.U32 R12, R84, R72, RZ ;  /* 0x00000048540c7225 */ /* 0x000fe200078e00ff */
[----:B------:R-:W-:Y:S02]  /*124a0*/  IADD3.X RZ, P1, PT, R93, R78, RZ, P1, !PT ;  /* 0x0000004e5dff7210 */ /* 0x000fe40000f3e4ff */
[----:B------:R-:W-:Y:S01]  /*124b0*/  IADD3.X R9, PT, PT, R9, R90, RZ, P4, P6 ;  /* 0x0000005a09097210 */ /* 0x000fe200027ec4ff */
[----:B------:R-:W-:Y:S01]  /*124c0*/  IMAD.MOV.U32 R78, RZ, RZ, R89 ;  /* 0x000000ffff4e7224 */ /* 0x000fe200078e0059 */
[----:B------:R-:W-:Y:S01]  /*124d0*/  IADD3 R106, P4, PT, R13, R16, RZ ;  /* 0x000000100d6a7210 */ /* 0x000fe20007f9e0ff */
[----:B------:R-:W-:Y:S01]  /*124e0*/  IMAD.MOV.U32 R86, RZ, RZ, R17 ;  /* 0x000000ffff567224 */ /* 0x000fe200078e0011 */
[----:B------:R-:W-:Y:S01]  /*124f0*/  IADD3 R13, P6, PT, R85, R14, RZ ;  /* 0x0000000e550d7210 */ /* 0x000fe20007fde0ff */
[----:B------:R-:W-:Y:S01]  /*12500*/  IMAD.WIDE.U32.X R78, R91, R71, R78, P2 ;  /* 0x000000475b4e7225 */ /* 0x000fe200010e044e */
[----:B------:R-:W-:-:S02]  /*12510*/  ISETP.GE.U32.AND.EX P0, PT, R80, R97, PT, P0 ;  /* 0x000000615000720c */ /* 0x000fc40003f06100 */
[----:B------:R-:W-:Y:S01]  /*12520*/  IADD3 R96, P2, PT, R13, R4, RZ ;  /* 0x000000040d607210 */ /* 0x000fe20007f5e0ff */
[----:B------:R-:W-:Y:S01]  /*12530*/  IMAD.X R90, RZ, RZ, R111, P6 ;  /* 0x000000ffff5a7224 */ /* 0x000fe200030e066f */
[----:B------:R-:W-:Y:S01]  /*12540*/  SEL R95, RZ, 0x1, P0 ;  /* 0x00000001ff5f7807 */ /* 0x000fe20000000000 */
[----:B------:R-:W-:Y:S01]  /*12550*/  IMAD.WIDE.U32.X R86, R91, R73, R86, P4 ;  /* 0x000000495b567225 */ /* 0x000fe200020e0456 */
[----:B------:R-:W-:Y:S02]  /*12560*/  IADD3.X R115, P1, PT, RZ, R78, RZ, P1, !PT ;  /* 0x0000004eff737210 */ /* 0x000fe40000f3e4ff */
[----:B------:R-:W-:Y:S01]  /*12570*/  ISETP.GT.U32.AND P6, PT, R14, R13, PT ;  /* 0x0000000d0e00720c */ /* 0x000fe20003fc4070 */
[----:B------:R-:W-:Y:S01]  /*12580*/  IMAD.X R104, R90, 0x1, R92, P2 ;  /* 0x000000015a687824 */ /* 0x000fe200010e065c */
[----:B------:R-:W-:Y:S01]  /*12590*/  IADD3 R93, P2, PT, R95, R96, RZ ;  /* 0x000000605f5d7210 */ /* 0x000fe20007f5e0ff */
[----:B------:R-:W-:Y:S01]  /*125a0*/  IMAD.X R117, RZ, RZ, R79, P1 ;  /* 0x000000ffff757224 */ /* 0x000fe200008e064f */
[----:B------:R-:W-:Y:S01]  /*125b0*/  LEA R115, P0, R10, R115, 0x1 ;  /* 0x000000730a737211 */ /* 0x000fe200078008ff */
[----:B------:R-:W-:Y:S01]  /*125c0*/  IMAD.WIDE.U32 R10, R91, R74, RZ ;  /* 0x0000004a5b0a7225 */ /* 0x000fe200078e00ff */
[----:B------:R-:W-:-:S02]  /*125d0*/  IADD3 R4, P1, PT, R93, R4, RZ ;  /* 0x000000045d047210 */ /* 0x000fc40007f3e0ff */
[----:B------:R-:W-:Y:S01]  /*125e0*/  ISETP.GT.U32.AND.EX P6, PT, R111, R90, PT, P6 ;  /* 0x0000005a6f00720c */ /* 0x000fe20003fc4160 */
[----:B------:R-:W-:Y:S01]  /*125f0*/  IMAD.X R97, RZ, RZ, R104, P2 ;  /* 0x000000ffff617224 */ /* 0x000fe200010e0668 */
[----:B------:R-:W-:Y:S01]  /*12600*/  IADD3 R115, P2, PT, R115, R12, RZ ;  /* 0x0000000c73737210 */ /* 0x000fe20007f5e0ff */
[----:B------:R-:W-:Y:S01]  /*12610*/  IMAD.WIDE.U32 R78, R84, R74, RZ ;  /* 0x0000004a544e7225 */ /* 0x000fe200078e00ff */
[----:B------:R-:W-:Y:S02]  /*12620*/  IADD3.X R117, P0, PT, R117, R88, RZ, P0, !PT ;  /* 0x0000005875757210 */ /* 0x000fe4000071e4ff */
[----:B------:R-:W-:Y:S01]  /*12630*/  SEL R16, R14, R13, P6 ;  /* 0x0000000d0e107207 */ /* 0x000fe20003000000 */
[----:B------:R-:W-:Y:S01]  /*12640*/  IMAD.X R92, R97, 0x1, R92, P1 ;  /* 0x00000001615c7824 */ /* 0x000fe200008e065c */
[----:B------:R-:W-:Y:S01]  /*12650*/  ISETP.GT.U32.AND P1, PT, R96, R93, PT ;  /* 0x0000005d6000720c */ /* 0x000fe20003f24070 */
[----:B------:R-:W-:Y:S01]  /*12660*/  IMAD.WIDE.U32 R88, R91, R76, RZ ;  /* 0x0000004c5b587225 */ /* 0x000fe200078e00ff */
[----:B------:R-:W-:-:S02]  /*12670*/  SEL R90, R111, R90, P6 ;  /* 0x0000005a6f5a7207 */ /* 0x000fc40003000000 */
[----:B------:R-:W-:Y:S01]  /*12680*/  ISETP.GT.U32.AND.EX P1, PT, R104, R97, PT, P1 ;  /* 0x000000616800720c */ /* 0x000fe20003f24110 */
[----:B------:R-:W-:Y:S01]  /*12690*/  IMAD.WIDE.U32 R10, P6, R84, R75, R10 ;  /* 0x0000004b540a7225 */ /* 0x000fe200078c000a */
[----:B------:R-:W-:Y:S02]  /*126a0*/  IADD3.X R117, P2, PT, R117, R106, RZ, P2, !PT ;  /* 0x0000006a75757210 */ /* 0x000fe4000175e4ff */
[----:B------:R-:W-:Y:S01]  /*126b0*/  SEL R93, R96, R93, P1 ;  /* 0x0000005d605d7207 */ /* 0x000fe20000800000 */
[----:B------:R-:W-:Y:S01]  /*126c0*/  IMAD.X R13, RZ, RZ, RZ, P6 ;  /* 0x000000ffff0d7224 */ /* 0x000fe200030e06ff */
[----:B------:R-:W-:Y:S01]  /*126d0*/  SEL R97, R104, R97, P1 ;  /* 0x0000006168617207 */ /* 0x000fe20000800000 */
[----:B------:R-:W-:Y:S01]  /*126e0*/  IMAD.WIDE.U32 R88, P6, R84, R77, R88 ;  /* 0x0000004d54587225 */ /* 0x000fe200078c0058 */
[----:B------:R-:W-:Y:S02]  /*126f0*/  IADD3 R119, P1, PT, R79, R10, RZ ;  /* 0x0000000a4f777210 */ /* 0x000fe40007f3e0ff */
[----:B------:R-:W-:Y:S01]  /*12700*/  ISETP.GT.U32.AND P4, PT, R16, R96, PT ;  /* 0x000000601000720c */ /* 0x000fe20003f84070 */
[----:B------:R-:W-:-:S02]  /*12710*/  IMAD R10, R117, R68, RZ ;  /* 0x00000044750a7224 */ /* 0x000fc400078e02ff */
[----:B------:R-:W-:Y:S01]  /*12720*/  IMAD.WIDE.U32 R16, R115, R68, RZ ;  /* 0x0000004473107225 */ /* 0x000fe200078e00ff */
[----:B------:R-:W-:-:S03]  /*12730*/  ISETP.GT.U32.AND.EX P4, PT, R90, R104, PT, P4 ;  /* 0x000000685a00720c */ /* 0x000fc60003f84140 */
[----:B------:R-:W-:Y:S01]  /*12740*/  IMAD R113, R115, R69, R10 ;  /* 0x0000004573717224 */ /* 0x000fe200078e020a */
[----:B------:R-:W-:Y:S01]  /*12750*/  SEL R79, RZ, 0x1, !P4 ;  /* 0x00000001ff4f7807 */ /* 0x000fe20006000000 */
[----:B------:R-:W-:Y:S02]  /*12760*/  IMAD.MOV.U32 R12, RZ, RZ, R11 ;  /* 0x000000ffff0c7224 */ /* 0x000fe400078e000b */
[----:B------:R-:W-:-:S04]  /*12770*/  IMAD.WIDE.U32 R84, R84, R76, RZ ;  /* 0x0000004c54547225 */ /* 0x000fc800078e00ff */
[----:B------:R-:W-:Y:S01]  /*12780*/  IMAD.IADD R113, R17, 0x1, R113 ;  /* 0x0000000111717824 */ /* 0x000fe200078e0271 */
[----:B------:R-:W-:Y:S01]  /*12790*/  IADD3.X R17, P2, P0, R86, RZ, RZ, P2, P0 ;  /* 0x000000ff56117210 */ /* 0x000fe200010404ff */
[----:B------:R-:W-:Y:S01]  /*127a0*/  IMAD.X R11, RZ, RZ, RZ, P6 ;  /* 0x000000ffff0b7224 */ /* 0x000fe200030e06ff */
[----:B------:R-:W-:Y:S01]  /*127b0*/  IADD3 R104, P6, PT, R85, R88, RZ ;  /* 0x0000005855687210 */ /* 0x000fe20007fde0ff */
[----:B------:R-:W-:Y:S01]  /*127c0*/  IMAD.WIDE.U32.X R12, R91, R75, R12, P1 ;  /* 0x0000004b5b0c7225 */ /* 0x000fe200008e040c */
[----:B------:R-:W-:Y:S02]  /*127d0*/  IADD3 R90, P1, P4, R2, R109, R5 ;  /* 0x0000006d025a7210 */ /* 0x000fe40007c3e005 */
[----:B------:R-:W-:Y:S01]  /*127e0*/  IADD3.X R87, PT, PT, R87, RZ, RZ, P2, P0 ;  /* 0x000000ff57577210 */ /* 0x000fe200017e04ff */
[----:B------:R-:W-:Y:S01]  /*127f0*/  IMAD.MOV.U32 R10, RZ, RZ, R89 ;  /* 0x000000ffff0a7224 */ /* 0x000fe200078e0059 */
[----:B------:R-:W-:Y:S01]  /*12800*/  IADD3.X R96, PT, PT, RZ, R15, R8, P1, P4 ;  /* 0x0000000fff607210 */ /* 0x000fe20000fe8408 */
[----:B------:R-:W-:Y:S01]  /*12810*/  IMAD.WIDE.U32 R88, R113, R70, RZ ;  /* 0x0000004671587225 */ /* 0x000fe200078e00ff */
[----:B------:R-:W-:-:S02]  /*12820*/  IADD3 R109, P1, P4, R109, R90, R79 ;  /* 0x0000005a6d6d7210 */ /* 0x000fc40007c3e04f */
[----:B------:R-:W-:Y:S01]  /*12830*/  IADD3 R17, P0, PT, R17, R82, RZ ;  /* 0x0000005211117210 */ /* 0x000fe20007f1e0ff */
[----:B------:R-:W-:Y:S01]  /*12840*/  IMAD.WIDE.U32.X R10, R91, R77, R10, P6 ;  /* 0x0000004d5b0a7225 */ /* 0x000fe200030e040a */
[----:B------:R-:W-:Y:S02]  /*12850*/  IADD3.X R96, PT, PT, R15, R96, RZ, P1, P4 ;  /* 0x000000600f607210 */ /* 0x000fe40000fe84ff */
[----:B------:R-:W-:Y:S01]  /*12860*/  IADD3 R106, P4, PT, R17, R78, RZ ;  /* 0x0000004e116a7210 */ /* 0x000fe20007f9e0ff */
[----:B------:R-:W-:Y:S01]  /*12870*/  IMAD.WIDE.U32 R90, R16, R70, RZ ;  /* 0x00000046105a7225 */ /* 0x000fe200078e00ff */
[----:B------:R-:W-:-:S03]  /*12880*/  IADD3.X R80, P0, PT, R87, R80, RZ, P0, !PT ;  /* 0x0000005057507210 */ /* 0x000fc6000071e4ff */
[----:B------:R-:W-:Y:S01]  /*12890*/  IMAD.WIDE.U32 R88, P2, R16, R71, R88 ;  /* 0x0000004710587225 */ /* 0x000fe20007840058 */
[----:B------:R-:W-:-:S03]  /*128a0*/  IADD3 RZ, P1, PT, R115, R90, RZ ;  /* 0x0000005a73ff7210 */ /* 0x000fc60007f3e0ff */
[----:B------:R-:W-:Y:S01]  /*128b0*/  IMAD.X R79, RZ, RZ, RZ, P2 ;  /* 0x000000ffff4f7224 */ /* 0x000fe200010e06ff */
[----:B------:R-:W-:Y:S01]  /*128c0*/  IADD3 R90, P6, PT, R91, R88, RZ ;  /* 0x000000585b5a7210 */ /* 0x000fe20007fde0ff */
[----:B------:R-:W-:Y:S01]  /*128d0*/  IMAD.MOV.U32 R78, RZ, RZ, R89 ;  /* 0x000000ffff4e7224 */ /* 0x000fe200078e0059 */
[----:B------:R-:W-:Y:S01]  /*128e0*/  IADD3.X R88, P4, PT, R80, R119, RZ, P4, !PT ;  /* 0x0000007750587210 */ /* 0x000fe2000279e4ff */
[----:B------:R-:W-:Y:S01]  /*128f0*/  IMAD.WIDE.U32 R86, R113, R72, RZ ;  /* 0x0000004871567225 */ /* 0x000fe200078e00ff */
[----:B------:R-:W-:Y:S02]  /*12900*/  IADD3.X RZ, P2, PT, R117, R90, RZ, P1, !PT ;  /* 0x0000005a75ff7210 */ /* 0x000fe40000f5e4ff */
[----:B------:R-:W-:Y:S01]  /*12910*/  IADD3.X R90, P0, P4, R12, RZ, RZ, P4, P0 ;  /* 0x000000ff0c5a7210 */ /* 0x000fe200024004ff */
[----:B------:R-:W-:Y:S01]  /*12920*/  IMAD.WIDE.U32.X R78, R113, R71, R78, P6 ;  /* 0x00000047714e7225 */ /* 0x000fe200030e044e */
[----:B------:R-:W-:Y:S02]  /*12930*/  IADD3 R91, P1, PT, R4, R14, RZ ;  /* 0x0000000e045b7210 */ /* 0x000fe40007f3e0ff */
[----:B------:R-:W-:Y:S01]  /*12940*/  IADD3.X R108, PT, PT, R13, RZ, RZ, P0, P4 ;  /* 0x000000ff0d6c7210 */ /* 0x000fe200007e84ff */
[----:B------:R-:W-:Y:S01]  /*12950*/  IMAD.IADD R82, R81, 0x1, R105 ;  /* 0x0000000151527824 */ /* 0x000fe200078e0269 */
[----:B------:R-:W-:Y:S01]  /*12960*/  IADD3.X R115, P2, PT, RZ, R78, RZ, P2, !PT ;  /* 0x0000004eff737210 */ /* 0x000fe2000175e4ff */
[----:B------:R-:W-:-:S03]  /*12970*/  IMAD.WIDE.U32 R12, P0, R16, R73, R86 ;  /* 0x00000049100c7225 */ /* 0x000fc60007800056 */
[----:B------:R-:W-:Y:S01]  /*12980*/  IADD3 R115, P4, PT, R115, R106, RZ ;  /* 0x0000006a73737210 */ /* 0x000fe20007f9e0ff */
[----:B------:R-:W-:-:S04]  /*12990*/  IMAD.WIDE.U32 R14, R16, R72, RZ ;  /* 0x00000048100e7225 */ /* 0x000fc800078e00ff */
[----:B------:R-:W-:Y:S01]  /*129a0*/  IMAD.X R117, RZ, RZ, R79, P2 ;  /* 0x000000ffff757224 */ /* 0x000fe200010e064f */
[----:B------:R-:W-:Y:S01]  /*129b0*/  IADD3 R115, P2, PT, R115, R14, RZ ;  /* 0x0000000e73737210 */ /* 0x000fe20007f5e0ff */
[----:B------:R-:W-:-:S03]  /*129c0*/  IMAD.WIDE.U32 R80, R113, R74, RZ ;  /* 0x0000004a71507225 */ /* 0x000fc600078e00ff */
[----:B------:R-:W-:Y:S01]  /*129d0*/  IADD3.X R117, P4, PT, R117, R88, RZ, P4, !PT ;  /* 0x0000005875757210 */ /* 0x000fe2000279e4ff */
[----:B------:R-:W-:Y:S01]  /*129e0*/  IMAD.X R79, RZ, RZ, RZ, P0 ;  /* 0x000000ffff4f7224 */ /* 0x000fe200000e06ff */
[----:B------:R-:W-:Y:S01]  /*129f0*/  IADD3 R12, P0, PT, R15, R12, RZ ;  /* 0x0000000c0f0c7210 */ /* 0x000fe20007f1e0ff */
[----:B------:R-:W-:-:S03]  /*12a00*/  IMAD.WIDE.U32 R80, P6, R16, R75, R80 ;  /* 0x0000004b10507225 */ /* 0x000fc600078c0050 */
[----:B------:R-:W-:Y:S01]  /*12a10*/  IADD3.X R117, P2, PT, R117, R12, RZ, P2, !PT ;  /* 0x0000000c75757210 */ /* 0x000fe2000175e4ff */
[----:B------:R-:W-:-:S04]  /*12a20*/  IMAD.WIDE.U32 R14, R16, R74, RZ ;  /* 0x0000004a100e7225 */ /* 0x000fc800078e00ff */
[----:B------:R-:W-:-:S04]  /*12a30*/  IMAD.WIDE.U32 R88, R113, R76, RZ ;  /* 0x0000004c71587225 */ /* 0x000fc800078e00ff */
[----:B------:R-:W-:Y:S01]  /*12a40*/  IMAD.X R111, R92, 0x1, R111, P1 ;  /* 0x000000015c6f7824 */ /* 0x000fe200008e066f */
[----:B------:R-:W-:Y:S01]  /*12a50*/  IADD3 R119, P1, PT, R15, R80, RZ ;  /* 0x000000500f777210 */ /* 0x000fe20007f3e0ff */
[----:B------:R-:W-:Y:S02]  /*12a60*/  IMAD.X R87, RZ, RZ, RZ, P6 ;  /* 0x000000ffff577224 */ /* 0x000fe400030e06ff */
[----:B------:R-:W-:Y:S02]  /*12a70*/  IMAD.MOV.U32 R78, RZ, RZ, R13 ;  /* 0x000000ffff4e7224 */ /* 0x000fe400078e000d */
[----:B------:R-:W-:Y:S02]  /*12a80*/  IMAD.MOV.U32 R86, RZ, RZ, R81 ;  /* 0x000000ffff567224 */ /* 0x000fe400078e0051 */
[----:B------:R-:W-:-:S04]  /*12a90*/  IMAD.WIDE.U32 R80, P6, R16, R77, R88 ;  /* 0x0000004d10507225 */ /* 0x000fc800078c0058 */
[----:B------:R-:W-:Y:S02]  /*12aa0*/  IMAD R88, R117, R68, RZ ;  /* 0x0000004475587224 */ /* 0x000fe400078e02ff */
[----:B------:R-:W-:Y:S01]  /*12ab0*/  IMAD.WIDE.U32.X R78, R113, R73, R78, P0 ;  /* 0x00000049714e7225 */ /* 0x000fe200000e044e */
[----:B------:R-:W-:-:S03]  /*12ac0*/  IADD3 R15, P0, PT, R90, R91, RZ ;  /* 0x0000005b5a0f7210 */ /* 0x000fc60007f1e0ff */
[----:B------:R-:W-:-:S04]  /*12ad0*/  IMAD.WIDE.U32 R12, R115, R68, RZ ;  /* 0x00000044730c7225 */ /* 0x000fc800078e00ff */
[----:B------:R-:W-:Y:S02]  /*12ae0*/  IMAD R89, R115, R69, R88 ;  /* 0x0000004573597224 */ /* 0x000fe400078e0258 */
[----:B------:R-:W-:-:S04]  /*12af0*/  IMAD.WIDE.U32 R16, R16, R76, RZ ;  /* 0x0000004c10107225 */ /* 0x000fc800078e00ff */
[----:B------:R-:W-:Y:S01]  /*12b00*/  IMAD.WIDE.U32.X R86, R113, R75, R86, P1 ;  /* 0x0000004b71567225 */ /* 0x000fe200008e0456 */
[----:B------:R-:W-:Y:S02]  /*12b10*/  IADD3 R106, P1, PT, R15, R84, RZ ;  /* 0x000000540f6a7210 */ /* 0x000fe40007f3e0ff */
[----:B------:R-:W-:Y:S01]  /*12b20*/  IADD3.X R15, P0, PT, R108, R111, RZ, P0, !PT ;  /* 0x0000006f6c0f7210 */ /* 0x000fe2000071e4ff */
[----:B------:R-:W-:Y:S02]  /*12b30*/  IMAD.IADD R13, R13, 0x1, R89 ;  /* 0x000000010d0d7824 */ /* 0x000fe400078e0259 */
[----:B------:R-:W-:Y:S01]  /*12b40*/  IMAD.X R85, RZ, RZ, RZ, P6 ;  /* 0x000000ffff557224 */ /* 0x000fe200030e06ff */
[----:B------:R-:W-:Y:S01]  /*12b50*/  IADD3 R121, P6, PT, R17, R80, RZ ;  /* 0x0000005011797210 */ /* 0x000fe20007fde0ff */
[----:B------:R-:W-:Y:S01]  /*12b60*/  IMAD.MOV.U32 R84, RZ, RZ, R81 ;  /* 0x000000ffff547224 */ /* 0x000fe200078e0051 */
[----:B------:R-:W-:Y:S01]  /*12b70*/  IADD3.X R17, P1, PT, R15, R104, RZ, P1, !PT ;  /* 0x000000680f117210 */ /* 0x000fe20000f3e4ff */
[----:B------:R-:W-:Y:S01]  /*12b80*/  IMAD.WIDE.U32 R80, R13, R70, RZ ;  /* 0x000000460d507225 */ /* 0x000fe200078e00ff */
[----:B------:R-:W-:-:S02]  /*12b90*/  IADD3.X R15, P2, P4, R78, RZ, RZ, P2, P4 ;  /* 0x000000ff4e0f7210 */ /* 0x000fc400014484ff */
[----:B------:R-:W-:Y:S01]  /*12ba0*/  IADD3.X R104, P0, P1, R10, RZ, RZ, P1, P0 ;  /* 0x000000ff0a687210 */ /* 0x000fe200009004ff */
[C---:B------:R-:W-:Y:S01]  /*12bb0*/  IMAD.WIDE.U32 R88, R12.reuse, R70, RZ ;  /* 0x000000460c587225 */ /* 0x040fe200078e00ff */
[----:B------:R-:W-:Y:S02]  /*12bc0*/  IADD3.X R90, PT, PT, R79, RZ, RZ, P2, P4 ;  /* 0x000000ff4f5a7210 */ /* 0x000fe400017e84ff */
[----:B------:R-:W-:Y:S01]  /*12bd0*/  IADD3 R15, P2, PT, R15, R106, RZ ;  /* 0x0000006a0f0f7210 */ /* 0x000fe20007f5e0ff */
[----:B------:R-:W-:Y:S01]  /*12be0*/  IMAD.WIDE.U32 R80, P4, R12, R71, R80 ;  /* 0x000000470c507225 */ /* 0x000fe20007880050 */
[----:B------:R-:W-:Y:S02]  /*12bf0*/  IADD3.X R106, PT, PT, R11, RZ, RZ, P0, P1 ;  /* 0x000000ff0b6a7210 */ /* 0x000fe400007e24ff */
[----:B------:R-:W-:Y:S01]  /*12c00*/  IADD3 RZ, P0, PT, R115, R88, RZ ;  /* 0x0000005873ff7210 */ /* 0x000fe20007f1e0ff */
[----:B------:R-:W-:Y:S01]  /*12c10*/  IMAD.WIDE.U32.X R84, R113, R77, R84, P6 ;  /* 0x0000004d71547225 */ /* 0x000fe200030e0454 */
[----:B------:R-:W-:-:S02]  /*12c20*/  IADD3 R88, P6, PT, R15, R14, RZ ;  /* 0x0000000e0f587210 */ /* 0x000fc40007fde0ff */
[----:B------:R-:W-:Y:S01]  /*12c30*/  IADD3.X R90, P2, PT, R90, R17, RZ, P2, !PT ;  /* 0x000000115a5a7210 */ /* 0x000fe2000175e4ff */
[----:B------:R-:W-:Y:S01]  /*12c40*/  IMAD.X R11, RZ, RZ, RZ, P4 ;  /* 0x000000ffff0b7224 */ /* 0x000fe200020e06ff */
[----:B------:R-:W-:Y:S01]  /*12c50*/  IADD3 R10, P1, PT, R89, R80, RZ ;  /* 0x00000050590a7210 */ /* 0x000fe20007f3e0ff */
[----:B------:R-:W-:Y:S01]  /*12c60*/  IMAD.WIDE.U32 R82, R61, R58, R82 ;  /* 0x0000003a3d527225 */ /* 0x000fe200078e0052 */
[----:B------:R-:W-:Y:S02]  /*12c70*/  IADD3.X R90, P6, PT, R90, R119, RZ, P6, !PT ;  /* 0x000000775a5a7210 */ /* 0x000fe400037de4ff */
[----:B------:R-:W-:Y:S01]  /*12c80*/  IADD3.X RZ, P0, PT, R117, R10, RZ, P0, !PT ;  /* 0x0000000a75ff7210 */ /* 0x000fe2000071e4ff */
[----:B------:R-:W-:Y:S01]  /*12c90*/  IMAD.MOV.U32 R10, RZ, RZ, R81 ;  /* 0x000000ffff0a7224 */ /* 0x000fe200078e0051 */
[----:B------:R-:W-:Y:S02]  /*12ca0*/  IADD3.X R79, PT, PT, RZ, RZ, RZ, P5, P3 ;  /* 0x000000ffff4f7210 */ /* 0x000fe40002fe64ff */
[----:B------:R-:W-:Y:S01]  /*12cb0*/  IADD3 R104, P5, PT, R104, R3, RZ ;  /* 0x0000000368687210 */ /* 0x000fe20007fbe0ff */
[----:B------:R-:W-:Y:S01]  /*12cc0*/  IMAD.WIDE.U32.X R14, R13, R71, R10, P1 ;  /* 0x000000470d0e7225 */ /* 0x000fe200008e040a */
[----:B------:R-:W-:-:S02]  /*12cd0*/  IADD3.X R17, P2, P6, R86, RZ, RZ, P6, P2 ;  /* 0x000000ff56117210 */ /* 0x000fc400036444ff */
[----:B------:R-:W-:Y:S01]  /*12ce0*/  IADD3 R79, P4, P1, R79, R82, R107 ;  /* 0x000000524f4f7210 */ /* 0x000fe2000799e06b */
[----:B------:R-:W-:Y:S01]  /*12cf0*/  IMAD.WIDE.U32 R10, R13, R72, RZ ;  /* 0x000000480d0a7225 */ /* 0x000fe200078e00ff */
[----:B------:R-:W-:Y:S02]  /*12d00*/  IADD3 R17, P3, PT, R17, R104, RZ ;  /* 0x0000006811117210 */ /* 0x000fe40007f7e0ff */
[----:B------:R-:W-:Y:S01]  /*12d10*/  IADD3.X R80, PT, PT, R87, RZ, RZ, P2, P6 ;  /* 0x000000ff57507210 */ /* 0x000fe200017ec4ff */
[----:B------:R-:W-:Y:S01]  /*12d20*/  IMAD.X R81, R106, 0x1, R7, P5 ;  /* 0x000000016a517824 */ /* 0x000fe200028e0607 */
[----:B------:R-:W-:Y:S01]  /*12d30*/  IADD3.X R87, P0, PT, RZ, R14, RZ, P0, !PT ;  /* 0x0000000eff577210 */ /* 0x000fe2000071e4ff */
[----:B------:R-:W-:Y:S01]  /*12d40*/  IMAD.WIDE.U32 R10, P2, R12, R73, R10 ;  /* 0x000000490c0a7225 */ /* 0x000fe2000784000a */
[----:B------:R-:W-:Y:S02]  /*12d50*/  IADD3 R78, P6, PT, R17, R16, RZ ;  /* 0x00000010114e7210 */ /* 0x000fe40007fde0ff */
[----:B------:R-:W-:Y:S01]  /*12d60*/  IADD3.X R80, P3, PT, R80, R81, RZ, P3, !PT ;  /* 0x0000005150507210 */ /* 0x000fe20001f7e4ff */
[----:B------:R-:W-:-:S03]  /*12d70*/  IMAD.WIDE.U32 R16, R12, R72, RZ ;  /* 0x000000480c107225 */ /* 0x000fc600078e00ff */
[----:B------:R-:W-:Y:S01]  /*12d80*/  IADD3.X R80, P6, PT, R80, R121, RZ, P6, !PT ;  /* 0x0000007950507210 */ /* 0x000fe200037de4ff */
[----:B------:R-:W-:Y:S01]  /*12d90*/  IMAD.X R89, RZ, RZ, R15, P0 ;  /* 0x000000ffff597224 */ /* 0x000fe200000e060f */
[----:B------:R-:W-:Y:S01]  /*12da0*/  IADD3 R87, P0, PT, R87, R88, RZ ;  /* 0x0000005857577210 */ /* 0x000fe20007f1e0ff */
[----:B------:R-:W-:Y:S01]  /*12db0*/  IMAD.X R15, RZ, RZ, RZ, P2 ;  /* 0x000000ffff0f7224 */ /* 0x000fe200010e06ff */
[----:B------:R-:W-:Y:S01]  /*12dc0*/  IADD3 R10, P5, PT, R17, R10, RZ ;  /* 0x0000000a110a7210 */ /* 0x000fe20007fbe0ff */
[----:B------:R-:W-:Y:S01]  /*12dd0*/  IMAD.MOV.U32 R14, RZ, RZ, R11 ;  /* 0x000000ffff0e7224 */ /* 0x000fe200078e000b */
[----:B------:R-:W-:Y:S01]  /*12de0*/  IADD3 R87, P2, PT, R87, R16, RZ ;  /* 0x0000001057577210 */ /* 0x000fe20007f5e0ff */
[----:B------:R-:W-:Y:S01]  /*12df0*/  IMAD.IADD R16, R105, 0x1, R83 ;  /* 0x0000000169107824 */ /* 0x000fe200078e0253 */
[----:B------:R-:W-:Y:S01]  /*12e00*/  IADD3.X R89, P0, PT, R89, R90, RZ, P0, !PT ;  /* 0x0000005a59597210 */ /* 0x000fe2000071e4ff */
[----:B------:R-:W-:Y:S01]  /*12e10*/  IMAD.WIDE.U32.X R14, R13, R73, R14, P5 ;  /* 0x000000490d0e7225 */ /* 0x000fe200028e040e */
[----:B------:R-:W-:-:S02]  /*12e20*/  IADD3.X R86, P3, P6, R84, RZ, RZ, P6, P3 ;  /* 0x000000ff54567210 */ /* 0x000fc400036664ff */
[----:B------:R-:W-:Y:S01]  /*12e30*/  IADD3.X R89, P2, PT, R89, R10, RZ, P2, !PT ;  /* 0x0000000a59597210 */ /* 0x000fe2000175e4ff */
[----:B------:R-:W-:Y:S01]  /*12e40*/  IMAD.WIDE.U32 R10, R87, R68, RZ ;  /* 0x00000044570a7225 */ /* 0x000fe200078e00ff */
[----:B------:R-:W-:Y:S02]  /*12e50*/  IADD3.X R16, PT, PT, RZ, R16, RZ, P4, P1 ;  /* 0x00000010ff107210 */ /* 0x000fe400027e24ff */
[----:B------:R-:W-:Y:S02]  /*12e60*/  IADD3 R94, P4, P5, R94, R79, R79 ;  /* 0x0000004f5e5e7210 */ /* 0x000fe40007d9e04f */
[----:B------:R-:W-:Y:S02]  /*12e70*/  IADD3.X R88, PT, PT, R85, RZ, RZ, P3, P6 ;  /* 0x000000ff55587210 */ /* 0x000fe40001fec4ff */
[----:B------:R-:W-:Y:S02]  /*12e80*/  ISETP.GT.U32.AND P1, PT, R93, R4, PT ;  /* 0x000000045d00720c */ /* 0x000fe40003f24070 */
[----:B------:R-:W-:-:S02]  /*12e90*/  IADD3.X R79, P2, P6, R14, RZ, RZ, P2, P0 ;  /* 0x000000ff0e4f7210 */ /* 0x000fc400016404ff */
[----:B------:R-:W-:Y:S01]  /*12ea0*/  ISETP.GE.U32.AND P0, PT, R91, R4, PT ;  /* 0x000000045b00720c */ /* 0x000fe20003f06070 */
[----:B------:R-:W-:Y:S01]  /*12eb0*/  IMAD R4, R89, R68, RZ ;  /* 0x0000004459047224 */ /* 0x000fe200078e02ff */
[----:B------:R-:W-:Y:S02]  /*12ec0*/  ISETP.GT.U32.AND.EX P1, PT, R97, R92, PT, P1 ;  /* 0x0000005c6100720c */ /* 0x000fe40003f24110 */
[----:B------:R-:W-:Y:S01]  /*12ed0*/  IADD3.X R85, PT, PT, R15, RZ, RZ, P2, P6 ;  /* 0x000000ff0f557210 */ /* 0x000fe200017ec4ff */
[----:B------:R-:W-:Y:S01]  /*12ee0*/  IMAD.WIDE.U32 R14, R13, R74, RZ ;  /* 0x0000004a0d0e7225 */ /* 0x000fe200078e00ff */
[----:B------:R-:W-:Y:S02]  /*12ef0*/  ISETP.GE.U32.AND P2, PT, R104, R3, PT ;  /* 0x000000036800720c */ /* 0x000fe40003f46070 */
[----:B------:R-:W-:Y:S01]  /*12f00*/  SEL R3, RZ, 0x1, !P1 ;  /* 0x00000001ff037807 */ /* 0x000fe20004800000 */
[----:B------:R-:W-:Y:S01]  /*12f10*/  IMAD R17, R87, R69, R4 ;  /* 0x0000004557117224 */ /* 0x000fe200078e0204 */
[----:B------:R-:W-:Y:S01]  /*12f20*/  ISETP.GE.U32.AND.EX P1, PT, R81, R7, PT, P2 ;  /* 0x000000075100720c */ /* 0x000fe20003f26120 */
[----:B------:R-:W-:Y:S01]  /*12f30*/  IMAD.WIDE.U32 R14, P6, R12, R75, R14 ;  /* 0x0000004b0c0e7225 */ /* 0x000fe200078c000e */
[----:B------:R-:W-:-:S02]  /*12f40*/  IADD3.X R4, PT, PT, RZ, R16, R16, P4, P5 ;  /* 0x00000010ff047210 */ /* 0x000fc400027ea410 */
[----:B------:R-:W-:Y:S01]  /*12f50*/  IADD3 R109, P4, P5, R3, R109, R2 ;  /* 0x0000006d036d7210 */ /* 0x000fe20007d9e002 */
[----:B------:R-:W-:Y:S01]  /*12f60*/  IMAD.IADD R81, R11, 0x1, R17 ;  /* 0x000000010b517824 */ /* 0x000fe200078e0211 */
[----:B------:R-:W-:Y:S01]  /*12f70*/  IADD3 R95, P3, PT, R6, R95, RZ ;  /* 0x0000005f065f7210 */ /* 0x000fe20007f7e0ff */
[----:B------:R-:W-:Y:S01]  /*12f80*/  IMAD.WIDE.U32 R16, R12, R74, RZ ;  /* 0x0000004a0c107225 */ /* 0x000fe200078e00ff */
[----:B------:R-:W-:Y:S02]  /*12f90*/  IADD3 R79, P2, PT, R79, R78, RZ ;  /* 0x0000004e4f4f7210 */ /* 0x000fe40007f5e0ff */
[----:B------:R-:W-:Y:S01]  /*12fa0*/  IADD3.X R11, PT, PT, RZ, R96, RZ, P4, P5 ;  /* 0x00000060ff0b7210 */ /* 0x000fe200027ea4ff */
[----:B------:R-:W-:Y:S01]  /*12fb0*/  IMAD.WIDE.U32 R6, R81, R70, RZ ;  /* 0x0000004651067225 */ /* 0x000fe200078e00ff */
[----:B------:R-:W-:Y:S02]  /*12fc0*/  IADD3 R78, P4, PT, R17, R14, RZ ;  /* 0x0000000e114e7210 */ /* 0x000fe40007f9e0ff */
[----:B------:R-:W-:Y:S01]  /*12fd0*/  IADD3.X R85, P2, PT, R85, R80, RZ, P2, !PT ;  /* 0x0000005055557210 */ /* 0x000fe2000175e4ff */
[----:B------:R-:W-:Y:S01]  /*12fe0*/  IMAD.X R3, RZ, RZ, RZ, P6 ;  /* 0x000000ffff037224 */ /* 0x000fe200030e06ff */
[----:B------:R-:W-:Y:S01]  /*12ff0*/  IADD3 R84, P6, PT, R79, R16, RZ ;  /* 0x000000104f547210 */ /* 0x000fe20007fde0ff */
[----:B------:R-:W-:Y:S01]  /*13000*/  IMAD.MOV.U32 R2, RZ, RZ, R15 ;  /* 0x000000ffff027224 */ /* 0x000fe200078e000f */
[----:B------:R-:W-:Y:S01]  /*13010*/  ISETP.GE.U32.AND.EX P0, PT, R111, R92, PT, P0 ;  /* 0x0000005c6f00720c */ /* 0x000fe20003f06100 */
[----:B------:R-:W-:Y:S01]  /*13020*/  IMAD.WIDE.U32 R16, R10, R70, RZ ;  /* 0x000000460a107225 */ /* 0x000fe200078e00ff */
[----:B------:R-:W-:-:S03]  /*13030*/  IADD3.X R85, P6, PT, R85, R78, RZ, P6, !PT ;  /* 0x0000004e55557210 */ /* 0x000fc600037de4ff */
[----:B------:R-:W-:-:S04]  /*13040*/  IMAD.WIDE.U32 R6, P5, R10, R71, R6 ;  /* 0x000000470a067225 */ /* 0x000fc800078a0006 */
[----:B------:R-:W-:Y:S01]  /*13050*/  IMAD.WIDE.U32.X R14, R13, R75, R2, P4 ;  /* 0x0000004b0d0e7225 */ /* 0x000fe200020e0402 */
[----:B------:R-:W-:Y:S02]  /*13060*/  SEL R2, RZ, 0x1, P1 ;  /* 0x00000001ff027807 */ /* 0x000fe40000800000 */
[----:B------:R-:W-:Y:S01]  /*13070*/  IADD3 RZ, P1, PT, R87, R16, RZ ;  /* 0x0000001057ff7210 */ /* 0x000fe20007f3e0ff */
[----:B------:R-:W-:Y:S01]  /*13080*/  IMAD.X R3, RZ, RZ, RZ, P5 ;  /* 0x000000ffff037224 */ /* 0x000fe200028e06ff */
[----:B------:R-:W-:Y:S01]  /*13090*/  IADD3 R6, P4, PT, R17, R6, RZ ;  /* 0x0000000611067210 */ /* 0x000fe20007f9e0ff */
[----:B------:R-:W-:Y:S01]  /*130a0*/  IMAD.WIDE.U32 R16, R13, R76, RZ ;  /* 0x0000004c0d107225 */ /* 0x000fe200078e00ff */
[----:B------:R-:W-:Y:S02]  /*130b0*/  IADD3.X R83, P2, P6, R14, RZ, RZ, P6, P2 ;  /* 0x000000ff0e537210 */ /* 0x000fe400036444ff */
[----:B------:R-:W-:Y:S01]  /*130c0*/  IADD3 R87, P5, PT, R2, R94, RZ ;  /* 0x0000005e02577210 */ /* 0x000fe20007fbe0ff */
[----:B------:R-:W-:Y:S01]  /*130d0*/  IMAD.MOV.U32 R2, RZ, RZ, R7 ;  /* 0x000000ffff027224 */ /* 0x000fe200078e0007 */
[----:B------:R-:W-:Y:S01]  /*130e0*/  IADD3.X R82, PT, PT, R15, RZ, RZ, P2, P6 ;  /* 0x000000ff0f527210 */ /* 0x000fe200017ec4ff */
[----:B------:R-:W-:Y:S01]  /*130f0*/  IMAD.WIDE.U32 R14, P6, R12, R77, R16 ;  /* 0x0000004d0c0e7225 */ /* 0x000fe200078c0010 */
[----:B------:R-:W-:-:S02]  /*13100*/  IADD3.X RZ, P1, PT, R89, R6, RZ, P1, !PT ;  /* 0x0000000659ff7210 */ /* 0x000fc40000f3e4ff */
[----:B------:R-:W-:Y:S01]  /*13110*/  ISETP.GE.U32.AND P2, PT, R87, R94, PT ;  /* 0x0000005e5700720c */ /* 0x000fe20003f46070 */
[----:B------:R-:W-:-:S04]  /*13120*/  IMAD.WIDE.U32 R16, R12, R76, RZ ;  /* 0x0000004c0c107225 */ /* 0x000fc800078e00ff */
[----:B------:R-:W-:-:S04]  /*13130*/  IMAD.WIDE.U32.X R78, R81, R71, R2, P4 ;  /* 0x00000047514e7225 */ /* 0x000fc800020e0402 */
[----:B------:R-:W-:Y:S01]  /*13140*/  IMAD.X R3, RZ, RZ, RZ, P6 ;  /* 0x000000ffff037224 */ /* 0x000fe200030e06ff */
[----:B------:R-:W-:Y:S01]  /*13150*/  IADD3 R91, P6, PT, R17, R14, RZ ;  /* 0x0000000e115b7210 */ /* 0x000fe20007fde0ff */
[----:B------:R-:W-:Y:S01]  /*13160*/  IMAD.X R89, RZ, RZ, R4, P5 ;  /* 0x000000ffff597224 */ /* 0x000fe200028e0604 */
[----:B------:R-:W-:Y:S01]  /*13170*/  IADD3.X R17, P1, PT, RZ, R78, RZ, P1, !PT ;  /* 0x0000004eff117210 */ /* 0x000fe20000f3e4ff */
[----:B------:R-:W-:Y:S01]  /*13180*/  IMAD.WIDE.U32 R6, R81, R72, RZ ;  /* 0x0000004851067225 */ /* 0x000fe200078e00ff */
[----:B------:R-:W-:-:S03]  /*13190*/  IADD3 R86, P5, PT, R86, R87, RZ ;  /* 0x0000005756567210 */ /* 0x000fc60007fbe0ff */
[----:B------:R-:W-:Y:S01]  /*131a0*/  IMAD.MOV.U32 R2, RZ, RZ, R15 ;  /* 0x000000ffff027224 */ /* 0x000fe200078e000f */
[----:B------:R-:W-:Y:S01]  /*131b0*/  IADD3 R83, P4, PT, R83, R86, RZ ;  /* 0x0000005653537210 */ /* 0x000fe20007f9e0ff */
[----:B------:R-:W-:Y:S02]  /*131c0*/  IMAD.X R78, RZ, RZ, R79, P1 ;  /* 0x000000ffff4e7224 */ /* 0x000fe400008e064f */
[----:B------:R-:W-:Y:S01]  /*131d0*/  IMAD.X R79, R88, 0x1, R89, P5 ;  /* 0x00000001584f7824 */ /* 0x000fe200028e0659 */
[----:B------:R-:W-:Y:S01]  /*131e0*/  SEL R88, RZ, 0x1, P0 ;  /* 0x00000001ff587807 */ /* 0x000fe20000000000 */
[----:B------:R-:W-:Y:S01]  /*131f0*/  IMAD.WIDE.U32.X R2, R13, R77, R2, P6 ;  /* 0x0000004d0d027225 */ /* 0x000fe200030e0402 */
[----:B------:R-:W-:Y:S02]  /*13200*/  IADD3 R80, P6, PT, R83, R16, RZ ;  /* 0x0000001053507210 */ /* 0x000fe40007fde0ff */
[----:B------:R-:W-:Y:S01]  /*13210*/  IADD3.X R14, P4, PT, R82, R79, RZ, P4, !PT ;  /* 0x0000004f520e7210 */ /* 0x000fe2000279e4ff */
[----:B------:R-:W-:Y:S01]  /*13220*/  IMAD.WIDE.U32 R6, P1, R10, R73, R6 ;  /* 0x000000490a067225 */ /* 0x000fe20007820006 */
[----:B------:R-:W-:-:S03]  /*13230*/  IADD3 R17, P0, PT, R17, R84, RZ ;  /* 0x0000005411117210 */ /* 0x000fc60007f1e0ff */
[----:B------:R-:W-:-:S04]  /*13240*/  IMAD.WIDE.U32 R12, R10, R72, RZ ;  /* 0x000000480a0c7225 */ /* 0x000fc800078e00ff */
[----:B------:R-:W-:Y:S01]  /*13250*/  IMAD.X R15, RZ, RZ, RZ, P1 ;  /* 0x000000ffff0f7224 */ /* 0x000fe200008e06ff */
[----:B------:R-:W-:Y:S02]  /*13260*/  IADD3 R83, P5, PT, R13, R6, RZ ;  /* 0x000000060d537210 */ /* 0x000fe40007fbe0ff */
[----:B------:R-:W-:Y:S01]  /*13270*/  IADD3.X R13, P6, PT, R14, R91, RZ, P6, !PT ;  /* 0x0000005b0e0d7210 */ /* 0x000fe200037de4ff */
[----:B------:R-:W-:Y:S01]  /*13280*/  IMAD.MOV.U32 R14, RZ, RZ, R7 ;  /* 0x000000ffff0e7224 */ /* 0x000fe200078e0007 */
[----:B------:R-:W-:Y:S02]  /*13290*/  IADD3 R84, P1, PT, R17, R12, RZ ;  /* 0x0000000c11547210 */ /* 0x000fe40007f3e0ff */
[----:B------:R-:W-:Y:S01]  /*132a0*/  IADD3.X R6, P0, PT, R78, R85, RZ, P0, !PT ;  /* 0x000000554e067210 */ /* 0x000fe2000071e4ff */
[----:B------:R-:W-:Y:S01]  /*132b0*/  IMAD.WIDE.U32.X R14, R81, R73, R14, P5 ;  /* 0x00000049510e7225 */ /* 0x000fe200028e040e */
[----:B------:R-:W-:Y:S02]  /*132c0*/  IADD3.X R16, P4, P6, R2, RZ, RZ, P6, P4 ;  /* 0x000000ff02107210 */ /* 0x000fe400036884ff */
[----:B------:R-:W-:-:S02]  /*132d0*/  IADD3.X R111, P1, PT, R6, R83, RZ, P1, !PT ;  /* 0x00000053066f7210 */ /* 0x000fc40000f3e4ff */
[----:B------:R-:W-:Y:S01]  /*132e0*/  IADD3.X R17, PT, PT, R3, RZ, RZ, P4, P6 ;  /* 0x000000ff03117210 */ /* 0x000fe200027ec4ff */
[----:B------:R-:W-:Y:S01]  /*132f0*/  IMAD.WIDE.U32 R2, R81, R74, RZ ;  /* 0x0000004a51027225 */ /* 0x000fe200078e00ff */
[----:B------:R-:W-:Y:S02]  /*13300*/  ISETP.GE.U32.AND.EX P5, PT, R89, R4, PT, P2 ;  /* 0x000000045900720c */ /* 0x000fe40003fa6120 */
[----:B------:R-:W-:Y:S02]  /*13310*/  ISETP.GE.U32.AND P2, PT, R86, R87, PT ;  /* 0x000000575600720c */ /* 0x000fe40003f46070 */
[----:B------:R-:W-:Y:S02]  /*13320*/  IADD3.X R7, P0, P1, R14, RZ, RZ, P1, P0 ;  /* 0x000000ff0e077210 */ /* 0x000fe400009004ff */
[----:B------:R-:W-:Y:S01]  /*13330*/  SEL R6, RZ, 0x1, P5 ;  /* 0x00000001ff067807 */ /* 0x000fe20002800000 */
[----:B------:R-:W-:Y:S01]  /*13340*/  IMAD.WIDE.U32 R2, P5, R10, R75, R2 ;  /* 0x0000004b0a027225 */ /* 0x000fe200078a0002 */
[----:B------:R-:W-:-:S02]  /*13350*/  IADD3 R82, P6, P4, R88, R5, R109 ;  /* 0x0000000558527210 */ /* 0x000fc40007cde06d */
[----:B------:R-:W-:Y:S01]  /*13360*/  ISETP.GE.U32.AND.EX P2, PT, R79, R89, PT, P2 ;  /* 0x000000594f00720c */ /* 0x000fe20003f46120 */
[----:B------:R-:W-:Y:S01]  /*13370*/  IMAD.WIDE.U32 R4, R10, R74, RZ ;  /* 0x0000004a0a047225 */ /* 0x000fe200078e00ff */
[----:B------:R-:W-:Y:S02]  /*13380*/  IADD3.X R14, PT, PT, R15, RZ, RZ, P0, P1 ;  /* 0x000000ff0f0e7210 */ /* 0x000fe400007e24ff */
[----:B------:R-:W-:Y:S01]  /*13390*/  IADD3 R7, P0, PT, R7, R80, RZ ;  /* 0x0000005007077210 */ /* 0x000fe20007f1e0ff */
[----:B------:R-:W-:Y:S01]  /*133a0*/  IMAD.X R79, RZ, RZ, R9, P3 ;  /* 0x000000ffff4f7224 */ /* 0x000fe200018e0609 */
[----:B------:R-:W-:Y:S02]  /*133b0*/  IADD3 R9, P3, PT, R6, R95, RZ ;  /* 0x0000005f06097210 */ /* 0x000fe40007f7e0ff */
[----:B------:R-:W-:Y:S02]  /*133c0*/  SEL R6, RZ, 0x1, P2 ;  /* 0x00000001ff067807 */ /* 0x000fe40001000000 */
[----:B------:R-:W-:Y:S01]  /*133d0*/  IADD3 R5, P2, PT, R5, R2, RZ ;  /* 0x0000000205057210 */ /* 0x000fe20007f5e0ff */
[----:B------:R-:W-:Y:S01]  /*133e0*/  IMAD.X R78, RZ, RZ, R79, P3 ;  /* 0x000000ffff4e7224 */ /* 0x000fe200018e064f */
[----:B------:R-:W-:Y:S01]  /*133f0*/  IADD3 R83, P1, PT, R7, R4, RZ ;  /* 0x0000000407537210 */ /* 0x000fe20007f3e0ff */
[----:B------:R-:W-:Y:S01]  /*13400*/  IMAD.X R7, RZ, RZ, RZ, P5 ;  /* 0x000000ffff077224 */ /* 0x000fe200028e06ff */
[----:B------:R-:W-:Y:S01]  /*13410*/  IADD3.X R2, P0, PT, R14, R13, RZ, P0, !PT ;  /* 0x0000000d0e027210 */ /* 0x000fe2000071e4ff */
[----:B------:R-:W-:Y:S01]  /*13420*/  IMAD.WIDE.U32 R12, R81, R76, RZ ;  /* 0x0000004c510c7225 */ /* 0x000fe200078e00ff */
[----:B------:R-:W-:-:S02]  /*13430*/  IADD3 R14, P5, PT, R6, R9, RZ ;  /* 0x00000009060e7210 */ /* 0x000fc40007fbe0ff */
[----:B------:R-:W-:Y:S01]  /*13440*/  IADD3.X R80, P1, PT, R2, R5, RZ, P1, !PT ;  /* 0x0000000502507210 */ /* 0x000fe20000f3e4ff */
[----:B------:R-:W-:Y:S01]  /*13450*/  IMAD.MOV.U32 R6, RZ, RZ, R3 ;  /* 0x000000ffff067224 */ /* 0x000fe200078e0003 */
[----:B------:R-:W-:Y:S01]  /*13460*/  ISETP.GE.U32.AND P3, PT, R9, R95, PT ;  /* 0x0000005f0900720c */ /* 0x000fe20003f66070 */
[----:B------:R-:W-:Y:S01]  /*13470*/  IMAD.X R15, RZ, RZ, R78, P5 ;  /* 0x000000ffff0f7224 */ /* 0x000fe200028e064e */
[----:B------:R-:W-:Y:S01]  /*13480*/  ISETP.GE.U32.AND P5, PT, R14, R9, PT ;  /* 0x000000090e00720c */ /* 0x000fe20003fa6070 */
[----:B------:R-:W-:Y:S01]  /*13490*/  IMAD.WIDE.U32.X R6, R81, R75, R6, P2 ;  /* 0x0000004b51067225 */ /* 0x000fe200010e0406 */
[----:B------:R-:W-:Y:S02]  /*134a0*/  ISETP.GE.U32.AND.EX P3, PT, R78, R79, PT, P3 ;  /* 0x0000004f4e00720c */ /* 0x000fe40003f66130 */
[----:B------:R-:W-:Y:S01]  /*134b0*/  ISETP.GE.U32.AND.EX P5, PT, R15, R78, PT, P5 ;  /* 0x0000004e0f00720c */ /* 0x000fe20003fa6150 */
[----:B------:R-:W-:Y:S01]  /*134c0*/  IMAD.WIDE.U32 R12, P2, R10, R77, R12 ;  /* 0x0000004d0a0c7225 */ /* 0x000fe2000784000c */
[----:B------:R-:W-:-:S03]  /*134d0*/  IADD3.X R6, P1, P0, R6, RZ, RZ, P1, P0 ;  /* 0x000000ff06067210 */ /* 0x000fc600008204ff */
[----:B------:R-:W-:Y:S01]  /*134e0*/  IMAD.WIDE.U32 R4, R10, R76, RZ ;  /* 0x0000004c0a047225 */ /* 0x000fe200078e00ff */
[----:B------:R-:W-:Y:S02]  /*134f0*/  IADD3.X R7, PT, PT, R7, RZ, RZ, P1, P0 ;  /* 0x000000ff07077210 */ /* 0x000fe40000fe04ff */
[----:B------:R-:W-:Y:S01]  /*13500*/  SEL R10, RZ, 0x1, P3 ;  /* 0x00000001ff0a7807 */ /* 0x000fe20001800000 */
[----:B------:R-:W-:Y:S01]  /*13510*/  IMAD.X R3, RZ, RZ, RZ, P2 ;  /* 0x000000ffff037224 */ /* 0x000fe200010e06ff */
[----:B------:R-:W-:Y:S01]  /*13520*/  IADD3 R9, P2, PT, R16, R14, RZ ;  /* 0x0000000e10097210 */ /* 0x000fe20007f5e0ff */
[----:B------:R-:W-:Y:S01]  /*13530*/  IMAD.MOV.U32 R2, RZ, RZ, R13 ;  /* 0x000000ffff027224 */ /* 0x000fe200078e000d */
[----:B------:R-:W-:Y:S02]  /*13540*/  IADD3 R79, P1, PT, R5, R12, RZ ;  /* 0x0000000c054f7210 */ /* 0x000fe40007f3e0ff */
[----:B------:R-:W-:Y:S01]  /*13550*/  IADD3 R5, P0, PT, R6, R9, RZ ;  /* 0x0000000906057210 */ /* 0x000fe20007f1e0ff */
[----:B------:R-:W-:Y:S01]  /*13560*/  IMAD.X R6, R17, 0x1, R15, P2 ;  /* 0x0000000111067824 */ /* 0x000fe200010e060f */
        /* <DEDUP_REMOVED lines=47> */
.L_x_41:
        /* <DEDUP_REMOVED lines=21> */
.L_x_42:
[----:B------:R-:W-:Y:S02]  /*139b0*/  IMAD.MOV.U32 R115, RZ, RZ, RZ ;  /* 0x000000ffff737224 */ /* 0x000fe400078e00ff */
[----:B------:R-:W-:-:S04]  /*139c0*/  IMAD.WIDE.U32 R16, R106, R51, RZ ;  /* 0x000000336a107225 */ /* 0x000fc800078e00ff */
[----:B------:R-:W-:-:S04]  /*139d0*/  IMAD.WIDE.U32 R6, R84, R53, RZ ;  /* 0x0000003554067225 */ /* 0x000fc800078e00ff */
[----:B------:R-:W-:Y:S01]  /*139e0*/  IMAD.MOV.U32 R83, RZ, RZ, RZ ;  /* 0x000000ffff537224 */ /* 0x000fe200078e00ff */
[----:B------:R-:W-:Y:S01]  /*139f0*/  IADD3 R119, P4, PT, R16, R6, RZ ;  /* 0x0000000610777210 */ /* 0x000fe20007f9e0ff */
[----:B------:R-:W-:Y:S02]  /*13a00*/  IMAD.MOV.U32 R113, RZ, RZ, RZ ;  /* 0x000000ffff717224 */ /* 0x000fe400078e00ff */
[----:B------:R-:W-:-:S04]  /*13a10*/  IMAD.WIDE.U32 R2, R109, R51, RZ ;  /* 0x000000336d027225 */ /* 0x000fc800078e00ff */
[----:B------:R-:W-:-:S04]  /*13a20*/  IMAD.WIDE.U32 R4, R106, R50, RZ ;  /* 0x000000326a047225 */ /* 0x000fc800078e00ff */
[----:B------:R-:W-:Y:S02]  /*13a30*/  IMAD.IADD R81, R17, 0x1, R115 ;  /* 0x0000000111517824 */ /* 0x000fe400078e0273 */
[----:B------:R-:W-:Y:S02]  /*13a40*/  IMAD.IADD R9, R83, 0x1, R7 ;  /* 0x0000000153097824 */ /* 0x000fe400078e0207 */
[----:B------:R-:W-:Y:S01]  /*13a50*/  IMAD.IADD R6, R3, 0x1, R113 ;  /* 0x0000000103067824 */ /* 0x000fe200078e0271 */
[----:B------:R-:W-:Y:S01]  /*13a60*/  IADD3 R81, P0, P1, R4, R81, R2 ;  /* 0x0000005104517210 */ /* 0x000fe2000791e002 */
[----:B------:R-:W-:-:S03]  /*13a70*/  IMAD.WIDE.U32 R12, R110, R51, RZ ;  /* 0x000000336e0c7225 */ /* 0x000fc600078e00ff */
[----:B------:R-:W-:Y:S01]  /*13a80*/  IADD3.X R11, PT, PT, RZ, RZ, RZ, P0, P1 ;  /* 0x000000ffff0b7210 */ /* 0x000fe200007e24ff */
[----:B------:R-:W-:Y:S02]  /*13a90*/  IMAD.MOV.U32 R105, RZ, RZ, RZ ;  /* 0x000000ffff697224 */ /* 0x000fe400078e00ff */
[----:B------:R-:W-:Y:S02]  /*13aa0*/  IMAD.MOV.U32 R7, RZ, RZ, RZ ;  /* 0x000000ffff077224 */ /* 0x000fe400078e00ff */
[----:B------:R-:W-:Y:S02]  /*13ab0*/  IMAD.IADD R82, R115, 0x1, R5 ;  /* 0x0000000173527824 */ /* 0x000fe400078e0205 */
[----:B------:R-:W-:-:S04]  /*13ac0*/  IMAD.WIDE.U32 R2, R89, R51, RZ ;  /* 0x0000003359027225 */ /* 0x000fc800078e00ff */
[----:B------:R-:W-:-:S04]  /*13ad0*/  IMAD.WIDE.U32 R4, R110, R50, RZ ;  /* 0x000000326e047225 */ /* 0x000fc800078e00ff */
[----:B------:R-:W-:Y:S02]  /*13ae0*/  IMAD.IADD R13, R13, 0x1, R105 ;  /* 0x000000010d0d7824 */ /* 0x000fe400078e0269 */
[----:B------:R-:W-:-:S03]  /*13af0*/  IMAD.WIDE.U32 R6, R50, R109, R6 ;  /* 0x0000006d32067225 */ /* 0x000fc600078e0006 */
[----:B------:R-:W-:Y:S01]  /*13b00*/  IADD3 R13, P1, P5, R4, R13, R2 ;  /* 0x0000000d040d7210 */ /* 0x000fe20007d3e002 */
[----:B------:R-:W-:Y:S01]  /*13b10*/  IMAD.MOV.U32 R93, RZ, RZ, RZ ;  /* 0x000000ffff5d7224 */ /* 0x000fe200078e00ff */
[----:B------:R-:W-:Y:S01]  /*13b20*/  IADD3 R82, P0, P3, R11, R6, R82 ;  /* 0x000000060b527210 */ /* 0x000fe20007b1e052 */
[----:B------:R-:W-:Y:S02]  /*13b30*/  IMAD.MOV.U32 R85, RZ, RZ, RZ ;  /* 0x000000ffff557224 */ /* 0x000fe400078e00ff */
[----:B------:R-:W-:-:S04]  /*13b40*/  IMAD.WIDE.U32 R14, R87, R51, RZ ;  /* 0x00000033570e7225 */ /* 0x000fc800078e00ff */
[----:B------:R-:W-:Y:S02]  /*13b50*/  IMAD.IADD R8, R3, 0x1, R93 ;  /* 0x0000000103087824 */ /* 0x000fe400078e025d */
[----:B------:R-:W-:-:S04]  /*13b60*/  IMAD.WIDE.U32 R78, R104, R51, RZ ;  /* 0x00000033684e7225 */ /* 0x000fc800078e00ff */
[----:B------:R-:W-:-:S04]  /*13b70*/  IMAD.WIDE.U32 R2, R87, R50, RZ ;  /* 0x0000003257027225 */ /* 0x000fc800078e00ff */
[----:B------:R-:W-:Y:S02]  /*13b80*/  IMAD.IADD R11, R15, 0x1, R85 ;  /* 0x000000010f0b7824 */ /* 0x000fe400078e0255 */
[----:B------:R-:W-:Y:S02]  /*13b90*/  IMAD.IADD R88, R105, 0x1, R5 ;  /* 0x0000000169587824 */ /* 0x000fe400078e0205 */
[----:B------:R-:W-:Y:S01]  /*13ba0*/  IMAD.IADD R17, R113, 0x1, R7 ;  /* 0x0000000171117824 */ /* 0x000fe200078e0207 */
[----:B------:R-:W-:Y:S01]  /*13bb0*/  IADD3 R92, P2, P6, R2, R11, R78 ;  /* 0x0000000b025c7210 */ /* 0x000fe20007e5e04e */
[----:B------:R-:W-:-:S03]  /*13bc0*/  IMAD.WIDE.U32 R6, R111, R53, RZ ;  /* 0x000000356f067225 */ /* 0x000fc600078e00ff */
[----:B------:R-:W-:Y:S01]  /*13bd0*/  IADD3.X R11, PT, PT, RZ, R17, RZ, P0, P3 ;  /* 0x00000011ff0b7210 */ /* 0x000fe200007e64ff */
[----:B------:R-:W-:-:S04]  /*13be0*/  IMAD.WIDE.U32 R4, R84, R52, RZ ;  /* 0x0000003454047225 */ /* 0x000fc800078e00ff */
[----:B------:R-:W-:Y:S01]  /*13bf0*/  IMAD.MOV.U32 R117, RZ, RZ, RZ ;  /* 0x000000ffff757224 */ /* 0x000fe200078e00ff */
[----:B------:R-:W-:Y:S01]  /*13c00*/  IADD3 R108, P3, P0, R4, R9, R6 ;  /* 0x00000009046c7210 */ /* 0x000fe2000787e006 */
[----:B------:R-:W-:Y:S02]  /*13c10*/  IMAD.MOV.U32 R9, RZ, RZ, RZ ;  /* 0x000000ffff097224 */ /* 0x000fe400078e00ff */
[----:B------:R-:W-:Y:S02]  /*13c20*/  IMAD.IADD R15, R85, 0x1, R3 ;  /* 0x00000001550f7824 */ /* 0x000fe400078e0203 */
[----:B------:R-:W-:Y:S01]  /*13c30*/  IMAD.IADD R2, R117, 0x1, R7 ;  /* 0x0000000175027824 */ /* 0x000fe200078e0207 */
[----:B------:R-:W-:Y:S01]  /*13c40*/  IADD3.X R7, PT, PT, RZ, RZ, RZ, P1, P5 ;  /* 0x000000ffff077210 */ /* 0x000fe20000fea4ff */
[----:B------:R-:W-:Y:S01]  /*13c50*/  IMAD.MOV.U32 R3, RZ, RZ, RZ ;  /* 0x000000ffff037224 */ /* 0x000fe200078e00ff */
[----:B------:R-:W-:Y:S01]  /*13c60*/  ISETP.GE.U32.AND P1, PT, R119, R16, PT ;  /* 0x000000107700720c */ /* 0x000fe20003f26070 */
[----:B------:R-:W-:-:S04]  /*13c70*/  IMAD.WIDE.U32 R8, R50, R89, R8 ;  /* 0x0000005932087225 */ /* 0x000fc800078e0008 */
[----:B------:R-:W-:Y:S02]  /*13c80*/  IMAD.IADD R5, R83, 0x1, R5 ;  /* 0x0000000153057824 */ /* 0x000fe400078e0205 */
[----:B------:R-:W-:-:S04]  /*13c90*/  IMAD.WIDE.U32 R2, R52, R111, R2 ;  /* 0x0000006f34027225 */ /* 0x000fc800078e0002 */
[----:B------:R-:W-:Y:S01]  /*13ca0*/  IMAD.X R108, R108, 0x1, R81, P4 ;  /* 0x000000016c6c7824 */ /* 0x000fe200020e0651 */
[----:B------:R-:W-:Y:S01]  /*13cb0*/  IADD3 R88, P4, P5, R7, R8, R88 ;  /* 0x0000000807587210 */ /* 0x000fe20007d9e058 */
[----:B------:R-:W-:Y:S01]  /*13cc0*/  IMAD.IADD R86, R117, 0x1, R3 ;  /* 0x0000000175567824 */ /* 0x000fe200078e0203 */
[----:B------:R-:W-:Y:S01]  /*13cd0*/  IADD3.X R7, PT, PT, RZ, RZ, RZ, P2, P6 ;  /* 0x000000ffff077210 */ /* 0x000fe200017ec4ff */
[----:B------:R-:W-:Y:S01]  /*13ce0*/  IMAD.MOV.U32 R107, RZ, RZ, RZ ;  /* 0x000000ffff6b7224 */ /* 0x000fe200078e00ff */
[----:B------:R-:W-:Y:S01]  /*13cf0*/  IADD3 R82, P2, P6, R82, R2, R5 ;  /* 0x0000000252527210 */ /* 0x000fe20007e5e005 */
[----:B------:R-:W-:Y:S01]  /*13d00*/  IMAD.WIDE.U32 R2, R106, R53, RZ ;  /* 0x000000356a027225 */ /* 0x000fe200078e00ff */
[----:B------:R-:W-:Y:S02]  /*13d10*/  ISETP.GE.U32.AND.EX P1, PT, R108, R81, PT, P1 ;  /* 0x000000516c00720c */ /* 0x000fe40003f26110 */
[----:B------:R-:W-:Y:S01]  /*13d20*/  IADD3.X R86, PT, PT, R11, R86, RZ, P2, P6 ;  /* 0x000000560b567210 */ /* 0x000fe200017ec4ff */
[----:B------:R-:W-:Y:S01]  /*13d30*/  IMAD.IADD R10, R79, 0x1, R107 ;  /* 0x000000014f0a7824 */ /* 0x000fe200078e026b */
[----:B------:R-:W-:Y:S01]  /*13d40*/  SEL R91, RZ, 0x1, P1 ;  /* 0x00000001ff5b7807 */ /* 0x000fe20000800000 */
[----:B------:R-:W-:-:S02]  /*13d50*/  IMAD.IADD R97, R93, 0x1, R9 ;  /* 0x000000015d617824 */ /* 0x000fc400078e0209 */
[----:B------:R-:W-:Y:S01]  /*13d60*/  IMAD.WIDE.U32 R8, R109, R53, RZ ;  /* 0x000000356d087225 */ /* 0x000fe200078e00ff */
[----:B------:R-:W-:Y:S02]  /*13d70*/  IADD3 R17, P6, PT, R91, R12, RZ ;  /* 0x0000000c5b117210 */ /* 0x000fe40007fde0ff */
[----:B------:R-:W-:Y:S01]  /*13d80*/  IADD3.X R97, PT, PT, RZ, R97, RZ, P4, P5 ;  /* 0x00000061ff617210 */ /* 0x000fe200027ea4ff */
[----:B------:R-:W-:-:S04]  /*13d90*/  IMAD.WIDE.U32 R4, R106, R52, RZ ;  /* 0x000000346a047225 */ /* 0x000fc800078e00ff */
[C---:B------:R-:W-:Y:S02]  /*13da0*/  IMAD.IADD R79, R115.reuse, 0x1, R3 ;  /* 0x00000001734f7824 */ /* 0x040fe400078e0203 */
[----:B------:R-:W-:Y:S02]  /*13db0*/  IMAD.MOV.U32 R11, RZ, RZ, RZ ;  /* 0x000000ffff0b7224 */ /* 0x000fe400078e00ff */
[----:B------:R-:W-:Y:S01]  /*13dc0*/  IMAD.IADD R95, R115, 0x1, R5 ;  /* 0x00000001735f7824 */ /* 0x000fe200078e0205 */
[----:B------:R-:W-:Y:S01]  /*13dd0*/  IADD3 R79, P1, P2, R4, R79, R8 ;  /* 0x0000004f044f7210 */ /* 0x000fe20007a3e008 */
[----:B------:R-:W-:-:S03]  /*13de0*/  IMAD.WIDE.U32 R10, R50, R104, R10 ;  /* 0x00000068320a7225 */ /* 0x000fc600078e000a */
[----:B------:R-:W-:Y:S01]  /*13df0*/  IADD3.X R81, PT, PT, RZ, RZ, RZ, P1, P2 ;  /* 0x000000ffff517210 */ /* 0x000fe20000fe44ff */
[----:B------:R-:W-:Y:S01]  /*13e00*/  IMAD.WIDE.U32 R4, R84, R51, RZ ;  /* 0x0000003354047225 */ /* 0x000fe200078e00ff */
[----:B------:R-:W-:Y:S02]  /*13e10*/  IADD3 R78, P4, P5, R7, R10, R15 ;  /* 0x0000000a074e7210 */ /* 0x000fe40007d9e00f */
[----:B------:R-:W-:Y:S01]  /*13e20*/  IADD3 R15, P2, PT, R17, R2, RZ ;  /* 0x00000002110f7210 */ /* 0x000fe20007f5e0ff */
[----:B------:R-:W-:Y:S01]  /*13e30*/  IMAD.IADD R80, R107, 0x1, R11 ;  /* 0x000000016b507824 */ /* 0x000fe200078e020b */
[----:B------:R-:W-:Y:S01]  /*13e40*/  ISETP.GT.U32.AND P1, PT, R12, R17, PT ;  /* 0x000000110c00720c */ /* 0x000fe20003f24070 */
[----:B------:R-:W-:Y:S02]  /*13e50*/  IMAD.X R16, RZ, RZ, R13, P6 ;  /* 0x000000ffff107224 */ /* 0x000fe400030e060d */
[----:B------:R-:W-:Y:S01]  /*13e60*/  IMAD.WIDE.U32 R10, R111, R51, RZ ;  /* 0x000000336f0a7225 */ /* 0x000fe200078e00ff */
[----:B------:R-:W-:-:S02]  /*13e70*/  IADD3.X R80, PT, PT, RZ, R80, RZ, P4, P5 ;  /* 0x00000050ff507210 */ /* 0x000fc400027ea4ff */
[----:B------:R-:W-:Y:S01]  /*13e80*/  ISETP.GT.U32.AND.EX P1, PT, R13, R16, PT, P1 ;  /* 0x000000100d00720c */ /* 0x000fe20003f24110 */
[----:B------:R-:W-:-:S03]  /*13e90*/  IMAD.WIDE.U32 R2, R84, R50, RZ ;  /* 0x0000003254027225 */ /* 0x000fc600078e00ff */
[----:B------:R-:W-:Y:S01]  /*13ea0*/  SEL R12, R12, R17, P1 ;  /* 0x000000110c0c7207 */ /* 0x000fe20000800000 */
[----:B------:R-:W-:Y:S01]  /*13eb0*/  IMAD.IADD R121, R5, 0x1, R83 ;  /* 0x0000000105797824 */ /* 0x000fe200078e0253 */
[----:B------:R-:W-:Y:S01]  /*13ec0*/  SEL R5, R13, R16, P1 ;  /* 0x000000100d057207 */ /* 0x000fe20000800000 */
[----:B------:R-:W-:Y:S01]  /*13ed0*/  IMAD.IADD R6, R113, 0x1, R9 ;  /* 0x0000000171067824 */ /* 0x000fe200078e0209 */
[----:B------:R-:W-:Y:S01]  /*13ee0*/  ISETP.GT.U32.AND P1, PT, R12, R15, PT ;  /* 0x0000000f0c00720c */ /* 0x000fe20003f24070 */
[----:B------:R-:W-:Y:S01]  /*13ef0*/  IMAD.MOV.U32 R7, RZ, RZ, RZ ;  /* 0x000000ffff077224 */ /* 0x000fe200078e00ff */
[----:B------:R-:W-:Y:S01]  /*13f00*/  IADD3 R121, P5, P4, R2, R121, R10 ;  /* 0x0000007902797210 */ /* 0x000fe20007cbe00a */
[----:B------:R-:W-:-:S03]  /*13f10*/  IMAD.WIDE.U32 R8, R89, R53, RZ ;  /* 0x0000003559087225 */ /* 0x000fc600078e00ff */
[----:B------:R-:W-:Y:S01]  /*13f20*/  P2R R2, PR, RZ, 0x20 ;  /* 0x00000020ff027803 */ /* 0x000fe20000000000 */
[----:B------:R-:W-:-:S04]  /*13f30*/  IMAD.WIDE.U32 R6, R52, R109, R6 ;  /* 0x0000006d34067225 */ /* 0x000fc800078e0006 */
[----:B------:R-:W-:Y:S01]  /*13f40*/  IMAD.X R10, R16, 0x1, R79, P2 ;  /* 0x00000001100a7824 */ /* 0x000fe200010e064f */
[----:B------:R-:W-:Y:S01]  /*13f50*/  IADD3 R88, P2, P5, R88, R6, R95 ;  /* 0x0000000658587210 */ /* 0x000fe20007d5e05f */
[----:B------:R-:W-:Y:S02]  /*13f60*/  IMAD.IADD R16, R93, 0x1, R9 ;  /* 0x000000015d107824 */ /* 0x000fe400078e0209 */
[----:B------:R-:W-:Y:S01]  /*13f70*/  IMAD R9, R121, R68, RZ ;  /* 0x0000004479097224 */ /* 0x000fe200078e02ff */
[----:B------:R-:W-:Y:S01]  /*13f80*/  ISETP.GT.U32.AND.EX P1, PT, R5, R10, PT, P1 ;  /* 0x0000000a0500720c */ /* 0x000fe20003f24110 */
[----:B------:R-:W-:Y:S02]  /*13f90*/  IMAD.IADD R90, R113, 0x1, R7 ;  /* 0x00000001715a7824 */ /* 0x000fe400078e0207 */
[----:B------:R-:W-:-:S03]  /*13fa0*/  IMAD.WIDE.U32 R6, R110, R52, RZ ;  /* 0x000000346e067225 */ /* 0x000fc600078e00ff */
[----:B------:R-:W-:Y:S01]  /*13fb0*/  IADD3.X R90, PT, PT, R97, R90, RZ, P2, P5 ;  /* 0x0000005a615a7210 */ /* 0x000fe200017ea4ff */
[----:B------:R-:W-:-:S04]  /*13fc0*/  IMAD.WIDE.U32 R12, R4, R68, RZ ;  /* 0x00000044040c7225 */ /* 0x000fc800078e00ff */
[----:B------:R-:W-:Y:S02]  /*13fd0*/  IMAD R127, R4, R69, R9 ;  /* 0x00000045047f7224 */ /* 0x000fe400078e0209 */
[----:B------:R-:W-:Y:S02]  /*13fe0*/  IMAD.MOV.U32 R17, RZ, RZ, RZ ;  /* 0x000000ffff117224 */ /* 0x000fe400078e00ff */
[----:B------:R-:W-:Y:S01]  /*13ff0*/  IMAD.IADD R9, R105, 0x1, R7 ;  /* 0x0000000169097824 */ /* 0x000fe200078e0207 */
[----:B------:R-:W-:Y:S01]  /*14000*/  SEL R7, RZ, 0x1, !P1 ;  /* 0x00000001ff077807 */ /* 0x000fe20004800000 */
[----:B------:R-:W-:-:S04]  /*14010*/  IMAD.WIDE.U32 R16, R52, R89, R16 ;  /* 0x0000005934107225 */ /* 0x000fc800078e0010 */
[----:B------:R-:W-:Y:S01]  /*14020*/  IMAD.IADD R127, R13, 0x1, R127 ;  /* 0x000000010d7f7824 */ /* 0x000fe200078e027f */
[----:B------:R-:W-:Y:S01]  /*14030*/  IADD3 R9, P2, P5, R78, R16, R9 ;  /* 0x000000104e097210 */ /* 0x000fe20007d5e009 */
[----:B------:R-:W-:Y:S02]  /*14040*/  IMAD.IADD R13, R93, 0x1, R17 ;  /* 0x000000015d0d7824 */ /* 0x000fe400078e0211 */
[----:B------:R-:W-:-:S03]  /*14050*/  IMAD.WIDE.U32 R94, R127, R70, RZ ;  /* 0x000000467f5e7225 */ /* 0x000fc600078e00ff */
[----:B------:R-:W-:Y:S01]  /*14060*/  IADD3.X R13, PT, PT, R80, R13, RZ, P2, P5 ;  /* 0x0000000d500d7210 */ /* 0x000fe200017ea4ff */
[----:B------:R-:W-:Y:S01]  /*14070*/  IMAD.WIDE.U32 R78, R111, R55, RZ ;  /* 0x000000376f4e7225 */ /* 0x000fe200078e00ff */
[----:B------:R-:W-:-:S03]  /*14080*/  IADD3 R88, P1, P2, R7, R88, R81 ;  /* 0x0000005807587210 */ /* 0x000fc60007a3e051 */
[----:B------:R-:W-:-:S04]  /*14090*/  IMAD.WIDE.U32 R94, P5, R12, R71, R94 ;  /* 0x000000470c5e7225 */ /* 0x000fc800078a005e */
[----:B------:R-:W-:-:S04]  /*140a0*/  IMAD.WIDE.U32 R96, R12, R70, RZ ;  /* 0x000000460c607225 */ /* 0x000fc800078e00ff */
[----:B------:R-:W-:Y:S01]  /*140b0*/  IMAD.IADD R80, R117, 0x1, R79 ;  /* 0x0000000175507824 */ /* 0x000fe200078e024f */
[----:B------:R-:W-:Y:S01]  /*140c0*/  IADD3.X R79, PT, PT, RZ, R90, RZ, P1, P2 ;  /* 0x0000005aff4f7210 */ /* 0x000fe20000fe44ff */
[----:B------:R-:W-:Y:S01]  /*140d0*/  IMAD.WIDE.U32 R16, R84, R54, RZ ;  /* 0x0000003654107225 */ /* 0x000fe200078e00ff */
[----:B------:R-:W-:Y:S02]  /*140e0*/  IADD3 R94, P2, PT, R97, R94, RZ ;  /* 0x0000005e615e7210 */ /* 0x000fe40007f5e0ff */
[----:B------:R-:W-:Y:S01]  /*140f0*/  IADD3 RZ, P1, PT, R4, R96, RZ ;  /* 0x0000006004ff7210 */ /* 0x000fe20007f3e0ff */
[----:B------:R-:W-:Y:S02]  /*14100*/  IMAD.MOV.U32 R81, RZ, RZ, RZ ;  /* 0x000000ffff517224 */ /* 0x000fe400078e00ff */
[----:B------:R-:W-:Y:S01]  /*14110*/  IMAD.X R5, RZ, RZ, RZ, P5 ;  /* 0x000000ffff057224 */ /* 0x000fe200028e06ff */
[----:B------:R-:W-:Y:S01]  /*14120*/  IADD3.X RZ, P1, PT, R121, R94, RZ, P1, !PT ;  /* 0x0000005e79ff7210 */ /* 0x000fe20000f3e4ff */
[----:B------:R-:W-:-:S02]  /*14130*/  IMAD.MOV.U32 R4, RZ, RZ, R95 ;  /* 0x000000ffff047224 */ /* 0x000fc400078e005f */
        /* <DEDUP_REMOVED lines=22> */
[----:B------:R-:W-:Y:S02]  /*142a0*/  IADD3.X R108, PT, PT, R5, RZ, RZ, P1, P2 ;  /* 0x000000ff056c7210 */ /* 0x000fe40000fe44ff */
[----:B------:R-:W-:Y:S02]  /*142b0*/  IADD3 R80, P5, PT, R15, R80, RZ ;  /* 0x000000500f507210 */ /* 0x000fe40007fbe0ff */
[----:B------:R-:W-:Y:S01]  /*142c0*/  IADD3 R81, P2, P1, R16, R81, R78 ;  /* 0x0000005110517210 */ /* 0x000fe2000795e04e */
[----:B------:R-:W-:-:S04]  /*142d0*/  IMAD.WIDE.U32 R78, R127, R74, RZ ;  /* 0x0000004a7f4e7225 */ /* 0x000fc800078e00ff */
[----:B------:R-:W-:Y:S02]  /*142e0*/  IMAD.X R81, R81, 0x1, R10, P5 ;  /* 0x0000000151517824 */ /* 0x000fe400028e060a */
        /* <DEDUP_REMOVED lines=22> */
[----:B------:R-:W-:Y:S01]  /*14450*/  SEL R14, R14, R7, P5 ;  /* 0x000000070e0e7207 */ /* 0x000fe20002800000 */
[----:B------:R-:W-:Y:S01]  /*14460*/  IMAD.WIDE.U32 R6, R106, R54, RZ ;  /* 0x000000366a067225 */ /* 0x000fe200078e00ff */
[----:B------:R-:W-:Y:S02]  /*14470*/  SEL R92, R92, R5, P5 ;  /* 0x000000055c5c7207 */ /* 0x000fe40002800000 */
[----:B------:R-:W-:Y:S01]  /*14480*/  ISETP.GT.U32.AND P5, PT, R14, R78, PT ;  /* 0x0000004e0e00720c */ /* 0x000fe20003fa4070 */
[----:B------:R-:W-:Y:S02]  /*14490*/  IMAD.MOV.U32 R5, RZ, RZ, RZ ;  /* 0x000000ffff057224 */ /* 0x000fe400078e00ff */
[----:B------:R-:W-:Y:S01]  /*144a0*/  IMAD.IADD R7, R115, 0x1, R7 ;  /* 0x0000000173077824 */ /* 0x000fe200078e0207 */
[----:B------:R-:W-:-:S04]  /*144b0*/  ISETP.GT.U32.AND.EX P5, PT, R92, R17, PT, P5 ;  /* 0x000000115c00720c */ /* 0x000fc80003fa4150 */
[----:B------:R-:W-:-:S04]  /*144c0*/  SEL R14, RZ, 0x1, !P5 ;  /* 0x00000001ff0e7807 */ /* 0x000fc80006800000 */
[----:B------:R-:W-:Y:S01]  /*144d0*/  IADD3 R14, P5, P6, R14, R9, R8 ;  /* 0x000000090e0e7210 */ /* 0x000fe20007ebe008 */
[----:B------:R-:W-:-:S03]  /*144e0*/  IMAD.WIDE.U32 R8, R109, R55, RZ ;  /* 0x000000376d087225 */ /* 0x000fc600078e00ff */
[----:B------:R-:W-:Y:S01]  /*144f0*/  IADD3.X R16, PT, PT, RZ, R13, RZ, P5, P6 ;  /* 0x0000000dff107210 */ /* 0x000fe20002fec4ff */
[----:B------:R-:W-:-:S04]  /*14500*/  IMAD.IADD R4, R113, 0x1, R9 ;  /* 0x0000000171047824 */ /* 0x000fc800078e0209 */
[----:B------:R-:W-:-:S04]  /*14510*/  IMAD.WIDE.U32 R4, R54, R109, R4 ;  /* 0x0000006d36047225 */ /* 0x000fc800078e0004 */
[----:B------:R-:W-:Y:S01]  /*14520*/  IMAD.IADD R9, R113, 0x1, R5 ;  /* 0x0000000171097824 */ /* 0x000fe200078e0205 */
[----:B------:R-:W-:Y:S01]  /*14530*/  IADD3 R7, P5, P6, R14, R4, R7 ;  /* 0x000000040e077210 */ /* 0x000fe20007ebe007 */
[----:B------:R-:W-:-:S03]  /*14540*/  IMAD.WIDE.U32 R4, R106, R55, RZ ;  /* 0x000000376a047225 */ /* 0x000fc600078e00ff */
[----:B------:R-:W-:Y:S01]  /*14550*/  IADD3.X R9, PT, PT, R16, R9, RZ, P5, P6 ;  /* 0x0000000910097210 */ /* 0x000fe20002fec4ff */
[----:B------:R-:W-:-:S05]  /*14560*/  IMAD.IADD R13, R115, 0x1, R5 ;  /* 0x00000001730d7824 */ /* 0x000fca00078e0205 */
[----:B------:R-:W-:-:S04]  /*14570*/  IADD3 R13, P5, P6, R6, R13, R8 ;  /* 0x0000000d060d7210 */ /* 0x000fc80007ebe008 */
[----:B------:R-:W-:Y:S02]  /*14580*/  IADD3.X R14, PT, PT, RZ, RZ, RZ, P5, P6 ;  /* 0x000000ffff0e7210 */ /* 0x000fe40002fec4ff */
[----:B------:R-:W-:-:S04]  /*14590*/  ISETP.GE.U32.AND P5, PT, R80, R15, PT ;  /* 0x0000000f5000720c */ /* 0x000fc80003fa6070 */
[----:B------:R-:W-:Y:S01]  /*145a0*/  ISETP.GE.U32.AND.EX P5, PT, R81, R10, PT, P5 ;  /* 0x0000000a5100720c */ /* 0x000fe20003fa6150 */
[----:B------:R-:W-:-:S03]  /*145b0*/  IMAD.IADD R10, R11, 0x1, R117 ;  /* 0x000000010b0a7824 */ /* 0x000fc600078e0275 */
        /* <DEDUP_REMOVED lines=13> */
[----:B------:R-:W-:-:S03]  /*14690*/  IMAD.WIDE.U32 R4, R111, R57, RZ ;  /* 0x000000396f047225 */ /* 0x000fc600078e00ff */
[----:B------:R-:W-:Y:S01]  /*146a0*/  SEL R8, RZ, 0x1, !P5 ;  /* 0x00000001ff087807 */ /* 0x000fe20006800000 */
[----:B------:R-:W-:-:S03]  /*146b0*/  IMAD.IADD R6, R117, 0x1, R5 ;  /* 0x0000000175067824 */ /* 0x000fc600078e0205 */
[----:B------:R-:W-:Y:S01]  /*146c0*/  IADD3 R8, P5, P6, R8, R7, R14 ;  /* 0x0000000708087210 */ /* 0x000fe20007ebe00e */
[----:B------:R-:W-:-:S03]  /*146d0*/  IMAD.MOV.U32 R7, RZ, RZ, RZ ;  /* 0x000000ffff077224 */ /* 0x000fc600078e00ff */
[----:B------:R-:W-:Y:S01]  /*146e0*/  IADD3.X R9, PT, PT, RZ, R9, RZ, P5, P6 ;  /* 0x00000009ff097210 */ /* 0x000fe20002fec4ff */
[----:B------:R-:W-:-:S04]  /*146f0*/  IMAD.WIDE.U32 R6, R56, R111, R6 ;  /* 0x0000006f38067225 */ /* 0x000fc800078e0006 */
[----:B------:R-:W-:Y:S01]  /*14700*/  IMAD.IADD R94, R117, 0x1, R7 ;  /* 0x00000001755e7824 */ /* 0x000fe200078e0207 */
[----:B------:R-:W-:Y:S01]  /*14710*/  IADD3 R17, P5, P6, R8, R6, R17 ;  /* 0x0000000608117210 */ /* 0x000fe20007ebe011 */
[----:B------:R-:W-:-:S03]  /*14720*/  IMAD.WIDE.U32 R6, R127, R76, RZ ;  /* 0x0000004c7f067225 */ /* 0x000fc600078e00ff */
[----:B------:R-:W-:Y:S01]  /*14730*/  IADD3.X R94, PT, PT, R9, R94, RZ, P5, P6 ;  /* 0x0000005e095e7210 */ /* 0x000fe20002fec4ff */
[----:B------:R-:W-:Y:S01]  /*14740*/  IMAD.WIDE.U32 R8, R125, R68, RZ ;  /* 0x000000447d087225 */ /* 0x000fe200078e00ff */
[----:B------:R-:W-:-:S03]  /*14750*/  ISETP.NE.AND P6, PT, R2, RZ, PT ;  /* 0x000000ff0200720c */ /* 0x000fc60003fc5270 */
[----:B------:R-:W-:Y:S01]  /*14760*/  IMAD R2, R123, R68, RZ ;  /* 0x000000447b027224 */ /* 0x000fe200078e02ff */
[----:B------:R-:W-:Y:S01]  /*14770*/  IADD3.X R114, PT, PT, RZ, RZ, RZ, P6, P4 ;  /* 0x000000ffff727210 */ /* 0x000fe200037e84ff */
[----:B------:R-:W-:-:S04]  /*14780*/  IMAD.WIDE.U32 R6, P5, R12, R77, R6 ;  /* 0x0000004d0c067225 */ /* 0x000fc800078a0006 */
[----:B------:R-:W-:Y:S02]  /*14790*/  IMAD R119, R125, R69, R2 ;  /* 0x000000457d777224 */ /* 0x000fe400078e0202 */
[----:B------:R-:W-:-:S04]  /*147a0*/  IMAD.WIDE.U32 R12, R12, R76, RZ ;  /* 0x0000004c0c0c7225 */ /* 0x000fc800078e00ff */
[----:B------:R-:W-:Y:S02]  /*147b0*/  IMAD.IADD R119, R9, 0x1, R119 ;  /* 0x0000000109777824 */ /* 0x000fe400078e0277 */
[----:B------:R-:W-:Y:S01]  /*147c0*/  IMAD.X R15, RZ, RZ, RZ, P5 ;  /* 0x000000ffff0f7224 */ /* 0x000fe200028e06ff */
[----:B------:R-:W-:Y:S01]  /*147d0*/  IADD3 R9, P5, PT, R13, R6, RZ ;  /* 0x000000060d097210 */ /* 0x000fe20007fbe0ff */
[----:B------:R-:W-:-:S04]  /*147e0*/  IMAD.WIDE.U32 R78, R119, R70, RZ ;  /* 0x00000046774e7225 */ /* 0x000fc800078e00ff */
[----:B------:R-:W-:Y:S02]  /*147f0*/  IMAD.MOV.U32 R14, RZ, RZ, R7 ;  /* 0x000000ffff0e7224 */ /* 0x000fe400078e0007 */
[----:B------:R-:W-:-:S04]  /*14800*/  IMAD.WIDE.U32 R80, R8, R70, RZ ;  /* 0x0000004608507225 */ /* 0x000fc800078e00ff */
[----:B------:R-:W-:-:S04]  /*14810*/  IMAD.WIDE.U32.X R14, R127, R77, R14, P5 ;  /* 0x0000004d7f0e7225 */ /* 0x000fc800028e040e */
[----:B------:R-:W-:-:S04]  /*14820*/  IMAD.WIDE.U32 R78, P5, R8, R71, R78 ;  /* 0x00000047084e7225 */ /* 0x000fc800078a004e */
[----:B------:R-:W-:Y:S01]  /*14830*/  IMAD.IADD R127, R83, 0x1, R3 ;  /* 0x00000001537f7824 */ /* 0x000fe200078e0203 */
[----:B------:R-:W-:Y:S01]  /*14840*/  IADD3 R78, P4, PT, R81, R78, RZ ;  /* 0x0000004e514e7210 */ /* 0x000fe20007f9e0ff */
[----:B------:R-:W-:Y:S01]  /*14850*/  IMAD.X R3, RZ, RZ, RZ, P5 ;  /* 0x000000ffff037224 */ /* 0x000fe200028e06ff */
[----:B------:R-:W-:Y:S01]  /*14860*/  IADD3 RZ, P5, PT, R125, R80, RZ ;  /* 0x000000507dff7210 */ /* 0x000fe20007fbe0ff */
[----:B------:R-:W-:Y:S01]  /*14870*/  IMAD.MOV.U32 R2, RZ, RZ, R79 ;  /* 0x000000ffff027224 */ /* 0x000fe200078e004f */
[----:B------:R-:W-:Y:S01]  /*14880*/  IADD3.X R79, PT, PT, RZ, RZ, RZ, P2, P1 ;  /* 0x000000ffff4f7210 */ /* 0x000fe200017e24ff */
[----:B------:R-:W-:Y:S01]  /*14890*/  IMAD.WIDE.U32 R6, R84, R57, RZ ;  /* 0x0000003954067225 */ /* 0x000fe200078e00ff */
[----:B------:R-:W-:Y:S02]  /*148a0*/  IADD3.X RZ, P5, PT, R123, R78, RZ, P5, !PT ;  /* 0x0000004e7bff7210 */ /* 0x000fe40002fbe4ff */
[----:B------:R-:W-:Y:S01]  /*148b0*/  IADD3.X R78, PT, PT, RZ, RZ, RZ, P3, P0 ;  /* 0x000000ffff4e7210 */ /* 0x000fe20001fe04ff */
[----:B------:R-:W-:-:S04]  /*148c0*/  IMAD.WIDE.U32 R80, R119, R72, RZ ;  /* 0x0000004877507225 */ /* 0x000fc800078e00ff */
[----:B------:R-:W-:-:S04]  /*148d0*/  IMAD.WIDE.U32.X R2, R119, R71, R2, P4 ;  /* 0x0000004777027225 */ /* 0x000fc800020e0402 */
[----:B------:R-:W-:Y:S01]  /*148e0*/  IMAD.IADD R11, R83, 0x1, R7 ;  /* 0x00000001530b7824 */ /* 0x000fe200078e0207 */
[----:B------:R-:W-:Y:S01]  /*148f0*/  IADD3.X R123, P6, PT, RZ, R2, RZ, P5, !PT ;  /* 0x00000002ff7b7210 */ /* 0x000fe20002fde4ff */
[----:B------:R-:W-:-:S03]  /*14900*/  IMAD.WIDE.U32 R80, P0, R8, R73, R80 ;  /* 0x0000004908507225 */ /* 0x000fc60007800050 */
[----:B------:R-:W-:Y:S01]  /*14910*/  IADD3 R11, P4, P3, R16, R11, R4 ;  /* 0x0000000b100b7210 */ /* 0x000fe20007b9e004 */
[----:B------:R-:W-:Y:S01]  /*14920*/  IMAD.WIDE.U32 R4, R8, R72, RZ ;  /* 0x0000004808047225 */ /* 0x000fe200078e00ff */
[----:B------:R-:W-:-:S03]  /*14930*/  IADD3 R16, P5, PT, R97, R6, RZ ;  /* 0x0000000661107210 */ /* 0x000fc60007fbe0ff */
[----:B------:R-:W-:Y:S01]  /*14940*/  IMAD.X R7, RZ, RZ, RZ, P0 ;  /* 0x000000ffff077224 */ /* 0x000fe200000e06ff */
[----:B------:R-:W-:Y:S01]  /*14950*/  IADD3 R123, P0, PT, R123, R112, RZ ;  /* 0x000000707b7b7210 */ /* 0x000fe20007f1e0ff */
[----:B------:R-:W-:Y:S01]  /*14960*/  IMAD.X R3, RZ, RZ, R3, P6 ;  /* 0x000000ffff037224 */ /* 0x000fe200030e0603 */
[----:B------:R-:W-:Y:S01]  /*14970*/  IADD3 R125, P2, PT, R5, R80, RZ ;  /* 0x00000050057d7210 */ /* 0x000fe20007f5e0ff */
[----:B------:R-:W-:Y:S01]  /*14980*/  IMAD.MOV.U32 R6, RZ, RZ, R81 ;  /* 0x000000ffff067224 */ /* 0x000fe200078e0051 */
[----:B------:R-:W-:Y:S01]  /*14990*/  IADD3 R123, P1, PT, R123, R4, RZ ;  /* 0x000000047b7b7210 */ /* 0x000fe20007f3e0ff */
[----:B------:R-:W-:Y:S01]  /*149a0*/  IMAD.WIDE.U32 R4, R119, R74, RZ ;  /* 0x0000004a77047225 */ /* 0x000fe200078e00ff */
[----:B------:R-:W-:-:S03]  /*149b0*/  IADD3.X R108, P0, PT, R3, R108, RZ, P0, !PT ;  /* 0x0000006c036c7210 */ /* 0x000fc6000071e4ff */
[----:B------:R-:W-:Y:S01]  /*149c0*/  IMAD.X R81, R11, 0x1, R92, P5 ;  /* 0x000000010b517824 */ /* 0x000fe200028e065c */
[----:B------:R-:W-:Y:S01]  /*149d0*/  IADD3 R11, P5, PT, R121, R16, RZ ;  /* 0x00000010790b7210 */ /* 0x000fe20007fbe0ff */
[----:B------:R-:W-:Y:S01]  /*149e0*/  IMAD.WIDE.U32.X R6, R119, R73, R6, P2 ;  /* 0x0000004977067225 */ /* 0x000fe200010e0406 */
[----:B------:R-:W-:Y:S02]  /*149f0*/  IADD3.X R125, P2, PT, R108, R125, RZ, P1, !PT ;  /* 0x0000007d6c7d7210 */ /* 0x000fe40000f5e4ff */
[----:B------:R-:W-:Y:S01]  /*14a00*/  IADD3 R11, P1, PT, R11, R12, RZ ;  /* 0x0000000c0b0b7210 */ /* 0x000fe20007f3e0ff */
[----:B------:R-:W-:Y:S01]  /*14a10*/  IMAD.WIDE.U32 R4, P6, R8, R75, R4 ;  /* 0x0000004b08047225 */ /* 0x000fe200078c0004 */
[----:B------:R-:W-:Y:S02]  /*14a20*/  IADD3.X R96, P5, PT, R96, R81, RZ, P5, !PT ;  /* 0x0000005160607210 */ /* 0x000fe40002fbe4ff */
[----:B------:R-:W-:Y:S01]  /*14a30*/  IADD3.X R2, P0, P2, R6, RZ, RZ, P2, P0 ;  /* 0x000000ff06027210 */ /* 0x000fe200012004ff */
[----:B------:R-:W-:Y:S01]  /*14a40*/  IMAD.X R3, RZ, RZ, RZ, P6 ;  /* 0x000000ffff037224 */ /* 0x000fe200030e06ff */
[----:B------:R-:W-:Y:S01]  /*14a50*/  IADD3.X R121, P6, PT, R96, R9, RZ, P1, !PT ;  /* 0x0000000960797210 */ /* 0x000fe20000fde4ff */
[----:B------:R-:W-:Y:S01]  /*14a60*/  IMAD.WIDE.U32 R12, R8, R74, RZ ;  /* 0x0000004a080c7225 */ /* 0x000fe200078e00ff */
[----:B------:R-:W-:-:S02]  /*14a70*/  IADD3 R9, P1, PT, R2, R11, RZ ;  /* 0x0000000b02097210 */ /* 0x000fc40007f3e0ff */
[----:B------:R-:W-:Y:S01]  /*14a80*/  IADD3.X R96, PT, PT, R7, RZ, RZ, P0, P2 ;  /* 0x000000ff07607210 */ /* 0x000fe200007e44ff */
[----:B------:R-:W-:Y:S01]  /*14a90*/  IMAD.MOV.U32 R2, RZ, RZ, R5 ;  /* 0x000000ffff027224 */ /* 0x000fe200078e0005 */
[----:B------:R-:W-:Y:S01]  /*14aa0*/  IADD3 R11, P2, PT, R13, R4, RZ ;  /* 0x000000040d0b7210 */ /* 0x000fe20007f5e0ff */
[----:B------:R-:W-:Y:S01]  /*14ab0*/  IMAD.WIDE.U32 R4, R119, R76, RZ ;  /* 0x0000004c77047225 */ /* 0x000fe200078e00ff */
[----:B------:R-:W-:Y:S02]  /*14ac0*/  IADD3 R80, P0, PT, R9, R12, RZ ;  /* 0x0000000c09507210 */ /* 0x000fe40007f1e0ff */
[----:B------:R-:W-:Y:S01]  /*14ad0*/  IADD3.X R129, P5, P6, R14, RZ, RZ, P6, P5 ;  /* 0x000000ff0e817210 */ /* 0x000fe200036aa4ff */
[-C--:B------:R-:W-:Y:S01]  /*14ae0*/  IMAD R12, R125, R68.reuse, RZ ;  /* 0x000000447d0c7224 */ /* 0x080fe200078e02ff */
[----:B------:R-:W-:Y:S01]  /*14af0*/  IADD3.X R96, P1, PT, R96, R121, RZ, P1, !PT ;  /* 0x0000007960607210 */ /* 0x000fe20000f3e4ff */
[----:B------:R-:W-:Y:S01]  /*14b00*/  IMAD.WIDE.U32 R6, R123, R68, RZ ;  /* 0x000000447b067225 */ /* 0x000fe200078e00ff */
[----:B------:R-:W-:-:S02]  /*14b10*/  IADD3.X R112, PT, PT, R15, RZ, RZ, P5, P6 ;  /* 0x000000ff0f707210 */ /* 0x000fc40002fec4ff */
[----:B------:R-:W-:Y:S01]  /*14b20*/  IADD3.X R96, P0, PT, R96, R11, RZ, P0, !PT ;  /* 0x0000000b60607210 */ /* 0x000fe2000071e4ff */
[----:B------:R-:W-:Y:S02]  /*14b30*/  IMAD R121, R123, R69, R12 ;  /* 0x000000457b797224 */ /* 0x000fe400078e020c */
[----:B------:R-:W-:-:S04]  /*14b40*/  IMAD.WIDE.U32 R4, P5, R8, R77, R4 ;  /* 0x0000004d08047225 */ /* 0x000fc800078a0004 */
[----:B------:R-:W-:Y:S02]  /*14b50*/  IMAD.MOV.U32 R11, RZ, RZ, RZ ;  /* 0x000000ffff0b7224 */ /* 0x000fe400078e00ff */
[----:B------:R-:W-:-:S04]  /*14b60*/  IMAD.WIDE.U32 R8, R8, R76, RZ ;  /* 0x0000004c08087225 */ /* 0x000fc800078e00ff */
[----:B------:R-:W-:Y:S02]  /*14b70*/  IMAD.IADD R121, R7, 0x1, R121 ;  /* 0x0000000107797824 */ /* 0x000fe400078e0279 */
[----:B------:R-:W-:-:S04]  /*14b80*/  IMAD.WIDE.U32 R12, R50, R111, R10 ;  /* 0x0000006f320c7225 */ /* 0x000fc800078e000a */
[----:B------:R-:W-:Y:S01]  /*14b90*/  IMAD.X R11, RZ, RZ, RZ, P5 ;  /* 0x000000ffff0b7224 */ /* 0x000fe200028e06ff */
[----:B------:R-:W-:Y:S01]  /*14ba0*/  IADD3 R131, P5, PT, R9, R4, RZ ;  /* 0x0000000409837210 */ /* 0x000fe20007fbe0ff */
[----:B------:R-:W-:Y:S01]  /*14bb0*/  IMAD.WIDE.U32.X R14, R119, R75, R2, P2 ;  /* 0x0000004b770e7225 */ /* 0x000fe200010e0402 */
[----:B------:R-:W-:-:S03]  /*14bc0*/  IADD3 R114, P6, P2, R114, R12, R127 ;  /* 0x0000000c72727210 */ /* 0x000fc60007ade07f */
[----:B------:R-:W-:Y:S01]  /*14bd0*/  IMAD.WIDE.U32 R2, R121, R70, RZ ;  /* 0x0000004679027225 */ /* 0x000fe200078e00ff */
[----:B------:R-:W-:-:S03]  /*14be0*/  IADD3.X R7, P0, P1, R14, RZ, RZ, P0, P1 ;  /* 0x000000ff0e077210 */ /* 0x000fc600001024ff */
[----:B------:R-:W-:Y:S01]  /*14bf0*/  IMAD.MOV.U32 R10, RZ, RZ, R5 ;  /* 0x000000ffff0a7224 */ /* 0x000fe200078e0005 */
[----:B------:R-:W-:Y:S01]  /*14c00*/  IADD3.X R108, PT, PT, R15, RZ, RZ, P0, P1 ;  /* 0x000000ff0f6c7210 */ /* 0x000fe200007e24ff */
[----:B------:R-:W-:-:S04]  /*14c10*/  IMAD.WIDE.U32 R4, R6, R70, RZ ;  /* 0x0000004606047225 */ /* 0x000fc800078e00ff */
[----:B------:R-:W-:Y:S01]  /*14c20*/  IMAD.WIDE.U32.X R10, R119, R77, R10, P5 ;  /* 0x0000004d770a7225 */ /* 0x000fe200028e040a */
[----:B------:R-:W-:-:S03]  /*14c30*/  IADD3 RZ, P0, PT, R123, R4, RZ ;  /* 0x000000047bff7210 */ /* 0x000fc60007f1e0ff */
[----:B------:R-:W-:-:S04]  /*14c40*/  IMAD.WIDE.U32 R2, P5, R6, R71, R2 ;  /* 0x0000004706027225 */ /* 0x000fc800078a0002 */
[----:B------:R-:W-:Y:S01]  /*14c50*/  IMAD.IADD R118, R117, 0x1, R13 ;  /* 0x0000000175767824 */ /* 0x000fe200078e020d */
[----:B------:R-:W-:Y:S01]  /*14c60*/  IADD3 R4, P1, PT, R5, R2, RZ ;  /* 0x0000000205047210 */ /* 0x000fe20007f3e0ff */
[----:B------:R-:W-:Y:S01]  /*14c70*/  IMAD.X R5, RZ, RZ, RZ, P5 ;  /* 0x000000ffff057224 */ /* 0x000fe200028e06ff */
[----:B------:R-:W-:Y:S01]  /*14c80*/  IADD3 R15, P5, PT, R129, R114, RZ ;  /* 0x00000072810f7210 */ /* 0x000fe20007fbe0ff */
[----:B------:R-:W-:Y:S01]  /*14c90*/  IMAD.WIDE.U32 R12, R121, R72, RZ ;  /* 0x00000048790c7225 */ /* 0x000fe200078e00ff */
[----:B------:R-:W-:Y:S02]  /*14ca0*/  IADD3.X R118, PT, PT, RZ, R118, RZ, P6, P2 ;  /* 0x00000076ff767210 */ /* 0x000fe400037e44ff */
[----:B------:R-:W-:Y:S01]  /*14cb0*/  IADD3.X RZ, P6, PT, R125, R4, RZ, P0, !PT ;  /* 0x000000047dff7210 */ /* 0x000fe200007de4ff */
[----:B------:R-:W-:Y:S01]  /*14cc0*/  IMAD.MOV.U32 R4, RZ, RZ, R3 ;  /* 0x000000ffff047224 */ /* 0x000fe200078e0003 */
[----:B------:R-:W-:Y:S01]  /*14cd0*/  IADD3 R7, P0, PT, R7, R15, RZ ;  /* 0x0000000f07077210 */ /* 0x000fe20007f1e0ff */
[----:B------:R-:W-:-:S04]  /*14ce0*/  IMAD.WIDE.U32 R12, P2, R6, R73, R12 ;  /* 0x00000049060c7225 */ /* 0x000fc8000784000c */
[----:B------:R-:W-:-:S04]  /*14cf0*/  IMAD.WIDE.U32.X R4, R121, R71, R4, P1 ;  /* 0x0000004779047225 */ /* 0x000fc800008e0404 */
[----:B------:R-:W-:-:S04]  /*14d00*/  IMAD.WIDE.U32 R2, R6, R72, RZ ;  /* 0x0000004806027225 */ /* 0x000fc800078e00ff */
[----:B------:R-:W-:Y:S01]  /*14d10*/  IMAD.X R125, R112, 0x1, R118, P5 ;  /* 0x00000001707d7824 */ /* 0x000fe200028e0676 */
[----:B------:R-:W-:Y:S01]  /*14d20*/  IADD3.X R119, P5, PT, RZ, R4, RZ, P6, !PT ;  /* 0x00000004ff777210 */ /* 0x000fe200037be4ff */
[----:B------:R-:W-:Y:S01]  /*14d30*/  IMAD.X R9, RZ, RZ, RZ, P2 ;  /* 0x000000ffff097224 */ /* 0x000fe200010e06ff */
[----:B------:R-:W-:Y:S01]  /*14d40*/  IADD3 R14, P2, PT, R7, R8, RZ ;  /* 0x00000008070e7210 */ /* 0x000fe20007f5e0ff */
[----:B------:R-:W-:Y:S01]  /*14d50*/  IMAD.MOV.U32 R8, RZ, RZ, R13 ;  /* 0x000000ffff087224 */ /* 0x000fe200078e000d */
[----:B------:R-:W-:Y:S01]  /*14d60*/  IADD3 R123, P6, PT, R3, R12, RZ ;  /* 0x0000000c037b7210 */ /* 0x000fe20007fde0ff */
[----:B------:R-:W-:Y:S01]  /*14d70*/  IMAD.X R3, RZ, RZ, R5, P5 ;  /* 0x000000ffff037224 */ /* 0x000fe200028e0605 */
[----:B------:R-:W-:Y:S01]  /*14d80*/  IADD3.X R108, P1, PT, R108, R125, RZ, P0, !PT ;  /* 0x0000007d6c6c7210 */ /* 0x000fe2000073e4ff */
[----:B------:R-:W-:Y:S01]  /*14d90*/  IMAD.WIDE.U32 R4, R121, R74, RZ ;  /* 0x0000004a79047225 */ /* 0x000fe200078e00ff */
[----:B------:R-:W-:Y:S02]  /*14da0*/  IADD3 R119, P0, PT, R119, R80, RZ ;  /* 0x0000005077777210 */ /* 0x000fe40007f1e0ff */
[----:B------:R-:W-:Y:S01]  /*14db0*/  IADD3.X R108, P2, PT, R108, R131, RZ, P2, !PT ;  /* 0x000000836c6c7210 */ /* 0x000fe2000175e4ff */
[----:B------:R-:W-:Y:S01]  /*14dc0*/  IMAD.WIDE.U32.X R8, R121, R73, R8, P6 ;  /* 0x0000004979087225 */ /* 0x000fe200030e0408 */
[----:B------:R-:W-:-:S02]  /*14dd0*/  IADD3 R119, P5, PT, R119, R2, RZ ;  /* 0x0000000277777210 */ /* 0x000fc40007fbe0ff */
[----:B------:R-:W-:Y:S01]  /*14de0*/  IADD3.X R96, P0, PT, R3, R96, RZ, P0, !PT ;  /* 0x0000006003607210 */ /* 0x000fe2000071e4ff */
[----:B------:R-:W-:Y:S01]  /*14df0*/  IMAD.WIDE.U32 R4, P6, R6, R75, R4 ;  /* 0x0000004b06047225 */ /* 0x000fe200078c0004 */
[----:B------:R-:W-:Y:S02]  /*14e00*/  IADD3.X R12, P1, P2, R10, RZ, RZ, P2, P1 ;  /* 0x000000ff0a0c7210 */ /* 0x000fe400012224ff */
[----:B------:R-:W-:Y:S01]  /*14e10*/  IADD3.X R123, P5, PT, R96, R123, RZ, P5, !PT ;  /* 0x0000007b607b7210 */ /* 0x000fe20002fbe4ff */
[----:B------:R-:W-:Y:S01]  /*14e20*/  IMAD.X R3, RZ, RZ, RZ, P6 ;  /* 0x000000ffff037224 */ /* 0x000fe200030e06ff */
[----:B------:R-:W-:Y:S01]  /*14e30*/  IADD3.X R96, PT, PT, R11, RZ, RZ, P1, P2 ;  /* 0x000000ff0b607210 */ /* 0x000fe20000fe44ff */
[----:B------:R-:W-:Y:S01]  /*14e40*/  IMAD.WIDE.U32 R10, R6, R74, RZ ;  /* 0x0000004a060a7225 */ /* 0x000fe200078e00ff */
[----:B------:R-:W-:Y:S02]  /*14e50*/  ISETP.GE.U32.AND P1, PT, R15, R114, PT ;  /* 0x000000720f00720c */ /* 0x000fe40003f26070 */
[----:B------:R-:W-:Y:S01]  /*14e60*/  IADD3.X R7, P0, P5, R8, RZ, RZ, P5, P0 ;  /* 0x000000ff08077210 */ /* 0x000fe20002d004ff */
[----:B------:R-:W-:Y:S01]  /*14e70*/  IMAD.MOV.U32 R2, RZ, RZ, R5 ;  /* 0x000000ffff027224 */ /* 0x000fe200078e0005 */
[----:B------:R-:W-:-:S02]  /*14e80*/  ISETP.GE.U32.AND.EX P1, PT, R125, R118, PT, P1 ;  /* 0x000000767d00720c */ /* 0x000fc40003f26110 */
[----:B------:R-:W-:Y:S02]  /*14e90*/  IADD3 R78, P6, P2, R91, R82, R78 ;  /* 0x000000525b4e7210 */ /* 0x000fe40007ade04e */
[----:B------:R-:W-:Y:S01]  /*14ea0*/  IADD3.X R125, PT, PT, R9, RZ, RZ, P0, P5 ;  /* 0x000000ff097d7210 */ /* 0x000fe200007ea4ff */
[----:B------:R-:W-:Y:S01]  /*14eb0*/  IMAD.WIDE.U32 R8, R121, R76, RZ ;  /* 0x0000004c79087225 */ /* 0x000fe200078e00ff */
[----:B------:R-:W-:Y:S02]  /*14ec0*/  IADD3 R7, P0, PT, R7, R14, RZ ;  /* 0x0000000e07077210 */ /* 0x000fe40007f1e0ff */
[----:B------:R-:W-:Y:S02]  /*14ed0*/  IADD3.X R86, PT, PT, RZ, R86, RZ, P6, P2 ;  /* 0x00000056ff567210 */ /* 0x000fe400037e44ff */
[----:B------:R-:W-:Y:S01]  /*14ee0*/  IADD3 R80, P6, PT, R7, R10, RZ ;  /* 0x0000000a07507210 */ /* 0x000fe20007fde0ff */
[----:B------:R-:W-:Y:S01]  /*14ef0*/  IMAD R10, R123, R68, RZ ;  /* 0x000000447b0a7224 */ /* 0x000fe200078e02ff */
[----:B------:R-:W-:Y:S01]  /*14f00*/  IADD3 R14, P5, PT, R11, R4, RZ ;  /* 0x000000040b0e7210 */ /* 0x000fe20007fbe0ff */
[----:B------:R-:W-:Y:S01]  /*14f10*/  IMAD.WIDE.U32 R4, R119, R68, RZ ;  /* 0x0000004477047225 */ /* 0x000fe200078e00ff */
[----:B------:R-:W-:-:S02]  /*14f20*/  IADD3.X R125, P2, PT, R125, R108, RZ, P0, !PT ;  /* 0x0000006c7d7d7210 */ /* 0x000fc4000075e4ff */
[----:B------:R-:W-:Y:S01]  /*14f30*/  SEL R91, RZ, 0x1, P1 ;  /* 0x00000001ff5b7807 */ /* 0x000fe20000800000 */
[----:B------:R-:W-:Y:S01]  /*14f40*/  IMAD R15, R119, R69, R10 ;  /* 0x00000045770f7224 */ /* 0x000fe200078e020a */
[----:B------:R-:W-:Y:S01]  /*14f50*/  IADD3.X R125, P1, PT, R125, R14, RZ, P6, !PT ;  /* 0x0000000e7d7d7210 */ /* 0x000fe2000373e4ff */
[----:B------:R-:W-:Y:S01]  /*14f60*/  IMAD.WIDE.U32.X R2, R121, R75, R2, P5 ;  /* 0x0000004b79027225 */ /* 0x000fe200028e0402 */
[----:B------:R-:W-:-:S03]  /*14f70*/  IADD3 R91, P0, PT, R91, R78, RZ ;  /* 0x0000004e5b5b7210 */ /* 0x000fc60007f1e0ff */
[----:B------:R-:W-:Y:S01]  /*14f80*/  IMAD.IADD R15, R5, 0x1, R15 ;  /* 0x00000001050f7824 */ /* 0x000fe200078e020f */
[----:B------:R-:W-:Y:S01]  /*14f90*/  IADD3.X R5, P1, P2, R2, RZ, RZ, P1, P2 ;  /* 0x000000ff02057210 */ /* 0x000fe20000a244ff */
[----:B------:R-:W-:-:S04]  /*14fa0*/  IMAD.WIDE.U32 R8, P6, R6, R77, R8 ;  /* 0x0000004d06087225 */ /* 0x000fc800078c0008 */
[----:B------:R-:W-:-:S04]  /*14fb0*/  IMAD.WIDE.U32 R6, R6, R76, RZ ;  /* 0x0000004c06067225 */ /* 0x000fc800078e00ff */
[----:B------:R-:W-:Y:S01]  /*14fc0*/  IMAD.WIDE.U32 R10, R15, R70, RZ ;  /* 0x000000460f0a7225 */ /* 0x000fe200078e00ff */
[----:B------:R-:W-:-:S03]  /*14fd0*/  IADD3 R8, P5, PT, R7, R8, RZ ;  /* 0x0000000807087210 */ /* 0x000fc60007fbe0ff */
[----:B------:R-:W-:Y:S01]  /*14fe0*/  IMAD.X R13, RZ, RZ, RZ, P6 ;  /* 0x000000ffff0d7224 */ /* 0x000fe200030e06ff */
[----:B------:R-:W-:Y:S01]  /*14ff0*/  IADD3 R82, P6, PT, R12, R91, RZ ;  /* 0x0000005b0c527210 */ /* 0x000fe20007fde0ff */
[----:B------:R-:W-:Y:S01]  /*15000*/  IMAD.X R127, RZ, RZ, R86, P0 ;  /* 0x000000ffff7f7224 */ /* 0x000fe200000e0656 */
[----:B------:R-:W-:Y:S01]  /*15010*/  ISETP.GE.U32.AND P0, PT, R16, R97, PT ;  /* 0x000000611000720c */ /* 0x000fe20003f06070 */
[----:B------:R-:W-:Y:S01]  /*15020*/  IMAD.MOV.U32 R12, RZ, RZ, R9 ;  /* 0x000000ffff0c7224 */ /* 0x000fe200078e0009 */
[----:B------:R-:W-:Y:S01]  /*15030*/  IADD3.X R97, PT, PT, R3, RZ, RZ, P1, P2 ;  /* 0x000000ff03617210 */ /* 0x000fe20000fe44ff */
[C---:B------:R-:W-:Y:S01]  /*15040*/  IMAD.WIDE.U32 R10, P2, R4.reuse, R71, R10 ;  /* 0x00000047040a7225 */ /* 0x040fe2000784000a */
[----:B------:R-:W-:Y:S02]  /*15050*/  IADD3 R5, P1, PT, R5, R82, RZ ;  /* 0x0000005205057210 */ /* 0x000fe40007f3e0ff */
[----:B------:R-:W-:Y:S01]  /*15060*/  ISETP.GE.U32.AND.EX P0, PT, R81, R92, PT, P0 ;  /* 0x0000005c5100720c */ /* 0x000fe20003f06100 */
[----:B------:R-:W-:-:S04]  /*15070*/  IMAD.WIDE.U32 R2, R4, R70, RZ ;  /* 0x0000004604027225 */ /* 0x000fc800078e00ff */
[----:B------:R-:W-:Y:S01]  /*15080*/  IMAD.X R96, R96, 0x1, R127, P6 ;  /* 0x0000000160607824 */ /* 0x000fe200030e067f */
[----:B------:R-:W-:Y:S01]  /*15090*/  IADD3 R16, P6, PT, R5, R6, RZ ;  /* 0x0000000605107210 */ /* 0x000fe20007fde0ff */
[----:B------:R-:W-:Y:S01]  /*150a0*/  IMAD.WIDE.U32.X R12, R121, R77, R12, P5 ;  /* 0x0000004d790c7225 */ /* 0x000fe200028e040c */
[----:B------:R-:W-:Y:S02]  /*150b0*/  IADD3 R10, P5, PT, R3, R10, RZ ;  /* 0x0000000a030a7210 */ /* 0x000fe40007fbe0ff */
[----:B------:R-:W-:Y:S01]  /*150c0*/  IADD3.X R97, P1, PT, R97, R96, RZ, P1, !PT ;  /* 0x0000006061617210 */ /* 0x000fe20000f3e4ff */
[----:B------:R-:W-:Y:S01]  /*150d0*/  IMAD.X R7, RZ, RZ, RZ, P2 ;  /* 0x000000ffff077224 */ /* 0x000fe200010e06ff */
        /* <DEDUP_REMOVED lines=23> */
[----:B------:R-:W-:Y:S02]  /*15250*/  ISETP.GE.U32.AND.EX P5, PT, R127, R86, PT, P5 ;  /* 0x000000567f00720c */ /* 0x000fe40003fa6150 */
[----:B------:R-:W-:Y:S02]  /*15260*/  IADD3.X R5, P1, P2, R6, RZ, RZ, P2, P1 ;  /* 0x000000ff06057210 */ /* 0x000fe400012224ff */
[----:B------:R-:W-:Y:S02]  /*15270*/  SEL R6, RZ, 0x1, P0 ;  /* 0x00000001ff067807 */ /* 0x000fe40000000000 */
[----:B------:R-:W-:Y:S02]  /*15280*/  ISETP.GE.U32.AND P0, PT, R82, R91, PT ;  /* 0x0000005b5200720c */ /* 0x000fe40003f06070 */
[----:B------:R-:W-:Y:S02]  /*15290*/  IADD3 R88, P4, P3, R95, R88, R79 ;  /* 0x000000585f587210 */ /* 0x000fe40007b9e04f */
[----:B------:R-:W-:-:S02]  /*152a0*/  IADD3.X R8, PT, PT, R7, RZ, RZ, P1, P2 ;  /* 0x000000ff07087210 */ /* 0x000fc40000fe44ff */
[----:B------:R-:W-:Y:S01]  /*152b0*/  IADD3 R79, P6, P2, R6, R17, R9 ;  /* 0x00000011064f7210 */ /* 0x000fe20007ade009 */
[----:B------:R-:W-:Y:S01]  /*152c0*/  IMAD.WIDE.U32 R6, R4, R74, RZ ;  /* 0x0000004a04067225 */ /* 0x000fe200078e00ff */
[----:B------:R-:W-:Y:S02]  /*152d0*/  SEL R13, RZ, 0x1, P5 ;  /* 0x00000001ff0d7807 */ /* 0x000fe40002800000 */
[----:B------:R-:W-:Y:S01]  /*152e0*/  ISETP.GE.U32.AND.EX P0, PT, R96, R127, PT, P0 ;  /* 0x0000007f6000720c */ /* 0x000fe20003f06100 */
[----:B------:R-:W-:Y:S01]  /*152f0*/  IMAD.WIDE.U32 R2, P5, R4, R75, R2 ;  /* 0x0000004b04027225 */ /* 0x000fe200078a0002 */
[----:B------:R-:W-:Y:S02]  /*15300*/  IADD3 R5, P1, PT, R5, R16, RZ ;  /* 0x0000001005057210 */ /* 0x000fe40007f3e0ff */
[----:B------:R-:W-:Y:S01]  /*15310*/  IADD3.X R81, PT, PT, RZ, R90, RZ, P4, P3 ;  /* 0x0000005aff517210 */ /* 0x000fe200027e64ff */
[----:B------:R-:W-:Y:S01]  /*15320*/  IMAD.X R9, RZ, RZ, RZ, P5 ;  /* 0x000000ffff097224 */ /* 0x000fe200028e06ff */
[----:B------:R-:W-:-:S02]  /*15330*/  SEL R16, RZ, 0x1, P0 ;  /* 0x00000001ff107807 */ /* 0x000fc40000000000 */
[----:B------:R-:W-:Y:S02]  /*15340*/  IADD3 R17, P4, PT, R7, R2, RZ ;  /* 0x0000000207117210 */ /* 0x000fe40007f9e0ff */
[----:B------:R-:W-:Y:S01]  /*15350*/  IADD3 R80, P0, PT, R5, R6, RZ ;  /* 0x0000000605507210 */ /* 0x000fe20007f1e0ff */
[----:B------:R-:W-:Y:S01]  /*15360*/  IMAD.WIDE.U32 R6, R15, R76, RZ ;  /* 0x0000004c0f067225 */ /* 0x000fe200078e00ff */
[-C--:B------:R-:W-:Y:S02]  /*15370*/  IADD3 R13, P3, PT, R13, R88.reuse, RZ ;  /* 0x000000580d0d7210 */ /* 0x080fe40007f7e0ff */
[----:B------:R-:W-:Y:S01]  /*15380*/  IADD3.X R2, P1, PT, R8, R97, RZ, P1, !PT ;  /* 0x0000006108027210 */ /* 0x000fe20000f3e4ff */
[----:B------:R-:W-:Y:S01]  /*15390*/  IMAD.MOV.U32 R8, RZ, RZ, R3 ;  /* 0x000000ffff087224 */ /* 0x000fe200078e0003 */
[----:B------:R-:W-:Y:S01]  /*153a0*/  IADD3 R16, P5, PT, R16, R13, RZ ;  /* 0x0000000d10107210 */ /* 0x000fe20007fbe0ff */
[----:B------:R-:W-:Y:S01]  /*153b0*/  IMAD.X R78, RZ, RZ, R81, P3 ;  /* 0x000000ffff4e7224 */ /* 0x000fe200018e0651 */
[----:B------:R-:W-:Y:S01]  /*153c0*/  IADD3.X R82, P0, PT, R2, R17, RZ, P0, !PT ;  /* 0x0000001102527210 */ /* 0x000fe2000071e4ff */
[----:B------:R-:W-:Y:S01]  /*153d0*/  IMAD.WIDE.U32.X R2, R15, R75, R8, P4 ;  /* 0x0000004b0f027225 */ /* 0x000fe200020e0408 */
[----:B------:R-:W-:-:S03]  /*153e0*/  ISETP.GE.U32.AND P3, PT, R13, R88, PT ;  /* 0x000000580d00720c */ /* 0x000fc60003f66070 */
[----:B------:R-:W-:Y:S01]  /*153f0*/  IMAD.WIDE.U32 R6, P4, R4, R77, R6 ;  /* 0x0000004d04067225 */ /* 0x000fe20007880006 */
[----:B------:R-:W-:Y:S02]  /*15400*/  IADD3.X R2, P1, P0, R2, RZ, RZ, P0, P1 ;  /* 0x000000ff02027210 */ /* 0x000fe400000224ff */
[----:B------:R-:W-:Y:S01]  /*15410*/  ISETP.GE.U32.AND.EX P3, PT, R78, R81, PT, P3 ;  /* 0x000000514e00720c */ /* 0x000fe20003f66130 */
[----:B------:R-:W-:Y:S01]  /*15420*/  IMAD.X R17, RZ, RZ, R78, P5 ;  /* 0x000000ffff117224 */ /* 0x000fe200028e064e */
[----:B------:R-:W-:Y:S01]  /*15430*/  ISETP.GE.U32.AND P5, PT, R16, R13, PT ;  /* 0x0000000d1000720c */ /* 0x000fe20003fa6070 */
[----:B------:R-:W-:Y:S01]  /*15440*/  IMAD.X R5, RZ, RZ, RZ, P4 ;  /* 0x000000ffff057224 */ /* 0x000fe200020e06ff */
[----:B------:R-:W-:Y:S01]  /*15450*/  IADD3 R13, P4, PT, R12, R16, RZ ;  /* 0x000000100c0d7210 */ /* 0x000fe20007f9e0ff */
[----:B------:R-:W-:Y:S01]  /*15460*/  IMAD.WIDE.U32 R8, R4, R76, RZ ;  /* 0x0000004c04087225 */ /* 0x000fe200078e00ff */
[----:B------:R-:W-:Y:S02]  /*15470*/  IADD3.X R12, PT, PT, R3, RZ, RZ, P1, P0 ;  /* 0x000000ff030c7210 */ /* 0x000fe40000fe04ff */
[----:B------:R-:W-:Y:S01]  /*15480*/  IADD3 R3, P0, PT, R2, R13, RZ ;  /* 0x0000000d02037210 */ /* 0x000fe20007f1e0ff */
[----:B------:R-:W-:Y:S01]  /*15490*/  IMAD.MOV.U32 R4, RZ, RZ, R7 ;  /* 0x000000ffff047224 */ /* 0x000fe200078e0007 */
[----:B------:R-:W-:Y:S01]  /*154a0*/  IADD3 R9, P1, PT, R9, R6, RZ ;  /* 0x0000000609097210 */ /* 0x000fe20007f3e0ff */
[----:B------:R-:W-:Y:S01]  /*154b0*/  IMAD.X R7, R14, 0x1, R17, P4 ;  /* 0x000000010e077824 */ /* 0x000fe200020e0611 */
[----:B------:R-:W-:-:S02]  /*154c0*/  ISETP.GE.U32.AND.EX P5, PT, R17, R78, PT, P5 ;  /* 0x0000004e1100720c */ /* 0x000fc40003fa6150 */
[----:B------:R-:W-:Y:S01]  /*154d0*/  SEL R6, RZ, 0x1, P3 ;  /* 0x00000001ff067807 */ /* 0x000fe20001800000 */
[----:B------:R-:W-:Y:S01]  /*154e0*/  IMAD.WIDE.U32.X R4, R15, R77, R4, P1 ;  /* 0x0000004d0f047225 */ /* 0x000fe200008e0404 */
[----:B------:R-:W-:Y:S02]  /*154f0*/  ISETP.GE.U32.AND P4, PT, R13, R16, PT ;  /* 0x000000100d00720c */ /* 0x000fe40003f86070 */
        /* <DEDUP_REMOVED lines=51> */
.L_x_43:
        /* <DEDUP_REMOVED lines=21> */
.L_x_44:
[----:B------:R-:W-:Y:S02]  /*15980*/  ISETP.GT.U32.AND P0, PT, R8, -0x1, PT ;  /* 0xffffffff0800780c */ /* 0x000fe40003f04070 */
[C---:B------:R-:W-:Y:S02]  /*15990*/  SHF.L.W.U32.HI R14, R9.reuse, 0x1, R7 ;  /* 0x00000001090e7819 */ /* 0x040fe40000010e07 */
[----:B------:R-:W-:Y:S02]  /*159a0*/  ISETP.GT.AND.EX P0, PT, R9, -0x1, PT, P0 ;  /* 0xffffffff0900780c */ /* 0x000fe40003f04300 */
[----:B------:R-:W-:Y:S02]  /*159b0*/  SHF.L.W.U32.HI R15, R7, 0x1, R6 ;  /* 0x00000001070f7819 */ /* 0x000fe40000010e06 */
[CC--:B------:R-:W-:Y:S02]  /*159c0*/  ISETP.NE.U32.AND P2, PT, R14.reuse, R7.reuse, PT ;  /* 0x000000070e00720c */ /* 0x0c0fe40003f45070 */
[----:B------:R-:W-:-:S02]  /*159d0*/  ISETP.GE.U32.AND P1, PT, R14, R7, PT ;  /* 0x000000070e00720c */ /* 0x000fc40003f26070 */
[CC--:B------:R-:W-:Y:S02]  /*159e0*/  ISETP.NE.AND.EX P2, PT, R15.reuse, R6.reuse, PT, P2 ;  /* 0x000000060f00720c */ /* 0x0c0fe40003f45320 */
[----:B------:R-:W-:Y:S02]  /*159f0*/  ISETP.GE.U32.AND.EX P1, PT, R15, R6, PT, P1 ;  /* 0x000000060f00720c */ /* 0x000fe40003f26110 */
[----:B------:R-:W-:Y:S02]  /*15a00*/  SEL R2, RZ, 0xffffffff, P2 ;  /* 0xffffffffff027807 */ /* 0x000fe40001000000 */
[----:B------:R-:W-:Y:S02]  /*15a10*/  @P0 SEL R2, RZ, 0xffffffff, P1 ;  /* 0xffffffffff020807 */ /* 0x000fe40000800000 */
[----:B------:R-:W-:Y:S02]  /*15a20*/  SHF.L.U64.HI R17, R5, 0x1, R4 ;  /* 0x0000000105117819 */ /* 0x000fe40000010204 */
[----:B------:R-:W-:-:S02]  /*15a30*/  LOP3.LUT R2, R2, 0x1, RZ, 0xc0, !PT ;  /* 0x0000000102027812 */ /* 0x000fc400078ec0ff */
[----:B------:R-:W-:Y:S02]  /*15a40*/  SHF.L.U64.HI R11, R13, 0x1, R12 ;  /* 0x000000010d0b7819 */ /* 0x000fe4000001020c */
[----:B------:R-:W-:Y:S01]  /*15a50*/  ISETP.EQ.U32.OR P0, PT, R2, 0x1, !P1 ;  /* 0x000000010200780c */ /* 0x000fe20004f02470 */
[----:B------:R-:W-:Y:S01]  /*15a60*/  IMAD.SHL.U32 R2, R5, 0x2, RZ ;  /* 0x0000000205027824 */ /* 0x000fe200078e00ff */
[C---:B------:R-:W-:Y:S01]  /*15a70*/  SHF.L.U64.HI R9, R8.reuse, 0x1, R9 ;  /* 0x0000000108097819 */ /* 0x040fe20000010209 */
[----:B------:R-:W-:Y:S01]  /*15a80*/  IMAD.SHL.U32 R8, R8, 0x2, RZ ;  /* 0x0000000208087824 */ /* 0x000fe200078e00ff */
[----:B------:R-:W-:-:S04]  /*15a90*/  SEL R3, RZ, 0x1, !P0 ;  /* 0x00000001ff037807 */ /* 0x000fc80004000000 */
[----:B------:R-:W-:-:S04]  /*15aa0*/  LOP3.LUT R79, R2, R3, RZ, 0xfc, !PT ;  /* 0x00000003024f7212 */ /* 0x000fc800078efcff */
[CC--:B------:R-:W-:Y:S02]  /*15ab0*/  ISETP.GE.U32.AND P1, PT, R79.reuse, R5.reuse, PT ;  /* 0x000000054f00720c */ /* 0x0c0fe40003f26070 */
[-C--:B------:R-:W-:Y:S02]  /*15ac0*/  ISETP.GE.U32.AND P2, PT, R79, R5.reuse, PT ;  /* 0x000000054f00720c */ /* 0x080fe40003f46070 */
[-C--:B------:R-:W-:Y:S02]  /*15ad0*/  ISETP.GE.U32.AND.EX P1, PT, R17, R4.reuse, PT, P1 ;  /* 0x000000041100720c */ /* 0x080fe40003f26110 */
[----:B------:R-:W-:Y:S02]  /*15ae0*/  ISETP.NE.U32.AND P3, PT, R79, R5, PT ;  /* 0x000000054f00720c */ /* 0x000fe40003f65070 */
[CC--:B------:R-:W-:Y:S02]  /*15af0*/  ISETP.GE.U32.AND.EX P2, PT, R17.reuse, R4.reuse, PT, P2 ;  /* 0x000000041100720c */ /* 0x0c0fe40003f46120 */
[----:B------:R-:W-:-:S02]  /*15b00*/  ISETP.NE.AND.EX P3, PT, R17, R4, PT, P3 ;  /* 0x000000041100720c */ /* 0x000fc40003f65330 */
[----:B------:R-:W-:Y:S02]  /*15b10*/  SEL R2, RZ, 0xffffffff, P2 ;  /* 0xffffffffff027807 */ /* 0x000fe40001000000 */
[----:B------:R-:W-:-:S04]  /*15b20*/  SEL R3, RZ, 0xffffffff, P3 ;  /* 0xffffffffff037807 */ /* 0x000fc80001800000 */
[----:B------:R-:W-:Y:S01]  /*15b30*/  @P1 SEL R2, R3, R2, P0 ;  /* 0x0000000203021207 */ /* 0x000fe20000000000 */
[----:B------:R-:W-:-:S03]  /*15b40*/  IMAD.SHL.U32 R3, R13, 0x2, RZ ;  /* 0x000000020d037824 */ /* 0x000fc600078e00ff */
[----:B------:R-:W-:-:S04]  /*15b50*/  LOP3.LUT R2, R2, 0x1, RZ, 0xc0, !PT ;  /* 0x0000000102027812 */ /* 0x000fc800078ec0ff */
[----:B------:R-:W-:Y:S02]  /*15b60*/  LOP3.LUT R10, R3, R2, RZ, 0xfc, !PT ;  /* 0x00000002030a7212 */ /* 0x000fe400078efcff */
[----:B------:R-:W-:Y:S02]  /*15b70*/  ISETP.NE.U32.AND P0, PT, R2, 0x1, PT ;  /* 0x000000010200780c */ /* 0x000fe40003f05070 */
[CC--:B------:R-:W-:Y:S02]  /*15b80*/  ISETP.EQ.U32.AND P2, PT, R10.reuse, R13.reuse, PT ;  /* 0x0000000d0a00720c */ /* 0x0c0fe40003f42070 */
[C---:B------:R-:W-:Y:S02]  /*15b90*/  ISETP.GE.U32.AND P1, PT, R10.reuse, R13, PT ;  /* 0x0000000d0a00720c */ /* 0x040fe40003f26070 */
[----:B------:R-:W-:Y:S02]  /*15ba0*/  ISETP.GT.U32.AND P3, PT, R10, R76, PT ;  /* 0x0000004c0a00720c */ /* 0x000fe40003f64070 */
[----:B------:R-:W-:-:S02]  /*15bb0*/  ISETP.EQ.AND.EX P0, PT, R11, R12, !P0, P2 ;  /* 0x0000000c0b00720c */ /* 0x000fc40004702320 */
        /* <DEDUP_REMOVED lines=33> */
.L_x_45:
        /* <DEDUP_REMOVED lines=11> */
[----:B------:R-:W-:Y:S02]  /*15e80*/  IADD3 R7, P1, PT, R14, -R5, RZ ;  /* 0x800000050e077210 */ /* 0x000fe40007f3e0ff */
        /* <DEDUP_REMOVED lines=9> */
.L_x_46:
        /* <DEDUP_REMOVED lines=11> */
[----:B------:R-:W-:-:S04]  /*15fd0*/  LOP3.LUT R2, R2, 0x1, RZ, 0xc0, !PT ;  /* 0x0000000102027812 */ /* 0x000fc800078ec0ff */
[----:B------:R-:W-:Y:S01]  /*15fe0*/  ISETP.EQ.U32.OR P0, PT, R2, 0x1, !P1 ;  /* 0x000000010200780c */ /* 0x000fe20004f02470 */
[----:B------:R-:W-:-:S03]  /*15ff0*/  IMAD.SHL.U32 R2, R5, 0x2, RZ ;  /* 0x0000000205027824 */ /* 0x000fc600078e00ff */
[----:B------:R-:W-:-:S04]  /*16000*/  SEL R3, RZ, 0x1, !P0 ;  /* 0x00000001ff037807 */ /* 0x000fc80004000000 */
[----:B------:R-:W-:-:S04]  /*16010*/  LOP3.LUT R15, R2, R3, RZ, 0xfc, !PT ;  /* 0x00000003020f7212 */ /* 0x000fc800078efcff */
[CC--:B------:R-:W-:Y:S02]  /*16020*/  ISETP.GE.U32.AND P1, PT, R15.reuse, R5.reuse, PT ;  /* 0x000000050f00720c */ /* 0x0c0fe40003f26070 */
[CC--:B------:R-:W-:Y:S02]  /*16030*/  ISETP.GE.U32.AND P2, PT, R15.reuse, R5.reuse, PT ;  /* 0x000000050f00720c */ /* 0x0c0fe40003f46070 */
[CC--:B------:R-:W-:Y:S02]  /*16040*/  ISETP.GE.U32.AND.EX P1, PT, R14.reuse, R4.reuse, PT, P1 ;  /* 0x000000040e00720c */ /* 0x0c0fe40003f26110 */
[----:B------:R-:W-:Y:S02]  /*16050*/  ISETP.NE.U32.AND P3, PT, R15, R5, PT ;  /* 0x000000050f00720c */ /* 0x000fe40003f65070 */
[CC--:B------:R-:W-:Y:S02]  /*16060*/  ISETP.GE.U32.AND.EX P2, PT, R14.reuse, R4.reuse, PT, P2 ;  /* 0x000000040e00720c */ /* 0x0c0fe40003f46120 */
[----:B------:R-:W-:-:S02]  /*16070*/  ISETP.NE.AND.EX P3, PT, R14, R4, PT, P3 ;  /* 0x000000040e00720c */ /* 0x000fc40003f65330 */
[----:B------:R-:W-:Y:S02]  /*16080*/  SEL R2, RZ, 0xffffffff, P2 ;  /* 0xffffffffff027807 */ /* 0x000fe40001000000 */
[----:B------:R-:W-:Y:S02]  /*16090*/  SEL R3, RZ, 0xffffffff, P3 ;  /* 0xffffffffff037807 */ /* 0x000fe40001800000 */
[C---:B------:R-:W-:Y:S02]  /*160a0*/  SHF.L.U64.HI R4, R10.reuse, 0x1, R11 ;  /* 0x000000010a047819 */ /* 0x040fe4000001020b */
[----:B------:R-:W-:Y:S01]  /*160b0*/  @P1 SEL R2, R3, R2, P0 ;  /* 0x0000000203021207 */ /* 0x000fe20000000000 */
[----:B------:R-:W-:-:S03]  /*160c0*/  IMAD.SHL.U32 R3, R10, 0x2, RZ ;  /* 0x000000020a037824 */ /* 0x000fc600078e00ff */
[----:B------:R-:W-:-:S04]  /*160d0*/  LOP3.LUT R2, R2, 0x1, RZ, 0xc0, !PT ;  /* 0x0000000102027812 */ /* 0x000fc800078ec0ff */
[----:B------:R-:W-:Y:S02]  /*160e0*/  LOP3.LUT R3, R3, R2, RZ, 0xfc, !PT ;  /* 0x0000000203037212 */ /* 0x000fe400078efcff */
[----:B------:R-:W-:Y:S01]  /*160f0*/  ISETP.NE.U32.AND P0, PT, R2, 0x1, PT ;  /* 0x000000010200780c */ /* 0x000fe20003f05070 */
[----:B------:R-:W-:Y:S01]  /*16100*/  IMAD.MOV.U32 R2, RZ, RZ, R4 ;  /* 0x000000ffff027224 */ /* 0x000fe200078e0004 */
[CC--:B------:R-:W-:Y:S02]  /*16110*/  ISETP.EQ.U32.AND P2, PT, R3.reuse, R10.reuse, PT ;  /* 0x0000000a0300720c */ /* 0x0c0fe40003f42070 */
[C---:B------:R-:W-:Y:S02]  /*16120*/  ISETP.GE.U32.AND P1, PT, R3.reuse, R10, PT ;  /* 0x0000000a0300720c */ /* 0x040fe40003f26070 */
[----:B------:R-:W-:Y:S02]  /*16130*/  ISETP.GT.U32.AND P3, PT, R3, R76, PT ;  /* 0x0000004c0300720c */ /* 0x000fe40003f64070 */
[----:B------:R-:W-:-:S02]  /*16140*/  ISETP.EQ.AND.EX P0, PT, R4, R11, !P0, P2 ;  /* 0x0000000b0400720c */ /* 0x000fc40004702320 */
[----:B------:R-:W-:Y:S01]  /*16150*/  ISETP.GE.U32.AND.EX P1, PT, R4, R11, PT, P1 ;  /* 0x0000000b0400720c */ /* 0x000fe20003f26110 */
[----:B------:R-:W-:Y:S01]  /*16160*/  IMAD.SHL.U32 R11, R8, 0x2, RZ ;  /* 0x00000002080b7824 */ /* 0x000fe200078e00ff */
[----:B------:R-:W-:Y:S02]  /*16170*/  ISETP.GT.U32.OR.EX P0, PT, R4, R77, P0, P3 ;  /* 0x0000004d0400720c */ /* 0x000fe40000704530 */
[----:B------:R-:W-:Y:S02]  /*16180*/  SHF.L.U64.HI R10, R8, 0x1, R9 ;  /* 0x00000001080a7819 */ /* 0x000fe40000010209 */
        /* <DEDUP_REMOVED lines=37> */
.L_x_47:
        /* <DEDUP_REMOVED lines=21> */
.L_x_48:
[----:B------:R-:W-:-:S04]  /*16530*/  IMAD.WIDE.U32 R14, R87, R84, RZ ;  /* 0x00000054570e7225 */ /* 0x000fc800078e00ff */
[----:B------:R-:W-:-:S04]  /*16540*/  IMAD.WIDE.U32 R12, R87, R111, RZ ;  /* 0x0000006f570c7225 */ /* 0x000fc800078e00ff */
[----:B------:R-:W-:-:S04]  /*16550*/  IMAD.WIDE.U32 R86, R110, R84, RZ ;  /* 0x000000546e567225 */ /* 0x000fc800078e00ff */
[----:B------:R-:W-:-:S04]  /*16560*/  IMAD.WIDE.U32 R90, R89, R84, RZ ;  /* 0x00000054595a7225 */ /* 0x000fc800078e00ff */
[----:B------:R-:W-:-:S04]  /*16570*/  IMAD.WIDE.U32 R80, R110, R111, RZ ;  /* 0x0000006f6e507225 */ /* 0x000fc800078e00ff */
[----:B------:R-:W-:Y:S02]  /*16580*/  IMAD.IADD R17, R105, 0x1, R87 ;  /* 0x0000000169117824 */ /* 0x000fe400078e0257 */
[----:B------:R-:W-:-:S03]  /*16590*/  IMAD.WIDE.U32 R10, R111, R84, RZ ;  /* 0x000000546f0a7225 */ /* 0x000fc600078e00ff */
[----:B------:R-:W-:Y:S01]  /*165a0*/  IADD3 R120, P1, P6, R80, R17, R90 ;  /* 0x0000001150787210 */ /* 0x000fe20007e3e05a */
[----:B------:R-:W-:-:S03]  /*165b0*/  IMAD.WIDE.U32 R78, R104, R84, RZ ;  /* 0x00000054684e7225 */ /* 0x000fc600078e00ff */
[----:B------:R-:W-:Y:S01]  /*165c0*/  IADD3.X R122, PT, PT, RZ, RZ, RZ, P1, P6 ;  /* 0x000000ffff7a7210 */ /* 0x000fe20000fec4ff */
[----:B------:R-:W-:Y:S02]  /*165d0*/  IMAD.IADD R15, R85, 0x1, R15 ;  /* 0x00000001550f7824 */ /* 0x000fe400078e020f */
[----:B------:R-:W-:Y:S02]  /*165e0*/  IMAD.IADD R17, R117, 0x1, R11 ;  /* 0x0000000175117824 */ /* 0x000fe400078e020b */
[----:B------:R-:W-:Y:S01]  /*165f0*/  IMAD.IADD R87, R85, 0x1, R13 ;  /* 0x0000000155577824 */ /* 0x000fe200078e020d */
[----:B------:R-:W-:Y:S01]  /*16600*/  IADD3 R112, P2, P5, R12, R15, R78 ;  /* 0x0000000f0c707210 */ /* 0x000fe20007d5e04e */
[----:B------:R-:W-:Y:S01]  /*16610*/  IMAD.WIDE.U32 R12, R109, R106, RZ ;  /* 0x0000006a6d0c7225 */ /* 0x000fe200078e00ff */
[----:B------:R-:W-:-:S03]  /*16620*/  SHF.R.U64 R96, R10, 0x1f, R17 ;  /* 0x0000001f0a607819 */ /* 0x000fc60000001211 */
[----:B------:R-:W-:Y:S01]  /*16630*/  IMAD.WIDE.U32 R94, R84, R84, RZ ;  /* 0x00000054545e7225 */ /* 0x000fe200078e00ff */
[----:B------:R-:W-:-:S03]  /*16640*/  LOP3.LUT R96, R96, 0xfffffffe, RZ, 0xc0, !PT ;  /* 0xfffffffe60607812 */ /* 0x000fc600078ec0ff */
[C---:B------:R-:W-:Y:S02]  /*16650*/  IMAD.SHL.U32 R11, R10.reuse, 0x2, RZ ;  /* 0x000000020a0b7824 */ /* 0x040fe400078e00ff */
[----:B------:R-:W-:Y:S01]  /*16660*/  IMAD.IADD R121, R105, 0x1, R81 ;  /* 0x0000000169797824 */ /* 0x000fe200078e0251 */
[----:B------:R-:W-:Y:S01]  /*16670*/  SHF.L.U64.HI R81, R10, 0x1, R17 ;  /* 0x000000010a517819 */ /* 0x000fe20000010211 */
[----:B------:R-:W-:Y:S01]  /*16680*/  IMAD.IADD R123, R113, 0x1, R13 ;  /* 0x00000001717b7824 */ /* 0x000fe200078e020d */
[----:B------:R-:W-:Y:S01]  /*16690*/  SHF.R.U32.HI R17, RZ, 0x1f, R17 ;  /* 0x0000001fff117819 */ /* 0x000fe20000011611 */
[----:B------:R-:W-:Y:S01]  /*166a0*/  IMAD.IADD R10, R83, 0x1, R95 ;  /* 0x00000001530a7824 */ /* 0x000fe200078e025f */
[----:B------:R-:W-:Y:S01]  /*166b0*/  LOP3.LUT R95, R11, 0xfffffffe, RZ, 0xc0, !PT ;  /* 0xfffffffe0b5f7812 */ /* 0x000fe200078ec0ff */
[----:B------:R-:W-:Y:S01]  /*166c0*/  IMAD.WIDE.U32 R82, R106, R84, RZ ;  /* 0x000000546a527225 */ /* 0x000fe200078e00ff */
[C-C-:B------:R-:W-:Y:S02]  /*166d0*/  SHF.L.U64.HI R118, R12.reuse, 0x1, R123.reuse ;  /* 0x000000010c767819 */ /* 0x140fe4000001027b */
[C---:B------:R-:W-:Y:S01]  /*166e0*/  SHF.R.U64 R114, R12.reuse, 0x1f, R123 ;  /* 0x0000001f0c727819 */ /* 0x040fe2000000127b */
[----:B------:R-:W-:Y:S01]  /*166f0*/  IMAD.SHL.U32 R15, R12, 0x2, RZ ;  /* 0x000000020c0f7824 */ /* 0x000fe200078e00ff */
[----:B------:R-:W-:Y:S01]  /*16700*/  IADD3 R95, P0, PT, R95, R10, RZ ;  /* 0x0000000a5f5f7210 */ /* 0x000fe20007f1e0ff */
[----:B------:R-:W-:Y:S01]  /*16710*/  IMAD.WIDE.U32 R12, R109, R84, RZ ;  /* 0x000000546d0c7225 */ /* 0x000fe200078e00ff */
[----:B------:R-:W-:-:S02]  /*16720*/  LOP3.LUT R97, R17, 0x1, RZ, 0xc0, !PT ;  /* 0x0000000111617812 */ /* 0x000fc400078ec0ff */
[----:B------:R-:W-:Y:S01]  /*16730*/  LOP3.LUT R81, R81, 0x1, RZ, 0xc0, !PT ;  /* 0x0000000151517812 */ /* 0x000fe200078ec0ff */
[----:B------:R-:W-:-:S04]  /*16740*/  IMAD.WIDE.U32 R10, R106, R111, RZ ;  /* 0x0000006f6a0a7225 */ /* 0x000fc800078e00ff */
[----:B------:R-:W-:Y:S02]  /*16750*/  IMAD.IADD R83, R115, 0x1, R83 ;  /* 0x0000000173537824 */ /* 0x000fe400078e0253 */
[----:B------:R-:W-:Y:S02]  /*16760*/  IMAD.IADD R16, R93, 0x1, R91 ;  /* 0x000000015d107824 */ /* 0x000fe400078e025b */
[----:B------:R-:W-:Y:S01]  /*16770*/  IMAD.WIDE.U32 R90, R106, R106, RZ ;  /* 0x0000006a6a5a7225 */ /* 0x000fe200078e00ff */
[----:B------:R-:W-:Y:S02]  /*16780*/  IADD3 R83, P3, P4, R10, R83, R12 ;  /* 0x000000530a537210 */ /* 0x000fe40007c7e00c */
[----:B------:R-:W-:Y:S01]  /*16790*/  LOP3.LUT R10, R15, 0xfffffffe, RZ, 0xc0, !PT ;  /* 0xfffffffe0f0a7812 */ /* 0x000fe200078ec0ff */
[----:B------:R-:W-:Y:S01]  /*167a0*/  IMAD.WIDE.U32 R96, R111, R111, R96 ;  /* 0x0000006f6f607225 */ /* 0x000fe200078e0060 */
[----:B------:R-:W-:-:S03]  /*167b0*/  SHF.R.U32.HI R108, RZ, 0x1f, R83 ;  /* 0x0000001fff6c7819 */ /* 0x000fc60000011653 */
[----:B------:R-:W-:Y:S02]  /*167c0*/  IMAD.X R81, RZ, RZ, R81, P0 ;  /* 0x000000ffff517224 */ /* 0x000fe400000e0651 */
[----:B------:R-:W-:Y:S02]  /*167d0*/  IMAD.IADD R88, R107, 0x1, R79 ;  /* 0x000000016b587824 */ /* 0x000fe400078e024f */
[----:B------:R-:W-:Y:S01]  /*167e0*/  IMAD.IADD R17, R115, 0x1, R91 ;  /* 0x0000000173117824 */ /* 0x000fe200078e025b */
[----:B------:R-:W-:Y:S01]  /*167f0*/  IADD3 R91, P0, PT, R108, R86, RZ ;  /* 0x000000566c5b7210 */ /* 0x000fe20007f1e0ff */
[----:B------:R-:W-:Y:S01]  /*16800*/  IMAD.WIDE.U32 R78, R110, R109, RZ ;  /* 0x0000006d6e4e7225 */ /* 0x000fe200078e00ff */
[----:B------:R-:W-:Y:S02]  /*16810*/  IADD3 R92, P6, PT, R81, R96, RZ ;  /* 0x00000060515c7210 */ /* 0x000fe40007fde0ff */
[----:B------:R-:W-:Y:S01]  /*16820*/  IADD3 R10, P1, PT, R10, R17, RZ ;  /* 0x000000110a0a7210 */ /* 0x000fe20007f3e0ff */
[----:B------:R-:W-:-:S04]  /*16830*/  IMAD.WIDE.U32 R84, R89, R106, RZ ;  /* 0x0000006a59547225 */ /* 0x000fc800078e00ff */
[----:B------:R-:W-:Y:S02]  /*16840*/  IMAD.IADD R15, R105, 0x1, R79 ;  /* 0x00000001690f7824 */ /* 0x000fe400078e024f */
[----:B------:R-:W-:Y:S01]  /*16850*/  IMAD.X R79, RZ, RZ, R120, P0 ;  /* 0x000000ffff4f7224 */ /* 0x000fe200000e0678 */
[----:B------:R-:W-:Y:S01]  /*16860*/  ISETP.GT.U32.AND P0, PT, R86, R91, PT ;  /* 0x0000005b5600720c */ /* 0x000fe20003f04070 */
[----:B------:R-:W-:Y:S02]  /*16870*/  IMAD.IADD R80, R93, 0x1, R85 ;  /* 0x000000015d507824 */ /* 0x000fe400078e0255 */
[----:B------:R-:W-:Y:S01]  /*16880*/  IMAD.MOV.U32 R81, RZ, RZ, RZ ;  /* 0x000000ffff517224 */ /* 0x000fe200078e00ff */
[----:B------:R-:W-:Y:S01]  /*16890*/  ISETP.GT.U32.AND.EX P0, PT, R120, R79, PT, P0 ;  /* 0x0000004f7800720c */ /* 0x000fe20003f04100 */
[----:B------:R-:W-:Y:S01]  /*168a0*/  IMAD.X R96, R117, 0x1, R97, P6 ;  /* 0x0000000175607824 */ /* 0x000fe200030e0661 */
[----:B------:R-:W-:Y:S01]  /*168b0*/  IADD3 R85, P6, PT, R91, R90, RZ ;  /* 0x0000005a5b557210 */ /* 0x000fe20007fde0ff */
[----:B------:R-:W-:Y:S01]  /*168c0*/  IMAD.MOV.U32 R17, RZ, RZ, RZ ;  /* 0x000000ffff117224 */ /* 0x000fe200078e00ff */
[----:B------:R-:W-:Y:S01]  /*168d0*/  LOP3.LUT R90, R114, 0xfffffffe, RZ, 0xc0, !PT ;  /* 0xfffffffe725a7812 */ /* 0x000fe200078ec0ff */
[----:B------:R-:W-:-:S04]  /*168e0*/  IMAD.WIDE.U32 R80, R109, R89, R80 ;  /* 0x000000596d507225 */ /* 0x000fc800078e0050 */
[----:B------:R-:W-:-:S04]  /*168f0*/  IMAD.WIDE.U32 R16, R111, R89, R16 ;  /* 0x000000596f107225 */ /* 0x000fc800078e0010 */
[----:B------:R-:W-:Y:S02]  /*16900*/  IMAD.MOV.U32 R89, RZ, RZ, RZ ;  /* 0x000000ffff597224 */ /* 0x000fe400078e00ff */
[----:B------:R-:W-:Y:S01]  /*16910*/  IMAD.X R119, R79, 0x1, R10, P6 ;  /* 0x000000014f777824 */ /* 0x000fe200030e060a */
[----:B------:R-:W-:Y:S01]  /*16920*/  SEL R10, R86, R91, P0 ;  /* 0x0000005b560a7207 */ /* 0x000fe20000000000 */
[----:B------:R-:W-:Y:S01]  /*16930*/  IMAD.WIDE.U32 R88, R104, R111, R88 ;  /* 0x0000006f68587225 */ /* 0x000fe200078e0058 */
[----:B------:R-:W-:Y:S02]  /*16940*/  IADD3 R15, P6, PT, R15, R80, RZ ;  /* 0x000000500f0f7210 */ /* 0x000fe40007fde0ff */
[----:B------:R-:W-:Y:S01]  /*16950*/  SEL R104, R120, R79, P0 ;  /* 0x0000004f78687207 */ /* 0x000fe20000000000 */
[----:B------:R-:W-:Y:S01]  /*16960*/  IMAD.IADD R97, R107, 0x1, R89 ;  /* 0x000000016b617824 */ /* 0x000fe200078e0259 */
[----:B------:R-:W-:Y:S01]  /*16970*/  ISETP.GT.U32.AND P0, PT, R10, R85, PT ;  /* 0x000000550a00720c */ /* 0x000fe20003f04070 */
[----:B------:R-:W-:Y:S01]  /*16980*/  IMAD.X R12, R93, 0x1, R81, P6 ;  /* 0x000000015d0c7824 */ /* 0x000fe200030e0651 */
[----:B------:R-:W-:Y:S01]  /*16990*/  SHF.R.U32.HI R10, RZ, 0x1f, R123 ;  /* 0x0000001fff0a7819 */ /* 0x000fe2000001167b */
[----:B------:R-:W-:Y:S01]  /*169a0*/  IMAD.WIDE.U32 R80, R94, R68, RZ ;  /* 0x000000445e507225 */ /* 0x000fe200078e00ff */
[----:B------:R-:W-:-:S02]  /*169b0*/  LOP3.LUT R79, R118, 0x1, RZ, 0xc0, !PT ;  /* 0x00000001764f7812 */ /* 0x000fc400078ec0ff */
[----:B------:R-:W-:Y:S01]  /*169c0*/  LOP3.LUT R91, R10, 0x1, RZ, 0xc0, !PT ;  /* 0x000000010a5b7812 */ /* 0x000fe200078ec0ff */
[----:B------:R-:W-:Y:S01]  /*169d0*/  IMAD.IADD R123, R93, 0x1, R17 ;  /* 0x000000015d7b7824 */ /* 0x000fe200078e0211 */
[----:B------:R-:W-:Y:S01]  /*169e0*/  ISETP.GT.U32.AND.EX P0, PT, R104, R119, PT, P0 ;  /* 0x000000776800720c */ /* 0x000fe20003f04100 */
[----:B------:R-:W-:Y:S01]  /*169f0*/  IMAD.X R79, RZ, RZ, R79, P1 ;  /* 0x000000ffff4f7224 */ /* 0x000fe200008e064f */
[----:B------:R-:W-:Y:S01]  /*16a00*/  IADD3 R10, P1, P6, R122, R16, R121 ;  /* 0x000000107a0a7210 */ /* 0x000fe20007e3e079 */
[----:B------:R-:W-:Y:S01]  /*16a10*/  IMAD.WIDE.U32 R16, R80, R70, RZ ;  /* 0x0000004650107225 */ /* 0x000fe200078e00ff */
[----:B------:R-:W-:Y:S02]  /*16a20*/  SEL R121, RZ, 0x1, !P0 ;  /* 0x00000001ff797807 */ /* 0x000fe40004000000 */
[----:B------:R-:W-:Y:S01]  /*16a30*/  IADD3.X R123, PT, PT, RZ, R123, RZ, P1, P6 ;  /* 0x0000007bff7b7210 */ /* 0x000fe20000fec4ff */
[----:B------:R-:W-:Y:S01]  /*16a40*/  IMAD R93, R95, R68, RZ ;  /* 0x000000445f5d7224 */ /* 0x000fe200078e02ff */
[----:B------:R-:W-:Y:S01]  /*16a50*/  IADD3 RZ, P1, PT, R94, R16, RZ ;  /* 0x000000105eff7210 */ /* 0x000fe20007f3e0ff */
[----:B------:R-:W-:-:S04]  /*16a60*/  IMAD.WIDE.U32 R90, R109, R109, R90 ;  /* 0x0000006d6d5a7225 */ /* 0x000fc800078e005a */
[----:B------:R-:W-:Y:S01]  /*16a70*/  IMAD R117, R94, R69, R93 ;  /* 0x000000455e757224 */ /* 0x000fe200078e025d */
[----:B------:R-:W-:Y:S01]  /*16a80*/  IADD3 R94, P0, P6, R79, R90, R10 ;  /* 0x0000005a4f5e7210 */ /* 0x000fe20007e1e00a */
[----:B------:R-:W-:Y:S01]  /*16a90*/  IMAD.IADD R104, R113, 0x1, R91 ;  /* 0x0000000171687824 */ /* 0x000fe200078e025b */
[----:B------:R-:W-:Y:S01]  /*16aa0*/  IADD3.X R93, PT, PT, RZ, RZ, RZ, P2, P5 ;  /* 0x000000ffff5d7210 */ /* 0x000fe200017ea4ff */
[----:B------:R-:W-:Y:S01]  /*16ab0*/  IMAD.IADD R117, R81, 0x1, R117 ;  /* 0x0000000151757824 */ /* 0x000fe200078e0275 */
[----:B------:R-:W-:Y:S01]  /*16ac0*/  IADD3 R94, P2, P5, R10, R94, R121 ;  /* 0x0000005e0a5e7210 */ /* 0x000fe20007d5e079 */
[----:B------:R-:W-:Y:S01]  /*16ad0*/  IMAD.IADD R11, R115, 0x1, R11 ;  /* 0x00000001730b7824 */ /* 0x000fe200078e020b */
[----:B------:R-:W-:Y:S01]  /*16ae0*/  IADD3.X R104, PT, PT, RZ, R104, R123, P0, P6 ;  /* 0x00000068ff687210 */ /* 0x000fe200007ec47b */
[----:B------:R-:W-:Y:S01]  /*16af0*/  IMAD.WIDE.U32 R90, R117, R70, RZ ;  /* 0x00000046755a7225 */ /* 0x000fe200078e00ff */
[----:B------:R-:W-:Y:S02]  /*16b00*/  IADD3 R93, P0, P6, R93, R88, R87 ;  /* 0x000000585d5d7210 */ /* 0x000fe40007e1e057 */
[----:B------:R-:W-:Y:S01]  /*16b10*/  IADD3.X R104, PT, PT, R123, R104, RZ, P2, P5 ;  /* 0x000000687b687210 */ /* 0x000fe200017ea4ff */
[----:B------:R-:W-:Y:S01]  /*16b20*/  IMAD.WIDE.U32 R88, R117, R72, RZ ;  /* 0x0000004875587225 */ /* 0x000fe200078e00ff */
[----:B------:R-:W-:-:S02]  /*16b30*/  IADD3 R114, P2, PT, R85, R86, RZ ;  /* 0x0000005655727210 */ /* 0x000fc40007f5e0ff */
[----:B------:R-:W-:Y:S01]  /*16b40*/  IADD3.X R97, PT, PT, RZ, R97, RZ, P0, P6 ;  /* 0x00000061ff617210 */ /* 0x000fe200007ec4ff */
[----:B------:R-:W-:Y:S01]  /*16b50*/  IMAD.WIDE.U32 R86, R110, R106, RZ ;  /* 0x0000006a6e567225 */ /* 0x000fe200078e00ff */
[----:B------:R-:W-:-:S03]  /*16b60*/  ISETP.GE.U32.AND P0, PT, R114, R85, PT ;  /* 0x000000557200720c */ /* 0x000fc60003f06070 */
[----:B------:R-:W-:-:S04]  /*16b70*/  IMAD.WIDE.U32 R90, P5, R80, R71, R90 ;  /* 0x00000047505a7225 */ /* 0x000fc800078a005a */
[----:B------:R-:W-:-:S04]  /*16b80*/  IMAD.WIDE.U32 R88, P6, R80, R73, R88 ;  /* 0x0000004950587225 */ /* 0x000fc800078c0058 */
[----:B------:R-:W-:Y:S02]  /*16b90*/  IMAD.IADD R105, R105, 0x1, R87 ;  /* 0x0000000169697824 */ /* 0x000fe400078e0257 */
[----:B------:R-:W-:Y:S01]  /*16ba0*/  IMAD.X R120, R119, 0x1, R120, P2 ;  /* 0x0000000177787824 */ /* 0x000fe200010e0678 */
[----:B------:R-:W-:Y:S01]  /*16bb0*/  IADD3 R10, P2, PT, R17, R90, RZ ;  /* 0x0000005a110a7210 */ /* 0x000fe20007f5e0ff */
[----:B------:R-:W-:Y:S02]  /*16bc0*/  IMAD.X R85, RZ, RZ, RZ, P5 ;  /* 0x000000ffff557224 */ /* 0x000fe400028e06ff */
[----:B------:R-:W-:Y:S01]  /*16bd0*/  IMAD.X R79, RZ, RZ, RZ, P6 ;  /* 0x000000ffff4f7224 */ /* 0x000fe200030e06ff */
[----:B------:R-:W-:Y:S01]  /*16be0*/  IADD3 R105, P5, P6, R78, R105, R84 ;  /* 0x000000694e697210 */ /* 0x000fe20007ebe054 */
[----:B------:R-:W-:Y:S01]  /*16bf0*/  IMAD.WIDE.U32 R16, R80, R72, RZ ;  /* 0x0000004850107225 */ /* 0x000fe200078e00ff */
[----:B------:R-:W-:Y:S02]  /*16c00*/  IADD3.X RZ, P1, PT, R95, R10, RZ, P1, !PT ;  /* 0x0000000a5fff7210 */ /* 0x000fe40000f3e4ff */
[----:B------:R-:W-:Y:S01]  /*16c10*/  IADD3.X R10, PT, PT, RZ, RZ, RZ, P5, P6 ;  /* 0x000000ffff0a7210 */ /* 0x000fe20002fec4ff */
[----:B------:R-:W-:Y:S01]  /*16c20*/  IMAD.MOV.U32 R84, RZ, RZ, R91 ;  /* 0x000000ffff547224 */ /* 0x000fe200078e005b */
[----:B------:R-:W-:Y:S01]  /*16c30*/  ISETP.GE.U32.AND.EX P0, PT, R120, R119, PT, P0 ;  /* 0x000000777800720c */ /* 0x000fe20003f06100 */
[----:B------:R-:W-:-:S02]  /*16c40*/  IMAD.MOV.U32 R78, RZ, RZ, R89 ;  /* 0x000000ffff4e7224 */ /* 0x000fc400078e0059 */
[----:B------:R-:W-:Y:S01]  /*16c50*/  IMAD.WIDE.U32.X R84, R117, R71, R84, P2 ;  /* 0x0000004775547225 */ /* 0x000fe200010e0454 */
[----:B------:R-:W-:Y:S02]  /*16c60*/  IADD3 R106, P2, PT, R17, R88, RZ ;  /* 0x00000058116a7210 */ /* 0x000fe40007f5e0ff */
[----:B------:R-:W-:Y:S02]  /*16c70*/  IADD3 R17, P5, PT, R121, R14, RZ ;  /* 0x0000000e79117210 */ /* 0x000fe40007fbe0ff */
[----:B------:R-:W-:Y:S01]  /*16c80*/  SEL R107, RZ, 0x1, P0 ;  /* 0x00000001ff6b7807 */ /* 0x000fe20000000000 */
[----:B------:R-:W-:Y:S01]  /*16c90*/  IMAD.WIDE.U32.X R78, R117, R73, R78, P2 ;  /* 0x00000049754e7225 */ /* 0x000fe200010e044e */
[----:B------:R-:W-:Y:S02]  /*16ca0*/  IADD3.X R123, P1, PT, RZ, R84, RZ, P1, !PT ;  /* 0x00000054ff7b7210 */ /* 0x000fe40000f3e4ff */
[C---:B------:R-:W-:Y:S01]  /*16cb0*/  SHF.L.U64.HI R88, R82.reuse, 0x1, R83 ;  /* 0x0000000152587819 */ /* 0x040fe20000010253 */
[----:B------:R-:W-:Y:S01]  /*16cc0*/  IMAD.X R87, RZ, RZ, R112, P5 ;  /* 0x000000ffff577224 */ /* 0x000fe200028e0670 */
[----:B------:R-:W-:Y:S01]  /*16cd0*/  IADD3 R118, P5, PT, R17, R86, RZ ;  /* 0x0000005611767210 */ /* 0x000fe20007fbe0ff */
[----:B------:R-:W-:Y:S01]  /*16ce0*/  IMAD.X R125, RZ, RZ, R85, P1 ;  /* 0x000000ffff7d7224 */ /* 0x000fe200008e0655 */
[----:B------:R-:W-:Y:S01]  /*16cf0*/  LEA R123, P0, R82, R123, 0x1 ;  /* 0x0000007b527b7211 */ /* 0x000fe200078008ff */
[----:B------:R-:W-:Y:S01]  /*16d00*/  IMAD.WIDE.U32 R82, R117, R74, RZ ;  /* 0x0000004a75527225 */ /* 0x000fe200078e00ff */
[----:B------:R-:W-:-:S02]  /*16d10*/  ISETP.GT.U32.AND P6, PT, R14, R17, PT ;  /* 0x000000110e00720c */ /* 0x000fc40003fc4070 */
[----:B------:R-:W-:Y:S01]  /*16d20*/  IADD3.X R125, P0, PT, R125, R88, RZ, P0, !PT ;  /* 0x000000587d7d7210 */ /* 0x000fe2000071e4ff */
[----:B------:R-:W-:Y:S01]  /*16d30*/  IMAD.X R91, R87, 0x1, R105, P5 ;  /* 0x00000001575b7824 */ /* 0x000fe200028e0669 */
[----:B------:R-:W-:Y:S01]  /*16d40*/  IADD3 R81, P5, PT, R107, R118, RZ ;  /* 0x000000766b517210 */ /* 0x000fe20007fbe0ff */
[----:B------:R-:W-:Y:S01]  /*16d50*/  IMAD.WIDE.U32 R88, R117, R76, RZ ;  /* 0x0000004c75587225 */ /* 0x000fe200078e00ff */
[----:B------:R-:W-:Y:S02]  /*16d60*/  ISETP.GT.U32.AND.EX P6, PT, R112, R87, PT, P6 ;  /* 0x000000577000720c */ /* 0x000fe40003fc4160 */
[----:B------:R-:W-:Y:S01]  /*16d70*/  IADD3 R95, P1, PT, R81, R86, RZ ;  /* 0x00000056515f7210 */ /* 0x000fe20007f3e0ff */
[----:B------:R-:W-:Y:S01]  /*16d80*/  IMAD.X R110, RZ, RZ, R91, P5 ;  /* 0x000000ffff6e7224 */ /* 0x000fe200028e065b */
[----:B------:R-:W-:Y:S02]  /*16d90*/  IADD3 R123, P5, PT, R123, R16, RZ ;  /* 0x000000107b7b7210 */ /* 0x000fe40007fbe0ff */
[----:B------:R-:W-:Y:S01]  /*16da0*/  SEL R86, R14, R17, P6 ;  /* 0x000000110e567207 */ /* 0x000fe20003000000 */
[----:B------:R-:W-:Y:S01]  /*16db0*/  IMAD.X R105, R110, 0x1, R105, P1 ;  /* 0x000000016e697824 */ /* 0x000fe200008e0669 */
[----:B------:R-:W-:Y:S01]  /*16dc0*/  ISETP.GT.U32.AND P1, PT, R118, R81, PT ;  /* 0x000000517600720c */ /* 0x000fe20003f24070 */
[----:B------:R-:W-:Y:S01]  /*16dd0*/  IMAD.WIDE.U32 R16, R80, R74, RZ ;  /* 0x0000004a50107225 */ /* 0x000fe200078e00ff */
[----:B------:R-:W-:-:S02]  /*16de0*/  IADD3.X R125, P5, PT, R125, R106, RZ, P5, !PT ;  /* 0x0000006a7d7d7210 */ /* 0x000fc40002fbe4ff */
[----:B------:R-:W-:Y:S01]  /*16df0*/  SEL R90, R112, R87, P6 ;  /* 0x00000057705a7207 */ /* 0x000fe20003000000 */
[----:B------:R-:W-:Y:S01]  /*16e00*/  IMAD.WIDE.U32 R82, P6, R80, R75, R82 ;  /* 0x0000004b50527225 */ /* 0x000fe200078c0052 */
[----:B------:R-:W-:Y:S02]  /*16e10*/  ISETP.GT.U32.AND.EX P1, PT, R91, R110, PT, P1 ;  /* 0x0000006e5b00720c */ /* 0x000fe40003f24110 */
[----:B------:R-:W-:Y:S01]  /*16e20*/  ISETP.GT.U32.AND P2, PT, R86, R118, PT ;  /* 0x000000765600720c */ /* 0x000fe20003f44070 */
[----:B------:R-:W-:Y:S01]  /*16e30*/  IMAD R86, R125, R68, RZ ;  /* 0x000000447d567224 */ /* 0x000fe200078e02ff */
[----:B------:R-:W-:Y:S01]  /*16e40*/  SEL R106, R118, R81, P1 ;  /* 0x00000051766a7207 */ /* 0x000fe20000800000 */
[----:B------:R-:W-:Y:S01]  /*16e50*/  IMAD.X R85, RZ, RZ, RZ, P6 ;  /* 0x000000ffff557224 */ /* 0x000fe200030e06ff */
[----:B------:R-:W-:Y:S01]  /*16e60*/  SEL R110, R91, R110, P1 ;  /* 0x0000006e5b6e7207 */ /* 0x000fe20000800000 */
[----:B------:R-:W-:Y:S01]  /*16e70*/  IMAD.MOV.U32 R84, RZ, RZ, R83 ;  /* 0x000000ffff547224 */ /* 0x000fe200078e0053 */
[----:B------:R-:W-:Y:S01]  /*16e80*/  IADD3 R121, P6, PT, R17, R82, RZ ;  /* 0x0000005211797210 */ /* 0x000fe20007fde0ff */
[----:B------:R-:W-:Y:S01]  /*16e90*/  IMAD.WIDE.U32 R88, P1, R80, R77, R88 ;  /* 0x0000004d50587225 */ /* 0x000fe20007820058 */
[----:B------:R-:W-:-:S02]  /*16ea0*/  ISETP.GT.U32.AND.EX P2, PT, R90, R91, PT, P2 ;  /* 0x0000005b5a00720c */ /* 0x000fc40003f44120 */
[----:B------:R-:W-:Y:S01]  /*16eb0*/  IADD3.X R17, P5, P0, R78, RZ, RZ, P5, P0 ;  /* 0x000000ff4e117210 */ /* 0x000fe200028a04ff */
[----:B------:R-:W-:-:S03]  /*16ec0*/  IMAD.WIDE.U32 R80, R80, R76, RZ ;  /* 0x0000004c50507225 */ /* 0x000fc600078e00ff */
[----:B------:R-:W-:Y:S01]  /*16ed0*/  IADD3.X R79, PT, PT, R79, RZ, RZ, P5, P0 ;  /* 0x000000ff4f4f7210 */ /* 0x000fe20002fe04ff */
[----:B------:R-:W-:-:S04]  /*16ee0*/  IMAD.WIDE.U32 R82, R123, R68, RZ ;  /* 0x000000447b527225 */ /* 0x000fc800078e00ff */
[----:B------:R-:W-:Y:S02]  /*16ef0*/  IMAD R119, R123, R69, R86 ;  /* 0x000000457b777224 */ /* 0x000fe400078e0256 */
[----:B------:R-:W-:Y:S01]  /*16f00*/  IMAD.X R87, RZ, RZ, RZ, P1 ;  /* 0x000000ffff577224 */ /* 0x000fe200008e06ff */
[----:B------:R-:W-:Y:S01]  /*16f10*/  IADD3 R118, P1, PT, R81, R88, RZ ;  /* 0x0000005851767210 */ /* 0x000fe20007f3e0ff */
[----:B------:R-:W-:Y:S01]  /*16f20*/  IMAD.IADD R119, R83, 0x1, R119 ;  /* 0x0000000153777824 */ /* 0x000fe200078e0277 */
[----:B------:R-:W-:Y:S01]  /*16f30*/  SEL R83, RZ, 0x1, !P2 ;  /* 0x00000001ff537807 */ /* 0x000fe20005000000 */
[----:B------:R-:W-:Y:S01]  /*16f40*/  IMAD.WIDE.U32.X R84, R117, R75, R84, P6 ;  /* 0x0000004b75547225 */ /* 0x000fe200030e0454 */
[----:B------:R-:W-:-:S03]  /*16f50*/  IADD3 R90, P6, P2, R10, R15, R93 ;  /* 0x0000000f0a5a7210 */ /* 0x000fc60007ade05d */
[----:B------:R-:W-:Y:S01]  /*16f60*/  IMAD.MOV.U32 R86, RZ, RZ, R89 ;  /* 0x000000ffff567224 */ /* 0x000fe200078e0059 */
[----:B------:R-:W-:Y:S01]  /*16f70*/  IADD3.X R81, PT, PT, RZ, R12, R97, P6, P2 ;  /* 0x0000000cff517210 */ /* 0x000fe200037e4461 */
[----:B------:R-:W-:-:S04]  /*16f80*/  IMAD.WIDE.U32 R88, R119, R70, RZ ;  /* 0x0000004677587225 */ /* 0x000fc800078e00ff */
[----:B------:R-:W-:Y:S01]  /*16f90*/  IMAD.WIDE.U32.X R86, R117, R77, R86, P1 ;  /* 0x0000004d75567225 */ /* 0x000fe200008e0456 */
[----:B------:R-:W-:Y:S02]  /*16fa0*/  IADD3 R117, P1, P2, R15, R90, R83 ;  /* 0x0000005a0f757210 */ /* 0x000fe40007a3e053 */
[----:B------:R-:W-:Y:S01]  /*16fb0*/  IADD3 R15, P0, PT, R17, R114, RZ ;  /* 0x00000072110f7210 */ /* 0x000fe20007f1e0ff */
[----:B------:R-:W-:Y:S01]  /*16fc0*/  IMAD.WIDE.U32 R90, R82, R70, RZ ;  /* 0x00000046525a7225 */ /* 0x000fe200078e00ff */
[----:B------:R-:W-:Y:S02]  /*16fd0*/  IADD3.X R114, PT, PT, R12, R81, RZ, P1, P2 ;  /* 0x000000510c727210 */ /* 0x000fe40000fe44ff */
[----:B------:R-:W-:Y:S01]  /*16fe0*/  IADD3.X R122, P0, PT, R79, R120, RZ, P0, !PT ;  /* 0x000000784f7a7210 */ /* 0x000fe2000071e4ff */
[----:B------:R-:W-:Y:S01]  /*16ff0*/  IMAD.WIDE.U32 R88, P5, R82, R71, R88 ;  /* 0x0000004752587225 */ /* 0x000fe200078a0058 */
[----:B------:R-:W-:Y:S02]  /*17000*/  IADD3 RZ, P1, PT, R123, R90, RZ ;  /* 0x0000005a7bff7210 */ /* 0x000fe40007f3e0ff */
[----:B------:R-:W-:Y:S01]  /*17010*/  IADD3 R90, P2, PT, R15, R16, RZ ;  /* 0x000000100f5a7210 */ /* 0x000fe20007f5e0ff */
[----:B------:R-:W-:Y:S01]  /*17020*/  IMAD.X R17, RZ, RZ, RZ, P5 ;  /* 0x000000ffff117224 */ /* 0x000fe200028e06ff */
[----:B------:R-:W-:Y:S01]  /*17030*/  IADD3 R16, P6, PT, R91, R88, RZ ;  /* 0x000000585b107210 */ /* 0x000fe20007fde0ff */
[----:B------:R-:W-:Y:S01]  /*17040*/  IMAD.IADD R12, R113, 0x1, R13 ;  /* 0x00000001710c7824 */ /* 0x000fe200078e020d */
[----:B------:R-:W-:Y:S01]  /*17050*/  IADD3.X R122, P5, PT, R122, R121, RZ, P2, !PT ;  /* 0x000000797a7a7210 */ /* 0x000fe200017be4ff */
[----:B------:R-:W-:Y:S01]  /*17060*/  IMAD.WIDE.U32 R78, R119, R72, RZ ;  /* 0x00000048774e7225 */ /* 0x000fe200078e00ff */
[----:B------:R-:W-:-:S02]  /*17070*/  IADD3.X RZ, P2, PT, R125, R16, RZ, P1, !PT ;  /* 0x000000107dff7210 */ /* 0x000fc40000f5e4ff */
[----:B------:R-:W-:Y:S01]  /*17080*/  IADD3.X R13, P0, P5, R84, RZ, RZ, P5, P0 ;  /* 0x000000ff540d7210 */ /* 0x000fe20002d004ff */
[----:B------:R-:W-:Y:S01]  /*17090*/  IMAD.MOV.U32 R16, RZ, RZ, R89 ;  /* 0x000000ffff107224 */ /* 0x000fe200078e0059 */
[----:B------:R-:W-:Y:S01]  /*170a0*/  IADD3 R120, P1, PT, R95, R14, RZ ;  /* 0x0000000e5f787210 */ /* 0x000fe20007f3e0ff */
[----:B------:R-:W-:Y:S01]  /*170b0*/  IMAD.WIDE.U32 R88, R119, R74, RZ ;  /* 0x0000004a77587225 */ /* 0x000fe200078e00ff */
[----:B------:R-:W-:-:S03]  /*170c0*/  IADD3.X R123, PT, PT, R85, RZ, RZ, P0, P5 ;  /* 0x000000ff557b7210 */ /* 0x000fc600007ea4ff */
[----:B------:R-:W-:-:S04]  /*170d0*/  IMAD.WIDE.U32.X R16, R119, R71, R16, P6 ;  /* 0x0000004777107225 */ /* 0x000fc800030e0410 */
[----:B------:R-:W-:Y:S01]  /*170e0*/  IMAD.WIDE.U32 R14, P0, R82, R73, R78 ;  /* 0x00000049520e7225 */ /* 0x000fe2000780004e */
[----:B------:R-:W-:-:S03]  /*170f0*/  IADD3.X R115, P2, PT, RZ, R16, RZ, P2, !PT ;  /* 0x00000010ff737210 */ /* 0x000fc6000175e4ff */
[----:B------:R-:W-:Y:S01]  /*17100*/  IMAD.WIDE.U32 R78, R82, R72, RZ ;  /* 0x00000048524e7225 */ /* 0x000fe200078e00ff */
[----:B------:R-:W-:-:S03]  /*17110*/  IADD3 R115, P5, PT, R115, R90, RZ ;  /* 0x0000005a73737210 */ /* 0x000fc60007fbe0ff */
[----:B------:R-:W-:Y:S01]  /*17120*/  IMAD.X R121, RZ, RZ, R17, P2 ;  /* 0x000000ffff797224 */ /* 0x000fe200010e0611 */
[----:B------:R-:W-:Y:S01]  /*17130*/  IADD3 R115, P2, PT, R115, R78, RZ ;  /* 0x0000004e73737210 */ /* 0x000fe20007f5e0ff */
[----:B------:R-:W-:-:S03]  /*17140*/  IMAD.WIDE.U32 R84, P6, R82, R75, R88 ;  /* 0x0000004b52547225 */ /* 0x000fc600078c0058 */
[----:B------:R-:W-:Y:S01]  /*17150*/  IADD3.X R121, P5, PT, R121, R122, RZ, P5, !PT ;  /* 0x0000007a79797210 */ /* 0x000fe20002fbe4ff */
[----:B------:R-:W-:Y:S01]  /*17160*/  IMAD.X R89, RZ, RZ, RZ, P0 ;  /* 0x000000ffff597224 */ /* 0x000fe200000e06ff */
[----:B------:R-:W-:Y:S01]  /*17170*/  IADD3 R14, P0, PT, R79, R14, RZ ;  /* 0x0000000e4f0e7210 */ /* 0x000fe20007f1e0ff */
[----:B------:R-:W-:-:S03]  /*17180*/  IMAD.WIDE.U32 R90, R119, R76, RZ ;  /* 0x0000004c775a7225 */ /* 0x000fc600078e00ff */
[----:B------:R-:W-:Y:S01]  /*17190*/  IADD3.X R121, P2, PT, R121, R14, RZ, P2, !PT ;  /* 0x0000000e79797210 */ /* 0x000fe2000175e4ff */
[----:B------:R-:W-:-:S04]  /*171a0*/  IMAD.WIDE.U32 R16, R82, R74, RZ ;  /* 0x0000004a52107225 */ /* 0x000fc800078e00ff */
[----:B------:R-:W-:Y:S02]  /*171b0*/  IMAD.X R79, RZ, RZ, RZ, P6 ;  /* 0x000000ffff4f7224 */ /* 0x000fe400030e06ff */
[----:B------:R-:W-:Y:S02]  /*171c0*/  IMAD.MOV.U32 R88, RZ, RZ, R15 ;  /* 0x000000ffff587224 */ /* 0x000fe400078e000f */
[----:B------:R-:W-:-:S04]  /*171d0*/  IMAD.WIDE.U32 R14, P6, R82, R77, R90 ;  /* 0x0000004d520e7225 */ /* 0x000fc800078c005a */
[----:B------:R-:W-:Y:S02]  /*171e0*/  IMAD R90, R121, R68, RZ ;  /* 0x00000044795a7224 */ /* 0x000fe400078e02ff */
[----:B------:R-:W-:Y:S01]  /*171f0*/  IMAD.X R112, R105, 0x1, R112, P1 ;  /* 0x0000000169707824 */ /* 0x000fe200008e0670 */
[----:B------:R-:W-:Y:S01]  /*17200*/  IADD3 R125, P1, PT, R17, R84, RZ ;  /* 0x00000054117d7210 */ /* 0x000fe20007f3e0ff */
[----:B------:R-:W-:Y:S02]  /*17210*/  IMAD.MOV.U32 R78, RZ, RZ, R85 ;  /* 0x000000ffff4e7224 */ /* 0x000fe400078e0055 */
[----:B------:R-:W-:-:S04]  /*17220*/  IMAD.WIDE.U32 R84, R82, R76, RZ ;  /* 0x0000004c52547225 */ /* 0x000fc800078e00ff */
[----:B------:R-:W-:Y:S01]  /*17230*/  IMAD.WIDE.U32.X R88, R119, R73, R88, P0 ;  /* 0x0000004977587225 */ /* 0x000fe200000e0458 */
[----:B------:R-:W-:-:S03]  /*17240*/  IADD3 R13, P0, PT, R13, R120, RZ ;  /* 0x000000780d0d7210 */ /* 0x000fc60007f1e0ff */
[----:B------:R-:W-:Y:S01]  /*17250*/  IMAD.WIDE.U32 R82, R115, R68, RZ ;  /* 0x0000004473527225 */ /* 0x000fe200078e00ff */
[----:B------:R-:W-:-:S03]  /*17260*/  IADD3.X R17, P0, PT, R123, R112, RZ, P0, !PT ;  /* 0x000000707b117210 */ /* 0x000fc6000071e4ff */
[----:B------:R-:W-:Y:S02]  /*17270*/  IMAD R91, R115, R69, R90 ;  /* 0x00000045735b7224 */ /* 0x000fe400078e025a */
[----:B------:R-:W-:Y:S01]  /*17280*/  IMAD.WIDE.U32.X R78, R119, R75, R78, P1 ;  /* 0x0000004b774e7225 */ /* 0x000fe200008e044e */
[----:B------:R-:W-:Y:S02]  /*17290*/  IADD3 R122, P1, PT, R13, R80, RZ ;  /* 0x000000500d7a7210 */ /* 0x000fe40007f3e0ff */
[----:B------:R-:W-:Y:S01]  /*172a0*/  IADD3.X R13, P2, P5, R88, RZ, RZ, P2, P5 ;  /* 0x000000ff580d7210 */ /* 0x000fe2000154a4ff */
[----:B------:R-:W-:Y:S01]  /*172b0*/  IMAD.IADD R83, R83, 0x1, R91 ;  /* 0x0000000153537824 */ /* 0x000fe200078e025b */
[----:B------:R-:W-:Y:S01]  /*172c0*/  IADD3.X R17, P1, PT, R17, R118, RZ, P1, !PT ;  /* 0x0000007611117210 */ /* 0x000fe20000f3e4ff */
[----:B------:R-:W-:Y:S01]  /*172d0*/  IMAD.X R81, RZ, RZ, RZ, P6 ;  /* 0x000000ffff517224 */ /* 0x000fe200030e06ff */
[----:B------:R-:W-:Y:S01]  /*172e0*/  IADD3 R85, P6, PT, R85, R14, RZ ;  /* 0x0000000e55557210 */ /* 0x000fe20007fde0ff */
[----:B------:R-:W-:Y:S01]  /*172f0*/  IMAD.MOV.U32 R80, RZ, RZ, R15 ;  /* 0x000000ffff507224 */ /* 0x000fe200078e000f */
[----:B------:R-:W-:Y:S01]  /*17300*/  IADD3.X R88, PT, PT, R89, RZ, RZ, P2, P5 ;  /* 0x000000ff59587210 */ /* 0x000fe200017ea4ff */
[----:B------:R-:W-:Y:S01]  /*17310*/  IMAD.WIDE.U32 R14, R83, R70, RZ ;  /* 0x00000046530e7225 */ /* 0x000fe200078e00ff */
[----:B------:R-:W-:-:S03]  /*17320*/  IADD3 R13, P2, PT, R13, R122, RZ ;  /* 0x0000007a0d0d7210 */ /* 0x000fc60007f5e0ff */
[----:B------:R-:W-:Y:S01]  /*17330*/  IMAD.WIDE.U32.X R80, R119, R77, R80, P6 ;  /* 0x0000004d77507225 */ /* 0x000fe200030e0450 */
[----:B------:R-:W-:Y:S02]  /*17340*/  IADD3.X R119, P0, P1, R86, RZ, RZ, P1, P0 ;  /* 0x000000ff56777210 */ /* 0x000fe400009004ff */
[----:B------:R-:W-:Y:S01]  /*17350*/  IADD3 R86, P6, PT, R13, R16, RZ ;  /* 0x000000100d567210 */ /* 0x000fe20007fde0ff */
[----:B------:R-:W-:Y:S01]  /*17360*/  IMAD.WIDE.U32 R90, R82, R70, RZ ;  /* 0x00000046525a7225 */ /* 0x000fe200078e00ff */
[----:B------:R-:W-:-:S03]  /*17370*/  IADD3.X R87, PT, PT, R87, RZ, RZ, P0, P1 ;  /* 0x000000ff57577210 */ /* 0x000fc600007e24ff */
[----:B------:R-:W-:Y:S01]  /*17380*/  IMAD.WIDE.U32 R14, P5, R82, R71, R14 ;  /* 0x00000047520e7225 */ /* 0x000fe200078a000e */
[----:B------:R-:W-:Y:S02]  /*17390*/  IADD3 RZ, P0, PT, R115, R90, RZ ;  /* 0x0000005a73ff7210 */ /* 0x000fe40007f1e0ff */
[----:B------:R-:W-:Y:S01]  /*173a0*/  IADD3.X R90, P2, PT, R88, R17, RZ, P2, !PT ;  /* 0x00000011585a7210 */ /* 0x000fe2000175e4ff */
[----:B------:R-:W-:Y:S01]  /*173b0*/  IMAD.MOV.U32 R13, RZ, RZ, RZ ;  /* 0x000000ffff0d7224 */ /* 0x000fe200078e00ff */
[----:B------:R-:W-:Y:S02]  /*173c0*/  IADD3 R14, P1, PT, R91, R14, RZ ;  /* 0x0000000e5b0e7210 */ /* 0x000fe40007f3e0ff */
[----:B------:R-:W-:Y:S01]  /*173d0*/  IADD3.X R90, P6, PT, R90, R125, RZ, P6, !PT ;  /* 0x0000007d5a5a7210 */ /* 0x000fe200037de4ff */
[----:B------:R-:W-:Y:S01]  /*173e0*/  IMAD.WIDE.U32 R16, R111, R109, R12 ;  /* 0x0000006d6f107225 */ /* 0x000fe200078e000c */
[----:B------:R-:W-:Y:S02]  /*173f0*/  IADD3.X RZ, P0, PT, R121, R14, RZ, P0, !PT ;  /* 0x0000000e79ff7210 */ /* 0x000fe4000071e4ff */
[----:B------:R-:W-:Y:S01]  /*17400*/  IADD3.X R91, PT, PT, RZ, RZ, RZ, P3, P4 ;  /* 0x000000ffff5b7210 */ /* 0x000fe20001fe84ff */
[----:B------:R-:W-:Y:S01]  /*17410*/  IMAD.X R13, RZ, RZ, RZ, P5 ;  /* 0x000000ffff0d7224 */ /* 0x000fe200028e06ff */
[----:B------:R-:W-:Y:S01]  /*17420*/  IADD3 R115, P5, PT, R119, R92, RZ ;  /* 0x0000005c77737210 */ /* 0x000fe20007fbe0ff */
[----:B------:R-:W-:Y:S01]  /*17430*/  IMAD.MOV.U32 R12, RZ, RZ, R15 ;  /* 0x000000ffff0c7224 */ /* 0x000fe200078e000f */
[----:B------:R-:W-:-:S03]  /*17440*/  IADD3.X R111, P2, P6, R78, RZ, RZ, P6, P2 ;  /* 0x000000ff4e6f7210 */ /* 0x000fc600036444ff */
[----:B------:R-:W-:Y:S01]  /*17450*/  IMAD.WIDE.U32.X R14, R83, R71, R12, P1 ;  /* 0x00000047530e7225 */ /* 0x000fe200008e040c */
[----:B------:R-:W-:Y:S02]  /*17460*/  IADD3 R91, P4, P1, R91, R16, R11 ;  /* 0x000000105b5b7210 */ /* 0x000fe4000799e00b */
[----:B------:R-:W-:Y:S01]  /*17470*/  IADD3 R111, P3, PT, R111, R115, RZ ;  /* 0x000000736f6f7210 */ /* 0x000fe20007f7e0ff */
[----:B------:R-:W-:Y:S01]  /*17480*/  IMAD.WIDE.U32 R12, R83, R72, RZ ;  /* 0x00000048530c7225 */ /* 0x000fe200078e00ff */
[----:B------:R-:W-:Y:S02]  /*17490*/  IADD3.X R89, P0, PT, RZ, R14, RZ, P0, !PT ;  /* 0x0000000eff597210 */ /* 0x000fe4000071e4ff */
[----:B------:R-:W-:Y:S01]  /*174a0*/  IADD3.X R88, PT, PT, R79, RZ, RZ, P2, P6 ;  /* 0x000000ff4f587210 */ /* 0x000fe200017ec4ff */
[----:B------:R-:W-:Y:S01]  /*174b0*/  IMAD.X R11, R87, 0x1, R96, P5 ;  /* 0x00000001570b7824 */ /* 0x000fe200028e0660 */
[----:B------:R-:W-:Y:S01]  /*174c0*/  IADD3 R111, P6, PT, R111, R84, RZ ;  /* 0x000000546f6f7210 */ /* 0x000fe20007fde0ff */
[----:B------:R-:W-:-:S03]  /*174d0*/  IMAD.WIDE.U32 R12, P2, R82, R73, R12 ;  /* 0x00000049520c7225 */ /* 0x000fc6000784000c */
        /* <DEDUP_REMOVED lines=16> */
[----:B------:R-:W-:Y:S01]  /*175e0*/  ISETP.GT.U32.AND P1, PT, R106, R95, PT ;  /* 0x0000005f6a00720c */ /* 0x000fe20003f24070 */
[----:B------:R-:W-:Y:S01]  /*175f0*/  IMAD R16, R109, R68, RZ ;  /* 0x000000446d107224 */ /* 0x000fe200078e02ff */
[----:B------:R-:W-:Y:S02]  /*17600*/  IADD3.X R87, PT, PT, R81, RZ, RZ, P3, P6 ;  /* 0x000000ff51577210 */ /* 0x000fe40001fec4ff */
[----:B------:R-:W-:Y:S01]  /*17610*/  IADD3.X R78, P2, P6, R14, RZ, RZ, P2, P0 ;  /* 0x000000ff0e4e7210 */ /* 0x000fe200016404ff */
[----:B------:R-:W-:Y:S01]  /*17620*/  IMAD R85, R89, R69, R16 ;  /* 0x0000004559557224 */ /* 0x000fe200078e0210 */
[----:B------:R-:W-:Y:S01]  /*17630*/  IADD3 R108, P4, P5, R108, R91, R91 ;  /* 0x0000005b6c6c7210 */ /* 0x000fe20007d9e05b */
[----:B------:R-:W-:Y:S01]  /*17640*/  IMAD.WIDE.U32 R16, R82, R74, RZ ;  /* 0x0000004a52107225 */ /* 0x000fe200078e00ff */
[----:B------:R-:W-:-:S02]  /*17650*/  ISETP.GT.U32.AND.EX P1, PT, R110, R105, PT, P1 ;  /* 0x000000696e00720c */ /* 0x000fc40003f24110 */
[----:B------:R-:W-:Y:S01]  /*17660*/  IADD3.X R91, PT, PT, R15, RZ, RZ, P2, P6 ;  /* 0x000000ff0f5b7210 */ /* 0x000fe200017ec4ff */
[----:B------:R-:W-:Y:S01]  /*17670*/  IMAD.WIDE.U32 R14, R89, R68, RZ ;  /* 0x00000044590e7225 */ /* 0x000fe200078e00ff */
[----:B------:R-:W-:Y:S02]  /*17680*/  ISETP.GE.U32.AND P2, PT, R115, R92, PT ;  /* 0x0000005c7300720c */ /* 0x000fe40003f46070 */
[----:B------:R-:W-:Y:S01]  /*17690*/  SEL R86, RZ, 0x1, !P1 ;  /* 0x00000001ff567807 */ /* 0x000fe20004800000 */
[----:B------:R-:W-:Y:S01]  /*176a0*/  IMAD.IADD R85, R15, 0x1, R85 ;  /* 0x000000010f557824 */ /* 0x000fe200078e0255 */
[----:B------:R-:W-:Y:S01]  /*176b0*/  IADD3.X R84, PT, PT, RZ, R84, R84, P4, P5 ;  /* 0x00000054ff547210 */ /* 0x000fe200027ea454 */
[----:B------:R-:W-:Y:S01]  /*176c0*/  IMAD.WIDE.U32 R12, P6, R82, R75, R12 ;  /* 0x0000004b520c7225 */ /* 0x000fe200078c000c */
[----:B------:R-:W-:Y:S02]  /*176d0*/  IADD3 R86, P4, P5, R86, R117, R10 ;  /* 0x0000007556567210 */ /* 0x000fe40007d9e00a */
[----:B------:R-:W-:Y:S01]  /*176e0*/  ISETP.GE.U32.AND.EX P1, PT, R11, R96, PT, P2 ;  /* 0x000000600b00720c */ /* 0x000fe20003f26120 */
[----:B------:R-:W-:Y:S01]  /*176f0*/  IMAD.X R11, RZ, RZ, RZ, P6 ;  /* 0x000000ffff0b7224 */ /* 0x000fe200030e06ff */
[----:B------:R-:W-:Y:S01]  /*17700*/  IADD3 R15, P2, PT, R78, R111, RZ ;  /* 0x0000006f4e0f7210 */ /* 0x000fe20007f5e0ff */
[----:B------:R-:W-:Y:S01]  /*17710*/  IMAD.WIDE.U32 R78, R85, R70, RZ ;  /* 0x00000046554e7225 */ /* 0x000fe200078e00ff */
[----:B------:R-:W-:-:S02]  /*17720*/  IADD3.X R114, PT, PT, RZ, R114, RZ, P4, P5 ;  /* 0x00000072ff727210 */ /* 0x000fc400027ea4ff */
[----:B------:R-:W-:Y:S01]  /*17730*/  IADD3 R92, P4, PT, R17, R12, RZ ;  /* 0x0000000c115c7210 */ /* 0x000fe20007f9e0ff */
[----:B------:R-:W-:Y:S01]  /*17740*/  IMAD.MOV.U32 R10, RZ, RZ, R13 ;  /* 0x000000ffff0a7224 */ /* 0x000fe200078e000d */
[----:B------:R-:W-:Y:S01]  /*17750*/  IADD3 R90, P6, PT, R15, R16, RZ ;  /* 0x000000100f5a7210 */ /* 0x000fe20007fde0ff */
[----:B------:R-:W-:Y:S01]  /*17760*/  IMAD.WIDE.U32 R12, R14, R70, RZ ;  /* 0x000000460e0c7225 */ /* 0x000fe200078e00ff */
[----:B------:R-:W-:Y:S02]  /*17770*/  IADD3.X R91, P2, PT, R91, R88, RZ, P2, !PT ;  /* 0x000000585b5b7210 */ /* 0x000fe4000175e4ff */
[----:B------:R-:W-:Y:S01]  /*17780*/  ISETP.GE.U32.AND P0, PT, R120, R95, PT ;  /* 0x0000005f7800720c */ /* 0x000fe20003f06070 */
[----:B------:R-:W-:Y:S01]  /*17790*/  IMAD.WIDE.U32 R78, P5, R14, R71, R78 ;  /* 0x000000470e4e7225 */ /* 0x000fe200078a004e */
[----:B------:R-:W-:Y:S02]  /*177a0*/  IADD3.X R91, P6, PT, R91, R92, RZ, P6, !PT ;  /* 0x0000005c5b5b7210 */ /* 0x000fe400037de4ff */
[----:B------:R-:W-:Y:S01]  /*177b0*/  SEL R95, RZ, 0x1, P1 ;  /* 0x00000001ff5f7807 */ /* 0x000fe20000800000 */
[----:B------:R-:W-:Y:S01]  /*177c0*/  IMAD.WIDE.U32.X R10, R83, R75, R10, P4 ;  /* 0x0000004b530a7225 */ /* 0x000fe200020e040a */
[----:B------:R-:W-:-:S02]  /*177d0*/  IADD3 RZ, P1, PT, R89, R12, RZ ;  /* 0x0000000c59ff7210 */ /* 0x000fc40007f3e0ff */
        /* <DEDUP_REMOVED lines=9> */
[----:B------:R-:W-:-:S02]  /*17870*/  ISETP.GE.U32.AND.EX P0, PT, R112, R105, PT, P0 ;  /* 0x000000697000720c */ /* 0x000fc40003f06100 */
[----:B------:R-:W-:Y:S01]  /*17880*/  ISETP.GE.U32.AND P2, PT, R95, R108, PT ;  /* 0x0000006c5f00720c */ /* 0x000fe20003f46070 */
[----:B------:R-:W-:Y:S01]  /*17890*/  IMAD.WIDE.U32 R10, R82, R76, RZ ;  /* 0x0000004c520a7225 */ /* 0x000fe200078e00ff */
[----:B------:R-:W-:-:S03]  /*178a0*/  IADD3 R94, P3, PT, R94, R107, RZ ;  /* 0x0000006b5e5e7210 */ /* 0x000fc60007f7e0ff */
        /* <DEDUP_REMOVED lines=10> */
[----:B------:R-:W-:Y:S01]  /*17950*/  SEL R87, RZ, 0x1, P0 ;  /* 0x00000001ff577807 */ /* 0x000fe20000000000 */
[----:B------:R-:W-:Y:S01]  /*17960*/  IMAD.WIDE.U32.X R12, R83, R77, R12, P6 ;  /* 0x0000004d530c7225 */ /* 0x000fe200030e040c */
[----:B------:R-:W-:-:S02]  /*17970*/  IADD3 R88, P6, PT, R11, R10, RZ ;  /* 0x0000000a0b587210 */ /* 0x000fc40007fde0ff */
[----:B------:R-:W-:Y:S01]  /*17980*/  IADD3.X R83, P4, PT, R89, R92, RZ, P4, !PT ;  /* 0x0000005c59537210 */ /* 0x000fe2000279e4ff */
[----:B------:R-:W-:Y:S01]  /*17990*/  IMAD.X R78, RZ, RZ, R79, P1 ;  /* 0x000000ffff4e7224 */ /* 0x000fe200008e064f */
[----:B------:R-:W-:Y:S01]  /*179a0*/  IADD3 R79, P0, PT, R15, R90, RZ ;  /* 0x0000005a0f4f7210 */ /* 0x000fe20007f1e0ff */
[----:B------:R-:W-:Y:S01]  /*179b0*/  IMAD.WIDE.U32 R80, P1, R14, R73, R80 ;  /* 0x000000490e507225 */ /* 0x000fe20007820050 */
[----:B------:R-:W-:Y:S02]  /*179c0*/  IADD3.X R83, P6, PT, R83, R16, RZ, P6, !PT ;  /* 0x0000001053537210 */ /* 0x000fe400037de4ff */
[----:B------:R-:W-:Y:S01]  /*179d0*/  IADD3.X R78, P0, PT, R78, R91, RZ, P0, !PT ;  /* 0x0000005b4e4e7210 */ /* 0x000fe2000071e4ff */
[----:B------:R-:W-:-:S04]  /*179e0*/  IMAD.WIDE.U32 R10, R14, R72, RZ ;  /* 0x000000480e0a7225 */ /* 0x000fc800078e00ff */
[----:B------:R-:W-:Y:S01]  /*179f0*/  IMAD.X R17, RZ, RZ, RZ, P1 ;  /* 0x000000ffff117224 */ /* 0x000fe200008e06ff */
[----:B------:R-:W-:Y:S01]  /*17a00*/  IADD3 R11, P5, PT, R11, R80, RZ ;  /* 0x000000500b0b7210 */ /* 0x000fe20007fbe0ff */
[----:B------:R-:W-:Y:S01]  /*17a10*/  IMAD.MOV.U32 R16, RZ, RZ, R81 ;  /* 0x000000ffff107224 */ /* 0x000fe200078e0051 */
[----:B------:R-:W-:Y:S01]  /*17a20*/  IADD3 R79, P1, PT, R79, R10, RZ ;  /* 0x0000000a4f4f7210 */ /* 0x000fe20007f3e0ff */
[----:B------:R-:W-:Y:S01]  /*17a30*/  IMAD.X R89, RZ, RZ, R104, P3 ;  /* 0x000000ffff597224 */ /* 0x000fe200018e0668 */
[----:B------:R-:W-:Y:S01]  /*17a40*/  IADD3.X R81, P4, P6, R12, RZ, RZ, P6, P4 ;  /* 0x000000ff0c517210 */ /* 0x000fe200036884ff */
[----:B------:R-:W-:Y:S01]  /*17a50*/  IMAD.WIDE.U32.X R16, R85, R73, R16, P5 ;  /* 0x0000004955107225 */ /* 0x000fe200028e0410 */
[----:B------:R-:W-:Y:S02]  /*17a60*/  IADD3.X R78, P1, PT, R78, R11, RZ, P1, !PT ;  /* 0x0000000b4e4e7210 */ /* 0x000fe40000f3e4ff */
[----:B------:R-:W-:Y:S01]  /*17a70*/  ISETP.GE.U32.AND.EX P5, PT, R105, R84, PT, P2 ;  /* 0x000000546900720c */ /* 0x000fe20003fa6120 */
[----:B------:R-:W-:Y:S01]  /*17a80*/  IMAD.WIDE.U32 R10, R85, R74, RZ ;  /* 0x0000004a550a7225 */ /* 0x000fe200078e00ff */
[----:B------:R-:W-:-:S02]  /*17a90*/  ISETP.GE.U32.AND P2, PT, R82, R95, PT ;  /* 0x0000005f5200720c */ /* 0x000fc40003f46070 */
[----:B------:R-:W-:Y:S01]  /*17aa0*/  IADD3.X R82, PT, PT, R13, RZ, RZ, P4, P6 ;  /* 0x000000ff0d527210 */ /* 0x000fe200027ec4ff */
[----:B------:R-:W-:Y:S01]  /*17ab0*/  IMAD.WIDE.U32 R12, R14, R74, RZ ;  /* 0x0000004a0e0c7225 */ /* 0x000fe200078e00ff */
[----:B------:R-:W-:Y:S02]  /*17ac0*/  IADD3.X R15, P0, P1, R16, RZ, RZ, P1, P0 ;  /* 0x000000ff100f7210 */ /* 0x000fe400009004ff */
[----:B------:R-:W-:Y:S02]  /*17ad0*/  IADD3 R86, P6, P4, R87, R93, R86 ;  /* 0x0000005d57567210 */ /* 0x000fe40007cde056 */
[----:B------:R-:W-:Y:S01]  /*17ae0*/  SEL R87, RZ, 0x1, P5 ;  /* 0x00000001ff577807 */ /* 0x000fe20002800000 */
[----:B------:R-:W-:Y:S01]  /*17af0*/  IMAD.WIDE.U32 R10, P5, R14, R75, R10 ;  /* 0x0000004b0e0a7225 */ /* 0x000fe200078a000a */
[----:B------:R-:W-:Y:S02]  /*17b00*/  ISETP.GE.U32.AND.EX P2, PT, R92, R105, PT, P2 ;  /* 0x000000695c00720c */ /* 0x000fe40003f46120 */
[----:B------:R-:W-:-:S02]  /*17b10*/  IADD3.X R16, PT, PT, R17, RZ, RZ, P0, P1 ;  /* 0x000000ff11107210 */ /* 0x000fc400007e24ff */
[----:B------:R-:W-:Y:S02]  /*17b20*/  IADD3 R15, P0, PT, R15, R88, RZ ;  /* 0x000000580f0f7210 */ /* 0x000fe40007f1e0ff */
[----:B------:R-:W-:Y:S02]  /*17b30*/  SEL R84, RZ, 0x1, P2 ;  /* 0x00000001ff547807 */ /* 0x000fe40001000000 */
[----:B------:R-:W-:Y:S01]  /*17b40*/  IADD3 R91, P2, PT, R13, R10, RZ ;  /* 0x0000000a0d5b7210 */ /* 0x000fe20007f5e0ff */
[----:B------:R-:W-:Y:S01]  /*17b50*/  IMAD.X R13, RZ, RZ, RZ, P5 ;  /* 0x000000ffff0d7224 */ /* 0x000fe200028e06ff */
[----:B------:R-:W-:Y:S02]  /*17b60*/  IADD3 R87, P3, PT, R87, R94, RZ ;  /* 0x0000005e57577210 */ /* 0x000fe40007f7e0ff */
[----:B------:R-:W-:Y:S01]  /*17b70*/  IADD3.X R10, P0, PT, R16, R83, RZ, P0, !PT ;  /* 0x00000053100a7210 */ /* 0x000fe2000071e4ff */
[----:B------:R-:W-:Y:S01]  /*17b80*/  IMAD.WIDE.U32 R16, R85, R76, RZ ;  /* 0x0000004c55107225 */ /* 0x000fe200078e00ff */
[----:B------:R-:W-:-:S02]  /*17b90*/  IADD3 R88, P1, PT, R15, R12, RZ ;  /* 0x0000000c0f587210 */ /* 0x000fc40007f3e0ff */
        /* <DEDUP_REMOVED lines=11> */
[----:B------:R-:W-:-:S03]  /*17c50*/  IMAD.WIDE.U32 R14, R14, R76, RZ ;  /* 0x0000004c0e0e7225 */ /* 0x000fc600078e00ff */
[----:B------:R-:W-:Y:S01]  /*17c60*/  ISETP.GE.U32.AND.EX P5, PT, R83, R80, PT, P5 ;  /* 0x000000505300720c */ /* 0x000fe20003fa6150 */
[----:B------:R-:W-:Y:S01]  /*17c70*/  IMAD.X R13, RZ, RZ, RZ, P2 ;  /* 0x000000ffff0d7224 */ /* 0x000fe200010e06ff */
[----:B------:R-:W-:Y:S01]  /*17c80*/  IADD3 R81, P2, PT, R81, R84, RZ ;  /* 0x0000005451517210 */ /* 0x000fe20007f5e0ff */
[----:B------:R-:W-:Y:S01]  /*17c90*/  IMAD.MOV.U32 R12, RZ, RZ, R17 ;  /* 0x000000ffff0c7224 */ /* 0x000fe200078e0011 */
[----:B------:R-:W-:Y:S02]  /*17ca0*/  IADD3.X R80, PT, PT, R11, RZ, RZ, P1, P0 ;  /* 0x000000ff0b507210 */ /* 0x000fe40000fe04ff */
[----:B------:R-:W-:Y:S01]  /*17cb0*/  IADD3 R87, P1, PT, R15, R16, RZ ;  /* 0x000000100f577210 */ /* 0x000fe20007f3e0ff */
[----:B------:R-:W-:Y:S01]  /*17cc0*/  IMAD.X R15, R82, 0x1, R83, P2 ;  /* 0x00000001520f7824 */ /* 0x000fe200010e0653 */
[----:B------:R-:W-:Y:S02]  /*17cd0*/  IADD3 R11, P0, PT, R10, R81, RZ ;  /* 0x000000510a0b7210 */ /* 0x000fe40007f1e0ff */
[----:B------:R-:W-:Y:S01]  /*17ce0*/  SEL R16, RZ, 0x1, P3 ;  /* 0x00000001ff107807 */ /* 0x000fe20001800000 */
[----:B------:R-:W-:Y:S01]  /*17cf0*/  IMAD.WIDE.U32.X R12, R85, R77, R12, P1 ;  /* 0x0000004d550c7225 */ /* 0x000fe200008e040c */
[----:B------:R-:W-:-:S02]  /*17d00*/  ISETP.GE.U32.AND P3, PT, R81, R84, PT ;  /* 0x000000545100720c */ /* 0x000fc40003f66070 */
[----:B------:R-:W-:Y:S02]  /*17d10*/  IADD3 R81, P2, PT, R11, R14, RZ ;  /* 0x0000000e0b517210 */ /* 0x000fe40007f5e0ff */
[----:B------:R-:W-:Y:S02]  /*17d20*/  IADD3.X R10, P0, PT, R80, R15, RZ, P0, !PT ;  /* 0x0000000f500a7210 */ /* 0x000fe4000071e4ff */
[----:B------:R-:W-:Y:S02]  /*17d30*/  SEL R11, RZ, 0x1, P5 ;  /* 0x00000001ff0b7807 */ /* 0x000fe40002800000 */
[----:B------:R-:W-:Y:S02]  /*17d40*/  ISETP.GE.U32.AND.EX P3, PT, R15, R83, PT, P3 ;  /* 0x000000530f00720c */ /* 0x000fe40003f66130 */
[----:B------:R-:W-:Y:S02]  /*17d50*/  IADD3.X R87, P2, PT, R10, R87, RZ, P2, !PT ;  /* 0x000000570a577210 */ /* 0x000fe4000175e4ff */
[----:B------:R-:W-:-:S02]  /*17d60*/  IADD3.X R17, PT, PT, RZ, R97, R114, P6, P4 ;  /* 0x00000061ff117210 */ /* 0x000fc400037e8472 */
        /* <DEDUP_REMOVED lines=39> */
.L_x_49:
        /* <DEDUP_REMOVED lines=21> */
.L_x_50:
[----:B------:R-:W-:Y:S01]  /*18130*/  ISETP.GT.U32.AND P0, PT, R79, -0x1, PT ;  /* 0xffffffff4f00780c */ /* 0x000fe20003f04070 */
[----:B------:R-:W-:Y:S01]  /*18140*/  IMAD.SHL.U32 R81, R16, 0x2, RZ ;  /* 0x0000000210517824 */ /* 0x000fe200078e00ff */
        /* <DEDUP_REMOVED lines=13> */
[----:B------:R-:W-:-:S03]  /*18220*/  IMAD.SHL.U32 R10, R13, 0x2, RZ ;  /* 0x000000020d0a7824 */ /* 0x000fc600078e00ff */
        /* <DEDUP_REMOVED lines=10> */
[----:B------:R-:W-:-:S04]  /*182d0*/  @P1 SEL R10, R11, R10, P0 ;  /* 0x0000000a0b0a1207 */ /* 0x000fc80000000000 */
[----:B------:R-:W-:-:S04]  /*182e0*/  LOP3.LUT R10, R10, 0x1, RZ, 0xc0, !PT ;  /* 0x000000010a0a7812 */ /* 0x000fc800078ec0ff */
[----:B------:R-:W-:Y:S02]  /*182f0*/  LOP3.LUT R81, R81, R10, RZ, 0xfc, !PT ;  /* 0x0000000a51517212 */ /* 0x000fe400078efcff */
[----:B------:R-:W-:Y:S02]  /*18300*/  ISETP.NE.U32.AND P0, PT, R10, 0x1, PT ;  /* 0x000000010a00780c */ /* 0x000fe40003f05070 */
[CC--:B------:R-:W-:Y:S02]  /*18310*/  ISETP.EQ.U32.AND P2, PT, R81.reuse, R16.reuse, PT ;  /* 0x000000105100720c */ /* 0x0c0fe40003f42070 */
[----:B------:R-:W-:Y:S01]  /*18320*/  ISETP.GE.U32.AND P1, PT, R81, R16, PT ;  /* 0x000000105100720c */ /* 0x000fe20003f26070 */
[----:B------:R-:W-:Y:S01]  /*18330*/  IMAD.SHL.U32 R16, R79, 0x2, RZ ;  /* 0x000000024f107824 */ /* 0x000fe200078e00ff */
[----:B------:R-:W-:Y:S02]  /*18340*/  ISETP.GT.U32.AND P3, PT, R81, R76, PT ;  /* 0x0000004c5100720c */ /* 0x000fe40003f64070 */
[----:B------:R-:W-:-:S02]  /*18350*/  ISETP.EQ.AND.EX P0, PT, R80, R17, !P0, P2 ;  /* 0x000000115000720c */ /* 0x000fc40004702320 */
[C---:B------:R-:W-:Y:S02]  /*18360*/  ISETP.GE.U32.AND.EX P1, PT, R80.reuse, R17, PT, P1 ;  /* 0x000000115000720c */ /* 0x040fe40003f26110 */
        /* <DEDUP_REMOVED lines=33> */
.L_x_51:
        /* <DEDUP_REMOVED lines=21> */
.L_x_52:
        /* <DEDUP_REMOVED lines=69> */
.L_x_53:
        /* <DEDUP_REMOVED lines=21> */
.L_x_54:
[C---:B------:R-:W-:Y:S01]  /*18c70*/  ISETP.GT.U32.AND P0, PT, R16.reuse, -0x1, PT ;  /* 0xffffffff1000780c */ /* 0x040fe20003f04070 */
        /* <DEDUP_REMOVED lines=69> */
.L_x_55:
        /* <DEDUP_REMOVED lines=13> */
[----:B------:R-:W-:-:S03]  /*191a0*/  ISETP.GE.U32.AND.EX P0, PT, R80, R15, PT, P0 ;  /* 0x0000000f5000720c */ /* 0x000fc60003f06100 */
[----:B------:R-:W-:Y:S01]  /*191b0*/  IMAD.X R15, R80, 0x1, ~R15, P2 ;  /* 0x00000001500f7824 */ /* 0x000fe200010e0e0f */
[----:B------:R-:W-:Y:S02]  /*191c0*/  SEL R13, RZ, 0x1, P0 ;  /* 0x00000001ff0d7807 */ /* 0x000fe40000000000 */
[----:B------:R-:W-:Y:S02]  /*191d0*/  IADD3 R86, P0, PT, R86, -R70, RZ ;  /* 0x8000004656567210 */ /* 0x000fe40007f1e0ff */
[----:B------:R-:W-:Y:S01]  /*191e0*/  IADD3 R11, P3, P4, R11, -R76, -R13 ;  /* 0x8000004c0b0b7210 */ /* 0x000fe20007c7e80d */
[----:B------:R-:W-:Y:S02]  /*191f0*/  IMAD.X R13, R83, 0x1, ~R16, P1 ;  /* 0x00000001530d7824 */ /* 0x000fe400008e0e10 */
[----:B------:R-:W-:Y:S01]  /*19200*/  IMAD.X R87, R87, 0x1, ~R71, P0 ;  /* 0x0000000157577824 */ /* 0x000fe200000e0e47 */
[----:B------:R-:W-:-:S09]  /*19210*/  IADD3.X R10, PT, PT, R10, -0x1, ~R77, P3, P4 ;  /* 0xffffffff0a0a7810 */ /* 0x000fd20001fe8c4d */
.L_x_56:
[----:B------:R-:W-:Y:S02]  /*19220*/  IMAD.MOV.U32 R113, RZ, RZ, RZ ;  /* 0x000000ffff717224 */ /* 0x000fe400078e00ff */
[----:B------:R-:W-:-:S04]  /*19230*/  IMAD.WIDE.U32 R84, R55, R51, RZ ;  /* 0x0000003337547225 */ /* 0x000fc800078e00ff */
[----:B------:R-:W-:-:S04]  /*19240*/  IMAD.WIDE.U32 R78, R54, R51, RZ ;  /* 0x00000033364e7225 */ /* 0x000fc800078e00ff */
[----:B------:R-:W-:-:S04]  /*19250*/  IMAD.WIDE.U32 R16, R55, R50, RZ ;  /* 0x0000003237107225 */ /* 0x000fc800078e00ff */
[----:B------:R-:W-:Y:S02]  /*19260*/  IMAD.IADD R81, R85, 0x1, R113 ;  /* 0x0000000155517824 */ /* 0x000fe400078e0271 */
[----:B------:R-:W-:Y:S02]  /*19270*/  IMAD.MOV.U32 R123, RZ, RZ, RZ ;  /* 0x000000ffff7b7224 */ /* 0x000fe400078e00ff */
[----:B------:R-:W-:Y:S01]  /*19280*/  IMAD.IADD R121, R113, 0x1, R17 ;  /* 0x0000000171797824 */ /* 0x000fe200078e0211 */
[----:B------:R-:W-:Y:S01]  /*19290*/  IADD3 R120, P1, P6, R16, R81, R78 ;  /* 0x0000005110787210 */ /* 0x000fe20007e3e04e */
[----:B------:R-:W-:-:S04]  /*192a0*/  IMAD.WIDE.U32 R16, R57, R51, RZ ;  /* 0x0000003339107225 */ /* 0x000fc800078e00ff */
[----:B------:R-:W-:Y:S02]  /*192b0*/  IMAD.MOV.U32 R105, RZ, RZ, RZ ;  /* 0x000000ffff697224 */ /* 0x000fe400078e00ff */
[----:B------:R-:W-:Y:S02]  /*192c0*/  IMAD.IADD R94, R79, 0x1, R123 ;  /* 0x000000014f5e7824 */ /* 0x000fe400078e027b */
[----:B------:R-:W-:-:S04]  /*192d0*/  IMAD.WIDE.U32 R114, R57, R50, RZ ;  /* 0x0000003239727225 */ /* 0x000fc800078e00ff */
[----:B------:R-:W-:-:S04]  /*192e0*/  IMAD.WIDE.U32 R78, R56, R51, RZ ;  /* 0x00000033384e7225 */ /* 0x000fc800078e00ff */
[----:B------:R-:W-:Y:S02]  /*192f0*/  IMAD.IADD R17, R17, 0x1, R105 ;  /* 0x0000000111117824 */ /* 0x000fe400078e0269 */
[----:B------:R-:W-:Y:S02]  /*19300*/  IMAD.MOV.U32 R109, RZ, RZ, RZ ;  /* 0x000000ffff6d7224 */ /* 0x000fe400078e00ff */
[----:B------:R-:W-:Y:S01]  /*19310*/  IMAD.MOV.U32 R85, RZ, RZ, RZ ;  /* 0x000000ffff557224 */ /* 0x000fe200078e00ff */
[----:B------:R-:W-:Y:S01]  /*19320*/  IADD3 R114, P2, P5, R114, R17, R78 ;  /* 0x0000001172727210 */ /* 0x000fe20007d5e04e */
[----:B------:R-:W-:-:S04]  /*19330*/  IMAD.WIDE.U32 R80, R50, R51, RZ ;  /* 0x0000003332507225 */ /* 0x000fc800078e00ff */
[----:B------:R-:W-:Y:S02]  /*19340*/  IMAD.IADD R108, R79, 0x1, R85 ;  /* 0x000000014f6c7824 */ /* 0x000fe400078e0255 */
[----:B------:R-:W-:Y:S02]  /*19350*/  IMAD.IADD R89, R81, 0x1, R109 ;  /* 0x0000000151597824 */ /* 0x000fe400078e026d */
[----:B------:R-:W-:Y:S02]  /*19360*/  IMAD.IADD R105, R105, 0x1, R115 ;  /* 0x0000000169697824 */ /* 0x000fe400078e0273 */
[----:B------:R-:W-:Y:S01]  /*19370*/  IMAD.MOV.U32 R97, RZ, RZ, RZ ;  /* 0x000000ffff617224 */ /* 0x000fe200078e00ff */
[--C-:B------:R-:W-:Y:S01]  /*19380*/  SHF.L.U64.HI R96, R80, 0x1, R89.reuse ;  /* 0x0000000150607819 */ /* 0x100fe20000010259 */
[----:B------:R-:W-:Y:S01]  /*19390*/  IMAD.WIDE.U32 R78, R52, R53, RZ ;  /* 0x00000035344e7225 */ /* 0x000fe200078e00ff */
[----:B------:R-:W-:-:S03]  /*193a0*/  SHF.R.U64 R106, R80, 0x1f, R89 ;  /* 0x0000001f506a7819 */ /* 0x000fc60000001259 */
[----:B------:R-:W-:Y:S01]  /*193b0*/  IMAD.MOV.U32 R17, RZ, RZ, RZ ;  /* 0x000000ffff117224 */ /* 0x000fe200078e00ff */
[----:B------:R-:W-:Y:S01]  /*193c0*/  LOP3.LUT R106, R106, 0xfffffffe, RZ, 0xc0, !PT ;  /* 0xfffffffe6a6a7812 */ /* 0x000fe200078ec0ff */
[----:B------:R-:W-:-:S04]  /*193d0*/  IMAD.WIDE.U32 R92, R51, R51, RZ ;  /* 0x00000033335c7225 */ /* 0x000fc800078e00ff */
[----:B------:R-:W-:Y:S02]  /*193e0*/  IMAD.SHL.U32 R115, R80, 0x2, RZ ;  /* 0x0000000250737824 */ /* 0x000fe400078e00ff */
[----:B------:R-:W-:Y:S02]  /*193f0*/  IMAD.IADD R125, R97, 0x1, R79 ;  /* 0x00000001617d7824 */ /* 0x000fe400078e024f */
[----:B------:R-:W-:Y:S01]  /*19400*/  IMAD.IADD R80, R93, 0x1, R17 ;  /* 0x000000015d507824 */ /* 0x000fe200078e0211 */
[----:B------:R-:W-:Y:S01]  /*19410*/  LOP3.LUT R115, R115, 0xfffffffe, RZ, 0xc0, !PT ;  /* 0xfffffffe73737812 */ /* 0x000fe200078ec0ff */
[-C--:B------:R-:W-:Y:S01]  /*19420*/  IMAD.WIDE.U32 R82, R53, R51.reuse, RZ ;  /* 0x0000003335527225 */ /* 0x080fe200078e00ff */
[C-C-:B------:R-:W-:Y:S02]  /*19430*/  SHF.L.U64.HI R118, R78.reuse, 0x1, R125.reuse ;  /* 0x000000014e767819 */ /* 0x140fe4000001027d */
[C---:B------:R-:W-:Y:S01]  /*19440*/  SHF.R.U64 R112, R78.reuse, 0x1f, R125 ;  /* 0x0000001f4e707819 */ /* 0x040fe2000000127d */
[----:B------:R-:W-:Y:S01]  /*19450*/  IMAD.SHL.U32 R57, R78, 0x2, RZ ;  /* 0x000000024e397824 */ /* 0x000fe200078e00ff */
[----:B------:R-:W-:Y:S01]  /*19460*/  IADD3 R115, P0, PT, R115, R80, RZ ;  /* 0x0000005073737210 */ /* 0x000fe20007f1e0ff */
[----:B------:R-:W-:Y:S01]  /*19470*/  IMAD.WIDE.U32 R78, R52, R51, RZ ;  /* 0x00000033344e7225 */ /* 0x000fe200078e00ff */
[----:B------:R-:W-:-:S03]  /*19480*/  SHF.R.U32.HI R51, RZ, 0x1f, R89 ;  /* 0x0000001fff337819 */ /* 0x000fc60000011659 */
[----:B------:R-:W-:Y:S01]  /*19490*/  IMAD.WIDE.U32 R80, R53, R50, RZ ;  /* 0x0000003235507225 */ /* 0x000fe200078e00ff */
[----:B------:R-:W-:Y:S02]  /*194a0*/  LOP3.LUT R107, R51, 0x1, RZ, 0xc0, !PT ;  /* 0x00000001336b7812 */ /* 0x000fe400078ec0ff */
[----:B------:R-:W-:Y:S01]  /*194b0*/  LOP3.LUT R51, R96, 0x1, RZ, 0xc0, !PT ;  /* 0x0000000160337812 */ /* 0x000fe200078ec0ff */
[----:B------:R-:W-:Y:S02]  /*194c0*/  IMAD.IADD R83, R83, 0x1, R17 ;  /* 0x0000000153537824 */ /* 0x000fe400078e0211 */
[----:B------:R-:W-:-:S03]  /*194d0*/  IMAD.WIDE.U32 R110, R53, R53, RZ ;  /* 0x00000035356e7225 */ /* 0x000fc600078e00ff */
[----:B------:R-:W-:Y:S01]  /*194e0*/  IADD3 R83, P3, P4, R80, R83, R78 ;  /* 0x0000005350537210 */ /* 0x000fe20007c7e04e */
[----:B------:R-:W-:Y:S01]  /*194f0*/  IMAD.WIDE.U32 R106, R50, R50, R106 ;  /* 0x00000032326a7225 */ /* 0x000fe200078e006a */
[----:B------:R-:W-:Y:S02]  /*19500*/  LOP3.LUT R78, R57, 0xfffffffe, RZ, 0xc0, !PT ;  /* 0xfffffffe394e7812 */ /* 0x000fe400078ec0ff */
[----:B------:R-:W-:Y:S01]  /*19510*/  SHF.R.U32.HI R104, RZ, 0x1f, R83 ;  /* 0x0000001fff687819 */ /* 0x000fe20000011653 */
[----:B------:R-:W-:Y:S01]  /*19520*/  IMAD.X R51, RZ, RZ, R51, P0 ;  /* 0x000000ffff337224 */ /* 0x000fe200000e0633 */
[----:B------:R-:W-:Y:S01]  /*19530*/  SHF.L.U64.HI R124, R82, 0x1, R83 ;  /* 0x00000001527c7819 */ /* 0x000fe20000010253 */
[----:B------:R-:W-:Y:S01]  /*19540*/  IMAD.WIDE.U32 R88, R55, R52, RZ ;  /* 0x0000003437587225 */ /* 0x000fe200078e00ff */
[----:B------:R-:W-:-:S03]  /*19550*/  IADD3 R93, P0, PT, R104, R84, RZ ;  /* 0x00000054685d7210 */ /* 0x000fc60007f1e0ff */
[----:B------:R-:W-:Y:S01]  /*19560*/  IMAD.IADD R95, R17, 0x1, R111 ;  /* 0x00000001115f7824 */ /* 0x000fe200078e026f */
[----:B------:R-:W-:Y:S01]  /*19570*/  IADD3.X R111, PT, PT, RZ, RZ, RZ, P1, P6 ;  /* 0x000000ffff6f7210 */ /* 0x000fe20000fec4ff */
[----:B------:R-:W-:Y:S01]  /*19580*/  IMAD.WIDE.U32 R90, R54, R53, RZ ;  /* 0x00000035365a7225 */ /* 0x000fe200078e00ff */
[----:B------:R-:W-:Y:S02]  /*19590*/  IADD3 R51, P6, PT, R51, R106, RZ ;  /* 0x0000006a33337210 */ /* 0x000fe40007fde0ff */
[----:B------:R-:W-:Y:S01]  /*195a0*/  IADD3 R78, P1, PT, R78, R95, RZ ;  /* 0x0000005f4e4e7210 */ /* 0x000fe20007f3e0ff */
[----:B------:R-:W-:Y:S02]  /*195b0*/  IMAD.IADD R57, R113, 0x1, R89 ;  /* 0x0000000171397824 */ /* 0x000fe400078e0259 */
[----:B------:R-:W-:Y:S01]  /*195c0*/  IMAD.X R89, RZ, RZ, R120, P0 ;  /* 0x000000ffff597224 */ /* 0x000fe200000e0678 */
[----:B------:R-:W-:Y:S01]  /*195d0*/  ISETP.GT.U32.AND P0, PT, R84, R93, PT ;  /* 0x0000005d5400720c */ /* 0x000fe20003f04070 */
[----:B------:R-:W-:Y:S01]  /*195e0*/  IMAD.X R96, R109, 0x1, R107, P6 ;  /* 0x000000016d607824 */ /* 0x000fe200030e066b */
[----:B------:R-:W-:Y:S01]  /*195f0*/  IADD3 R117, P6, PT, R93, R110, RZ ;  /* 0x0000006e5d757210 */ /* 0x000fe20007fde0ff */
[----:B------:R-:W-:Y:S01]  /*19600*/  IMAD.IADD R106, R123, 0x1, R91 ;  /* 0x000000017b6a7824 */ /* 0x000fe200078e025b */
[----:B------:R-:W-:Y:S01]  /*19610*/  ISETP.GT.U32.AND.EX P0, PT, R120, R89, PT, P0 ;  /* 0x000000597800720c */ /* 0x000fe20003f04100 */
[----:B------:R-:W-:-:S02]  /*19620*/  IMAD.MOV.U32 R107, RZ, RZ, RZ ;  /* 0x000000ffff6b7224 */ /* 0x000fc400078e00ff */
[----:B------:R-:W-:Y:S01]  /*19630*/  IMAD.MOV.U32 R95, RZ, RZ, RZ ;  /* 0x000000ffff5f7224 */ /* 0x000fe200078e00ff */
[----:B------:R-:W-:Y:S01]  /*19640*/  SEL R110, R120, R89, P0 ;  /* 0x00000059786e7207 */ /* 0x000fe20000000000 */
[----:B------:R-:W-:-:S04]  /*19650*/  IMAD.WIDE.U32 R106, R54, R52, R106 ;  /* 0x00000034366a7225 */ /* 0x000fc800078e006a */
[----:B------:R-:W-:Y:S01]  /*19660*/  IMAD.WIDE.U32 R94, R54, R50, R94 ;  /* 0x00000032365e7225 */ /* 0x000fe200078e005e */
[----:B------:R-:W-:-:S03]  /*19670*/  SEL R54, R84, R93, P0 ;  /* 0x0000005d54367207 */ /* 0x000fc60000000000 */
[----:B------:R-:W-:Y:S01]  /*19680*/  IMAD.X R119, R89, 0x1, R78, P6 ;  /* 0x0000000159777824 */ /* 0x000fe200030e064e */
[----:B------:R-:W-:Y:S01]  /*19690*/  IADD3 R80, P6, PT, R57, R106, RZ ;  /* 0x0000006a39507210 */ /* 0x000fe20007fde0ff */
[----:B------:R-:W-:Y:S01]  /*196a0*/  IMAD.MOV.U32 R109, RZ, RZ, RZ ;  /* 0x000000ffff6d7224 */ /* 0x000fe200078e00ff */
[----:B------:R-:W-:Y:S02]  /*196b0*/  ISETP.GT.U32.AND P0, PT, R54, R117, PT ;  /* 0x000000753600720c */ /* 0x000fe40003f04070 */
[----:B------:R-:W-:Y:S01]  /*196c0*/  SHF.R.U32.HI R54, RZ, 0x1f, R125 ;  /* 0x0000001fff367819 */ /* 0x000fe2000001167d */
[----:B------:R-:W-:Y:S01]  /*196d0*/  IMAD.X R78, R123, 0x1, R107, P6 ;  /* 0x000000017b4e7824 */ /* 0x000fe200030e066b */
[----:B------:R-:W-:Y:S01]  /*196e0*/  LOP3.LUT R89, R118, 0x1, RZ, 0xc0, !PT ;  /* 0x0000000176597812 */ /* 0x000fe200078ec0ff */
[----:B------:R-:W-:Y:S01]  /*196f0*/  IMAD.WIDE.U32 R108, R56, R50, R108 ;  /* 0x00000032386c7225 */ /* 0x000fe200078e006c */
[----:B------:R-:W-:Y:S02]  /*19700*/  LOP3.LUT R106, R112, 0xfffffffe, RZ, 0xc0, !PT ;  /* 0xfffffffe706a7812 */ /* 0x000fe400078ec0ff */
[----:B------:R-:W-:Y:S01]  /*19710*/  LOP3.LUT R107, R54, 0x1, RZ, 0xc0, !PT ;  /* 0x00000001366b7812 */ /* 0x000fe200078ec0ff */
[-C--:B------:R-:W-:Y:S01]  /*19720*/  IMAD R54, R115, R68.reuse, RZ ;  /* 0x0000004473367224 */ /* 0x080fe200078e02ff */
[----:B------:R-:W-:Y:S01]  /*19730*/  ISETP.GT.U32.AND.EX P0, PT, R110, R119, PT, P0 ;  /* 0x000000776e00720c */ /* 0x000fe20003f04100 */
[----:B------:R-:W-:-:S04]  /*19740*/  IMAD.WIDE.U32 R56, R92, R68, RZ ;  /* 0x000000445c387225 */ /* 0x000fc800078e00ff */
[----:B------:R-:W-:Y:S01]  /*19750*/  IMAD.X R89, RZ, RZ, R89, P1 ;  /* 0x000000ffff597224 */ /* 0x000fe200008e0659 */
[----:B------:R-:W-:Y:S01]  /*19760*/  IADD3 R93, P1, P6, R111, R94, R121 ;  /* 0x0000005e6f5d7210 */ /* 0x000fe20007e3e079 */
[----:B------:R-:W-:Y:S01]  /*19770*/  IMAD.IADD R112, R123, 0x1, R95 ;  /* 0x000000017b707824 */ /* 0x000fe200078e025f */
[----:B------:R-:W-:Y:S01]  /*19780*/  SEL R121, RZ, 0x1, !P0 ;  /* 0x00000001ff797807 */ /* 0x000fe20004000000 */
[----:B------:R-:W-:-:S03]  /*19790*/  IMAD.WIDE.U32 R106, R52, R52, R106 ;  /* 0x00000034346a7225 */ /* 0x000fc600078e006a */
[----:B------:R-:W-:Y:S01]  /*197a0*/  IADD3.X R112, PT, PT, RZ, R112, RZ, P1, P6 ;  /* 0x00000070ff707210 */ /* 0x000fe20000fec4ff */
[----:B------:R-:W-:Y:S01]  /*197b0*/  IMAD R91, R92, R69, R54 ;  /* 0x000000455c5b7224 */ /* 0x000fe200078e0236 */
[----:B------:R-:W-:Y:S01]  /*197c0*/  IADD3 R106, P0, P6, R89, R106, R93 ;  /* 0x0000006a596a7210 */ /* 0x000fe20007e1e05d */
[----:B------:R-:W-:Y:S01]  /*197d0*/  IMAD.IADD R107, R97, 0x1, R107 ;  /* 0x00000001616b7824 */ /* 0x000fe200078e026b */
[----:B------:R-:W-:Y:S01]  /*197e0*/  IADD3.X R54, PT, PT, RZ, RZ, RZ, P2, P5 ;  /* 0x000000ffff367210 */ /* 0x000fe200017ea4ff */
[----:B------:R-:W-:Y:S01]  /*197f0*/  IMAD.WIDE.U32 R94, R56, R70, RZ ;  /* 0x00000046385e7225 */ /* 0x000fe200078e00ff */
[----:B------:R-:W-:Y:S02]  /*19800*/  IADD3 R106, P2, P5, R93, R106, R121 ;  /* 0x0000006a5d6a7210 */ /* 0x000fe40007d5e079 */
[----:B------:R-:W-:Y:S01]  /*19810*/  IADD3.X R107, PT, PT, RZ, R107, R112, P0, P6 ;  /* 0x0000006bff6b7210 */ /* 0x000fe200007ec470 */
[----:B------:R-:W-:Y:S01]  /*19820*/  IMAD.IADD R91, R57, 0x1, R91 ;  /* 0x00000001395b7824 */ /* 0x000fe200078e025b */
[----:B------:R-:W-:Y:S01]  /*19830*/  IADD3 RZ, P1, PT, R92, R94, RZ ;  /* 0x0000005e5cff7210 */ /* 0x000fe20007f3e0ff */
[----:B------:R-:W-:Y:S01]  /*19840*/  IMAD.IADD R109, R85, 0x1, R109 ;  /* 0x00000001556d7824 */ /* 0x000fe200078e026d */
[----:B------:R-:W-:Y:S01]  /*19850*/  IADD3 R105, P0, P6, R54, R108, R105 ;  /* 0x0000006c36697210 */ /* 0x000fe20007e1e069 */
[----:B------:R-:W-:Y:S01]  /*19860*/  IMAD.WIDE.U32 R110, R91, R70, RZ ;  /* 0x000000465b6e7225 */ /* 0x000fe200078e00ff */
[----:B------:R-:W-:-:S02]  /*19870*/  IADD3.X R107, PT, PT, R112, R107, RZ, P2, P5 ;  /* 0x0000006b706b7210 */ /* 0x000fc400017ea4ff */
[----:B------:R-:W-:Y:S01]  /*19880*/  IADD3 R118, P2, PT, R117, R84, RZ ;  /* 0x0000005475767210 */ /* 0x000fe20007f5e0ff */
[----:B------:R-:W-:Y:S01]  /*19890*/  IMAD.WIDE.U32 R92, R91, R72, RZ ;  /* 0x000000485b5c7225 */ /* 0x000fe200078e00ff */
[----:B------:R-:W-:Y:S02]  /*198a0*/  IADD3.X R109, PT, PT, RZ, R109, RZ, P0, P6 ;  /* 0x0000006dff6d7210 */ /* 0x000fe400007ec4ff */
[----:B------:R-:W-:Y:S01]  /*198b0*/  ISETP.GE.U32.AND P0, PT, R118, R117, PT ;  /* 0x000000757600720c */ /* 0x000fe20003f06070 */
[----:B------:R-:W-:-:S04]  /*198c0*/  IMAD.WIDE.U32 R54, R55, R53, RZ ;  /* 0x0000003537367225 */ /* 0x000fc800078e00ff */
        /* <DEDUP_REMOVED lines=9> */
[----:B------:R-:W-:Y:S02]  /*19960*/  ISETP.GE.U32.AND.EX P0, PT, R120, R119, PT, P0 ;  /* 0x000000777800720c */ /* 0x000fe40003f06100 */
[----:B------:R-:W-:Y:S01]  /*19970*/  IADD3.X R108, PT, PT, RZ, RZ, RZ, P5, P6 ;  /* 0x000000ffff6c7210 */ /* 0x000fe20002fec4ff */
[----:B------:R-:W-:Y:S01]  /*19980*/  IMAD.MOV.U32 R88, RZ, RZ, R111 ;  /* 0x000000ffff587224 */ /* 0x000fe200078e006f */
[----:B------:R-:W-:Y:S01]  /*19990*/  IADD3.X RZ, P1, PT, R115, R94, RZ, P1, !PT ;  /* 0x0000005e73ff7210 */ /* 0x000fe20000f3e4ff */
[----:B------:R-:W-:Y:S01]  /*199a0*/  IMAD.MOV.U32 R94, RZ, RZ, R93 ;  /* 0x000000ffff5e7224 */ /* 0x000fe200078e005d */
[----:B------:R-:W-:Y:S01]  /*199b0*/  SEL R113, RZ, 0x1, P0 ;  /* 0x00000001ff717807 */ /* 0x000fe20000000000 */
[----:B------:R-:W-:Y:S01]  /*199c0*/  IMAD.WIDE.U32.X R88, R91, R71, R88, P2 ;  /* 0x000000475b587225 */ /* 0x000fe200010e0458 */
[----:B------:R-:W-:-:S02]  /*199d0*/  IADD3 R126, P2, PT, R85, R92, RZ ;  /* 0x0000005c557e7210 */ /* 0x000fc40007f5e0ff */
[----:B------:R-:W-:Y:S01]  /*199e0*/  IADD3 R85, P5, PT, R121, R16, RZ ;  /* 0x0000001079557210 */ /* 0x000fe20007fbe0ff */
[----:B------:R-:W-:Y:S01]  /*199f0*/  IMAD.WIDE.U32 R92, R56, R74, RZ ;  /* 0x0000004a385c7225 */ /* 0x000fe200078e00ff */
[----:B------:R-:W-:Y:S02]  /*19a00*/  IADD3.X R121, P1, PT, RZ, R88, RZ, P1, !PT ;  /* 0x00000058ff797210 */ /* 0x000fe40000f3e4ff */
[----:B------:R-:W-:Y:S01]  /*19a10*/  ISETP.GT.U32.AND P6, PT, R16, R85, PT ;  /* 0x000000551000720c */ /* 0x000fe20003fc4070 */
[----:B------:R-:W-:Y:S01]  /*19a20*/  IMAD.X R55, RZ, RZ, R114, P5 ;  /* 0x000000ffff377224 */ /* 0x000fe200028e0672 */
[----:B------:R-:W-:Y:S01]  /*19a30*/  IADD3 R122, P5, PT, R85, R54, RZ ;  /* 0x00000036557a7210 */ /* 0x000fe20007fbe0ff */
[----:B------:R-:W-:Y:S01]  /*19a40*/  IMAD.X R123, RZ, RZ, R89, P1 ;  /* 0x000000ffff7b7224 */ /* 0x000fe200008e0659 */
[----:B------:R-:W-:Y:S01]  /*19a50*/  LEA R121, P0, R82, R121, 0x1 ;  /* 0x0000007952797211 */ /* 0x000fe200078008ff */
[----:B------:R-:W-:Y:S01]  /*19a60*/  IMAD.WIDE.U32 R82, R91, R74, RZ ;  /* 0x0000004a5b527225 */ /* 0x000fe200078e00ff */
[----:B------:R-:W-:-:S02]  /*19a70*/  ISETP.GT.U32.AND.EX P6, PT, R114, R55, PT, P6 ;  /* 0x000000377200720c */ /* 0x000fc40003fc4160 */
[----:B------:R-:W-:Y:S01]  /*19a80*/  IADD3.X R123, P0, PT, R123, R124, RZ, P0, !PT ;  /* 0x0000007c7b7b7210 */ /* 0x000fe2000071e4ff */
[----:B------:R-:W-:Y:S01]  /*19a90*/  IMAD.X R115, R55, 0x1, R110, P5 ;  /* 0x0000000137737824 */ /* 0x000fe200028e066e */
[----:B------:R-:W-:Y:S01]  /*19aa0*/  IADD3 R57, P5, PT, R113, R122, RZ ;  /* 0x0000007a71397210 */ /* 0x000fe20007fbe0ff */
[----:B------:R-:W-:Y:S01]  /*19ab0*/  IMAD.WIDE.U32.X R94, R91, R73, R94, P2 ;  /* 0x000000495b5e7225 */ /* 0x000fe200010e045e */
[----:B------:R-:W-:Y:S02]  /*19ac0*/  SEL R85, R16, R85, P6 ;  /* 0x0000005510557207 */ /* 0x000fe40003000000 */
[----:B------:R-:W-:Y:S01]  /*19ad0*/  IADD3 R53, P1, PT, R57, R54, RZ ;  /* 0x0000003639357210 */ /* 0x000fe20007f3e0ff */
[----:B------:R-:W-:Y:S01]  /*19ae0*/  IMAD.X R112, RZ, RZ, R115, P5 ;  /* 0x000000ffff707224 */ /* 0x000fe200028e0673 */
[----:B------:R-:W-:Y:S02]  /*19af0*/  IADD3 R121, P5, PT, R121, R84, RZ ;  /* 0x0000005479797210 */ /* 0x000fe40007fbe0ff */
[----:B------:R-:W-:Y:S01]  /*19b00*/  SEL R90, R114, R55, P6 ;  /* 0x00000037725a7207 */ /* 0x000fe20003000000 */
[----:B------:R-:W-:Y:S01]  /*19b10*/  IMAD.X R111, R112, 0x1, R110, P1 ;  /* 0x00000001706f7824 */ /* 0x000fe200008e066e */
[----:B------:R-:W-:Y:S01]  /*19b20*/  ISETP.GT.U32.AND P1, PT, R122, R57, PT ;  /* 0x000000397a00720c */ /* 0x000fe20003f24070 */
[----:B------:R-:W-:Y:S01]  /*19b30*/  IMAD.WIDE.U32 R54, P6, R56, R75, R82 ;  /* 0x0000004b38367225 */ /* 0x000fe200078c0052 */
[----:B------:R-:W-:-:S02]  /*19b40*/  IADD3.X R123, P5, PT, R123, R126, RZ, P5, !PT ;  /* 0x0000007e7b7b7210 */ /* 0x000fc40002fbe4ff */
[----:B------:R-:W-:Y:S01]  /*19b50*/  ISETP.GT.U32.AND.EX P1, PT, R115, R112, PT, P1 ;  /* 0x000000707300720c */ /* 0x000fe20003f24110 */
[----:B------:R-:W-:Y:S01]  /*19b60*/  IMAD.WIDE.U32 R82, R91, R76, RZ ;  /* 0x0000004c5b527225 */ /* 0x000fe200078e00ff */
[----:B------:R-:W-:Y:S02]  /*19b70*/  ISETP.GT.U32.AND P2, PT, R85, R122, PT ;  /* 0x0000007a5500720c */ /* 0x000fe40003f44070 */
[----:B------:R-:W-:Y:S01]  /*19b80*/  SEL R110, R122, R57, P1 ;  /* 0x000000397a6e7207 */ /* 0x000fe20000800000 */
[----:B------:R-:W-:Y:S01]  /*19b90*/  IMAD R84, R123, R68, RZ ;  /* 0x000000447b547224 */ /* 0x000fe200078e02ff */
[----:B------:R-:W-:Y:S01]  /*19ba0*/  SEL R112, R115, R112, P1 ;  /* 0x0000007073707207 */ /* 0x000fe20000800000 */
[----:B------:R-:W-:Y:S01]  /*19bb0*/  IMAD.X R89, RZ, RZ, RZ, P6 ;  /* 0x000000ffff597224 */ /* 0x000fe200030e06ff */
[----:B------:R-:W-:Y:S01]  /*19bc0*/  IADD3 R93, P6, PT, R93, R54, RZ ;  /* 0x000000365d5d7210 */ /* 0x000fe20007fde0ff */
[----:B------:R-:W-:Y:S01]  /*19bd0*/  IMAD.MOV.U32 R88, RZ, RZ, R55 ;  /* 0x000000ffff587224 */ /* 0x000fe200078e0037 */
[----:B------:R-:W-:Y:S01]  /*19be0*/  ISETP.GT.U32.AND.EX P2, PT, R90, R115, PT, P2 ;  /* 0x000000735a00720c */ /* 0x000fe20003f44120 */
[----:B------:R-:W-:-:S03]  /*19bf0*/  IMAD.WIDE.U32 R82, P1, R56, R77, R82 ;  /* 0x0000004d38527225 */ /* 0x000fc60007820052 */
[----:B------:R-:W-:Y:S01]  /*19c00*/  SEL R90, RZ, 0x1, !P2 ;  /* 0x00000001ff5a7807 */ /* 0x000fe20005000000 */
[----:B------:R-:W-:-:S04]  /*19c10*/  IMAD.WIDE.U32 R54, R56, R76, RZ ;  /* 0x0000004c38367225 */ /* 0x000fc800078e00ff */
        /* <DEDUP_REMOVED lines=12> */
[----:B------:R-:W-:Y:S01]  /*19ce0*/  IADD3 R55, P0, PT, R55, R118, RZ ;  /* 0x0000007637377210 */ /* 0x000fe20007f1e0ff */
[----:B------:R-:W-:Y:S01]  /*19cf0*/  IMAD.WIDE.U32.X R84, R91, R77, R84, P1 ;  /* 0x0000004d5b547225 */ /* 0x000fe200008e0454 */
[----:B------:R-:W-:Y:S02]  /*19d00*/  IADD3 R115, P1, P2, R80, R115, R90 ;  /* 0x0000007350737210 */ /* 0x000fe40007a3e05a */
[----:B------:R-:W-:Y:S01]  /*19d10*/  IADD3.X R120, P0, PT, R95, R120, RZ, P0, !PT ;  /* 0x000000785f787210 */ /* 0x000fe2000071e4ff */
[----:B------:R-:W-:Y:S01]  /*19d20*/  IMAD.WIDE.U32 R90, R56, R70, RZ ;  /* 0x00000046385a7225 */ /* 0x000fe200078e00ff */
[----:B------:R-:W-:Y:S02]  /*19d30*/  IADD3.X R94, PT, PT, R78, R57, RZ, P1, P2 ;  /* 0x000000394e5e7210 */ /* 0x000fe40000fe44ff */
[----:B------:R-:W-:Y:S01]  /*19d40*/  IADD3 R122, P2, PT, R55, R92, RZ ;  /* 0x0000005c377a7210 */ /* 0x000fe20007f5e0ff */
[----:B------:R-:W-:Y:S01]  /*19d50*/  IMAD.WIDE.U32 R88, P5, R56, R71, R88 ;  /* 0x0000004738587225 */ /* 0x000fe200078a0058 */
[----:B------:R-:W-:-:S03]  /*19d60*/  IADD3 RZ, P1, PT, R121, R90, RZ ;  /* 0x0000005a79ff7210 */ /* 0x000fc60007f3e0ff */
[----:B------:R-:W-:Y:S01]  /*19d70*/  IMAD.IADD R78, R79, 0x1, R97 ;  /* 0x000000014f4e7824 */ /* 0x000fe200078e0261 */
[----:B------:R-:W-:Y:S01]  /*19d80*/  IADD3 R90, P6, PT, R91, R88, RZ ;  /* 0x000000585b5a7210 */ /* 0x000fe20007fde0ff */
[----:B------:R-:W-:Y:S01]  /*19d90*/  IMAD.X R91, RZ, RZ, RZ, P5 ;  /* 0x000000ffff5b7224 */ /* 0x000fe200028e06ff */
[----:B------:R-:W-:Y:S01]  /*19da0*/  IADD3.X R88, P5, PT, R120, R93, RZ, P2, !PT ;  /* 0x0000005d78587210 */ /* 0x000fe200017be4ff */
[----:B------:R-:W-:Y:S01]  /*19db0*/  IMAD.WIDE.U32 R92, R119, R72, RZ ;  /* 0x00000048775c7225 */ /* 0x000fe200078e00ff */
[----:B------:R-:W-:Y:S02]  /*19dc0*/  IADD3.X RZ, P2, PT, R123, R90, RZ, P1, !PT ;  /* 0x0000005a7bff7210 */ /* 0x000fe40000f5e4ff */
[----:B------:R-:W-:Y:S01]  /*19dd0*/  IADD3.X R79, P0, P5, R82, RZ, RZ, P5, P0 ;  /* 0x000000ff524f7210 */ /* 0x000fe20002d004ff */
[----:B------:R-:W-:Y:S01]  /*19de0*/  IMAD.MOV.U32 R90, RZ, RZ, R89 ;  /* 0x000000ffff5a7224 */ /* 0x000fe200078e0059 */
[----:B------:R-:W-:Y:S01]  /*19df0*/  IADD3 R118, P1, PT, R53, R16, RZ ;  /* 0x0000001035767210 */ /* 0x000fe20007f3e0ff */
[----:B------:R-:W-:Y:S01]  /*19e00*/  IMAD.IADD R95, R17, 0x1, R81 ;  /* 0x00000001115f7824 */ /* 0x000fe200078e0251 */
[----:B------:R-:W-:Y:S01]  /*19e10*/  IADD3.X R125, PT, PT, R83, RZ, RZ, P0, P5 ;  /* 0x000000ff537d7210 */ /* 0x000fe200007ea4ff */
[----:B------:R-:W-:-:S04]  /*19e20*/  IMAD.WIDE.U32.X R90, R119, R71, R90, P6 ;  /* 0x00000047775a7225 */ /* 0x000fc800030e045a */
[----:B------:R-:W-:Y:S01]  /*19e30*/  IMAD.WIDE.U32 R92, P0, R56, R73, R92 ;  /* 0x00000049385c7225 */ /* 0x000fe2000780005c */
[----:B------:R-:W-:-:S03]  /*19e40*/  IADD3.X R121, P2, PT, RZ, R90, RZ, P2, !PT ;  /* 0x0000005aff797210 */ /* 0x000fc6000175e4ff */
[----:B------:R-:W-:Y:S01]  /*19e50*/  IMAD.WIDE.U32 R16, R56, R72, RZ ;  /* 0x0000004838107225 */ /* 0x000fe200078e00ff */
[----:B------:R-:W-:-:S03]  /*19e60*/  IADD3 R121, P5, PT, R121, R122, RZ ;  /* 0x0000007a79797210 */ /* 0x000fc60007fbe0ff */
        /* <DEDUP_REMOVED lines=10> */
[----:B------:R-:W-:Y:S02]  /*19f10*/  IMAD.MOV.U32 R90, RZ, RZ, R93 ;  /* 0x000000ffff5a7224 */ /* 0x000fe400078e005d */
[----:B------:R-:W-:Y:S01]  /*19f20*/  IMAD.X R114, R111, 0x1, R114, P1 ;  /* 0x000000016f727824 */ /* 0x000fe200008e0672 */
[----:B------:R-:W-:Y:S01]  /*19f30*/  IADD3 R127, P1, PT, R83, R80, RZ ;  /* 0x00000050537f7210 */ /* 0x000fe20007f3e0ff */
[----:B------:R-:W-:Y:S02]  /*19f40*/  IMAD R92, R123, R68, RZ ;  /* 0x000000447b5c7224 */ /* 0x000fe400078e02ff */
[----:B------:R-:W-:Y:S02]  /*19f50*/  IMAD.X R17, RZ, RZ, RZ, P6 ;  /* 0x000000ffff117224 */ /* 0x000fe400030e06ff */
[----:B------:R-:W-:Y:S02]  /*19f60*/  IMAD.MOV.U32 R16, RZ, RZ, R81 ;  /* 0x000000ffff107224 */ /* 0x000fe400078e0051 */
[----:B------:R-:W-:-:S04]  /*19f70*/  IMAD.WIDE.U32 R80, P6, R56, R77, R88 ;  /* 0x0000004d38507225 */ /* 0x000fc800078c0058 */
[----:B------:R-:W-:Y:S01]  /*19f80*/  IMAD.WIDE.U32.X R90, R119, R73, R90, P0 ;  /* 0x00000049775a7225 */ /* 0x000fe200000e045a */
[----:B------:R-:W-:-:S03]  /*19f90*/  IADD3 R79, P0, PT, R79, R118, RZ ;  /* 0x000000764f4f7210 */ /* 0x000fc60007f1e0ff */
[----:B------:R-:W-:-:S04]  /*19fa0*/  IMAD.WIDE.U32 R88, R56, R76, RZ ;  /* 0x0000004c38587225 */ /* 0x000fc800078e00ff */
[----:B------:R-:W-:-:S04]  /*19fb0*/  IMAD.WIDE.U32 R56, R121, R68, RZ ;  /* 0x0000004479387225 */ /* 0x000fc800078e00ff */
[----:B------:R-:W-:Y:S01]  /*19fc0*/  IMAD R83, R121, R69, R92 ;  /* 0x0000004579537224 */ /* 0x000fe200078e025c */
[----:B------:R-:W-:Y:S01]  /*19fd0*/  IADD3.X R92, P0, PT, R125, R114, RZ, P0, !PT ;  /* 0x000000727d5c7210 */ /* 0x000fe2000071e4ff */
[----:B------:R-:W-:Y:S01]  /*19fe0*/  IMAD.WIDE.U32.X R16, R119, R75, R16, P1 ;  /* 0x0000004b77107225 */ /* 0x000fe200008e0410 */
[----:B------:R-:W-:Y:S02]  /*19ff0*/  IADD3 R120, P1, PT, R79, R54, RZ ;  /* 0x000000364f787210 */ /* 0x000fe40007f3e0ff */
[----:B------:R-:W-:Y:S01]  /*1a000*/  IADD3.X R79, P2, P5, R90, RZ, RZ, P2, P5 ;  /* 0x000000ff5a4f7210 */ /* 0x000fe2000154a4ff */
[----:B------:R-:W-:Y:S02]  /*1a010*/  IMAD.X R55, RZ, RZ, RZ, P6 ;  /* 0x000000ffff377224 */ /* 0x000fe400030e06ff */
[----:B------:R-:W-:Y:S01]  /*1a020*/  IMAD.IADD R57, R57, 0x1, R83 ;  /* 0x0000000139397824 */ /* 0x000fe200078e0253 */
[----:B------:R-:W-:Y:S01]  /*1a030*/  IADD3 R83, P6, PT, R89, R80, RZ ;  /* 0x0000005059537210 */ /* 0x000fe20007fde0ff */
[----:B------:R-:W-:Y:S01]  /*1a040*/  IMAD.MOV.U32 R54, RZ, RZ, R81 ;  /* 0x000000ffff367224 */ /* 0x000fe200078e0051 */
[----:B------:R-:W-:Y:S01]  /*1a050*/  IADD3.X R89, P1, PT, R92, R117, RZ, P1, !PT ;  /* 0x000000755c597210 */ /* 0x000fe20000f3e4ff */
[----:B------:R-:W-:Y:S01]  /*1a060*/  IMAD.WIDE.U32 R80, R57, R70, RZ ;  /* 0x0000004639507225 */ /* 0x000fe200078e00ff */
[----:B------:R-:W-:-:S02]  /*1a070*/  IADD3.X R90, PT, PT, R91, RZ, RZ, P2, P5 ;  /* 0x000000ff5b5a7210 */ /* 0x000fc400017ea4ff */
[----:B------:R-:W-:Y:S01]  /*1a080*/  IADD3.X R84, P0, P1, R84, RZ, RZ, P1, P0 ;  /* 0x000000ff54547210 */ /* 0x000fe200009004ff */
[----:B------:R-:W-:Y:S01]  /*1a090*/  IMAD.WIDE.U32.X R92, R119, R77, R54, P6 ;  /* 0x0000004d775c7225 */ /* 0x000fe200030e0436 */
[----:B------:R-:W-:Y:S02]  /*1a0a0*/  IADD3 R79, P2, PT, R79, R120, RZ ;  /* 0x000000784f4f7210 */ /* 0x000fe40007f5e0ff */
[----:B------:R-:W-:Y:S01]  /*1a0b0*/  IADD3.X R117, PT, PT, R85, RZ, RZ, P0, P1 ;  /* 0x000000ff55757210 */ /* 0x000fe200007e24ff */
[C---:B------:R-:W-:Y:S01]  /*1a0c0*/  IMAD.WIDE.U32 R54, R56.reuse, R70, RZ ;  /* 0x0000004638367225 */ /* 0x040fe200078e00ff */
[----:B------:R-:W-:Y:S02]  /*1a0d0*/  IADD3 R82, P6, PT, R79, R82, RZ ;  /* 0x000000524f527210 */ /* 0x000fe40007fde0ff */
[----:B------:R-:W-:Y:S01]  /*1a0e0*/  IADD3.X R119, PT, PT, RZ, RZ, RZ, P3, P4 ;  /* 0x000000ffff777210 */ /* 0x000fe20001fe84ff */
[----:B------:R-:W-:Y:S01]  /*1a0f0*/  IMAD.WIDE.U32 R80, P5, R56, R71, R80 ;  /* 0x0000004738507225 */ /* 0x000fe200078a0050 */
[----:B------:R-:W-:-:S02]  /*1a100*/  IADD3 RZ, P0, PT, R121, R54, RZ ;  /* 0x0000003679ff7210 */ /* 0x000fc40007f1e0ff */
[----:B------:R-:W-:Y:S01]  /*1a110*/  IADD3.X R54, P2, PT, R90, R89, RZ, P2, !PT ;  /* 0x000000595a367210 */ /* 0x000fe2000175e4ff */
[----:B------:R-:W-:Y:S01]  /*1a120*/  IMAD.MOV.U32 R79, RZ, RZ, RZ ;  /* 0x000000ffff4f7224 */ /* 0x000fe200078e00ff */
[----:B------:R-:W-:Y:S01]  /*1a130*/  IADD3 R80, P1, PT, R55, R80, RZ ;  /* 0x0000005037507210 */ /* 0x000fe20007f3e0ff */
[----:B------:R-:W-:Y:S01]  /*1a140*/  IMAD.X R55, RZ, RZ, RZ, P5 ;  /* 0x000000ffff377224 */ /* 0x000fe200028e06ff */
[----:B------:R-:W-:Y:S01]  /*1a150*/  IADD3 R84, P5, PT, R84, R51, RZ ;  /* 0x0000003354547210 */ /* 0x000fe20007fbe0ff */
[----:B------:R-:W-:Y:S01]  /*1a160*/  IMAD.WIDE.U32 R78, R52, R50, R78 ;  /* 0x00000032344e7225 */ /* 0x000fe200078e004e */
[----:B------:R-:W-:Y:S02]  /*1a170*/  IADD3.X R50, P6, PT, R54, R127, RZ, P6, !PT ;  /* 0x0000007f36327210 */ /* 0x000fe400037de4ff */
[----:B------:R-:W-:Y:S01]  /*1a180*/  IADD3.X RZ, P0, PT, R123, R80, RZ, P0, !PT ;  /* 0x000000507bff7210 */ /* 0x000fe2000071e4ff */
[----:B------:R-:W-:Y:S01]  /*1a190*/  IMAD.MOV.U32 R54, RZ, RZ, R81 ;  /* 0x000000ffff367224 */ /* 0x000fe200078e0051 */
[----:B------:R-:W-:Y:S01]  /*1a1a0*/  IADD3.X R89, P2, P6, R16, RZ, RZ, P6, P2 ;  /* 0x000000ff10597210 */ /* 0x000fe200036444ff */
[----:B------:R-:W-:-:S02]  /*1a1b0*/  IMAD.X R117, R117, 0x1, R96, P5 ;  /* 0x0000000175757824 */ /* 0x000fc400028e0660 */
[----:B------:R-:W-:Y:S01]  /*1a1c0*/  IMAD.WIDE.U32.X R80, R57, R71, R54, P1 ;  /* 0x0000004739507225 */ /* 0x000fe200008e0436 */
[----:B------:R-:W-:Y:S02]  /*1a1d0*/  IADD3 R89, P3, PT, R89, R84, RZ ;  /* 0x0000005459597210 */ /* 0x000fe40007f7e0ff */
[----:B------:R-:W-:Y:S01]  /*1a1e0*/  IADD3.X R90, PT, PT, R17, RZ, RZ, P2, P6 ;  /* 0x000000ff115a7210 */ /* 0x000fe200017ec4ff */
[----:B------:R-:W-:Y:S01]  /*1a1f0*/  IMAD.WIDE.U32 R54, R57, R72, RZ ;  /* 0x0000004839367225 */ /* 0x000fe200078e00ff */
[----:B------:R-:W-:Y:S02]  /*1a200*/  IADD3.X R85, P0, PT, RZ, R80, RZ, P0, !PT ;  /* 0x00000050ff557210 */ /* 0x000fe4000071e4ff */
[----:B------:R-:W-:Y:S01]  /*1a210*/  IADD3 R119, P4, P1, R119, R78, R95 ;  /* 0x0000004e77777210 */ /* 0x000fe2000799e05f */
[----:B------:R-:W-:Y:S01]  /*1a220*/  IMAD.WIDE.U32 R16, R56, R72, RZ ;  /* 0x0000004838107225 */ /* 0x000fe200078e00ff */
[----:B------:R-:W-:Y:S02]  /*1a230*/  IADD3 R95, P6, PT, R89, R88, RZ ;  /* 0x00000058595f7210 */ /* 0x000fe40007fde0ff */
[----:B------:R-:W-:Y:S01]  /*1a240*/  IADD3.X R90, P3, PT, R90, R117, RZ, P3, !PT ;  /* 0x000000755a5a7210 */ /* 0x000fe20001f7e4ff */
[----:B------:R-:W-:-:S03]  /*1a250*/  IMAD.WIDE.U32 R54, P2, R56, R73, R54 ;  /* 0x0000004938367225 */ /* 0x000fc60007840036 */
        /* <DEDUP_REMOVED lines=14> */
[----:B------:R-:W-:Y:S01]  /*1a340*/  IADD3.X R92, PT, PT, R93, RZ, RZ, P3, P6 ;  /* 0x000000ff5d5c7210 */ /* 0x000fe20001fec4ff */
[----:B------:R-:W-:Y:S01]  /*1a350*/  IMAD R54, R91, R68, RZ ;  /* 0x000000445b367224 */ /* 0x000fe200078e02ff */
[----:B------:R-:W-:Y:S02]  /*1a360*/  ISETP.GT.U32.AND P1, PT, R110, R53, PT ;  /* 0x000000356e00720c */ /* 0x000fe40003f24070 */
[----:B------:R-:W-:Y:S01]  /*1a370*/  IADD3.X R52, P2, P6, R80, RZ, RZ, P2, P0 ;  /* 0x000000ff50347210 */ /* 0x000fe200016404ff */
[----:B------:R-:W-:Y:S01]  /*1a380*/  IMAD R83, R85, R69, R54 ;  /* 0x0000004555537224 */ /* 0x000fe200078e0236 */
[----:B------:R-:W-:Y:S01]  /*1a390*/  ISETP.GT.U32.AND.EX P1, PT, R112, R111, PT, P1 ;  /* 0x0000006f7000720c */ /* 0x000fe20003f24110 */
[----:B------:R-:W-:Y:S01]  /*1a3a0*/  IMAD.WIDE.U32 R54, R56, R74, RZ ;  /* 0x0000004a38367225 */ /* 0x000fe200078e00ff */
[----:B------:R-:W-:-:S02]  /*1a3b0*/  IADD3.X R89, PT, PT, R81, RZ, RZ, P2, P6 ;  /* 0x000000ff51597210 */ /* 0x000fc400017ec4ff */
[----:B------:R-:W-:Y:S01]  /*1a3c0*/  ISETP.GE.U32.AND P2, PT, R84, R51, PT ;  /* 0x000000335400720c */ /* 0x000fe20003f46070 */
[----:B------:R-:W-:Y:S01]  /*1a3d0*/  IMAD.WIDE.U32 R50, R85, R68, RZ ;  /* 0x0000004455327225 */ /* 0x000fe200078e00ff */
[----:B------:R-:W-:Y:S02]  /*1a3e0*/  IADD3 R104, P4, P5, R104, R119, R119 ;  /* 0x0000007768687210 */ /* 0x000fe40007d9e077 */
[----:B------:R-:W-:Y:S01]  /*1a3f0*/  ISETP.GE.U32.AND P0, PT, R118, R53, PT ;  /* 0x000000357600720c */ /* 0x000fe20003f06070 */
[----:B------:R-:W-:Y:S01]  /*1a400*/  IMAD.IADD R83, R51, 0x1, R83 ;  /* 0x0000000133537824 */ /* 0x000fe200078e0253 */
[----:B------:R-:W-:Y:S01]  /*1a410*/  SEL R53, RZ, 0x1, !P1 ;  /* 0x00000001ff357807 */ /* 0x000fe20004800000 */
[----:B------:R-:W-:Y:S01]  /*1a420*/  IMAD.WIDE.U32 R16, P6, R56, R75, R16 ;  /* 0x0000004b38107225 */ /* 0x000fe200078c0010 */
[----:B------:R-:W-:Y:S02]  /*1a430*/  IADD3.X R82, PT, PT, RZ, R82, R82, P4, P5 ;  /* 0x00000052ff527210 */ /* 0x000fe400027ea452 */
[----:B------:R-:W-:Y:S01]  /*1a440*/  IADD3 R108, P4, P5, R53, R115, R108 ;  /* 0x00000073356c7210 */ /* 0x000fe20007d9e06c */
[----:B------:R-:W-:Y:S01]  /*1a450*/  IMAD.WIDE.U32 R78, R83, R70, RZ ;  /* 0x00000046534e7225 */ /* 0x000fe200078e00ff */
[----:B------:R-:W-:-:S02]  /*1a460*/  ISETP.GE.U32.AND.EX P1, PT, R117, R96, PT, P2 ;  /* 0x000000607500720c */ /* 0x000fc40003f26120 */
[----:B------:R-:W-:Y:S01]  /*1a470*/  IADD3 R51, P2, PT, R52, R95, RZ ;  /* 0x0000005f34337210 */ /* 0x000fe20007f5e0ff */
[----:B------:R-:W-:Y:S01]  /*1a480*/  IMAD.X R53, RZ, RZ, RZ, P6 ;  /* 0x000000ffff357224 */ /* 0x000fe200030e06ff */
[----:B------:R-:W-:Y:S01]  /*1a490*/  IADD3.X R94, PT, PT, RZ, R94, RZ, P4, P5 ;  /* 0x0000005eff5e7210 */ /* 0x000fe200027ea4ff */
[----:B------:R-:W-:Y:S01]  /*1a4a0*/  IMAD.MOV.U32 R52, RZ, RZ, R17 ;  /* 0x000000ffff347224 */ /* 0x000fe200078e0011 */
[----:B------:R-:W-:Y:S01]  /*1a4b0*/  IADD3 R80, P4, PT, R55, R16, RZ ;  /* 0x0000001037507210 */ /* 0x000fe20007f9e0ff */
[C---:B------:R-:W-:Y:S01]  /*1a4c0*/  IMAD.WIDE.U32 R16, R50.reuse, R70, RZ ;  /* 0x0000004632107225 */ /* 0x040fe200078e00ff */
[----:B------:R-:W-:Y:S02]  /*1a4d0*/  IADD3 R84, P6, PT, R51, R54, RZ ;  /* 0x0000003633547210 */ /* 0x000fe40007fde0ff */
[----:B------:R-:W-:Y:S01]  /*1a4e0*/  IADD3.X R89, P2, PT, R89, R90, RZ, P2, !PT ;  /* 0x0000005a59597210 */ /* 0x000fe2000175e4ff */
[----:B------:R-:W-:Y:S01]  /*1a4f0*/  IMAD.WIDE.U32 R78, P5, R50, R71, R78 ;  /* 0x00000047324e7225 */ /* 0x000fe200078a004e */
[----:B------:R-:W-:-:S02]  /*1a500*/  SEL R93, RZ, 0x1, P1 ;  /* 0x00000001ff5d7807 */ /* 0x000fc40000800000 */
[----:B------:R-:W-:Y:S01]  /*1a510*/  IADD3.X R89, P6, PT, R89, R80, RZ, P6, !PT ;  /* 0x0000005059597210 */ /* 0x000fe200037de4ff */
[----:B------:R-:W-:Y:S01]  /*1a520*/  IMAD.WIDE.U32.X R52, R57, R75, R52, P4 ;  /* 0x0000004b39347225 */ /* 0x000fe200020e0434 */
        /* <DEDUP_REMOVED lines=13> */
[----:B------:R-:W-:Y:S02]  /*1a600*/  SEL R90, RZ, 0x1, P0 ;  /* 0x00000001ff5a7807 */ /* 0x000fe40000000000 */
[----:B------:R-:W-:Y:S01]  /*1a610*/  IADD3 R106, P3, PT, R106, R113, RZ ;  /* 0x000000716a6a7210 */ /* 0x000fe20007f7e0ff */
        /* <DEDUP_REMOVED lines=9> */
[----:B------:R-:W-:Y:S02]  /*1a6b0*/  IMAD.X R92, R92, 0x1, R91, P5 ;  /* 0x000000015c5c7824 */ /* 0x000fe400028e065b */
        /* <DEDUP_REMOVED lines=20> */
[----:B------:R-:W-:Y:S01]  /*1a800*/  IMAD.WIDE.U32 R16, R83, R74, RZ ;  /* 0x0000004a53107225 */ /* 0x000fe200078e00ff */
[----:B------:R-:W-:-:S02]  /*1a810*/  IADD3.X R51, P0, P1, R54, RZ, RZ, P1, P0 ;  /* 0x000000ff36337210 */ /* 0x000fc400009004ff */
[----:B------:R-:W-:Y:S01]  /*1a820*/  SEL R89, RZ, 0x1, P5 ;  /* 0x00000001ff597807 */ /* 0x000fe20002800000 */
[----:B------:R-:W-:Y:S01]  /*1a830*/  IMAD.X R107, RZ, RZ, R107, P3 ;  /* 0x000000ffff6b7224 */ /* 0x000fe200018e066b */
[----:B------:R-:W-:Y:S01]  /*1a840*/  ISETP.GE.U32.AND.EX P2, PT, R92, R91, PT, P2 ;  /* 0x0000005b5c00720c */ /* 0x000fe20003f46120 */
[----:B------:R-:W-:Y:S01]  /*1a850*/  IMAD.WIDE.U32 R16, P5, R50, R75, R16 ;  /* 0x0000004b32107225 */ /* 0x000fe200078a0010 */
[----:B------:R-:W-:Y:S02]  /*1a860*/  IADD3.X R54, PT, PT, R55, RZ, RZ, P0, P1 ;  /* 0x000000ff37367210 */ /* 0x000fe400007e24ff */
[----:B------:R-:W-:Y:S02]  /*1a870*/  IADD3 R51, P0, PT, R51, R78, RZ ;  /* 0x0000004e33337210 */ /* 0x000fe40007f1e0ff */
[----:B------:R-:W-:Y:S02]  /*1a880*/  SEL R82, RZ, 0x1, P2 ;  /* 0x00000001ff527807 */ /* 0x000fe40001000000 */
[----:B------:R-:W-:Y:S01]  /*1a890*/  IADD3 R81, P2, PT, R53, R16, RZ ;  /* 0x0000001035517210 */ /* 0x000fe20007f5e0ff */
[----:B------:R-:W-:Y:S01]  /*1a8a0*/  IMAD.X R53, RZ, RZ, RZ, P5 ;  /* 0x000000ffff357224 */ /* 0x000fe200028e06ff */
[----:B------:R-:W-:-:S02]  /*1a8b0*/  IADD3 R89, P3, PT, R89, R106, RZ ;  /* 0x0000006a59597210 */ /* 0x000fc40007f7e0ff */
[----:B------:R-:W-:Y:S01]  /*1a8c0*/  IADD3.X R16, P0, PT, R54, R85, RZ, P0, !PT ;  /* 0x0000005536107210 */ /* 0x000fe2000071e4ff */
[----:B------:R-:W-:Y:S01]  /*1a8d0*/  IMAD.WIDE.U32 R54, R83, R76, RZ ;  /* 0x0000004c53367225 */ /* 0x000fe200078e00ff */
[----:B------:R-:W-:Y:S02]  /*1a8e0*/  IADD3 R84, P1, PT, R51, R52, RZ ;  /* 0x0000003433547210 */ /* 0x000fe40007f3e0ff */
[----:B------:R-:W-:Y:S01]  /*1a8f0*/  IADD3 R82, P5, PT, R82, R89, RZ ;  /* 0x0000005952527210 */ /* 0x000fe20007fbe0ff */
[----:B------:R-:W-:Y:S01]  /*1a900*/  IMAD.MOV.U32 R52, RZ, RZ, R17 ;  /* 0x000000ffff347224 */ /* 0x000fe200078e0011 */
[----:B------:R-:W-:Y:S01]  /*1a910*/  IADD3.X R85, P1, PT, R16, R81, RZ, P1, !PT ;  /* 0x0000005110557210 */ /* 0x000fe20000f3e4ff */
[----:B------:R-:W-:Y:S01]  /*1a920*/  IMAD.X R78, RZ, RZ, R107, P3 ;  /* 0x000000ffff4e7224 */ /* 0x000fe200018e066b */
[----:B------:R-:W-:Y:S01]  /*1a930*/  ISETP.GE.U32.AND P3, PT, R89, R106, PT ;  /* 0x0000006a5900720c */ /* 0x000fe20003f66070 */
[----:B------:R-:W-:Y:S01]  /*1a940*/  IMAD.WIDE.U32.X R16, R83, R75, R52, P2 ;  /* 0x0000004b53107225 */ /* 0x000fe200010e0434 */
[----:B------:R-:W-:-:S02]  /*1a950*/  IADD3 R108, P6, P4, R90, R105, R108 ;  /* 0x000000695a6c7210 */ /* 0x000fc40007cde06c */
        /* <DEDUP_REMOVED lines=62> */
.L_x_57:
        /* <DEDUP_REMOVED lines=21> */
.L_x_58:
[----:B------:R-:W-:Y:S01]  /*1ae90*/  ISETP.GT.U32.AND P0, PT, R57, -0x1, PT ;  /* 0xffffffff3900780c */ /* 0x000fe20003f04070 */
[----:B------:R-:W-:Y:S01]  /*1aea0*/  IMAD.SHL.U32 R55, R93, 0x2, RZ ;  /* 0x000000025d377824 */ /* 0x000fe200078e00ff */
[----:B------:R-:W-:Y:S01]  /*1aeb0*/  SHF.L.W.U32.HI R53, R83, 0x1, R80 ;  /* 0x0000000153357819 */ /* 0x000fe20000010e50 */
[----:B------:R-:W-:Y:S01]  /*1aec0*/  IMAD.SHL.U32 R85, R57, 0x2, RZ ;  /* 0x0000000239557824 */ /* 0x000fe200078e00ff */
        /* <DEDUP_REMOVED lines=13> */
[----:B------:R-:W-:Y:S02]  /*1afa0*/  SHF.L.U64.HI R54, R57, 0x1, R83 ;  /* 0x0000000139367819 */ /* 0x000fe40000010253 */
        /* <DEDUP_REMOVED lines=51> */
.L_x_59:
        /* <DEDUP_REMOVED lines=16> */
[----:B------:R-:W-:-:S04]  /*1b3e0*/  SEL R17, RZ, 0x1, P0 ;  /* 0x00000001ff117807 */ /* 0x000fc80000000000 */
[----:B------:R-:W-:Y:S02]  /*1b3f0*/  IADD3 R55, P3, P4, R55, -R76, -R17 ;  /* 0x8000004c37377210 */ /* 0x000fe40007c7e811 */
[----:B------:R-:W-:Y:S02]  /*1b400*/  IADD3 R17, P0, PT, R85, -R70, RZ ;  /* 0x8000004655117210 */ /* 0x000fe40007f1e0ff */
[----:B------:R-:W-:-:S03]  /*1b410*/  IADD3.X R56, PT, PT, R56, -0x1, ~R77, P3, P4 ;  /* 0xffffffff38387810 */ /* 0x000fc60001fe8c4d */
[----:B------:R-:W-:-:S08]  /*1b420*/  IMAD.X R54, R54, 0x1, ~R71, P0 ;  /* 0x0000000136367824 */ /* 0x000fd000000e0e47 */
.L_x_60:
[----:B------:R-:W-:-:S05]  /*1b430*/  IADD3 R94, P0, PT, R57, R17, RZ ;  /* 0x00000011395e7210 */ /* 0x000fca0007f1e0ff */
[----:B------:R-:W-:Y:S01]  /*1b440*/  IMAD.X R95, R83, 0x1, R54, P0 ;  /* 0x00000001535f7824 */ /* 0x000fe200000e0636 */
[----:B------:R-:W-:-:S04]  /*1b450*/  ISETP.GE.U32.AND P0, PT, R94, R17, PT ;  /* 0x000000115e00720c */ /* 0x000fc80003f06070 */
[----:B------:R-:W-:-:S04]  /*1b460*/  ISETP.GE.U32.AND.EX P0, PT, R95, R54, PT, P0 ;  /* 0x000000365f00720c */ /* 0x000fc80003f06100 */
[----:B------:R-:W-:Y:S02]  /*1b470*/  SEL R16, RZ, 0x1, P0 ;  /* 0x00000001ff107807 */ /* 0x000fe40000000000 */
[----:B------:R-:W-:Y:S02]  /*1b480*/  ISETP.GE.U32.AND P0, PT, R94, R17, PT ;  /* 0x000000115e00720c */ /* 0x000fe40003f06070 */
[-C--:B------:R-:W-:Y:S02]  /*1b490*/  IADD3 R57, P1, P2, R80, R53.reuse, R16 ;  /* 0x0000003550397210 */ /* 0x080fe40007a3e010 */
[----:B------:R-:W-:Y:S02]  /*1b4a0*/  ISETP.GE.U32.AND.EX P0, PT, R95, R54, PT, P0 ;  /* 0x000000365f00720c */ /* 0x000fe40003f06100 */
[----:B------:R-:W-:Y:S02]  /*1b4b0*/  IADD3.X R54, PT, PT, R81, R52, RZ, P1, P2 ;  /* 0x0000003451367210 */ /* 0x000fe40000fe44ff */
[----:B------:R-:W-:-:S02]  /*1b4c0*/  ISETP.NE.U32.AND P2, PT, R57, R53, PT ;  /* 0x000000353900720c */ /* 0x000fc40003f45070 */
[----:B------:R-:W-:Y:S02]  /*1b4d0*/  ISETP.GE.U32.AND P1, PT, R57, R53, PT ;  /* 0x000000353900720c */ /* 0x000fe40003f26070 */
[CC--:B------:R-:W-:Y:S02]  /*1b4e0*/  ISETP.NE.AND.EX P2, PT, R54.reuse, R52.reuse, PT, P2 ;  /* 0x000000343600720c */ /* 0x0c0fe40003f45320 */
[----:B------:R-:W-:Y:S02]  /*1b4f0*/  ISETP.GE.U32.AND.EX P1, PT, R54, R52, PT, P1 ;  /* 0x000000343600720c */ /* 0x000fe40003f26110 */
[----:B------:R-:W-:Y:S02]  /*1b500*/  SEL R16, RZ, 0xffffffff, P2 ;  /* 0xffffffffff107807 */ /* 0x000fe40001000000 */
[----:B------:R-:W-:-:S04]  /*1b510*/  @P0 SEL R16, RZ, 0xffffffff, P1 ;  /* 0xffffffffff100807 */ /* 0x000fc80000800000 */
[----:B------:R-:W-:-:S04]  /*1b520*/  LOP3.LUT R16, R16, 0x1, RZ, 0xc0, !PT ;  /* 0x0000000110107812 */ /* 0x000fc800078ec0ff */
[----:B------:R-:W-:-:S04]  /*1b530*/  ISETP.EQ.U32.OR P0, PT, R16, 0x1, !P1 ;  /* 0x000000011000780c */ /* 0x000fc80004f02470 */
[----:B------:R-:W-:-:S04]  /*1b540*/  SEL R16, RZ, 0x1, !P0 ;  /* 0x00000001ff107807 */ /* 0x000fc80004000000 */
[----:B------:R-:W-:-:S04]  /*1b550*/  IADD3 R53, P1, P2, R78, R51, R16 ;  /* 0x000000334e357210 */ /* 0x000fc80007a3e010 */
[-C--:B------:R-:W-:Y:S02]  /*1b560*/  IADD3.X R52, PT, PT, R79, R50.reuse, RZ, P1, P2 ;  /* 0x000000324f347210 */ /* 0x080fe40000fe44ff */
[CC--:B------:R-:W-:Y:S02]  /*1b570*/  ISETP.GE.U32.AND P1, PT, R53.reuse, R51.reuse, PT ;  /* 0x000000333500720c */ /* 0x0c0fe40003f26070 */
[CC--:B------:R-:W-:Y:S02]  /*1b580*/  ISETP.GE.U32.AND P2, PT, R53.reuse, R51.reuse, PT ;  /* 0x000000333500720c */ /* 0x0c0fe40003f46070 */
[CC--:B------:R-:W-:Y:S02]  /*1b590*/  ISETP.GE.U32.AND.EX P1, PT, R52.reuse, R50.reuse, PT, P1 ;  /* 0x000000323400720c */ /* 0x0c0fe40003f26110 */
[----:B------:R-:W-:Y:S02]  /*1b5a0*/  ISETP.NE.U32.AND P3, PT, R53, R51, PT ;  /* 0x000000333500720c */ /* 0x000fe40003f65070 */
[----:B------:R-:W-:-:S02]  /*1b5b0*/  ISETP.GE.U32.AND.EX P2, PT, R52, R50, PT, P2 ;  /* 0x000000323400720c */ /* 0x000fc40003f46120 */
[----:B------:R-:W-:Y:S02]  /*1b5c0*/  ISETP.NE.AND.EX P3, PT, R52, R50, PT, P3 ;  /* 0x000000323400720c */ /* 0x000fe40003f65330 */
[----:B------:R-:W-:Y:S02]  /*1b5d0*/  SEL R16, RZ, 0xffffffff, P2 ;  /* 0xffffffffff107807 */ /* 0x000fe40001000000 */
[----:B------:R-:W-:-:S04]  /*1b5e0*/  SEL R17, RZ, 0xffffffff, P3 ;  /* 0xffffffffff117807 */ /* 0x000fc80001800000 */
[----:B------:R-:W-:-:S04]  /*1b5f0*/  @P1 SEL R16, R17, R16, P0 ;  /* 0x0000001011101207 */ /* 0x000fc80000000000 */
[----:B------:R-:W-:-:S04]  /*1b600*/  LOP3.LUT R16, R16, 0x1, RZ, 0xc0, !PT ;  /* 0x0000000110107812 */ /* 0x000fc800078ec0ff */
[-C--:B------:R-:W-:Y:S02]  /*1b610*/  IADD3 R93, P1, P2, R93, R55.reuse, R16 ;  /* 0x000000375d5d7210 */ /* 0x080fe40007a3e010 */
        /* <DEDUP_REMOVED lines=39> */
.L_x_61:
        /* <DEDUP_REMOVED lines=21> */
.L_x_62:
[----:B------:R-:W-:Y:S02]  /*1b9e0*/  IMAD.MOV.U32 R115, RZ, RZ, RZ ;  /* 0x000000ffff737224 */ /* 0x000fe400078e00ff */
[----:B------:R-:W-:-:S04]  /*1b9f0*/  IMAD.WIDE.U32 R84, R104, R94, RZ ;  /* 0x0000005e68547225 */ /* 0x000fc800078e00ff */
[----:B------:R-:W-:-:S04]  /*1ba00*/  IMAD.WIDE.U32 R52, R94, R94, RZ ;  /* 0x0000005e5e347225 */ /* 0x000fc800078e00ff */
[----:B------:R-:W-:Y:S01]  /*1ba10*/  IMAD.MOV.U32 R55, RZ, RZ, RZ ;  /* 0x000000ffff377224 */ /* 0x000fe200078e00ff */
[----:B------:R-:W-:Y:S01]  /*1ba20*/  LOP3.LUT R91, R52, 0xfffffffd, RZ, 0xc0, !PT ;  /* 0xfffffffd345b7812 */ /* 0x000fe200078ec0ff */
        /* <DEDUP_REMOVED lines=12> */
[----:B------:R-:W-:Y:S02]  /*1baf0*/  IMAD.IADD R51, R53, 0x1, R57 ;  /* 0x0000000135337824 */ /* 0x000fe400078e0239 */
[----:B------:R-:W-:Y:S02]  /*1bb00*/  IMAD.IADD R53, R57, 0x1, R127 ;  /* 0x0000000139357824 */ /* 0x000fe400078e027f */
[----:B------:R-:W-:-:S04]  /*1bb10*/  IMAD.WIDE.U32 R54, R92, R94, RZ ;  /* 0x0000005e5c367225 */ /* 0x000fc800078e00ff */
[----:B------:R-:W-:Y:S01]  /*1bb20*/  IMAD.WIDE.U32 R56, R104, R97, RZ ;  /* 0x0000006168387225 */ /* 0x000fe200078e00ff */
[----:B------:R-:W-:-:S03]  /*1bb30*/  IADD3 R126, P1, P6, R126, R51, R54 ;  /* 0x000000337e7e7210 */ /* 0x000fc60007e3e036 */
[----:B------:R-:W-:Y:S01]  /*1bb40*/  IMAD.WIDE.U32 R78, R105, R96, RZ ;  /* 0x00000060694e7225 */ /* 0x000fe200078e00ff */
[----:B------:R-:W-:-:S03]  /*1bb50*/  IADD3.X R109, PT, PT, RZ, RZ, RZ, P1, P6 ;  /* 0x000000ffff6d7210 */ /* 0x000fc60000fec4ff */
[C---:B------:R-:W-:Y:S01]  /*1bb60*/  IMAD.IADD R117, R115.reuse, 0x1, R17 ;  /* 0x0000000173757824 */ /* 0x040fe200078e0211 */
[----:B------:R-:W-:Y:S01]  /*1bb70*/  IADD3.X R17, PT, PT, RZ, RZ, RZ, P0, P2 ;  /* 0x000000ffff117210 */ /* 0x000fe200007e44ff */
[----:B------:R-:W-:Y:S02]  /*1bb80*/  IMAD.MOV.U32 R131, RZ, RZ, RZ ;  /* 0x000000ffff837224 */ /* 0x000fe400078e00ff */
[----:B------:R-:W-:Y:S01]  /*1bb90*/  IMAD.IADD R115, R115, 0x1, R57 ;  /* 0x0000000173737824 */ /* 0x000fe200078e0239 */
[----:B------:R-:W-:Y:S01]  /*1bba0*/  IADD3 R117, P3, P5, R56, R117, R78 ;  /* 0x0000007538757210 */ /* 0x000fe20007d7e04e */
[----:B------:R-:W-:Y:S02]  /*1bbb0*/  IMAD.IADD R50, R55, 0x1, R131 ;  /* 0x0000000137327824 */ /* 0x000fe400078e0283 */
[----:B------:R-:W-:Y:S02]  /*1bbc0*/  IMAD.MOV.U32 R83, RZ, RZ, RZ ;  /* 0x000000ffff537224 */ /* 0x000fe400078e00ff */
[----:B------:R-:W-:-:S02]  /*1bbd0*/  IMAD.IADD R54, R129, 0x1, R79 ;  /* 0x0000000181367824 */ /* 0x000fc400078e024f */
[----:B------:R-:W-:-:S04]  /*1bbe0*/  IMAD.WIDE.U32 R56, R95, R94, RZ ;  /* 0x0000005e5f387225 */ /* 0x000fc800078e00ff */
[----:B------:R-:W-:Y:S02]  /*1bbf0*/  IMAD.MOV.U32 R55, RZ, RZ, RZ ;  /* 0x000000ffff377224 */ /* 0x000fe400078e00ff */
[----:B------:R-:W-:-:S04]  /*1bc00*/  IMAD.WIDE.U32 R82, R95, R105, R82 ;  /* 0x000000695f527225 */ /* 0x000fc800078e0052 */
[----:B------:R-:W-:Y:S01]  /*1bc10*/  IMAD.WIDE.U32 R88, R96, R96, RZ ;  /* 0x0000006060587225 */ /* 0x000fe200078e00ff */
[----:B------:R-:W-:-:S03]  /*1bc20*/  IADD3 R17, P0, P4, R17, R82, R106 ;  /* 0x0000005211117210 */ /* 0x000fc60007c1e06a */
[----:B------:R-:W-:Y:S01]  /*1bc30*/  IMAD.MOV.U32 R121, RZ, RZ, RZ ;  /* 0x000000ffff797224 */ /* 0x000fe200078e00ff */
[----:B------:R-:W-:Y:S01]  /*1bc40*/  LOP3.LUT R88, R88, 0xfffffffd, RZ, 0xc0, !PT ;  /* 0xfffffffd58587812 */ /* 0x000fe200078ec0ff */
[----:B------:R-:W-:Y:S02]  /*1bc50*/  IMAD.SHL.U32 R119, R56, 0x2, RZ ;  /* 0x0000000238777824 */ /* 0x000fe400078e00ff */
[----:B------:R-:W-:-:S03]  /*1bc60*/  IMAD.WIDE.U32 R54, R97, R105, R54 ;  /* 0x0000006961367225 */ /* 0x000fc600078e0036 */
[----:B------:R-:W-:Y:S01]  /*1bc70*/  LOP3.LUT R119, R119, 0xfffffffe, RZ, 0xc0, !PT ;  /* 0xfffffffe77777812 */ /* 0x000fe200078ec0ff */
[----:B------:R-:W-:Y:S01]  /*1bc80*/  IMAD.MOV.U32 R51, RZ, RZ, RZ ;  /* 0x000000ffff337224 */ /* 0x000fe200078e00ff */
[----:B------:R-:W-:Y:S01]  /*1bc90*/  IADD3 R115, P1, PT, R115, R54, RZ ;  /* 0x0000003673737210 */ /* 0x000fe20007f3e0ff */
[----:B------:R-:W-:Y:S02]  /*1bca0*/  IMAD.IADD R113, R129, 0x1, R83 ;  /* 0x0000000181717824 */ /* 0x000fe400078e0253 */
[----:B------:R-:W-:Y:S02]  /*1bcb0*/  IMAD.IADD R107, R121, 0x1, R89 ;  /* 0x00000001796b7824 */ /* 0x000fe400078e0259 */
[----:B------:R-:W-:Y:S01]  /*1bcc0*/  IMAD.WIDE.U32 R50, R92, R95, R50 ;  /* 0x0000005f5c327225 */ /* 0x000fe200078e0032 */
[----:B------:R-:W-:Y:S02]  /*1bcd0*/  IADD3.X R113, PT, PT, RZ, R113, RZ, P0, P4 ;  /* 0x00000071ff717210 */ /* 0x000fe400007e84ff */
[----:B------:R-:W-:Y:S01]  /*1bce0*/  IADD3 R119, P0, PT, R119, R112, RZ ;  /* 0x0000007077777210 */ /* 0x000fe20007f1e0ff */
[----:B------:R-:W-:Y:S01]  /*1bcf0*/  IMAD.WIDE.U32 R80, R97, R96, RZ ;  /* 0x0000006061507225 */ /* 0x000fe200078e00ff */
[----:B------:R-:W-:-:S03]  /*1bd00*/  IADD3 R109, P4, P6, R109, R50, R53 ;  /* 0x000000326d6d7210 */ /* 0x000fc60007e9e035 */
[----:B------:R-:W-:Y:S02]  /*1bd10*/  IMAD.MOV.U32 R123, RZ, RZ, RZ ;  /* 0x000000ffff7b7224 */ /* 0x000fe400078e00ff */
[----:B------:R-:W-:Y:S02]  /*1bd20*/  IMAD.MOV.U32 R89, RZ, RZ, RZ ;  /* 0x000000ffff597224 */ /* 0x000fe400078e00ff */
[----:B------:R-:W-:Y:S02]  /*1bd30*/  IMAD.IADD R79, R123, 0x1, R81 ;  /* 0x000000017b4f7824 */ /* 0x000fe400078e0251 */
[----:B------:R-:W-:Y:S02]  /*1bd40*/  IMAD.IADD R125, R57, 0x1, R89 ;  /* 0x00000001397d7824 */ /* 0x000fe400078e0259 */
[----:B------:R-:W-:Y:S01]  /*1bd50*/  IMAD.X R53, R129, 0x1, R55, P1 ;  /* 0x0000000181357824 */ /* 0x000fe200008e0637 */
[--C-:B------:R-:W-:Y:S01]  /*1bd60*/  SHF.L.U64.HI R108, R80, 0x1, R79.reuse ;  /* 0x00000001506c7819 */ /* 0x100fe2000001024f */
[----:B------:R-:W-:Y:S01]  /*1bd70*/  IMAD.WIDE.U32 R54, R96, R94, RZ ;  /* 0x0000005e60367225 */ /* 0x000fe200078e00ff */
[----:B------:R-:W-:-:S02]  /*1bd80*/  SHF.R.U64 R78, R80, 0x1f, R79 ;  /* 0x0000001f504e7819 */ /* 0x000fc4000000124f */
[--C-:B------:R-:W-:Y:S01]  /*1bd90*/  SHF.L.U64.HI R111, R56, 0x1, R125.reuse ;  /* 0x00000001386f7819 */ /* 0x100fe2000001027d */
[----:B------:R-:W-:Y:S01]  /*1bda0*/  IMAD.SHL.U32 R90, R80, 0x2, RZ ;  /* 0x00000002505a7824 */ /* 0x000fe200078e00ff */
[----:B------:R-:W-:Y:S01]  /*1bdb0*/  SHF.R.U64 R110, R56, 0x1f, R125 ;  /* 0x0000001f386e7819 */ /* 0x000fe2000000127d */
[----:B------:R-:W-:Y:S01]  /*1bdc0*/  IMAD R106, R119, R68, RZ ;  /* 0x00000044776a7224 */ /* 0x000fe200078e02ff */
[----:B------:R-:W-:Y:S01]  /*1bdd0*/  LOP3.LUT R108, R108, 0x1, RZ, 0xc0, !PT ;  /* 0x000000016c6c7812 */ /* 0x000fe200078ec0ff */
[----:B------:R-:W-:Y:S01]  /*1bde0*/  IMAD.WIDE.U32 R56, R97, R94, RZ ;  /* 0x0000005e61387225 */ /* 0x000fe200078e00ff */
[----:B------:R-:W-:Y:S02]  /*1bdf0*/  LOP3.LUT R90, R90, 0xfffffffe, RZ, 0xc0, !PT ;  /* 0xfffffffe5a5a7812 */ /* 0x000fe400078ec0ff */
[----:B------:R-:W-:Y:S01]  /*1be00*/  LOP3.LUT R110, R110, 0xfffffffe, RZ, 0xc0, !PT ;  /* 0xfffffffe6e6e7812 */ /* 0x000fe200078ec0ff */
[----:B------:R-:W-:Y:S01]  /*1be10*/  IMAD.WIDE.U32 R80, R96, R95, RZ ;  /* 0x0000005f60507225 */ /* 0x000fe200078e00ff */
[----:B------:R-:W-:-:S02]  /*1be20*/  IADD3 R90, P2, PT, R90, R107, RZ ;  /* 0x0000006b5a5a7210 */ /* 0x000fc40007f5e0ff */
[----:B------:R-:W-:Y:S01]  /*1be30*/  LOP3.LUT R107, R111, 0x1, RZ, 0xc0, !PT ;  /* 0x000000016f6b7812 */ /* 0x000fe200078ec0ff */
[----:B------:R-:W-:Y:S01]  /*1be40*/  IMAD.IADD R55, R55, 0x1, R121 ;  /* 0x0000000137377824 */ /* 0x000fe200078e0279 */
[----:B------:R-:W-:Y:S01]  /*1be50*/  LOP3.LUT R78, R78, 0xfffffffe, RZ, 0xc0, !PT ;  /* 0xfffffffe4e4e7812 */ /* 0x000fe200078ec0ff */
[----:B------:R-:W-:-:S04]  /*1be60*/  IMAD.WIDE.U32 R82, R91, R68, RZ ;  /* 0x000000445b527225 */ /* 0x000fc800078e00ff */
[----:B------:R-:W-:Y:S01]  /*1be70*/  IMAD R127, R91, R69, R106 ;  /* 0x000000455b7f7224 */ /* 0x000fe200078e026a */
[----:B------:R-:W-:Y:S01]  /*1be80*/  IADD3.X R106, PT, PT, RZ, RZ, RZ, P3, P5 ;  /* 0x000000ffff6a7210 */ /* 0x000fe20001fea4ff */
[----:B------:R-:W-:Y:S01]  /*1be90*/  IMAD.IADD R112, R131, 0x1, R51 ;  /* 0x0000000183707824 */ /* 0x000fe200078e0233 */
[----:B------:R-:W-:Y:S01]  /*1bea0*/  IADD3 R55, P5, P3, R80, R55, R56 ;  /* 0x0000003750377210 */ /* 0x000fe20007bbe038 */
[----:B------:R-:W-:Y:S01]  /*1beb0*/  IMAD.WIDE.U32 R50, R82, R70, RZ ;  /* 0x0000004652327225 */ /* 0x000fe200078e00ff */
[----:B------:R-:W-:Y:S02]  /*1bec0*/  SHF.R.U32.HI R56, RZ, 0x1f, R125 ;  /* 0x0000001fff387819 */ /* 0x000fe4000001167d */
[----:B------:R-:W-:Y:S01]  /*1bed0*/  SHF.R.U32.HI R118, RZ, 0x1f, R55 ;  /* 0x0000001fff767819 */ /* 0x000fe20000011637 */
[----:B------:R-:W-:Y:S01]  /*1bee0*/  IMAD.X R108, RZ, RZ, R108, P2 ;  /* 0x000000ffff6c7224 */ /* 0x000fe200010e066c */
[----:B------:R-:W-:Y:S01]  /*1bef0*/  IADD3 RZ, P1, PT, R91, R50, RZ ;  /* 0x000000325bff7210 */ /* 0x000fe20007f3e0ff */
[----:B------:R-:W-:Y:S01]  /*1bf00*/  IMAD.X R107, RZ, RZ, R107, P0 ;  /* 0x000000ffff6b7224 */ /* 0x000fe200000e066b */
[----:B------:R-:W-:Y:S01]  /*1bf10*/  IADD3 R91, P2, PT, R118, R84, RZ ;  /* 0x00000054765b7210 */ /* 0x000fe20007f5e0ff */
[----:B------:R-:W-:Y:S01]  /*1bf20*/  IMAD.IADD R127, R83, 0x1, R127 ;  /* 0x00000001537f7824 */ /* 0x000fe200078e027f */
[----:B------:R-:W-:-:S02]  /*1bf30*/  SHF.R.U32.HI R50, RZ, 0x1f, R79 ;  /* 0x0000001fff327819 */ /* 0x000fc4000001164f */
[----:B------:R-:W-:Y:S01]  /*1bf40*/  LOP3.LUT R111, R56, 0x1, RZ, 0xc0, !PT ;  /* 0x00000001386f7812 */ /* 0x000fe200078ec0ff */
[----:B------:R-:W-:Y:S01]  /*1bf50*/  IMAD.X R56, RZ, RZ, R85, P2 ;  /* 0x000000ffff387224 */ /* 0x000fe200010e0655 */
[----:B------:R-:W-:Y:S02]  /*1bf60*/  ISETP.GT.U32.AND P0, PT, R84, R91, PT ;  /* 0x0000005b5400720c */ /* 0x000fe40003f04070 */
[----:B------:R-:W-:Y:S01]  /*1bf70*/  LOP3.LUT R79, R50, 0x1, RZ, 0xc0, !PT ;  /* 0x00000001324f7812 */ /* 0x000fe200078ec0ff */
[----:B------:R-:W-:Y:S01]  /*1bf80*/  IMAD.WIDE.U32 R110, R95, R95, R110 ;  /* 0x0000005f5f6e7225 */ /* 0x000fe200078e006e */
[----:B------:R-:W-:Y:S02]  /*1bf90*/  IADD3 R125, P2, PT, R91, R88, RZ ;  /* 0x000000585b7d7210 */ /* 0x000fe40007f5e0ff */
[----:B------:R-:W-:Y:S01]  /*1bfa0*/  ISETP.GT.U32.AND.EX P0, PT, R85, R56, PT, P0 ;  /* 0x000000385500720c */ /* 0x000fe20003f04100 */
[----:B------:R-:W-:Y:S01]  /*1bfb0*/  IMAD.WIDE.U32 R78, R97, R97, R78 ;  /* 0x00000061614e7225 */ /* 0x000fe200078e004e */
[----:B------:R-:W-:-:S02]  /*1bfc0*/  IADD3.X R112, PT, PT, RZ, R112, RZ, P4, P6 ;  /* 0x00000070ff707210 */ /* 0x000fc400027ec4ff */
[----:B------:R-:W-:Y:S01]  /*1bfd0*/  SEL R50, R84, R91, P0 ;  /* 0x0000005b54327207 */ /* 0x000fe20000000000 */
[----:B------:R-:W-:Y:S01]  /*1bfe0*/  IMAD.X R129, R56, 0x1, R90, P2 ;  /* 0x0000000138817824 */ /* 0x000fe200010e065a */
[----:B------:R-:W-:Y:S01]  /*1bff0*/  IADD3 R107, P2, PT, R107, R110, RZ ;  /* 0x0000006e6b6b7210 */ /* 0x000fe20007f5e0ff */
[----:B------:R-:W-:Y:S01]  /*1c000*/  IMAD.IADD R88, R123, 0x1, R79 ;  /* 0x000000017b587824 */ /* 0x000fe200078e024f */
[----:B------:R-:W-:Y:S01]  /*1c010*/  SEL R56, R85, R56, P0 ;  /* 0x0000003855387207 */ /* 0x000fe20000000000 */
[C---:B------:R-:W-:Y:S01]  /*1c020*/  IMAD.WIDE.U32 R90, R127.reuse, R70, RZ ;  /* 0x000000467f5a7225 */ /* 0x040fe200078e00ff */
[----:B------:R-:W-:Y:S02]  /*1c030*/  IADD3 R108, P6, P4, R108, R78, R17 ;  /* 0x0000004e6c6c7210 */ /* 0x000fe40007cde011 */
[----:B------:R-:W-:Y:S01]  /*1c040*/  ISETP.GT.U32.AND P0, PT, R50, R125, PT ;  /* 0x0000007d3200720c */ /* 0x000fe20003f04070 */
[----:B------:R-:W-:-:S03]  /*1c050*/  IMAD.WIDE.U32 R78, R127, R72, RZ ;  /* 0x000000487f4e7225 */ /* 0x000fc600078e00ff */
[----:B------:R-:W-:Y:S01]  /*1c060*/  ISETP.GT.U32.AND.EX P0, PT, R56, R129, PT, P0 ;  /* 0x000000813800720c */ /* 0x000fe20003f04100 */
[----:B------:R-:W-:Y:S01]  /*1c070*/  IMAD.X R110, R89, 0x1, R111, P2 ;  /* 0x00000001596e7824 */ /* 0x000fe200010e066f */
[----:B------:R-:W-:Y:S02]  /*1c080*/  IADD3 R80, P2, PT, R125, R84, RZ ;  /* 0x000000547d507210 */ /* 0x000fe40007f5e0ff */
        /* <DEDUP_REMOVED lines=24> */
[----:B------:R-:W-:Y:S01]  /*1c210*/  SHF.L.U64.HI R78, R54, 0x1, R55 ;  /* 0x00000001364e7819 */ /* 0x000fe20000010237 */
[----:B------:R-:W-:Y:S01]  /*1c220*/  IMAD.X R91, R79, 0x1, R117, P2 ;  /* 0x000000014f5b7824 */ /* 0x000fe200010e0675 */
[----:B------:R-:W-:Y:S01]  /*1c230*/  IADD3 R55, P2, PT, R119, R122, RZ ;  /* 0x0000007a77377210 */ /* 0x000fe20007f5e0ff */
[----:B------:R-:W-:Y:S01]  /*1c240*/  IMAD.X R129, RZ, RZ, R89, P1 ;  /* 0x000000ffff817224 */ /* 0x000fe200008e0659 */
[----:B------:R-:W-:-:S02]  /*1c250*/  ISETP.GT.U32.AND P6, PT, R52, R51, PT ;  /* 0x000000333400720c */ /* 0x000fc40003fc4070 */
[----:B------:R-:W-:Y:S01]  /*1c260*/  IADD3 R111, P1, PT, R55, R16, RZ ;  /* 0x00000010376f7210 */ /* 0x000fe20007f3e0ff */
[----:B------:R-:W-:Y:S01]  /*1c270*/  IMAD.X R120, RZ, RZ, R91, P2 ;  /* 0x000000ffff787224 */ /* 0x000fe200010e065b */
[----:B------:R-:W-:Y:S01]  /*1c280*/  LEA R131, P0, R54, R131, 0x1 ;  /* 0x0000008336837211 */ /* 0x000fe200078008ff */
[----:B------:R-:W-:Y:S01]  /*1c290*/  IMAD.WIDE.U32 R16, R127, R74, RZ ;  /* 0x0000004a7f107225 */ /* 0x000fe200078e00ff */
[----:B------:R-:W-:Y:S02]  /*1c2a0*/  ISETP.GT.U32.AND.EX P6, PT, R126, R79, PT, P6 ;  /* 0x0000004f7e00720c */ /* 0x000fe40003fc4160 */
[----:B------:R-:W-:Y:S01]  /*1c2b0*/  IADD3 R131, P2, PT, R131, R50, RZ ;  /* 0x0000003283837210 */ /* 0x000fe20007f5e0ff */
[----:B------:R-:W-:Y:S01]  /*1c2c0*/  IMAD.X R117, R120, 0x1, R117, P1 ;  /* 0x0000000178757824 */ /* 0x000fe200008e0675 */
[----:B------:R-:W-:Y:S02]  /*1c2d0*/  ISETP.GT.U32.AND P1, PT, R122, R55, PT ;  /* 0x000000377a00720c */ /* 0x000fe40003f24070 */
[----:B------:R-:W-:-:S02]  /*1c2e0*/  IADD3.X R129, P0, PT, R129, R78, RZ, P0, !PT ;  /* 0x0000004e81817210 */ /* 0x000fc4000071e4ff */
[----:B------:R-:W-:Y:S01]  /*1c2f0*/  SEL R54, R52, R51, P6 ;  /* 0x0000003334367207 */ /* 0x000fe20003000000 */
[----:B------:R-:W-:Y:S01]  /*1c300*/  IMAD.WIDE.U32 R50, R127, R76, RZ ;  /* 0x0000004c7f327225 */ /* 0x000fe200078e00ff */
[----:B------:R-:W-:Y:S02]  /*1c310*/  SEL R90, R126, R79, P6 ;  /* 0x0000004f7e5a7207 */ /* 0x000fe40003000000 */
[----:B------:R-:W-:Y:S01]  /*1c320*/  ISETP.GT.U32.AND.EX P1, PT, R91, R120, PT, P1 ;  /* 0x000000785b00720c */ /* 0x000fe20003f24110 */
[----:B------:R-:W-:Y:S01]  /*1c330*/  IMAD.WIDE.U32 R16, P6, R82, R75, R16 ;  /* 0x0000004b52107225 */ /* 0x000fe200078c0010 */
[----:B------:R-:W-:Y:S02]  /*1c340*/  IADD3.X R129, P2, PT, R129, R114, RZ, P2, !PT ;  /* 0x0000007281817210 */ /* 0x000fe4000175e4ff */
[----:B------:R-:W-:Y:S01]  /*1c350*/  SEL R114, R122, R55, P1 ;  /* 0x000000377a727207 */ /* 0x000fe20000800000 */
[----:B------:R-:W-:Y:S01]  /*1c360*/  IMAD.WIDE.U32 R78, R82, R74, RZ ;  /* 0x0000004a524e7225 */ /* 0x000fe200078e00ff */
[----:B------:R-:W-:-:S02]  /*1c370*/  SEL R120, R91, R120, P1 ;  /* 0x000000785b787207 */ /* 0x000fc40000800000 */
[----:B------:R-:W-:Y:S01]  /*1c380*/  ISETP.GT.U32.AND P4, PT, R54, R122, PT ;  /* 0x0000007a3600720c */ /* 0x000fe20003f84070 */
[----:B------:R-:W-:Y:S01]  /*1c390*/  IMAD.X R89, RZ, RZ, RZ, P6 ;  /* 0x000000ffff597224 */ /* 0x000fe200030e06ff */
[----:B------:R-:W-:Y:S01]  /*1c3a0*/  IADD3 R128, P1, PT, R79, R16, RZ ;  /* 0x000000104f807210 */ /* 0x000fe20007f3e0ff */
[----:B------:R-:W-:Y:S01]  /*1c3b0*/  IMAD R16, R129, R68, RZ ;  /* 0x0000004481107224 */ /* 0x000fe200078e02ff */
[----:B------:R-:W-:Y:S01]  /*1c3c0*/  ISETP.GT.U32.AND.EX P4, PT, R90, R91, PT, P4 ;  /* 0x0000005b5a00720c */ /* 0x000fe20003f84140 */
[----:B------:R-:W-:-:S03]  /*1c3d0*/  IMAD.WIDE.U32 R50, P6, R82, R77, R50 ;  /* 0x0000004d52327225 */ /* 0x000fc600078c0032 */
[----:B------:R-:W-:Y:S01]  /*1c3e0*/  SEL R79, RZ, 0x1, !P4 ;  /* 0x00000001ff4f7807 */ /* 0x000fe20006000000 */
[----:B------:R-:W-:-:S04]  /*1c3f0*/  IMAD.WIDE.U32 R82, R82, R76, RZ ;  /* 0x0000004c52527225 */ /* 0x000fc800078e00ff */
[----:B------:R-:W-:-:S04]  /*1c400*/  IMAD.WIDE.U32 R54, R131, R68, RZ ;  /* 0x0000004483367225 */ /* 0x000fc800078e00ff */
[----:B------:R-:W-:Y:S02]  /*1c410*/  IMAD R125, R131, R69, R16 ;  /* 0x00000045837d7224 */ /* 0x000fe400078e0210 */
[----:B------:R-:W-:Y:S02]  /*1c420*/  IMAD.MOV.U32 R88, RZ, RZ, R17 ;  /* 0x000000ffff587224 */ /* 0x000fe400078e0011 */
[----:B------:R-:W-:Y:S01]  /*1c430*/  IMAD.X R17, RZ, RZ, RZ, P6 ;  /* 0x000000ffff117224 */ /* 0x000fe200030e06ff */
[----:B------:R-:W-:Y:S01]  /*1c440*/  IADD3 R124, P6, PT, R83, R50, RZ ;  /* 0x00000032537c7210 */ /* 0x000fe20007fde0ff */
[----:B------:R-:W-:Y:S01]  /*1c450*/  IMAD.IADD R125, R55, 0x1, R125 ;  /* 0x00000001377d7824 */ /* 0x000fe200078e027d */
[----:B------:R-:W-:Y:S01]  /*1c460*/  IADD3.X R55, P2, P0, R84, RZ, RZ, P2, P0 ;  /* 0x000000ff54377210 */ /* 0x000fe200010404ff */
[----:B------:R-:W-:Y:S02]  /*1c470*/  IMAD.MOV.U32 R16, RZ, RZ, R51 ;  /* 0x000000ffff107224 */ /* 0x000fe400078e0033 */
[----:B------:R-:W-:Y:S01]  /*1c480*/  IMAD.WIDE.U32.X R50, R127, R75, R88, P1 ;  /* 0x0000004b7f327225 */ /* 0x000fe200008e0458 */
[----:B------:R-:W-:-:S02]  /*1c490*/  IADD3 R90, P1, P4, R106, R115, R109 ;  /* 0x000000736a5a7210 */ /* 0x000fc40007c3e06d */
[----:B------:R-:W-:Y:S01]  /*1c4a0*/  IADD3.X R85, PT, PT, R85, RZ, RZ, P2, P0 ;  /* 0x000000ff55557210 */ /* 0x000fe200017e04ff */
[----:B------:R-:W-:Y:S01]  /*1c4b0*/  IMAD.WIDE.U32 R88, R125, R70, RZ ;  /* 0x000000467d587225 */ /* 0x000fe200078e00ff */
[----:B------:R-:W-:Y:S02]  /*1c4c0*/  IADD3.X R122, PT, PT, RZ, R53, R112, P1, P4 ;  /* 0x00000035ff7a7210 */ /* 0x000fe40000fe8470 */
[----:B------:R-:W-:Y:S01]  /*1c4d0*/  IADD3 R115, P1, P4, R115, R90, R79 ;  /* 0x0000005a73737210 */ /* 0x000fe20007c3e04f */
[C---:B------:R-:W-:Y:S01]  /*1c4e0*/  IMAD.WIDE.U32 R90, R54.reuse, R70, RZ ;  /* 0x00000046365a7225 */ /* 0x040fe200078e00ff */
[----:B------:R-:W-:Y:S02]  /*1c4f0*/  IADD3 R55, P0, PT, R55, R80, RZ ;  /* 0x0000005037377210 */ /* 0x000fe40007f1e0ff */
[----:B------:R-:W-:Y:S01]  /*1c500*/  IADD3.X R122, PT, PT, R53, R122, RZ, P1, P4 ;  /* 0x0000007a357a7210 */ /* 0x000fe20000fe84ff */
[----:B------:R-:W-:Y:S01]  /*1c510*/  IMAD.WIDE.U32 R88, P2, R54, R71, R88 ;  /* 0x0000004736587225 */ /* 0x000fe20007840058 */
[----:B------:R-:W-:-:S02]  /*1c520*/  IADD3 RZ, P1, PT, R131, R90, RZ ;  /* 0x0000005a83ff7210 */ /* 0x000fc40007f3e0ff */
[----:B------:R-:W-:Y:S01]  /*1c530*/  IADD3 R130, P4, PT, R55, R78, RZ ;  /* 0x0000004e37827210 */ /* 0x000fe20007f9e0ff */
[----:B------:R-:W-:Y:S01]  /*1c540*/  IMAD.WIDE.U32.X R16, R127, R77, R16, P6 ;  /* 0x0000004d7f107225 */ /* 0x000fe200030e0410 */
[----:B------:R-:W-:Y:S02]  /*1c550*/  IADD3 R90, P6, PT, R91, R88, RZ ;  /* 0x000000585b5a7210 */ /* 0x000fe40007fde0ff */
[----:B------:R-:W-:Y:S01]  /*1c560*/  IADD3.X R53, P0, PT, R85, R56, RZ, P0, !PT ;  /* 0x0000003855357210 */ /* 0x000fe2000071e4ff */
[----:B------:R-:W-:Y:S01]  /*1c570*/  IMAD.X R79, RZ, RZ, RZ, P2 ;  /* 0x000000ffff4f7224 */ /* 0x000fe200010e06ff */
[----:B------:R-:W-:Y:S01]  /*1c580*/  IADD3.X RZ, P2, PT, R129, R90, RZ, P1, !PT ;  /* 0x0000005a81ff7210 */ /* 0x000fe20000f5e4ff */
[----:B------:R-:W-:Y:S01]  /*1c590*/  IMAD.MOV.U32 R78, RZ, RZ, R89 ;  /* 0x000000ffff4e7224 */ /* 0x000fe200078e0059 */
[----:B------:R-:W-:Y:S01]  /*1c5a0*/  IADD3.X R128, P4, PT, R53, R128, RZ, P4, !PT ;  /* 0x0000008035807210 */ /* 0x000fe2000279e4ff */
[----:B------:R-:W-:Y:S01]  /*1c5b0*/  IMAD.IADD R80, R57, 0x1, R123 ;  /* 0x0000000139507824 */ /* 0x000fe200078e027b */
[----:B------:R-:W-:Y:S01]  /*1c5c0*/  IADD3 R90, P1, PT, R111, R52, RZ ;  /* 0x000000346f5a7210 */ /* 0x000fe20007f3e0ff */
[----:B------:R-:W-:Y:S01]  /*1c5d0*/  IMAD.WIDE.U32.X R56, R125, R71, R78, P6 ;  /* 0x000000477d387225 */ /* 0x000fe200030e044e */
[----:B------:R-:W-:-:S03]  /*1c5e0*/  IADD3.X R83, P0, P4, R50, RZ, RZ, P4, P0 ;  /* 0x000000ff32537210 */ /* 0x000fc600024004ff */
[----:B------:R-:W-:Y:S01]  /*1c5f0*/  IMAD.WIDE.U32 R84, R125, R72, RZ ;  /* 0x000000487d547225 */ /* 0x000fe200078e00ff */
[----:B------:R-:W-:Y:S02]  /*1c600*/  IADD3.X R127, P2, PT, RZ, R56, RZ, P2, !PT ;  /* 0x00000038ff7f7210 */ /* 0x000fe4000175e4ff */
[----:B------:R-:W-:Y:S01]  /*1c610*/  IADD3.X R131, PT, PT, R51, RZ, RZ, P0, P4 ;  /* 0x000000ff33837210 */ /* 0x000fe200007e84ff */
[----:B------:R-:W-:Y:S01]  /*1c620*/  IMAD.WIDE.U32 R52, R54, R72, RZ ;  /* 0x0000004836347225 */ /* 0x000fe200078e00ff */
[----:B------:R-:W-:-:S03]  /*1c630*/  IADD3 R127, P4, PT, R127, R130, RZ ;  /* 0x000000827f7f7210 */ /* 0x000fc60007f9e0ff */
[----:B------:R-:W-:-:S04]  /*1c640*/  IMAD.WIDE.U32 R50, P0, R54, R73, R84 ;  /* 0x0000004936327225 */ /* 0x000fc80007800054 */
        /* <DEDUP_REMOVED lines=13> */
[----:B------:R-:W-:Y:S02]  /*1c720*/  IMAD.X R85, RZ, RZ, RZ, P6 ;  /* 0x000000ffff557224 */ /* 0x000fe400030e06ff */
[----:B------:R-:W-:Y:S02]  /*1c730*/  IMAD.MOV.U32 R84, RZ, RZ, R79 ;  /* 0x000000ffff547224 */ /* 0x000fe400078e004f */
[----:B------:R-:W-:-:S04]  /*1c740*/  IMAD.WIDE.U32 R78, P6, R54, R77, R88 ;  /* 0x0000004d364e7225 */ /* 0x000fc800078c0058 */
[----:B------:R-:W-:Y:S02]  /*1c750*/  IMAD R88, R129, R68, RZ ;  /* 0x0000004481587224 */ /* 0x000fe400078e02ff */
[----:B------:R-:W-:Y:S01]  /*1c760*/  IMAD.WIDE.U32.X R56, R125, R73, R56, P0 ;  /* 0x000000497d387225 */ /* 0x000fe200000e0438 */
[----:B------:R-:W-:-:S03]  /*1c770*/  IADD3 R89, P0, PT, R83, R90, RZ ;  /* 0x0000005a53597210 */ /* 0x000fc60007f1e0ff */
[----:B------:R-:W-:Y:S01]  /*1c780*/  IMAD.WIDE.U32 R54, R54, R76, RZ ;  /* 0x0000004c36367225 */ /* 0x000fe200078e00ff */
[----:B------:R-:W-:-:S03]  /*1c790*/  IADD3.X R131, P0, PT, R131, R126, RZ, P0, !PT ;  /* 0x0000007e83837210 */ /* 0x000fc6000071e4ff */
        /* <DEDUP_REMOVED lines=10> */
[-C--:B------:R-:W-:Y:S01]  /*1c840*/  IMAD.WIDE.U32 R78, R51, R70.reuse, RZ ;  /* 0x00000046334e7225 */ /* 0x080fe200078e00ff */
[----:B------:R-:W-:Y:S02]  /*1c850*/  IADD3.X R124, P0, P1, R16, RZ, RZ, P1, P0 ;  /* 0x000000ff107c7210 */ /* 0x000fe400009004ff */
[----:B------:R-:W-:Y:S01]  /*1c860*/  IADD3.X R16, PT, PT, R57, RZ, RZ, P2, P4 ;  /* 0x000000ff39107210 */ /* 0x000fe200017e84ff */
[----:B------:R-:W-:Y:S01]  /*1c870*/  IMAD.WIDE.U32 R88, R50, R70, RZ ;  /* 0x0000004632587225 */ /* 0x000fe200078e00ff */
[----:B------:R-:W-:-:S03]  /*1c880*/  IADD3 R55, P2, PT, R55, R128, RZ ;  /* 0x0000008037377210 */ /* 0x000fc60007f5e0ff */
[----:B------:R-:W-:Y:S01]  /*1c890*/  IMAD.WIDE.U32.X R82, R125, R77, R82, P6 ;  /* 0x0000004d7d527225 */ /* 0x000fe200030e0452 */
[----:B------:R-:W-:Y:S02]  /*1c8a0*/  IADD3 R56, P6, PT, R55, R52, RZ ;  /* 0x0000003437387210 */ /* 0x000fe40007fde0ff */
[----:B------:R-:W-:Y:S01]  /*1c8b0*/  IADD3.X R16, P2, PT, R16, R131, RZ, P2, !PT ;  /* 0x0000008310107210 */ /* 0x000fe2000175e4ff */
[----:B------:R-:W-:Y:S01]  /*1c8c0*/  IMAD.WIDE.U32 R78, P4, R50, R71, R78 ;  /* 0x00000047324e7225 */ /* 0x000fe2000788004e */
[----:B------:R-:W-:Y:S02]  /*1c8d0*/  IADD3.X R125, PT, PT, R17, RZ, RZ, P0, P1 ;  /* 0x000000ff117d7210 */ /* 0x000fe400007e24ff */
[----:B------:R-:W-:Y:S01]  /*1c8e0*/  IADD3 RZ, P0, PT, R127, R88, RZ ;  /* 0x000000587fff7210 */ /* 0x000fe20007f1e0ff */
[----:B------:R-:W-:Y:S01]  /*1c8f0*/  IMAD.IADD R88, R121, 0x1, R81 ;  /* 0x0000000179587824 */ /* 0x000fe200078e0251 */
[----:B------:R-:W-:Y:S01]  /*1c900*/  IADD3 R52, P1, PT, R89, R78, RZ ;  /* 0x0000004e59347210 */ /* 0x000fe20007f3e0ff */
[----:B------:R-:W-:Y:S01]  /*1c910*/  IMAD.MOV.U32 R81, RZ, RZ, RZ ;  /* 0x000000ffff517224 */ /* 0x000fe200078e00ff */
[----:B------:R-:W-:Y:S01]  /*1c920*/  IADD3.X R57, P6, PT, R16, R53, RZ, P6, !PT ;  /* 0x0000003510397210 */ /* 0x000fe200037de4ff */
[----:B------:R-:W-:Y:S01]  /*1c930*/  IMAD.X R17, RZ, RZ, RZ, P4 ;  /* 0x000000ffff117224 */ /* 0x000fe200020e06ff */
[----:B------:R-:W-:Y:S01]  /*1c940*/  IADD3.X RZ, P0, PT, R129, R52, RZ, P0, !PT ;  /* 0x0000003481ff7210 */ /* 0x000fe2000071e4ff */
[----:B------:R-:W-:Y:S01]  /*1c950*/  IMAD.MOV.U32 R16, RZ, RZ, R79 ;  /* 0x000000ffff107224 */ /* 0x000fe200078e004f */
[----:B------:R-:W-:Y:S01]  /*1c960*/  IADD3.X R121, PT, PT, RZ, RZ, RZ, P5, P3 ;  /* 0x000000ffff797210 */ /* 0x000fe20002fe64ff */
[----:B------:R-:W-:Y:S01]  /*1c970*/  IMAD.WIDE.U32 R80, R95, R97, R80 ;  /* 0x000000615f507225 */ /* 0x000fe200078e0050 */
[----:B------:R-:W-:-:S02]  /*1c980*/  IADD3 R78, P5, PT, R124, R107, RZ ;  /* 0x0000006b7c4e7210 */ /* 0x000fc40007fbe0ff */
[----:B------:R-:W-:Y:S01]  /*1c990*/  IADD3.X R55, P2, P6, R84, RZ, RZ, P6, P2 ;  /* 0x000000ff54377210 */ /* 0x000fe200036444ff */
        /* <DEDUP_REMOVED lines=16> */
[----:B------:R-:W-:Y:S01]  /*1caa0*/  IMAD.IADD R123, R123, 0x1, R81 ;  /* 0x000000017b7b7824 */ /* 0x000fe200078e0251 */
[----:B------:R-:W-:Y:S01]  /*1cab0*/  IADD3.X R16, P0, PT, R52, R57, RZ, P0, !PT ;  /* 0x0000003934107210 */ /* 0x000fe2000071e4ff */
[----:B------:R-:W-:Y:S01]  /*1cac0*/  IMAD.MOV.U32 R52, RZ, RZ, R17 ;  /* 0x000000ffff347224 */ /* 0x000fe200078e0011 */
[----:B------:R-:W-:Y:S02]  /*1cad0*/  IADD3 R89, P2, PT, R89, R54, RZ ;  /* 0x0000003659597210 */ /* 0x000fe40007f5e0ff */
[----:B------:R-:W-:Y:S01]  /*1cae0*/  IADD3.X R80, P3, P6, R82, RZ, RZ, P6, P3 ;  /* 0x000000ff52507210 */ /* 0x000fe200036664ff */
[----:B------:R-:W-:Y:S01]  /*1caf0*/  IMAD.WIDE.U32.X R52, R51, R73, R52, P5 ;  /* 0x0000004933347225 */ /* 0x000fe200028e0434 */
[----:B------:R-:W-:-:S02]  /*1cb00*/  IADD3.X R81, P2, PT, R16, R55, RZ, P2, !PT ;  /* 0x0000003710517210 */ /* 0x000fc4000175e4ff */
[----:B------:R-:W-:Y:S01]  /*1cb10*/  IADD3.X R82, PT, PT, RZ, R123, RZ, P4, P1 ;  /* 0x0000007bff527210 */ /* 0x000fe200027e24ff */
[----:B------:R-:W-:Y:S01]  /*1cb20*/  IMAD.WIDE.U32 R16, R51, R74, RZ ;  /* 0x0000004a33107225 */ /* 0x000fe200078e00ff */
[----:B------:R-:W-:Y:S02]  /*1cb30*/  IADD3.X R84, PT, PT, R83, RZ, RZ, P3, P6 ;  /* 0x000000ff53547210 */ /* 0x000fe40001fec4ff */
[----:B------:R-:W-:Y:S01]  /*1cb40*/  ISETP.GT.U32.AND P1, PT, R114, R111, PT ;  /* 0x0000006f7200720c */ /* 0x000fe20003f24070 */
[-C--:B------:R-:W-:Y:S01]  /*1cb50*/  IMAD R56, R81, R68.reuse, RZ ;  /* 0x0000004451387224 */ /* 0x080fe200078e02ff */
[----:B------:R-:W-:Y:S02]  /*1cb60*/  IADD3.X R54, P2, P6, R52, RZ, RZ, P2, P0 ;  /* 0x000000ff34367210 */ /* 0x000fe400016404ff */
[----:B------:R-:W-:Y:S01]  /*1cb70*/  ISETP.GT.U32.AND.EX P1, PT, R120, R117, PT, P1 ;  /* 0x000000757800720c */ /* 0x000fe20003f24110 */
[----:B------:R-:W-:Y:S01]  /*1cb80*/  IMAD R57, R89, R69, R56 ;  /* 0x0000004559397224 */ /* 0x000fe200078e0238 */
[----:B------:R-:W-:Y:S01]  /*1cb90*/  IADD3.X R91, PT, PT, R53, RZ, RZ, P2, P6 ;  /* 0x000000ff355b7210 */ /* 0x000fe200017ec4ff */
[----:B------:R-:W-:Y:S01]  /*1cba0*/  IMAD.WIDE.U32 R52, R89, R68, RZ ;  /* 0x0000004459347225 */ /* 0x000fe200078e00ff */
[----:B------:R-:W-:-:S02]  /*1cbb0*/  ISETP.GE.U32.AND P2, PT, R78, R107, PT ;  /* 0x0000006b4e00720c */ /* 0x000fc40003f46070 */
[----:B------:R-:W-:Y:S01]  /*1cbc0*/  IADD3 R118, P4, P5, R118, R121, R121 ;  /* 0x0000007976767210 */ /* 0x000fe20007d9e079 */
[C---:B------:R-:W-:Y:S01]  /*1cbd0*/  IMAD.WIDE.U32 R16, P6, R50.reuse, R75, R16 ;  /* 0x0000004b32107225 */ /* 0x040fe200078c0010 */
[----:B------:R-:W-:Y:S02]  /*1cbe0*/  SEL R55, RZ, 0x1, !P1 ;  /* 0x00000001ff377807 */ /* 0x000fe40004800000 */
[----:B------:R-:W-:Y:S01]  /*1cbf0*/  ISETP.GE.U32.AND.EX P1, PT, R85, R110, PT, P2 ;  /* 0x0000006e5500720c */ /* 0x000fe20003f26120 */
[----:B------:R-:W-:Y:S01]  /*1cc00*/  IMAD.IADD R85, R53, 0x1, R57 ;  /* 0x0000000135557824 */ /* 0x000fe200078e0239 */
[----:B------:R-:W-:Y:S01]  /*1cc10*/  IADD3.X R82, PT, PT, RZ, R82, R82, P4, P5 ;  /* 0x00000052ff527210 */ /* 0x000fe200027ea452 */
[----:B------:R-:W-:Y:S01]  /*1cc20*/  IMAD.WIDE.U32 R56, R50, R74, RZ ;  /* 0x0000004a32387225 */ /* 0x000fe200078e00ff */
[----:B------:R-:W-:Y:S02]  /*1cc30*/  IADD3 R106, P4, P5, R55, R115, R106 ;  /* 0x00000073376a7210 */ /* 0x000fe40007d9e06a */
[----:B------:R-:W-:Y:S01]  /*1cc40*/  IADD3 R53, P2, PT, R54, R79, RZ ;  /* 0x0000004f36357210 */ /* 0x000fe20007f5e0ff */
[----:B------:R-:W-:Y:S01]  /*1cc50*/  IMAD.WIDE.U32 R78, R85, R70, RZ ;  /* 0x00000046554e7225 */ /* 0x000fe200078e00ff */
[----:B------:R-:W-:-:S02]  /*1cc60*/  IADD3.X R83, PT, PT, RZ, R122, RZ, P4, P5 ;  /* 0x0000007aff537210 */ /* 0x000fc400027ea4ff */
[----:B------:R-:W-:Y:S01]  /*1cc70*/  IADD3 R110, P4, PT, R57, R16, RZ ;  /* 0x00000010396e7210 */ /* 0x000fe20007f9e0ff */
[----:B------:R-:W-:Y:S01]  /*1cc80*/  IMAD.X R55, RZ, RZ, RZ, P6 ;  /* 0x000000ffff377224 */ /* 0x000fe200030e06ff */
[----:B------:R-:W-:Y:S01]  /*1cc90*/  ISETP.GE.U32.AND P0, PT, R90, R111, PT ;  /* 0x0000006f5a00720c */ /* 0x000fe20003f06070 */
[----:B------:R-:W-:Y:S01]  /*1cca0*/  IMAD.MOV.U32 R54, RZ, RZ, R17 ;  /* 0x000000ffff367224 */ /* 0x000fe200078e0011 */
[----:B------:R-:W-:Y:S01]  /*1ccb0*/  IADD3 R90, P6, PT, R53, R56, RZ ;  /* 0x00000038355a7210 */ /* 0x000fe20007fde0ff */
[C---:B------:R-:W-:Y:S01]  /*1ccc0*/  IMAD.WIDE.U32 R16, R52.reuse, R70, RZ ;  /* 0x0000004634107225 */ /* 0x040fe200078e00ff */
[----:B------:R-:W-:Y:S02]  /*1ccd0*/  IADD3.X R91, P2, PT, R91, R88, RZ, P2, !PT ;  /* 0x000000585b5b7210 */ /* 0x000fe4000175e4ff */
[----:B------:R-:W-:Y:S01]  /*1cce0*/  SEL R107, RZ, 0x1, P1 ;  /* 0x00000001ff6b7807 */ /* 0x000fe20000800000 */
[----:B------:R-:W-:Y:S01]  /*1ccf0*/  IMAD.WIDE.U32 R78, P5, R52, R71, R78 ;  /* 0x00000047344e7225 */ /* 0x000fe200078a004e */
[----:B------:R-:W-:-:S02]  /*1cd00*/  IADD3.X R91, P6, PT, R91, R110, RZ, P6, !PT ;  /* 0x0000006e5b5b7210 */ /* 0x000fc400037de4ff */
[----:B------:R-:W-:Y:S01]  /*1cd10*/  IADD3 RZ, P1, PT, R89, R16, RZ ;  /* 0x0000001059ff7210 */ /* 0x000fe20007f3e0ff */
[----:B------:R-:W-:Y:S01]  /*1cd20*/  IMAD.WIDE.U32.X R54, R51, R75, R54, P4 ;  /* 0x0000004b33367225 */ /* 0x000fe200020e0436 */
[----:B------:R-:W-:Y:S02]  /*1cd30*/  IADD3 R16, P4, PT, R17, R78, RZ ;  /* 0x0000004e11107210 */ /* 0x000fe40007f9e0ff */
[----:B------:R-:W-:Y:S01]  /*1cd40*/  ISETP.GE.U32.AND.EX P0, PT, R126, R117, PT, P0 ;  /* 0x000000757e00720c */ /* 0x000fe20003f06100 */
[----:B------:R-:W-:Y:S01]  /*1cd50*/  IMAD.WIDE.U32 R56, R51, R76, RZ ;  /* 0x0000004c33387225 */ /* 0x000fe200078e00ff */
[----:B------:R-:W-:Y:S02]  /*1cd60*/  IADD3.X R53, P2, P6, R54, RZ, RZ, P6, P2 ;  /* 0x000000ff36357210 */ /* 0x000fe400036444ff */
[----:B------:R-:W-:Y:S01]  /*1cd70*/  IADD3.X RZ, P1, PT, R81, R16, RZ, P1, !PT ;  /* 0x0000001051ff7210 */ /* 0x000fe20000f3e4ff */
[----:B------:R-:W-:Y:S01]  /*1cd80*/  IMAD.X R17, RZ, RZ, RZ, P5 ;  /* 0x000000ffff117224 */ /* 0x000fe200028e06ff */
[-C--:B------:R-:W-:Y:S01]  /*1cd90*/  IADD3 R107, P5, PT, R107, R118.reuse, RZ ;  /* 0x000000766b6b7210 */ /* 0x080fe20007fbe0ff */
[----:B------:R-:W-:Y:S01]  /*1cda0*/  IMAD.MOV.U32 R16, RZ, RZ, R79 ;  /* 0x000000ffff107224 */ /* 0x000fe200078e004f */
[----:B------:R-:W-:Y:S01]  /*1cdb0*/  IADD3.X R88, PT, PT, R55, RZ, RZ, P2, P6 ;  /* 0x000000ff37587210 */ /* 0x000fe200017ec4ff */
[----:B------:R-:W-:Y:S01]  /*1cdc0*/  IMAD.WIDE.U32 R56, P6, R50, R77, R56 ;  /* 0x0000004d32387225 */ /* 0x000fe200078c0038 */
[----:B------:R-:W-:-:S02]  /*1cdd0*/  ISETP.GE.U32.AND P2, PT, R107, R118, PT ;  /* 0x000000766b00720c */ /* 0x000fc40003f46070 */
        /* <DEDUP_REMOVED lines=15> */
[----:B------:R-:W-:Y:S01]  /*1ced0*/  IADD3 R57, P0, PT, R53, R90, RZ ;  /* 0x0000005a35397210 */ /* 0x000fe20007f1e0ff */
[----:B------:R-:W-:Y:S02]  /*1cee0*/  IMAD.X R56, RZ, RZ, R79, P1 ;  /* 0x000000ffff387224 */ /* 0x000fe400008e064f */
[----:B------:R-:W-:Y:S01]  /*1cef0*/  IMAD.WIDE.U32 R50, P1, R52, R73, R16 ;  /* 0x0000004934327225 */ /* 0x000fe20007820010 */
[----:B------:R-:W-:Y:S02]  /*1cf00*/  IADD3.X R16, P4, PT, R88, R89, RZ, P4, !PT ;  /* 0x0000005958107210 */ /* 0x000fe4000279e4ff */
[----:B------:R-:W-:Y:S01]  /*1cf10*/  IADD3.X R56, P0, PT, R56, R91, RZ, P0, !PT ;  /* 0x0000005b38387210 */ /* 0x000fe2000071e4ff */
[----:B------:R-:W-:-:S04]  /*1cf20*/  IMAD.WIDE.U32 R54, R52, R72, RZ ;  /* 0x0000004834367225 */ /* 0x000fc800078e00ff */
[----:B------:R-:W-:Y:S01]  /*1cf30*/  IMAD.X R17, RZ, RZ, RZ, P1 ;  /* 0x000000ffff117224 */ /* 0x000fe200008e06ff */
[----:B------:R-:W-:Y:S01]  /*1cf40*/  IADD3 R53, P5, PT, R55, R50, RZ ;  /* 0x0000003237357210 */ /* 0x000fe20007fbe0ff */
[----:B------:R-:W-:Y:S01]  /*1cf50*/  IMAD.X R113, RZ, RZ, R113, P3 ;  /* 0x000000ffff717224 */ /* 0x000fe200018e0671 */
        /* <DEDUP_REMOVED lines=8> */
[----:B------:R-:W-:Y:S02]  /*1cfe0*/  ISETP.GE.U32.AND P2, PT, R110, R107, PT ;  /* 0x0000006b6e00720c */ /* 0x000fe40003f46070 */
[----:B------:R-:W-:Y:S02]  /*1cff0*/  IADD3.X R53, P0, P1, R16, RZ, RZ, P1, P0 ;  /* 0x000000ff10357210 */ /* 0x000fe400009004ff */
[----:B------:R-:W-:Y:S02]  /*1d000*/  ISETP.GE.U32.AND.EX P2, PT, R89, R111, PT, P2 ;  /* 0x0000006f5900720c */ /* 0x000fe40003f46120 */
[----:B------:R-:W-:Y:S01]  /*1d010*/  IADD3.X R54, PT, PT, R17, RZ, RZ, P0, P1 ;  /* 0x000000ff11367210 */ /* 0x000fe200007e24ff */
[C---:B------:R-:W-:Y:S01]  /*1d020*/  IMAD.WIDE.U32 R16, R52.reuse, R74, RZ ;  /* 0x0000004a34107225 */ /* 0x040fe200078e00ff */
[----:B------:R-:W-:Y:S02]  /*1d030*/  SEL R89, RZ, 0x1, P5 ;  /* 0x00000001ff597807 */ /* 0x000fe40002800000 */
[----:B------:R-:W-:Y:S01]  /*1d040*/  IADD3 R53, P0, PT, R53, R78, RZ ;  /* 0x0000004e35357210 */ /* 0x000fe20007f1e0ff */
[----:B------:R-:W-:Y:S01]  /*1d050*/  IMAD.WIDE.U32 R50, P5, R52, R75, R50 ;  /* 0x0000004b34327225 */ /* 0x000fe200078a0032 */
[----:B------:R-:W-:-:S02]  /*1d060*/  IADD3.X R80, PT, PT, R81, RZ, RZ, P4, P6 ;  /* 0x000000ff51507210 */ /* 0x000fc400027ec4ff */
[----:B------:R-:W-:Y:S02]  /*1d070*/  IADD3 R106, P6, P4, R84, R109, R106 ;  /* 0x0000006d546a7210 */ /* 0x000fe40007cde06a */
[----:B------:R-:W-:Y:S02]  /*1d080*/  SEL R78, RZ, 0x1, P2 ;  /* 0x00000001ff4e7807 */ /* 0x000fe40001000000 */
[----:B------:R-:W-:Y:S02]  /*1d090*/  IADD3 R81, P2, PT, R17, R50, RZ ;  /* 0x0000003211517210 */ /* 0x000fe40007f5e0ff */
[----:B------:R-:W-:Y:S01]  /*1d0a0*/  IADD3 R84, P1, PT, R53, R16, RZ ;  /* 0x0000001035547210 */ /* 0x000fe20007f3e0ff */
[----:B------:R-:W-:Y:S01]  /*1d0b0*/  IMAD.WIDE.U32 R16, R85, R76, RZ ;  /* 0x0000004c55107225 */ /* 0x000fe200078e00ff */
[----:B------:R-:W-:Y:S02]  /*1d0c0*/  IADD3.X R50, P0, PT, R54, R55, RZ, P0, !PT ;  /* 0x0000003736327210 */ /* 0x000fe4000071e4ff */
[-C--:B------:R-:W-:Y:S01]  /*1d0d0*/  IADD3 R89, P3, PT, R89, R108.reuse, RZ ;  /* 0x0000006c59597210 */ /* 0x080fe20007f7e0ff */
        /* <DEDUP_REMOVED lines=13> */
[----:B------:R-:W-:Y:S01]  /*1d1b0*/  IADD3.X R51, PT, PT, R51, RZ, RZ, P1, P0 ;  /* 0x000000ff33337210 */ /* 0x000fe20000fe04ff */
[----:B------:R-:W-:Y:S01]  /*1d1c0*/  IMAD.WIDE.U32 R54, R52, R76, RZ ;  /* 0x0000004c34367225 */ /* 0x000fe200078e00ff */
[----:B------:R-:W-:-:S03]  /*1d1d0*/  ISETP.GE.U32.AND P5, PT, R78, R89, PT ;  /* 0x000000594e00720c */ /* 0x000fc60003fa6070 */
[----:B------:R-:W-:Y:S01]  /*1d1e0*/  IMAD.MOV.U32 R52, RZ, RZ, R17 ;  /* 0x000000ffff347224 */ /* 0x000fe200078e0011 */
[----:B------:R-:W-:Y:S01]  /*1d1f0*/  IADD3 R17, P0, PT, R50, R79, RZ ;  /* 0x0000004f32117210 */ /* 0x000fe20007f1e0ff */
[----:B------:R-:W-:Y:S01]  /*1d200*/  IMAD.X R50, R80, 0x1, R81, P2 ;  /* 0x0000000150327824 */ /* 0x000fe200010e0651 */
[----:B------:R-:W-:Y:S02]  /*1d210*/  IADD3 R55, P1, PT, R55, R16, RZ ;  /* 0x0000001037377210 */ /* 0x000fe40007f3e0ff */
[----:B------:R-:W-:Y:S02]  /*1d220*/  SEL R80, RZ, 0x1, P3 ;  /* 0x00000001ff507807 */ /* 0x000fe40001800000 */
[----:B------:R-:W-:Y:S01]  /*1d230*/  ISETP.GE.U32.AND.EX P5, PT, R81, R82, PT, P5 ;  /* 0x000000525100720c */ /* 0x000fe20003fa6150 */
        /* <DEDUP_REMOVED lines=53> */
.L_x_63:
        /* <DEDUP_REMOVED lines=21> */
.L_x_64:
[----:B------:R-:W-:-:S04]  /*1d6e0*/  ISETP.GE.U32.AND P0, PT, R54, R5, PT ;  /* 0x000000053600720c */ /* 0x000fc80003f06070 */
[----:B------:R-:W-:-:S04]  /*1d6f0*/  ISETP.GE.U32.AND.EX P0, PT, R51, R4, PT, P0 ;  /* 0x000000043300720c */ /* 0x000fc80003f06100 */
[----:B------:R-:W-:-:S04]  /*1d700*/  SEL R89, RZ, 0x1, P0 ;  /* 0x00000001ff597807 */ /* 0x000fc80000000000 */
[----:B------:R-:W-:-:S04]  /*1d710*/  IADD3 R89, P1, PT, R6, R89, RZ ;  /* 0x0000005906597210 */ /* 0x000fc80007f3e0ff */
[CC--:B------:R-:W-:Y:S01]  /*1d720*/  ISETP.GE.U32.AND P0, PT, R78.reuse, R89.reuse, PT ;  /* 0x000000594e00720c */ /* 0x0c0fe20003f06070 */
[----:B------:R-:W-:Y:S01]  /*1d730*/  IMAD.X R17, RZ, RZ, R7, P1 ;  /* 0x000000ffff117224 */ /* 0x000fe200008e0607 */
[----:B------:R-:W-:-:S04]  /*1d740*/  IADD3 R89, P2, PT, R78, -R89, RZ ;  /* 0x800000594e597210 */ /* 0x000fc80007f5e0ff */
[----:B------:R-:W-:-:S04]  /*1d750*/  ISETP.GE.U32.AND.EX P0, PT, R52, R17, PT, P0 ;  /* 0x000000113400720c */ /* 0x000fc80003f06100 */
[----:B------:R-:W-:-:S04]  /*1d760*/  SEL R79, RZ, 0x1, P0 ;  /* 0x00000001ff4f7807 */ /* 0x000fc80000000000 */
[----:B------:R-:W-:-:S04]  /*1d770*/  IADD3 R79, P1, PT, R8, R79, RZ ;  /* 0x0000004f084f7210 */ /* 0x000fc80007f3e0ff */
[CC--:B------:R-:W-:Y:S01]  /*1d780*/  ISETP.GE.U32.AND P0, PT, R80.reuse, R79.reuse, PT ;  /* 0x0000004f5000720c */ /* 0x0c0fe20003f06070 */
[----:B------:R-:W-:Y:S01]  /*1d790*/  IMAD.X R88, RZ, RZ, R9, P1 ;  /* 0x000000ffff587224 */ /* 0x000fe200008e0609 */
[----:B------:R-:W-:-:S04]  /*1d7a0*/  IADD3 R79, P3, PT, R80, -R79, RZ ;  /* 0x8000004f504f7210 */ /* 0x000fc80007f7e0ff */
[C---:B------:R-:W-:Y:S01]  /*1d7b0*/  ISETP.GE.U32.AND.EX P0, PT, R53.reuse, R88, PT, P0 ;  /* 0x000000583500720c */ /* 0x040fe20003f06100 */
[----:B------:R-:W-:-:S03]  /*1d7c0*/  IMAD.X R88, R53, 0x1, ~R88, P3 ;  /* 0x0000000135587824 */ /* 0x000fc600018e0e58 */
[----:B------:R-:W-:-:S04]  /*1d7d0*/  SEL R16, RZ, 0x1, P0 ;  /* 0x00000001ff107807 */ /* 0x000fc80000000000 */
[----:B------:R-:W-:Y:S01]  /*1d7e0*/  IADD3 R57, P1, PT, R3, R16, RZ ;  /* 0x0000001003397210 */ /* 0x000fe20007f3e0ff */
[----:B------:R-:W-:-:S03]  /*1d7f0*/  IMAD.X R16, R52, 0x1, ~R17, P2 ;  /* 0x0000000134107824 */ /* 0x000fc600010e0e11 */
[CC--:B------:R-:W-:Y:S01]  /*1d800*/  ISETP.GE.U32.AND P0, PT, R55.reuse, R57.reuse, PT ;  /* 0x000000393700720c */ /* 0x0c0fe20003f06070 */
[----:B------:R-:W-:Y:S01]  /*1d810*/  IMAD.X R56, RZ, RZ, R2, P1 ;  /* 0x000000ffff387224 */ /* 0x000fe200008e0602 */
[----:B------:R-:W-:Y:S02]  /*1d820*/  IADD3 R57, P4, PT, R55, -R57, RZ ;  /* 0x8000003937397210 */ /* 0x000fe40007f9e0ff */
[----:B------:R-:W-:Y:S02]  /*1d830*/  IADD3 R91, P1, PT, -R5, R54, RZ ;  /* 0x00000036055b7210 */ /* 0x000fe40007f3e1ff */
[C---:B------:R-:W-:Y:S01]  /*1d840*/  ISETP.GE.U32.AND.EX P0, PT, R82.reuse, R56, PT, P0 ;  /* 0x000000385200720c */ /* 0x040fe20003f06100 */
[----:B------:R-:W-:Y:S02]  /*1d850*/  IMAD.X R56, R82, 0x1, ~R56, P4 ;  /* 0x0000000152387824 */ /* 0x000fe400020e0e38 */
[----:B------:R-:W-:-:S10]  /*1d860*/  IMAD.X R90, R51, 0x1, ~R4, P1 ;  /* 0x00000001335a7824 */ /* 0x000fd400008e0e04 */
        /* <DEDUP_REMOVED lines=35> */
[----:B------:R-:W-:Y:S01]  /*1daa0*/  LOP3.LUT R17, R16, 0x1, RZ, 0xc0, !PT ;  /* 0x0000000110117812 */ /* 0x000fe200078ec0ff */
[----:B------:R-:W-:-:S03]  /*1dab0*/  IMAD.MOV.U32 R16, RZ, RZ, R53 ;  /* 0x000000ffff107224 */ /* 0x000fc600078e0035 */
[----:B------:R-:W-:-:S04]  /*1dac0*/  IADD3 R57, P0, P1, R57, R76, R17 ;  /* 0x0000004c39397210 */ /* 0x000fc8000791e011 */
[----:B------:R-:W-:-:S09]  /*1dad0*/  IADD3.X R56, PT, PT, R56, R77, RZ, P0, P1 ;  /* 0x0000004d38387210 */ /* 0x000fd200007e24ff */
.L_x_65:
[----:B------:R-:W-:-:S04]  /*1dae0*/  ISETP.GE.U32.AND P0, PT, R91, R5, PT ;  /* 0x000000055b00720c */ /* 0x000fc80003f06070 */
        /* <DEDUP_REMOVED lines=48> */
[-C--:B------:R-:W-:Y:S02]  /*1ddf0*/  ISETP.GE.U32.AND P1, PT, R51, R82.reuse, PT ;  /* 0x000000523300720c */ /* 0x080fe40003f26070 */
        /* <DEDUP_REMOVED lines=14> */
.L_x_66:
[----:B------:R-:W-:Y:S01]  /*1dee0*/  ISETP.GE.U32.AND P0, PT, R5, R78, PT ;  /* 0x0000004e0500720c */ /* 0x000fe20003f06070 */
[----:B------:R-:W-:-:S03]  /*1def0*/  IMAD.MOV.U32 R115, RZ, RZ, RZ ;  /* 0x000000ffff737224 */ /* 0x000fc600078e00ff */
        /* <DEDUP_REMOVED lines=18> */
[----:B------:R-:W-:Y:S02]  /*1e020*/  IADD3 R51, P3, PT, R3, -R16, RZ ;  /* 0x8000001003337210 */ /* 0x000fe40007f7e0ff */
[C---:B------:R-:W-:Y:S01]  /*1e030*/  ISETP.GE.U32.AND.EX P0, PT, R2.reuse, R17, PT, P0 ;  /* 0x000000110200720c */ /* 0x040fe20003f06100 */
[----:B------:R-:W-:Y:S01]  /*1e040*/  IMAD.X R108, R7, 0x1, ~R108, P1 ;  /* 0x00000001076c7824 */ /* 0x000fe200008e0e6c */
[----:B------:R-:W-:Y:S01]  /*1e050*/  IADD3 R113, P1, PT, R5, -R78, RZ ;  /* 0x8000004e05717210 */ /* 0x000fe20007f3e0ff */
[----:B------:R-:W-:-:S04]  /*1e060*/  IMAD.X R106, R2, 0x1, ~R17, P3 ;  /* 0x00000001026a7824 */ /* 0x000fc800018e0e11 */
[----:B------:R-:W-:-:S06]  /*1e070*/  IMAD.X R117, R4, 0x1, ~R79, P1 ;  /* 0x0000000104757824 */ /* 0x000fcc00008e0e4f */
        /* <DEDUP_REMOVED lines=24> */
[C---:B------:R-:W-:Y:S02]  /*1e200*/  ISETP.GE.U32.AND P1, PT, R4.reuse, R111, PT ;  /* 0x0000006f0400720c */ /* 0x040fe40003f26070 */
[----:B------:R-:W-:Y:S02]  /*1e210*/  IADD3.X R6, PT, PT, R131, R75, RZ, P2, P3 ;  /* 0x0000004b83067210 */ /* 0x000fe400017e64ff */
[----:B------:R-:W-:Y:S02]  /*1e220*/  ISETP.GE.U32.AND P2, PT, R4, R111, PT ;  /* 0x0000006f0400720c */ /* 0x000fe40003f46070 */
[----:B------:R-:W-:Y:S02]  /*1e230*/  ISETP.GE.U32.AND.EX P1, PT, R6, R131, PT, P1 ;  /* 0x000000830600720c */ /* 0x000fe40003f26110 */
        /* <DEDUP_REMOVED lines=11> */
.L_x_67:
[----:B------:R-:W-:-:S04]  /*1e2f0*/  IMAD.WIDE.U32 R2, R113, R96, RZ ;  /* 0x0000006071027225 */ /* 0x000fc800078e00ff */
[----:B------:R-:W-:-:S04]  /*1e300*/  IMAD.WIDE.U32 R90, R109, R94, RZ ;  /* 0x0000005e6d5a7225 */ /* 0x000fc800078e00ff */
[----:B------:R-:W-:Y:S01]  /*1e310*/  IMAD.MOV.U32 R119, RZ, RZ, RZ ;  /* 0x000000ffff777224 */ /* 0x000fe200078e00ff */
[----:B------:R-:W-:Y:S01]  /*1e320*/  IADD3 R127, P4, PT, R90, R2, RZ ;  /* 0x000000025a7f7210 */ /* 0x000fe20007f9e0ff */
[----:B------:R-:W-:Y:S02]  /*1e330*/  IMAD.MOV.U32 R123, RZ, RZ, RZ ;  /* 0x000000ffff7b7224 */ /* 0x000fe400078e00ff */
[----:B------:R-:W-:-:S04]  /*1e340*/  IMAD.WIDE.U32 R88, R111, R94, RZ ;  /* 0x0000005e6f587225 */ /* 0x000fc800078e00ff */
[----:B------:R-:W-:Y:S02]  /*1e350*/  IMAD.MOV.U32 R121, RZ, RZ, RZ ;  /* 0x000000ffff797224 */ /* 0x000fe400078e00ff */
[----:B------:R-:W-:-:S04]  /*1e360*/  IMAD.WIDE.U32 R16, R108, R94, RZ ;  /* 0x0000005e6c107225 */ /* 0x000fc800078e00ff */
[----:B------:R-:W-:-:S04]  /*1e370*/  IMAD.WIDE.U32 R8, R109, R95, RZ ;  /* 0x0000005f6d087225 */ /* 0x000fc800078e00ff */
[----:B------:R-:W-:Y:S02]  /*1e380*/  IMAD.IADD R137, R91, 0x1, R119 ;  /* 0x000000015b897824 */ /* 0x000fe400078e0277 */
[----:B------:R-:W-:Y:S02]  /*1e390*/  IMAD.IADD R53, R115, 0x1, R3 ;  /* 0x0000000173357824 */ /* 0x000fe400078e0203 */
[----:B------:R-:W-:Y:S01]  /*1e3a0*/  IMAD.WIDE.U32 R6, R131, R94, RZ ;  /* 0x0000005e83067225 */ /* 0x000fe200078e00ff */
[----:B------:R-:W-:-:S03]  /*1e3b0*/  IADD3 R137, P0, P2, R8, R137, R16 ;  /* 0x0000008908897210 */ /* 0x000fc60007a1e010 */
[----:B------:R-:W-:-:S04]  /*1e3c0*/  IMAD.WIDE.U32 R2, R111, R95, RZ ;  /* 0x0000005f6f027225 */ /* 0x000fc800078e00ff */
[----:B------:R-:W-:Y:S02]  /*1e3d0*/  IMAD.IADD R89, R89, 0x1, R123 ;  /* 0x0000000159597824 */ /* 0x000fe400078e027b */
[----:B------:R-:W-:Y:S02]  /*1e3e0*/  IMAD.MOV.U32 R107, RZ, RZ, RZ ;  /* 0x000000ffff6b7224 */ /* 0x000fe400078e00ff */
[----:B------:R-:W-:Y:S01]  /*1e3f0*/  IMAD.IADD R4, R17, 0x1, R121 ;  /* 0x0000000111047824 */ /* 0x000fe200078e0279 */
[----:B------:R-:W-:Y:S01]  /*1e400*/  IADD3 R89, P1, P3, R2, R89, R6 ;  /* 0x0000005902597210 */ /* 0x000fe20007b3e006 */
[----:B------:R-:W-:-:S04]  /*1e410*/  IMAD.WIDE.U32 R54, R51, R94, RZ ;  /* 0x0000005e33367225 */ /* 0x000fc800078e00ff */
[----:B------:R-:W-:Y:S02]  /*1e420*/  IMAD.MOV.U32 R135, RZ, RZ, RZ ;  /* 0x000000ffff877224 */ /* 0x000fe400078e00ff */
[----:B------:R-:W-:Y:S02]  /*1e430*/  IMAD.MOV.U32 R5, RZ, RZ, RZ ;  /* 0x000000ffff057224 */ /* 0x000fe400078e00ff */
[----:B------:R-:W-:Y:S02]  /*1e440*/  IMAD.IADD R110, R119, 0x1, R9 ;  /* 0x00000001776e7824 */ /* 0x000fe400078e0209 */
[----:B------:R-:W-:Y:S02]  /*1e450*/  IMAD.IADD R56, R7, 0x1, R107 ;  /* 0x0000000107387824 */ /* 0x000fe400078e026b */
[----:B------:R-:W-:Y:S01]  /*1e460*/  IMAD.IADD R129, R123, 0x1, R3 ;  /* 0x000000017b817824 */ /* 0x000fe200078e0203 */
[----:B------:R-:W-:Y:S01]  /*1e470*/  IADD3.X R3, PT, PT, RZ, RZ, RZ, P0, P2 ;  /* 0x000000ffff037210 */ /* 0x000fe200007e44ff */
[----:B------:R-:W-:-:S04]  /*1e480*/  IMAD.WIDE.U32 R6, R51, R95, RZ ;  /* 0x0000005f33067225 */ /* 0x000fc800078e00ff */
[----:B------:R-:W-:-:S04]  /*1e490*/  IMAD.WIDE.U32 R8, R106, R94, RZ ;  /* 0x0000005e6a087225 */ /* 0x000fc800078e00ff */
[----:B------:R-:W-:Y:S02]  /*1e4a0*/  IMAD.IADD R55, R55, 0x1, R135 ;  /* 0x0000000137377824 */ /* 0x000fe400078e0287 */
[----:B------:R-:W-:-:S03]  /*1e4b0*/  IMAD.WIDE.U32 R4, R95, R108, R4 ;  /* 0x0000006c5f047225 */ /* 0x000fc600078e0004 */
[----:B------:R-:W-:Y:S01]  /*1e4c0*/  IADD3 R55, P5, P6, R6, R55, R8 ;  /* 0x0000003706377210 */ /* 0x000fe20007ebe008 */
[----:B------:R-:W-:Y:S01]  /*1e4d0*/  IMAD.IADD R135, R135, 0x1, R7 ;  /* 0x0000000187877824 */ /* 0x000fe200078e0207 */
[----:B------:R-:W-:Y:S01]  /*1e4e0*/  IADD3 R110, P0, P2, R3, R4, R110 ;  /* 0x00000004036e7210 */ /* 0x000fe20007a1e06e */
[----:B------:R-:W-:Y:S02]  /*1e4f0*/  IMAD.IADD R114, R121, 0x1, R5 ;  /* 0x0000000179727824 */ /* 0x000fe400078e0205 */
[----:B------:R-:W-:-:S03]  /*1e500*/  IMAD.WIDE.U32 R4, R117, R96, RZ ;  /* 0x0000006075047225 */ /* 0x000fc600078e00ff */
[----:B------:R-:W-:Y:S01]  /*1e510*/  IADD3.X R114, PT, PT, RZ, R114, RZ, P0, P2 ;  /* 0x00000072ff727210 */ /* 0x000fe200007e44ff */
[----:B------:R-:W-:-:S04]  /*1e520*/  IMAD.WIDE.U32 R6, R113, R97, RZ ;  /* 0x0000006171067225 */ /* 0x000fc800078e00ff */
[----:B------:R-:W-:Y:S01]  /*1e530*/  IMAD.MOV.U32 R125, RZ, RZ, RZ ;  /* 0x000000ffff7d7224 */ /* 0x000fe200078e00ff */
[----:B------:R-:W-:Y:S01]  /*1e540*/  IADD3 R112, P2, P0, R6, R53, R4 ;  /* 0x0000003506707210 */ /* 0x000fe2000785e004 */
[----:B------:R-:W-:Y:S02]  /*1e550*/  IMAD.MOV.U32 R133, RZ, RZ, RZ ;  /* 0x000000ffff857224 */ /* 0x000fe400078e00ff */
[----:B------:R-:W-:Y:S02]  /*1e560*/  IMAD.IADD R52, R125, 0x1, R5 ;  /* 0x000000017d347824 */ /* 0x000fe400078e0205 */
[----:B------:R-:W-:Y:S02]  /*1e570*/  IMAD.MOV.U32 R53, RZ, RZ, RZ ;  /* 0x000000ffff357224 */ /* 0x000fe400078e00ff */
[----:B------:R-:W-:Y:S02]  /*1e580*/  IMAD.IADD R2, R9, 0x1, R133 ;  /* 0x0000000109027824 */ /* 0x000fe400078e0285 */
[----:B------:R-:W-:-:S04]  /*1e590*/  IMAD.WIDE.U32 R8, R109, R96, RZ ;  /* 0x000000606d087225 */ /* 0x000fc800078e00ff */
[----:B------:R-:W-:Y:S02]  /*1e5a0*/  IMAD.IADD R3, R115, 0x1, R7 ;  /* 0x0000000173037824 */ /* 0x000fe400078e0207 */
[----:B------:R-:W-:-:S04]  /*1e5b0*/  IMAD.WIDE.U32 R52, R97, R117, R52 ;  /* 0x0000007561347225 */ /* 0x000fc800078e0034 */
[----:B------:R-:W-:-:S04]  /*1e5c0*/  IMAD.WIDE.U32 R16, R108, R96, RZ ;  /* 0x000000606c107225 */ /* 0x000fc800078e00ff */
[----:B------:R-:W-:Y:S02]  /*1e5d0*/  IMAD.MOV.U32 R57, RZ, RZ, RZ ;  /* 0x000000ffff397224 */ /* 0x000fe400078e00ff */
[----:B------:R-:W-:-:S04]  /*1e5e0*/  IMAD.WIDE.U32 R50, R109, R97, RZ ;  /* 0x000000616d327225 */ /* 0x000fc800078e00ff */
[----:B------:R-:W-:Y:S01]  /*1e5f0*/  IMAD.IADD R139, R119, 0x1, R9 ;  /* 0x00000001778b7824 */ /* 0x000fe200078e0209 */
[----:B------:R-:W-:Y:S01]  /*1e600*/  IADD3.X R9, PT, PT, RZ, RZ, RZ, P5, P6 ;  /* 0x000000ffff097210 */ /* 0x000fe20002fec4ff */
[----:B------:R-:W-:Y:S01]  /*1e610*/  IMAD.X R112, R112, 0x1, R137, P4 ;  /* 0x0000000170707824 */ /* 0x000fe200020e0689 */
[----:B------:R-:W-:Y:S01]  /*1e620*/  ISETP.GE.U32.AND P4, PT, R127, R90, PT ;  /* 0x0000005a7f00720c */ /* 0x000fe20003f86070 */
[----:B------:R-:W-:Y:S01]  /*1e630*/  IMAD.IADD R5, R125, 0x1, R53 ;  /* 0x000000017d057824 */ /* 0x000fe200078e0235 */
[----:B------:R-:W-:Y:S01]  /*1e640*/  IADD3 R110, P5, P6, R110, R52, R3 ;  /* 0x000000346e6e7210 */ /* 0x000fe20007ebe003 */
[----:B------:R-:W-:Y:S01]  /*1e650*/  IMAD.WIDE.U32 R6, R131, R96, RZ ;  /* 0x0000006083067225 */ /* 0x000fe200078e00ff */
[----:B------:R-:W-:-:S03]  /*1e660*/  ISETP.GE.U32.AND.EX P4, PT, R112, R137, PT, P4 ;  /* 0x000000897000720c */ /* 0x000fc60003f86140 */
[----:B------:R-:W-:Y:S01]  /*1e670*/  IMAD.IADD R4, R121, 0x1, R17 ;  /* 0x0000000179047824 */ /* 0x000fe200078e0211 */
[----:B------:R-:W-:Y:S01]  /*1e680*/  IADD3.X R17, PT, PT, RZ, RZ, RZ, P1, P3 ;  /* 0x000000ffff117210 */ /* 0x000fe20000fe64ff */
[----:B------:R-:W-:Y:S01]  /*1e690*/  IMAD.WIDE.U32 R56, R95, R131, R56 ;  /* 0x000000835f387225 */ /* 0x000fe200078e0038 */
[----:B------:R-:W-:-:S03]  /*1e6a0*/  IADD3 R139, P1, P3, R50, R139, R16 ;  /* 0x0000008b328b7210 */ /* 0x000fc60007b3e010 */
[----:B------:R-:W-:Y:S01]  /*1e6b0*/  IMAD.MOV.U32 R3, RZ, RZ, RZ ;  /* 0x000000ffff037224 */ /* 0x000fe200078e00ff */
[----:B------:R-:W-:Y:S01]  /*1e6c0*/  IADD3.X R118, PT, PT, RZ, RZ, RZ, P1, P3 ;  /* 0x000000ffff767210 */ /* 0x000fe20000fe64ff */
[C---:B------:R-:W-:Y:S01]  /*1e6d0*/  IMAD.IADD R16, R107.reuse, 0x1, R7 ;  /* 0x000000016b107824 */ /* 0x040fe200078e0207 */
[----:B------:R-:W-:Y:S01]  /*1e6e0*/  IADD3.X R7, PT, PT, R114, R5, RZ, P5, P6 ;  /* 0x0000000572077210 */ /* 0x000fe20002fec4ff */
[----:B------:R-:W-:Y:S01]  /*1e6f0*/  IMAD.IADD R137, R107, 0x1, R57 ;  /* 0x000000016b897824 */ /* 0x000fe200078e0239 */
[----:B------:R-:W-:Y:S01]  /*1e700*/  IADD3 R90, P5, P6, R17, R56, R129 ;  /* 0x00000038115a7210 */ /* 0x000fe20007ebe081 */
[----:B------:R-:W-:Y:S01]  /*1e710*/  IMAD.WIDE.U32 R2, R95, R106, R2 ;  /* 0x0000006a5f027225 */ /* 0x000fe200078e0002 */
[----:B------:R-:W-:Y:S02]  /*1e720*/  SEL R129, RZ, 0x1, P4 ;  /* 0x00000001ff817807 */ /* 0x000fe40002000000 */
[----:B------:R-:W-:Y:S01]  /*1e730*/  IADD3.X R137, PT, PT, RZ, R137, RZ, P5, P6 ;  /* 0x00000089ff897210 */ /* 0x000fe20002fec4ff */
[----:B------:R-:W-:Y:S01]  /*1e740*/  IMAD.MOV.U32 R17, RZ, RZ, RZ ;  /* 0x000000ffff117224 */ /* 0x000fe200078e00ff */
[----:B------:R-:W-:Y:S01]  /*1e750*/  IADD3 R57, P4, P5, R9, R2, R135 ;  /* 0x0000000209397210 */ /* 0x000fe20007d9e087 */
[----:B------:R-:W-:Y:S01]  /*1e760*/  IMAD.IADD R120, R133, 0x1, R3 ;  /* 0x0000000185787824 */ /* 0x000fe200078e0203 */
[----:B------:R-:W-:Y:S01]  /*1e770*/  IADD3 R53, P6, PT, R129, R88, RZ ;  /* 0x0000005881357210 */ /* 0x000fe20007fde0ff */
[----:B------:R-:W-:-:S03]  /*1e780*/  IMAD.WIDE.U32 R2, R113, R94, RZ ;  /* 0x0000005e71027225 */ /* 0x000fc600078e00ff */
[----:B------:R-:W-:Y:S01]  /*1e790*/  ISETP.GT.U32.AND P1, PT, R88, R53, PT ;  /* 0x000000355800720c */ /* 0x000fe20003f24070 */
[----:B------:R-:W-:Y:S01]  /*1e7a0*/  IMAD.WIDE.U32 R16, R97, R131, R16 ;  /* 0x0000008361107225 */ /* 0x000fe200078e0010 */
[----:B------:R-:W-:Y:S02]  /*1e7b0*/  IADD3 R131, P3, PT, R53, R8, RZ ;  /* 0x0000000835837210 */ /* 0x000fe40007f7e0ff */
[----:B------:R-:W-:Y:S01]  /*1e7c0*/  IADD3.X R120, PT, PT, RZ, R120, RZ, P4, P5 ;  /* 0x00000078ff787210 */ /* 0x000fe200027ea4ff */
[----:B------:R-:W-:Y:S02]  /*1e7d0*/  IMAD.IADD R91, R119, 0x1, R51 ;  /* 0x00000001775b7824 */ /* 0x000fe400078e0233 */
[----:B------:R-:W-:-:S04]  /*1e7e0*/  IMAD.WIDE.U32 R50, R117, R94, RZ ;  /* 0x0000005e75327225 */ /* 0x000fc800078e00ff */
[----:B------:R-:W-:-:S04]  /*1e7f0*/  IMAD.WIDE.U32 R8, R113, R95, RZ ;  /* 0x0000005f71087225 */ /* 0x000fc800078e00ff */
[----:B------:R-:W-:Y:S02]  /*1e800*/  IMAD.IADD R135, R3, 0x1, R115 ;  /* 0x0000000103877824 */ /* 0x000fe400078e0273 */
[----:B------:R-:W-:Y:S02]  /*1e810*/  IMAD.X R56, RZ, RZ, R89, P6 ;  /* 0x000000ffff387224 */ /* 0x000fe400030e0659 */
[----:B------:R-:W-:Y:S01]  /*1e820*/  IMAD.MOV.U32 R5, RZ, RZ, RZ ;  /* 0x000000ffff057224 */ /* 0x000fe200078e00ff */
[----:B------:R-:W-:Y:S01]  /*1e830*/  IADD3 R135, P5, P4, R8, R135, R50 ;  /* 0x0000008708877210 */ /* 0x000fe20007cbe032 */
[----:B------:R-:W-:Y:S01]  /*1e840*/  IMAD.X R50, R56, 0x1, R139, P3 ;  /* 0x0000000138327824 */ /* 0x000fe200018e068b */
[----:B------:R-:W-:Y:S01]  /*1e850*/  ISETP.GT.U32.AND.EX P1, PT, R89, R56, PT, P1 ;  /* 0x000000385900720c */ /* 0x000fe20003f24110 */
[----:B------:R-:W-:Y:S01]  /*1e860*/  IMAD.WIDE.U32 R4, R97, R108, R4 ;  /* 0x0000006c61047225 */ /* 0x000fe200078e0004 */
[----:B------:R-:W-:Y:S02]  /*1e870*/  P2R R8, PR, RZ, 0x20 ;  /* 0x00000020ff087803 */ /* 0x000fe40000000000 */
[----:B------:R-:W-:Y:S01]  /*1e880*/  SEL R88, R88, R53, P1 ;  /* 0x0000003558587207 */ /* 0x000fe20000800000 */
[----:B------:R-:W-:Y:S01]  /*1e890*/  IMAD R3, R135, R68, RZ ;  /* 0x0000004487037224 */ /* 0x000fe200078e02ff */
[----:B------:R-:W-:Y:S01]  /*1e8a0*/  IADD3 R90, P3, P5, R90, R4, R91 ;  /* 0x000000045a5a7210 */ /* 0x000fe20007d7e05b */
[----:B------:R-:W-:Y:S01]  /*1e8b0*/  IMAD.WIDE.U32 R52, R111, R97, RZ ;  /* 0x000000616f347225 */ /* 0x000fe200078e00ff */
[----:B------:R-:W-:-:S02]  /*1e8c0*/  SEL R89, R89, R56, P1 ;  /* 0x0000003859597207 */ /* 0x000fc40000800000 */
[----:B------:R-:W-:Y:S01]  /*1e8d0*/  ISETP.GT.U32.AND P1, PT, R88, R131, PT ;  /* 0x000000835800720c */ /* 0x000fe20003f24070 */
[----:B------:R-:W-:Y:S02]  /*1e8e0*/  IMAD.IADD R114, R121, 0x1, R5 ;  /* 0x0000000179727824 */ /* 0x000fe400078e0205 */
[C---:B------:R-:W-:Y:S01]  /*1e8f0*/  IMAD.WIDE.U32 R4, R2.reuse, R68, RZ ;  /* 0x0000004402047225 */ /* 0x040fe200078e00ff */
[----:B------:R-:W-:Y:S02]  /*1e900*/  ISETP.GT.U32.AND.EX P1, PT, R89, R50, PT, P1 ;  /* 0x000000325900720c */ /* 0x000fe40003f24110 */
[----:B------:R-:W-:Y:S01]  /*1e910*/  IADD3.X R114, PT, PT, R137, R114, RZ, P3, P5 ;  /* 0x0000007289727210 */ /* 0x000fe20001fea4ff */
[----:B------:R-:W-:Y:S01]  /*1e920*/  IMAD R91, R2, R69, R3 ;  /* 0x00000045025b7224 */ /* 0x000fe200078e0203 */
[----:B------:R-:W-:Y:S01]  /*1e930*/  SEL R133, RZ, 0x1, !P1 ;  /* 0x00000001ff857807 */ /* 0x000fe20004800000 */
[----:B------:R-:W-:Y:S02]  /*1e940*/  IMAD.IADD R3, R123, 0x1, R53 ;  /* 0x000000017b037824 */ /* 0x000fe400078e0235 */
[----:B------:R-:W-:-:S02]  /*1e950*/  IMAD.IADD R5, R5, 0x1, R91 ;  /* 0x0000000105057824 */ /* 0x000fc400078e025b */
[----:B------:R-:W-:Y:S01]  /*1e960*/  IMAD.IADD R53, R107, 0x1, R17 ;  /* 0x000000016b357824 */ /* 0x000fe200078e0211 */
[----:B------:R-:W-:Y:S01]  /*1e970*/  IADD3 R94, P3, P5, R57, R16, R3 ;  /* 0x00000010395e7210 */ /* 0x000fe20007d7e003 */
[----:B------:R-:W-:-:S03]  /*1e980*/  IMAD.WIDE.U32 R56, R5, R70, RZ ;  /* 0x0000004605387225 */ /* 0x000fc600078e00ff */
[----:B------:R-:W-:Y:S01]  /*1e990*/  IADD3.X R53, PT, PT, R120, R53, RZ, P3, P5 ;  /* 0x0000003578357210 */ /* 0x000fe20001fea4ff */
[----:B------:R-:W-:Y:S01]  /*1e9a0*/  IMAD.WIDE.U32 R106, R117, R104, RZ ;  /* 0x00000068756a7225 */ /* 0x000fe200078e00ff */
[----:B------:R-:W-:-:S03]  /*1e9b0*/  IADD3 R97, P1, P3, R133, R90, R118 ;  /* 0x0000005a85617210 */ /* 0x000fc60007b3e076 */
[----:B------:R-:W-:Y:S01]  /*1e9c0*/  IMAD.WIDE.U32 R56, P5, R4, R71, R56 ;  /* 0x0000004704387225 */ /* 0x000fe200078a0038 */
[----:B------:R-:W-:-:S03]  /*1e9d0*/  IADD3.X R114, PT, PT, RZ, R114, RZ, P1, P3 ;  /* 0x00000072ff727210 */ /* 0x000fc60000fe64ff */
[----:B------:R-:W-:-:S04]  /*1e9e0*/  IMAD.WIDE.U32 R16, R4, R70, RZ ;  /* 0x0000004604107225 */ /* 0x000fc800078e00ff */
[----:B------:R-:W-:Y:S01]  /*1e9f0*/  IMAD.IADD R88, R125, 0x1, R107 ;  /* 0x000000017d587824 */ /* 0x000fe200078e026b */
[----:B------:R-:W-:Y:S01]  /*1ea00*/  IADD3 R56, P3, PT, R17, R56, RZ ;  /* 0x0000003811387210 */ /* 0x000fe20007f7e0ff */
[----:B------:R-:W-:Y:S01]  /*1ea10*/  IMAD.WIDE.U32 R90, R113, R105, RZ ;  /* 0x00000069715a7225 */ /* 0x000fe200078e00ff */
[----:B------:R-:W-:-:S03]  /*1ea20*/  IADD3 RZ, P1, PT, R2, R16, RZ ;  /* 0x0000001002ff7210 */ /* 0x000fc60007f3e0ff */
[----:B------:R-:W-:Y:S01]  /*1ea30*/  IMAD.MOV.U32 R89, RZ, RZ, RZ ;  /* 0x000000ffff597224 */ /* 0x000fe200078e00ff */
[----:B------:R-:W-:Y:S01]  /*1ea40*/  IADD3.X RZ, P1, PT, R135, R56, RZ, P1, !PT ;  /* 0x0000003887ff7210 */ /* 0x000fe20000f3e4ff */
        /* <DEDUP_REMOVED lines=18> */
[----:B------:R-:W-:Y:S01]  /*1eb70*/  IADD3.X R107, P3, PT, R107, R112, RZ, P3, !PT ;  /* 0x000000706b6b7210 */ /* 0x000fe20001f7e4ff */
[----:B------:R-:W-:-:S03]  /*1eb80*/  IMAD.WIDE.U32 R56, R4, R74, RZ ;  /* 0x0000004a04387225 */ /* 0x000fc600078e00ff */
[----:B------:R-:W-:Y:S01]  /*1eb90*/  IADD3.X R107, P1, PT, R107, R16, RZ, P1, !PT ;  /* 0x000000106b6b7210 */ /* 0x000fe20000f3e4ff */
[----:B------:R-:W-:-:S04]  /*1eba0*/  IMAD.WIDE.U32.X R2, R5, R73, R2, P5 ;  /* 0x0000004905027225 */ /* 0x000fc800028e0402 */
[----:B------:R-:W-:Y:S01]  /*1ebb0*/  IMAD.WIDE.U32 R16, R113, R104, RZ ;  /* 0x0000006871107225 */ /* 0x000fe200078e00ff */
[----:B------:R-:W-:-:S03]  /*1ebc0*/  IADD3.X R97, P1, P3, R2, RZ, RZ, P1, P3 ;  /* 0x000000ff02617210 */ /* 0x000fc60000b264ff */
[----:B------:R-:W-:Y:S01]  /*1ebd0*/  IMAD.IADD R127, R115, 0x1, R17 ;  /* 0x00000001737f7824 */ /* 0x000fe200078e0211 */
[----:B------:R-:W-:Y:S01]  /*1ebe0*/  IADD3.X R112, PT, PT, R3, RZ, RZ, P1, P3 ;  /* 0x000000ff03707210 */ /* 0x000fe20000fe64ff */
[----:B------:R-:W-:Y:S01]  /*1ebf0*/  IMAD.WIDE.U32 R2, R5, R74, RZ ;  /* 0x0000004a05027225 */ /* 0x000fe200078e00ff */
[----:B------:R-:W-:Y:S02]  /*1ec00*/  IADD3 R118, P5, PT, R131, R16, RZ ;  /* 0x0000001083767210 */ /* 0x000fe40007fbe0ff */
[----:B------:R-:W-:-:S05]  /*1ec10*/  IADD3 R127, P1, P3, R90, R127, R106 ;  /* 0x0000007f5a7f7210 */ /* 0x000fca0007b3e06a */
[----:B------:R-:W-:Y:S02]  /*1ec20*/  IMAD.X R127, R127, 0x1, R50, P5 ;  /* 0x000000017f7f7824 */ /* 0x000fe400028e0632 */
[----:B------:R-:W-:-:S04]  /*1ec30*/  IMAD.WIDE.U32 R16, P5, R4, R75, R2 ;  /* 0x0000004b04107225 */ /* 0x000fc800078a0002 */
[----:B------:R-:W-:Y:S01]  /*1ec40*/  IMAD.X R3, RZ, RZ, RZ, P5 ;  /* 0x000000ffff037224 */ /* 0x000fe200028e06ff */
[----:B------:R-:W-:Y:S01]  /*1ec50*/  IADD3 R57, P5, PT, R57, R16, RZ ;  /* 0x0000001039397210 */ /* 0x000fe20007fbe0ff */
[----:B------:R-:W-:-:S04]  /*1ec60*/  IMAD.MOV.U32 R2, RZ, RZ, R17 ;  /* 0x000000ffff027224 */ /* 0x000fc800078e0011 */
[----:B------:R-:W-:Y:S01]  /*1ec70*/  IMAD.WIDE.U32.X R2, R5, R75, R2, P5 ;  /* 0x0000004b05027225 */ /* 0x000fe200028e0402 */
[----:B------:R-:W-:-:S03]  /*1ec80*/  IADD3 R17, P5, PT, R97, R118, RZ ;  /* 0x0000007661117210 */ /* 0x000fc60007fbe0ff */
[----:B------:R-:W-:Y:S01]  /*1ec90*/  IMAD.WIDE.U32 R96, R111, R96, RZ ;  /* 0x000000606f607225 */ /* 0x000fe200078e00ff */
[----:B------:R-:W-:Y:S02]  /*1eca0*/  IADD3.X R106, P5, PT, R112, R127, RZ, P5, !PT ;  /* 0x0000007f706a7210 */ /* 0x000fe40002fbe4ff */
[----:B------:R-:W-:Y:S01]  /*1ecb0*/  IADD3 R90, P6, PT, R17, R56, RZ ;  /* 0x00000038115a7210 */ /* 0x000fe20007fde0ff */
[----:B------:R-:W-:-:S03]  /*1ecc0*/  IMAD.WIDE.U32 R16, R109, R105, RZ ;  /* 0x000000696d107225 */ /* 0x000fc600078e00ff */
[----:B------:R-:W-:Y:S01]  /*1ecd0*/  IADD3.X R106, P6, PT, R106, R57, RZ, P6, !PT ;  /* 0x000000396a6a7210 */ /* 0x000fe200037de4ff */
[----:B------:R-:W-:Y:S02]  /*1ece0*/  IMAD.IADD R57, R123, 0x1, R97 ;  /* 0x000000017b397824 */ /* 0x000fe400078e0261 */
[----:B------:R-:W-:Y:S01]  /*1ecf0*/  IMAD.IADD R17, R119, 0x1, R17 ;  /* 0x0000000177117824 */ /* 0x000fe200078e0211 */
[----:B------:R-:W-:-:S04]  /*1ed00*/  IADD3.X R114, P5, P6, R2, RZ, RZ, P6, P5 ;  /* 0x000000ff02727210 */ /* 0x000fc800036aa4ff */
[----:B------:R-:W-:Y:S02]  /*1ed10*/  IADD3.X R112, PT, PT, R3, RZ, RZ, P5, P6 ;  /* 0x000000ff03707210 */ /* 0x000fe40002fec4ff */
        /* <DEDUP_REMOVED lines=14> */
[----:B------:R-:W-:-:S03]  /*1ee00*/  IMAD.MOV.U32 R3, RZ, RZ, RZ ;  /* 0x000000ffff037224 */ /* 0x000fc600078e00ff */
[----:B------:R-:W-:Y:S01]  /*1ee10*/  IADD3.X R6, PT, PT, RZ, R53, RZ, P5, P6 ;  /* 0x00000035ff067210 */ /* 0x000fe20002fec4ff */
[----:B------:R-:W-:-:S04]  /*1ee20*/  IMAD.WIDE.U32 R52, R108, R104, RZ ;  /* 0x000000686c347225 */ /* 0x000fc800078e00ff */
[----:B------:R-:W-:-:S04]  /*1ee30*/  IMAD.IADD R2, R121, 0x1, R53 ;  /* 0x0000000179027824 */ /* 0x000fc800078e0235 */
[----:B------:R-:W-:-:S04]  /*1ee40*/  IMAD.WIDE.U32 R2, R105, R108, R2 ;  /* 0x0000006c69027225 */ /* 0x000fc800078e0002 */
[----:B------:R-:W-:Y:S01]  /*1ee50*/  IMAD.WIDE.U32 R104, R109, R104, RZ ;  /* 0x000000686d687225 */ /* 0x000fe200078e00ff */
[----:B------:R-:W-:-:S03]  /*1ee60*/  IADD3 R96, P5, P6, R94, R2, R17 ;  /* 0x000000025e607210 */ /* 0x000fc60007ebe011 */
[----:B------:R-:W-:Y:S02]  /*1ee70*/  IMAD.IADD R55, R121, 0x1, R3 ;  /* 0x0000000179377824 */ /* 0x000fe400078e0203 */
[----:B------:R-:W-:-:S03]  /*1ee80*/  IMAD.IADD R17, R119, 0x1, R105 ;  /* 0x0000000177117824 */ /* 0x000fc600078e0269 */
[----:B------:R-:W-:Y:S02]  /*1ee90*/  IADD3.X R55, PT, PT, R6, R55, RZ, P5, P6 ;  /* 0x0000003706377210 */ /* 0x000fe40002fec4ff */
[----:B------:R-:W-:-:S04]  /*1eea0*/  IADD3 R17, P5, P6, R16, R17, R52 ;  /* 0x0000001110117210 */ /* 0x000fc80007ebe034 */
[----:B------:R-:W-:Y:S02]  /*1eeb0*/  IADD3.X R52, PT, PT, RZ, RZ, RZ, P5, P6 ;  /* 0x000000ffff347210 */ /* 0x000fe40002fec4ff */
[----:B------:R-:W-:-:S04]  /*1eec0*/  ISETP.GE.U32.AND P5, PT, R118, R131, PT ;  /* 0x000000837600720c */ /* 0x000fc80003fa6070 */
[----:B------:R-:W-:Y:S01]  /*1eed0*/  ISETP.GE.U32.AND.EX P5, PT, R127, R50, PT, P5 ;  /* 0x000000327f00720c */ /* 0x000fe20003fa6150 */
[----:B------:R-:W-:Y:S02]  /*1eee0*/  IMAD.IADD R50, R51, 0x1, R125 ;  /* 0x0000000133327824 */ /* 0x000fe400078e027d */
[----:B------:R-:W-:Y:S01]  /*1eef0*/  IMAD.MOV.U32 R51, RZ, RZ, RZ ;  /* 0x000000ffff337224 */ /* 0x000fe200078e00ff */
[----:B------:R-:W-:Y:S01]  /*1ef00*/  SEL R97, RZ, 0x1, P5 ;  /* 0x00000001ff617807 */ /* 0x000fe20002800000 */
[----:B------:R-:W-:-:S03]  /*1ef10*/  IMAD.WIDE.U32 R50, R95, R117, R50 ;  /* 0x000000755f327225 */ /* 0x000fc600078e0032 */
[----:B------:R-:W-:Y:S01]  /*1ef20*/  IADD3 R3, P5, PT, R97, R56, RZ ;  /* 0x0000003861037210 */ /* 0x000fe20007fbe0ff */
[----:B------:R-:W-:-:S04]  /*1ef30*/  IMAD.IADD R95, R125, 0x1, R51 ;  /* 0x000000017d5f7824 */ /* 0x000fc800078e0233 */
[----:B------:R-:W-:Y:S01]  /*1ef40*/  IMAD.X R16, RZ, RZ, R57, P5 ;  /* 0x000000ffff107224 */ /* 0x000fe200028e0639 */
[----:B------:R-:W-:Y:S02]  /*1ef50*/  IADD3 R105, P5, PT, R3, R104, RZ ;  /* 0x0000006803697210 */ /* 0x000fe40007fbe0ff */
[----:B------:R-:W-:-:S03]  /*1ef60*/  IADD3.X R104, PT, PT, RZ, RZ, RZ, P2, P0 ;  /* 0x000000ffff687210 */ /* 0x000fc600017e04ff */
        /* <DEDUP_REMOVED lines=10> */
[----:B------:R-:W-:-:S04]  /*1f010*/  SEL R3, RZ, 0x1, !P5 ;  /* 0x00000001ff037807 */ /* 0x000fc80006800000 */
[----:B------:R-:W-:Y:S01]  /*1f020*/  IADD3 R96, P5, P6, R3, R96, R52 ;  /* 0x0000006003607210 */ /* 0x000fe20007ebe034 */
[----:B------:R-:W-:-:S03]  /*1f030*/  IMAD.WIDE.U32 R52, R117, R93, RZ ;  /* 0x0000005d75347225 */ /* 0x000fc600078e00ff */
[----:B------:R-:W-:Y:S01]  /*1f040*/  IADD3.X R55, PT, PT, RZ, R55, RZ, P5, P6 ;  /* 0x00000037ff377210 */ /* 0x000fe20002fec4ff */
[----:B------:R-:W-:Y:S02]  /*1f050*/  IMAD.IADD R2, R125, 0x1, R53 ;  /* 0x000000017d027824 */ /* 0x000fe400078e0235 */
[----:B------:R-:W-:Y:S02]  /*1f060*/  IMAD.MOV.U32 R3, RZ, RZ, RZ ;  /* 0x000000ffff037224 */ /* 0x000fe400078e00ff */
        /* <DEDUP_REMOVED lines=9> */
[----:B------:R-:W-:Y:S01]  /*1f100*/  IMAD.IADD R17, R115, 0x1, R55 ;  /* 0x0000000173117824 */ /* 0x000fe200078e0237 */
[----:B------:R-:W-:Y:S01]  /*1f110*/  IADD3 R108, P0, PT, R105, R54, RZ ;  /* 0x00000036696c7210 */ /* 0x000fe20007f1e0ff */
[----:B------:R-:W-:Y:S02]  /*1f120*/  IMAD R109, R91, R69, R8 ;  /* 0x000000455b6d7224 */ /* 0x000fe400078e0208 */
[----:B------:R-:W-:-:S04]  /*1f130*/  IMAD.WIDE.U32 R92, R2, R70, RZ ;  /* 0x00000046025c7225 */ /* 0x000fc800078e00ff */
[----:B------:R-:W-:Y:S01]  /*1f140*/  IMAD.IADD R109, R3, 0x1, R109 ;  /* 0x00000001036d7824 */ /* 0x000fe200078e026d */
[----:B------:R-:W-:Y:S01]  /*1f150*/  IADD3 R3, P5, P4, R16, R17, R52 ;  /* 0x0000001110037210 */ /* 0x000fe20007cbe034 */
[----:B------:R-:W-:-:S04]  /*1f160*/  IMAD.WIDE.U32 R16, P2, R4, R77, R56 ;  /* 0x0000004d04107225 */ /* 0x000fc80007840038 */
[----:B------:R-:W-:-:S04]  /*1f170*/  IMAD.WIDE.U32 R56, R4, R76, RZ ;  /* 0x0000004c04387225 */ /* 0x000fc800078e00ff */
[----:B------:R-:W-:-:S04]  /*1f180*/  IMAD.WIDE.U32 R52, R109, R70, RZ ;  /* 0x000000466d347225 */ /* 0x000fc800078e00ff */
[----:B------:R-:W-:Y:S01]  /*1f190*/  IMAD.X R55, RZ, RZ, RZ, P2 ;  /* 0x000000ffff377224 */ /* 0x000fe200010e06ff */
[----:B------:R-:W-:Y:S01]  /*1f1a0*/  IADD3 R119, P2, PT, R57, R16, RZ ;  /* 0x0000001039777210 */ /* 0x000fe20007f5e0ff */
[----:B------:R-:W-:Y:S02]  /*1f1b0*/  IMAD.MOV.U32 R54, RZ, RZ, R17 ;  /* 0x000000ffff367224 */ /* 0x000fe400078e0011 */
[----:B------:R-:W-:-:S04]  /*1f1c0*/  IMAD.WIDE.U32 R52, P6, R2, R71, R52 ;  /* 0x0000004702347225 */ /* 0x000fc800078c0034 */
[----:B------:R-:W-:-:S04]  /*1f1d0*/  IMAD.WIDE.U32.X R54, R5, R77, R54, P2 ;  /* 0x0000004d05367225 */ /* 0x000fc800010e0436 */
[----:B------:R-:W-:Y:S01]  /*1f1e0*/  IMAD.X R57, R3, 0x1, R6, P0 ;  /* 0x0000000103397824 */ /* 0x000fe200000e0606 */
[----:B------:R-:W-:Y:S01]  /*1f1f0*/  IADD3 R3, P0, PT, R114, R108, RZ ;  /* 0x0000006c72037210 */ /* 0x000fe20007f1e0ff */
[----:B------:R-:W-:Y:S01]  /*1f200*/  IMAD.X R5, RZ, RZ, RZ, P6 ;  /* 0x000000ffff057224 */ /* 0x000fe200030e06ff */
[----:B------:R-:W-:Y:S01]  /*1f210*/  IADD3 R8, P6, PT, R93, R52, RZ ;  /* 0x000000345d087210 */ /* 0x000fe20007fde0ff */
[----:B------:R-:W-:Y:S01]  /*1f220*/  IMAD.MOV.U32 R4, RZ, RZ, R53 ;  /* 0x000000ffff047224 */ /* 0x000fe200078e0035 */
[----:B------:R-:W-:Y:S01]  /*1f230*/  IADD3 R56, P2, PT, R3, R56, RZ ;  /* 0x0000003803387210 */ /* 0x000fe20007f5e0ff */
[----:B------:R-:W-:Y:S01]  /*1f240*/  IMAD.WIDE.U32 R16, R109, R72, RZ ;  /* 0x000000486d107225 */ /* 0x000fe200078e00ff */
[----:B------:R-:W-:-:S03]  /*1f250*/  IADD3.X R112, P0, PT, R112, R57, RZ, P0, !PT ;  /* 0x0000003970707210 */ /* 0x000fc6000071e4ff */
[----:B------:R-:W-:Y:S01]  /*1f260*/  IMAD.WIDE.U32.X R4, R109, R71, R4, P6 ;  /* 0x000000476d047225 */ /* 0x000fe200030e0404 */
[----:B------:R-:W-:Y:S02]  /*1f270*/  IADD3 RZ, P6, PT, R91, R92, RZ ;  /* 0x0000005c5bff7210 */ /* 0x000fe40007fde0ff */
[----:B------:R-:W-:Y:S01]  /*1f280*/  IADD3.X R119, P2, PT, R112, R119, RZ, P2, !PT ;  /* 0x0000007770777210 */ /* 0x000fe2000175e4ff */
[----:B------:R-:W-:Y:S01]  /*1f290*/  IMAD.WIDE.U32 R52, R2, R72, RZ ;  /* 0x0000004802347225 */ /* 0x000fe200078e00ff */
[----:B------:R-:W-:Y:S02]  /*1f2a0*/  IADD3.X RZ, P6, PT, R107, R8, RZ, P6, !PT ;  /* 0x000000086bff7210 */ /* 0x000fe400037de4ff */
[----:B------:R-:W-:Y:S01]  /*1f2b0*/  IADD3.X R93, P0, P2, R54, RZ, RZ, P2, P0 ;  /* 0x000000ff365d7210 */ /* 0x000fe200012004ff */
[----:B------:R-:W-:Y:S01]  /*1f2c0*/  IMAD.IADD R115, R115, 0x1, R9 ;  /* 0x0000000173737824 */ /* 0x000fe200078e0209 */
[----:B------:R-:W-:Y:S01]  /*1f2d0*/  IADD3.X R107, P6, PT, RZ, R4, RZ, P6, !PT ;  /* 0x00000004ff6b7210 */ /* 0x000fe200037de4ff */
[----:B------:R-:W-:Y:S01]  /*1f2e0*/  IMAD.WIDE.U32 R8, R109, R76, RZ ;  /* 0x0000004c6d087225 */ /* 0x000fe200078e00ff */
[----:B------:R-:W-:-:S02]  /*1f2f0*/  IADD3.X R92, PT, PT, R55, RZ, RZ, P0, P2 ;  /* 0x000000ff375c7210 */ /* 0x000fc400007e44ff */
[----:B------:R-:W-:Y:S01]  /*1f300*/  IADD3 R107, P2, PT, R107, R90, RZ ;  /* 0x0000005a6b6b7210 */ /* 0x000fe20007f5e0ff */
        /* <DEDUP_REMOVED lines=12> */
[----:B------:R-:W-:Y:S01]  /*1f3d0*/  IMAD.WIDE.U32 R16, P2, R2, R75, R16 ;  /* 0x0000004b02107225 */ /* 0x000fe20007840010 */
[----:B------:R-:W-:Y:S02]  /*1f3e0*/  IADD3.X R106, PT, PT, R5, RZ, RZ, P0, P6 ;  /* 0x000000ff056a7210 */ /* 0x000fe400007ec4ff */
[----:B------:R-:W-:Y:S01]  /*1f3f0*/  IADD3 R3, P0, PT, R3, R56, RZ ;  /* 0x0000003803037210 */ /* 0x000fe20007f1e0ff */
[----:B------:R-:W-:Y:S01]  /*1f400*/  IMAD.WIDE.U32 R4, R107, R68, RZ ;  /* 0x000000446b047225 */ /* 0x000fe200078e00ff */
[----:B------:R-:W-:Y:S02]  /*1f410*/  IADD3.X R56, PT, PT, RZ, RZ, RZ, P1, P3 ;  /* 0x000000ffff387210 */ /* 0x000fe40000fe64ff */
[----:B------:R-:W-:Y:S01]  /*1f420*/  IADD3 R55, P3, PT, R53, R16, RZ ;  /* 0x0000001035377210 */ /* 0x000fe20007f7e0ff */
[----:B------:R-:W-:Y:S01]  /*1f430*/  IMAD R16, R113, R68, RZ ;  /* 0x0000004471107224 */ /* 0x000fe200078e02ff */
[----:B------:R-:W-:Y:S01]  /*1f440*/  IADD3 R90, P1, PT, R3, R52, RZ ;  /* 0x00000034035a7210 */ /* 0x000fe20007f3e0ff */
[----:B------:R-:W-:Y:S01]  /*1f450*/  IMAD.X R53, RZ, RZ, RZ, P2 ;  /* 0x000000ffff357224 */ /* 0x000fe200010e06ff */
[----:B------:R-:W-:Y:S01]  /*1f460*/  IADD3.X R106, P0, PT, R106, R119, RZ, P0, !PT ;  /* 0x000000776a6a7210 */ /* 0x000fe2000071e4ff */
[----:B------:R-:W-:-:S02]  /*1f470*/  IMAD R91, R107, R69, R16 ;  /* 0x000000456b5b7224 */ /* 0x000fc400078e0210 */
[----:B------:R-:W-:Y:S01]  /*1f480*/  IMAD.WIDE.U32 R8, P2, R2, R77, R8 ;  /* 0x0000004d02087225 */ /* 0x000fe20007840008 */
[----:B------:R-:W-:-:S03]  /*1f490*/  IADD3.X R106, P1, PT, R106, R55, RZ, P1, !PT ;  /* 0x000000376a6a7210 */ /* 0x000fc60000f3e4ff */
[----:B------:R-:W-:-:S04]  /*1f4a0*/  IMAD.WIDE.U32 R2, R2, R76, RZ ;  /* 0x0000004c02027225 */ /* 0x000fc800078e00ff */
[----:B------:R-:W-:Y:S02]  /*1f4b0*/  IMAD.MOV.U32 R52, RZ, RZ, R17 ;  /* 0x000000ffff347224 */ /* 0x000fe400078e0011 */
[----:B------:R-:W-:Y:S02]  /*1f4c0*/  IMAD.IADD R91, R5, 0x1, R91 ;  /* 0x00000001055b7824 */ /* 0x000fe400078e025b */
[----:B------:R-:W-:Y:S01]  /*1f4d0*/  IMAD.X R17, RZ, RZ, RZ, P2 ;  /* 0x000000ffff117224 */ /* 0x000fe200010e06ff */
[----:B------:R-:W-:Y:S01]  /*1f4e0*/  IADD3 R117, P2, PT, R3, R8, RZ ;  /* 0x0000000803757210 */ /* 0x000fe20007f5e0ff */
[----:B------:R-:W-:Y:S01]  /*1f4f0*/  IMAD.WIDE.U32.X R54, R109, R75, R52, P3 ;  /* 0x0000004b6d367225 */ /* 0x000fe200018e0434 */
[----:B------:R-:W-:-:S03]  /*1f500*/  IADD3 R111, P3, P6, R111, R50, R115 ;  /* 0x000000326f6f7210 */ /* 0x000fc60007e7e073 */
[-C--:B------:R-:W-:Y:S01]  /*1f510*/  IMAD.WIDE.U32 R52, R91, R70.reuse, RZ ;  /* 0x000000465b347225 */ /* 0x080fe200078e00ff */
[----:B------:R-:W-:Y:S02]  /*1f520*/  IADD3.X R5, P0, P1, R54, RZ, RZ, P1, P0 ;  /* 0x000000ff36057210 */ /* 0x000fe400009004ff */
[----:B------:R-:W-:Y:S01]  /*1f530*/  IADD3.X R95, PT, PT, RZ, R95, RZ, P3, P6 ;  /* 0x0000005fff5f7210 */ /* 0x000fe20001fec4ff */
[----:B------:R-:W-:Y:S01]  /*1f540*/  IMAD.MOV.U32 R16, RZ, RZ, R9 ;  /* 0x000000ffff107224 */ /* 0x000fe200078e0009 */
[----:B------:R-:W-:Y:S01]  /*1f550*/  IADD3.X R54, PT, PT, R55, RZ, RZ, P0, P1 ;  /* 0x000000ff37367210 */ /* 0x000fe200007e24ff */
[----:B------:R-:W-:Y:S01]  /*1f560*/  IMAD.WIDE.U32 R8, R4, R70, RZ ;  /* 0x0000004604087225 */ /* 0x000fe200078e00ff */
[----:B------:R-:W-:-:S03]  /*1f570*/  IADD3 R112, P3, PT, R93, R111, RZ ;  /* 0x0000006f5d707210 */ /* 0x000fc60007f7e0ff */
[----:B------:R-:W-:Y:S01]  /*1f580*/  IMAD.WIDE.U32.X R16, R109, R77, R16, P2 ;  /* 0x0000004d6d107225 */ /* 0x000fe200010e0410 */
[----:B------:R-:W-:-:S03]  /*1f590*/  IADD3 RZ, P0, PT, R107, R8, RZ ;  /* 0x000000086bff7210 */ /* 0x000fc60007f1e0ff */
[----:B------:R-:W-:-:S04]  /*1f5a0*/  IMAD.WIDE.U32 R52, P2, R4, R71, R52 ;  /* 0x0000004704347225 */ /* 0x000fc80007840034 */
[----:B------:R-:W-:Y:S01]  /*1f5b0*/  IMAD.WIDE.U32 R50, R91, R72, RZ ;  /* 0x000000485b327225 */ /* 0x000fe200078e00ff */
[----:B------:R-:W-:-:S03]  /*1f5c0*/  IADD3 R8, P1, PT, R9, R52, RZ ;  /* 0x0000003409087210 */ /* 0x000fc60007f3e0ff */
[----:B------:R-:W-:Y:S01]  /*1f5d0*/  IMAD.X R9, RZ, RZ, RZ, P2 ;  /* 0x000000ffff097224 */ /* 0x000fe200010e06ff */
[----:B------:R-:W-:Y:S01]  /*1f5e0*/  IADD3.X RZ, P6, PT, R113, R8, RZ, P0, !PT ;  /* 0x0000000871ff7210 */ /* 0x000fe200007de4ff */
[----:B------:R-:W-:Y:S01]  /*1f5f0*/  IMAD.MOV.U32 R8, RZ, RZ, R53 ;  /* 0x000000ffff087224 */ /* 0x000fe200078e0035 */
[----:B------:R-:W-:Y:S01]  /*1f600*/  IADD3 R5, P0, PT, R5, R112, RZ ;  /* 0x0000007005057210 */ /* 0x000fe20007f1e0ff */
[----:B------:R-:W-:-:S04]  /*1f610*/  IMAD.WIDE.U32 R50, P2, R4, R73, R50 ;  /* 0x0000004904327225 */ /* 0x000fc80007840032 */
[----:B------:R-:W-:-:S04]  /*1f620*/  IMAD.WIDE.U32.X R52, R91, R71, R8, P1 ;  /* 0x000000475b347225 */ /* 0x000fc800008e0408 */
[----:B------:R-:W-:Y:S01]  /*1f630*/  IMAD.X R55, R92, 0x1, R95, P3 ;  /* 0x000000015c377824 */ /* 0x000fe200018e065f */
[----:B------:R-:W-:Y:S01]  /*1f640*/  IADD3.X R93, P3, PT, RZ, R52, RZ, P6, !PT ;  /* 0x00000034ff5d7210 */ /* 0x000fe2000377e4ff */
[----:B------:R-:W-:-:S03]  /*1f650*/  IMAD.WIDE.U32 R8, R4, R72, RZ ;  /* 0x0000004804087225 */ /* 0x000fc600078e00ff */
[----:B------:R-:W-:Y:S01]  /*1f660*/  IADD3.X R52, P1, PT, R54, R55, RZ, P0, !PT ;  /* 0x0000003736347210 */ /* 0x000fe2000073e4ff */
[----:B------:R-:W-:Y:S01]  /*1f670*/  IMAD.X R3, RZ, RZ, RZ, P2 ;  /* 0x000000ffff037224 */ /* 0x000fe200010e06ff */
[----:B------:R-:W-:Y:S01]  /*1f680*/  IADD3 R5, P2, PT, R5, R2, RZ ;  /* 0x0000000205057210 */ /* 0x000fe20007f5e0ff */
[----:B------:R-:W-:Y:S01]  /*1f690*/  IMAD.X R107, RZ, RZ, R53, P3 ;  /* 0x000000ffff6b7224 */ /* 0x000fe200018e0635 */
[----:B------:R-:W-:Y:S01]  /*1f6a0*/  IADD3 R93, P0, PT, R93, R90, RZ ;  /* 0x0000005a5d5d7210 */ /* 0x000fe20007f1e0ff */
[----:B------:R-:W-:Y:S01]  /*1f6b0*/  IMAD.MOV.U32 R2, RZ, RZ, R51 ;  /* 0x000000ffff027224 */ /* 0x000fe200078e0033 */
[----:B------:R-:W-:Y:S01]  /*1f6c0*/  IADD3 R92, P6, PT, R9, R50, RZ ;  /* 0x00000032095c7210 */ /* 0x000fe20007fde0ff */
[----:B------:R-:W-:Y:S01]  /*1f6d0*/  IMAD.WIDE.U32 R50, R91, R74, RZ ;  /* 0x0000004a5b327225 */ /* 0x000fe200078e00ff */
[----:B------:R-:W-:Y:S02]  /*1f6e0*/  IADD3.X R52, P2, PT, R52, R117, RZ, P2, !PT ;  /* 0x0000007534347210 */ /* 0x000fe4000175e4ff */
[----:B------:R-:W-:Y:S01]  /*1f6f0*/  IADD3 R93, P3, PT, R93, R8, RZ ;  /* 0x000000085d5d7210 */ /* 0x000fe20007f7e0ff */
[----:B------:R-:W-:Y:S01]  /*1f700*/  IMAD.WIDE.U32.X R2, R91, R73, R2, P6 ;  /* 0x000000495b027225 */ /* 0x000fe200030e0402 */
[----:B------:R-:W-:-:S02]  /*1f710*/  IADD3.X R107, P0, PT, R107, R106, RZ, P0, !PT ;  /* 0x0000006a6b6b7210 */ /* 0x000fc4000071e4ff */
[----:B------:R-:W-:Y:S01]  /*1f720*/  IADD3.X R106, P1, P2, R16, RZ, RZ, P2, P1 ;  /* 0x000000ff106a7210 */ /* 0x000fe200012224ff */
[C---:B------:R-:W-:Y:S01]  /*1f730*/  IMAD.WIDE.U32 R50, P6, R4.reuse, R75, R50 ;  /* 0x0000004b04327225 */ /* 0x040fe200078c0032 */
[----:B------:R-:W-:Y:S02]  /*1f740*/  IADD3.X R107, P3, PT, R107, R92, RZ, P3, !PT ;  /* 0x0000005c6b6b7210 */ /* 0x000fe40001f7e4ff */
[----:B------:R-:W-:Y:S01]  /*1f750*/  IADD3.X R109, PT, PT, R17, RZ, RZ, P1, P2 ;  /* 0x000000ff116d7210 */ /* 0x000fe20000fe44ff */
[----:B------:R-:W-:Y:S01]  /*1f760*/  IMAD.WIDE.U32 R16, R4, R74, RZ ;  /* 0x0000004a04107225 */ /* 0x000fe200078e00ff */
[----:B------:R-:W-:Y:S02]  /*1f770*/  ISETP.GE.U32.AND P1, PT, R112, R111, PT ;  /* 0x0000006f7000720c */ /* 0x000fe40003f26070 */
[----:B------:R-:W-:Y:S01]  /*1f780*/  IADD3.X R2, P0, P3, R2, RZ, RZ, P3, P0 ;  /* 0x000000ff02027210 */ /* 0x000fe20001b004ff */
[----:B------:R-:W-:Y:S01]  /*1f790*/  IMAD.X R9, RZ, RZ, RZ, P6 ;  /* 0x000000ffff097224 */ /* 0x000fe200030e06ff */
[----:B------:R-:W-:Y:S01]  /*1f7a0*/  ISETP.GE.U32.AND.EX P1, PT, R55, R95, PT, P1 ;  /* 0x0000005f3700720c */ /* 0x000fe20003f26110 */
[----:B------:R-:W-:Y:S01]  /*1f7b0*/  IMAD.MOV.U32 R8, RZ, RZ, R51 ;  /* 0x000000ffff087224 */ /* 0x000fe200078e0033 */
[----:B------:R-:W-:-:S02]  /*1f7c0*/  IADD3 R104, P6, P2, R129, R110, R104 ;  /* 0x0000006e81687210 */ /* 0x000fc40007ade068 */
[----:B------:R-:W-:Y:S02]  /*1f7d0*/  IADD3.X R95, PT, PT, R3, RZ, RZ, P0, P3 ;  /* 0x000000ff035f7210 */ /* 0x000fe400007e64ff */
[----:B------:R-:W-:Y:S02]  /*1f7e0*/  IADD3 R3, P0, PT, R2, R5, RZ ;  /* 0x0000000502037210 */ /* 0x000fe40007f1e0ff */
[----:B------:R-:W-:Y:S01]  /*1f7f0*/  IADD3 R90, P3, PT, R17, R50, RZ ;  /* 0x00000032115a7210 */ /* 0x000fe20007f7e0ff */
[----:B------:R-:W-:Y:S01]  /*1f800*/  IMAD R50, R107, R68, RZ ;  /* 0x000000446b327224 */ /* 0x000fe200078e02ff */
[----:B------:R-:W-:Y:S02]  /*1f810*/  IADD3.X R54, PT, PT, RZ, R7, RZ, P6, P2 ;  /* 0x00000007ff367210 */ /* 0x000fe400037e44ff */
[----:B------:R-:W-:Y:S01]  /*1f820*/  IADD3 R92, P6, PT, R3, R16, RZ ;  /* 0x00000010035c7210 */ /* 0x000fe20007fde0ff */
[----:B------:R-:W-:Y:S01]  /*1f830*/  IMAD.WIDE.U32 R16, R91, R76, RZ ;  /* 0x0000004c5b107225 */ /* 0x000fe200078e00ff */
[----:B------:R-:W-:-:S02]  /*1f840*/  IADD3.X R95, P2, PT, R95, R52, RZ, P0, !PT ;  /* 0x000000345f5f7210 */ /* 0x000fc4000075e4ff */
[----:B------:R-:W-:Y:S01]  /*1f850*/  SEL R111, RZ, 0x1, P1 ;  /* 0x00000001ff6f7807 */ /* 0x000fe20000800000 */
[----:B------:R-:W-:Y:S01]  /*1f860*/  IMAD.WIDE.U32 R2, R93, R68, RZ ;  /* 0x000000445d027225 */ /* 0x000fe200078e00ff */
[----:B------:R-:W-:Y:S02]  /*1f870*/  IADD3.X R95, P1, PT, R95, R90, RZ, P6, !PT ;  /* 0x0000005a5f5f7210 */ /* 0x000fe4000373e4ff */
[----:B------:R-:W-:Y:S01]  /*1f880*/  IADD3 R111, P0, PT, R111, R104, RZ ;  /* 0x000000686f6f7210 */ /* 0x000fe20007f1e0ff */
[----:B------:R-:W-:Y:S02]  /*1f890*/  IMAD R55, R93, R69, R50 ;  /* 0x000000455d377224 */ /* 0x000fe400078e0232 */
[----:B------:R-:W-:-:S04]  /*1f8a0*/  IMAD.WIDE.U32.X R50, R91, R75, R8, P3 ;  /* 0x0000004b5b327225 */ /* 0x000fc800018e0408 */
[----:B------:R-:W-:Y:S01]  /*1f8b0*/  IMAD.IADD R55, R3, 0x1, R55 ;  /* 0x0000000103377824 */ /* 0x000fe200078e0237 */
[----:B------:R-:W-:Y:S01]  /*1f8c0*/  IADD3.X R3, P1, P2, R50, RZ, RZ, P1, P2 ;  /* 0x000000ff32037210 */ /* 0x000fe20000a244ff */
[----:B------:R-:W-:-:S03]  /*1f8d0*/  IMAD.WIDE.U32 R16, P6, R4, R77, R16 ;  /* 0x0000004d04107225 */ /* 0x000fc600078c0010 */
[----:B------:R-:W-:Y:S01]  /*1f8e0*/  IADD3.X R90, PT, PT, R51, RZ, RZ, P1, P2 ;  /* 0x000000ff335a7210 */ /* 0x000fe20000fe44ff */
        /* <DEDUP_REMOVED lines=8> */
[----:B------:R-:W-:Y:S01]  /*1f970*/  IADD3 R3, P1, PT, R3, R106, RZ ;  /* 0x0000006a03037210 */ /* 0x000fe20007f3e0ff */
[----:B------:R-:W-:Y:S01]  /*1f980*/  IMAD.WIDE.U32 R16, P2, R2, R71, R52 ;  /* 0x0000004702107225 */ /* 0x000fe20007840034 */
[----:B------:R-:W-:-:S03]  /*1f990*/  ISETP.GE.U32.AND.EX P0, PT, R57, R6, PT, P0 ;  /* 0x000000063900720c */ /* 0x000fc60003f06100 */
        /* <DEDUP_REMOVED lines=13> */
[----:B------:R-:W-:Y:S01]  /*1fa70*/  IMAD.WIDE.U32.X R4, R55, R71, R4, P3 ;  /* 0x0000004737047225 */ /* 0x000fe200018e0404 */
[----:B------:R-:W-:Y:S02]  /*1fa80*/  IADD3.X R8, PT, PT, RZ, RZ, RZ, P5, P4 ;  /* 0x000000ffff087210 */ /* 0x000fe40002fe84ff */
[----:B------:R-:W-:Y:S01]  /*1fa90*/  IADD3.X R51, PT, PT, R9, RZ, RZ, P1, P6 ;  /* 0x000000ff09337210 */ /* 0x000fe20000fec4ff */
[C---:B------:R-:W-:Y:S01]  /*1faa0*/  IMAD.WIDE.U32 R16, P3, R2.reuse, R73, R16 ;  /* 0x0000004902107225 */ /* 0x040fe20007860010 */
[----:B------:R-:W-:Y:S02]  /*1fab0*/  IADD3.X R105, P2, PT, RZ, R4, RZ, P2, !PT ;  /* 0x00000004ff697210 */ /* 0x000fe4000175e4ff */
[----:B------:R-:W-:Y:S01]  /*1fac0*/  SEL R9, RZ, 0x1, P0 ;  /* 0x00000001ff097807 */ /* 0x000fe20000000000 */
[----:B------:R-:W-:Y:S01]  /*1fad0*/  IMAD.WIDE.U32 R6, R2, R72, RZ ;  /* 0x0000004802067225 */ /* 0x000fe200078e00ff */
[----:B------:R-:W-:-:S02]  /*1fae0*/  IADD3 R105, P1, PT, R105, R92, RZ ;  /* 0x0000005c69697210 */ /* 0x000fc40007f3e0ff */
[----:B------:R-:W-:Y:S01]  /*1faf0*/  ISETP.GE.U32.AND P0, PT, R106, R111, PT ;  /* 0x0000006f6a00720c */ /* 0x000fe20003f06070 */
[----:B------:R-:W-:Y:S01]  /*1fb00*/  IMAD.X R4, RZ, RZ, R5, P2 ;  /* 0x000000ffff047224 */ /* 0x000fe200010e0605 */
[----:B------:R-:W-:Y:S01]  /*1fb10*/  IADD3 R3, P6, PT, R7, R16, RZ ;  /* 0x0000001007037210 */ /* 0x000fe20007fde0ff */
[----:B------:R-:W-:Y:S01]  /*1fb20*/  IMAD.X R5, RZ, RZ, RZ, P3 ;  /* 0x000000ffff057224 */ /* 0x000fe200018e06ff */
[----:B------:R-:W-:Y:S01]  /*1fb30*/  IADD3 R105, P2, PT, R105, R6, RZ ;  /* 0x0000000669697210 */ /* 0x000fe20007f5e0ff */
[----:B------:R-:W-:Y:S01]  /*1fb40*/  IMAD.WIDE.U32 R6, R55, R74, RZ ;  /* 0x0000004a37067225 */ /* 0x000fe200078e00ff */
[----:B------:R-:W-:Y:S02]  /*1fb50*/  IADD3.X R16, P1, PT, R4, R95, RZ, P1, !PT ;  /* 0x0000005f04107210 */ /* 0x000fe40000f3e4ff */
[----:B------:R-:W-:Y:S01]  /*1fb60*/  ISETP.GE.U32.AND P3, PT, R111, R104, PT ;  /* 0x000000686f00720c */ /* 0x000fe20003f66070 */
[----:B------:R-:W-:Y:S01]  /*1fb70*/  IMAD.MOV.U32 R4, RZ, RZ, R17 ;  /* 0x000000ffff047224 */ /* 0x000fe200078e0011 */
[----:B------:R-:W-:-:S02]  /*1fb80*/  IADD3.X R16, P2, PT, R16, R3, RZ, P2, !PT ;  /* 0x0000000310107210 */ /* 0x000fc4000175e4ff */
[----:B------:R-:W-:Y:S01]  /*1fb90*/  ISETP.GE.U32.AND.EX P3, PT, R110, R54, PT, P3 ;  /* 0x000000366e00720c */ /* 0x000fe20003f66130 */
[----:B------:R-:W-:Y:S01]  /*1fba0*/  IMAD.WIDE.U32.X R4, R55, R73, R4, P6 ;  /* 0x0000004937047225 */ /* 0x000fe200030e0404 */
[----:B------:R-:W-:Y:S02]  /*1fbb0*/  IADD3 R56, P5, P4, R97, R88, R56 ;  /* 0x0000005861387210 */ /* 0x000fe40007cbe038 */
[----:B------:R-:W-:Y:S02]  /*1fbc0*/  SEL R57, RZ, 0x1, P3 ;  /* 0x00000001ff397807 */ /* 0x000fe40001800000 */
[----:B------:R-:W-:Y:S02]  /*1fbd0*/  IADD3.X R3, P1, P2, R4, RZ, RZ, P2, P1 ;  /* 0x000000ff04037210 */ /* 0x000fe400012224ff */
[----:B------:R-:W-:Y:S02]  /*1fbe0*/  ISETP.GE.U32.AND.EX P0, PT, R53, R110, PT, P0 ;  /* 0x0000006e3500720c */ /* 0x000fe40003f06100 */
[----:B------:R-:W-:Y:S01]  /*1fbf0*/  IADD3.X R17, PT, PT, R5, RZ, RZ, P1, P2 ;  /* 0x000000ff05117210 */ /* 0x000fe20000fe44ff */
[----:B------:R-:W-:Y:S01]  /*1fc00*/  IMAD.WIDE.U32 R4, P3, R2, R75, R6 ;  /* 0x0000004b02047225 */ /* 0x000fe20007860006 */
[----:B------:R-:W-:-:S02]  /*1fc10*/  IADD3 R96, P6, P2, R9, R96, R8 ;  /* 0x0000006009607210 */ /* 0x000fc40007ade008 */
[----:B------:R-:W-:Y:S01]  /*1fc20*/  IADD3.X R89, PT, PT, RZ, R89, RZ, P5, P4 ;  /* 0x00000059ff597210 */ /* 0x000fe20002fe84ff */
[----:B------:R-:W-:Y:S01]  /*1fc30*/  IMAD.WIDE.U32 R8, R2, R74, RZ ;  /* 0x0000004a02087225 */ /* 0x000fe200078e00ff */
[----:B------:R-:W-:Y:S02]  /*1fc40*/  IADD3 R57, P4, PT, R57, R56, RZ ;  /* 0x0000003839397210 */ /* 0x000fe40007f9e0ff */
[----:B------:R-:W-:Y:S01]  /*1fc50*/  IADD3 R3, P1, PT, R3, R52, RZ ;  /* 0x0000003403037210 */ /* 0x000fe20007f3e0ff */
[----:B------:R-:W-:Y:S01]  /*1fc60*/  IMAD.X R7, RZ, RZ, RZ, P3 ;  /* 0x000000ffff077224 */ /* 0x000fe200018e06ff */
[----:B------:R-:W-:Y:S01]  /*1fc70*/  SEL R52, RZ, 0x1, P0 ;  /* 0x00000001ff347807 */ /* 0x000fe20000000000 */
[----:B------:R-:W-:Y:S01]  /*1fc80*/  IMAD.X R54, RZ, RZ, R89, P4 ;  /* 0x000000ffff367224 */ /* 0x000fe200020e0659 */
[----:B------:R-:W-:Y:S01]  /*1fc90*/  IADD3 R4, P5, PT, R9, R4, RZ ;  /* 0x0000000409047210 */ /* 0x000fe20007fbe0ff */
[----:B------:R-:W-:Y:S01]  /*1fca0*/  IMAD.MOV.U32 R6, RZ, RZ, R5 ;  /* 0x000000ffff067224 */ /* 0x000fe200078e0005 */
[----:B------:R-:W-:Y:S01]  /*1fcb0*/  IADD3 R91, P0, PT, R3, R8, RZ ;  /* 0x00000008035b7210 */ /* 0x000fe20007f1e0ff */
[----:B------:R-:W-:Y:S01]  /*1fcc0*/  IMAD.WIDE.U32 R8, R55, R76, RZ ;  /* 0x0000004c37087225 */ /* 0x000fe200078e00ff */
[----:B------:R-:W-:-:S02]  /*1fcd0*/  IADD3 R52, P4, PT, R52, R57, RZ ;  /* 0x0000003934347210 */ /* 0x000fc40007f9e0ff */
[----:B------:R-:W-:Y:S01]  /*1fce0*/  IADD3.X R3, P1, PT, R17, R90, RZ, P1, !PT ;  /* 0x0000005a11037210 */ /* 0x000fe20000f3e4ff */
[----:B------:R-:W-:Y:S01]  /*1fcf0*/  IMAD.WIDE.U32.X R6, R55, R75, R6, P5 ;  /* 0x0000004b37067225 */ /* 0x000fe200028e0406 */
[----:B------:R-:W-:Y:S02]  /*1fd00*/  ISETP.GE.U32.AND P3, PT, R57, R56, PT ;  /* 0x000000383900720c */ /* 0x000fe40003f66070 */
[----:B------:R-:W-:Y:S01]  /*1fd10*/  IADD3.X R56, P0, PT, R3, R4, RZ, P0, !PT ;  /* 0x0000000403387210 */ /* 0x000fe2000071e4ff */
[----:B------:R-:W-:Y:S01]  /*1fd20*/  IMAD.X R53, RZ, RZ, R54, P4 ;  /* 0x000000ffff357224 */ /* 0x000fe200020e0636 */
[----:B------:R-:W-:Y:S01]  /*1fd30*/  ISETP.GE.U32.AND P5, PT, R52, R57, PT ;  /* 0x000000393400720c */ /* 0x000fe20003fa6070 */
[----:B------:R-:W-:Y:S01]  /*1fd40*/  IMAD.WIDE.U32 R8, P4, R2, R77, R8 ;  /* 0x0000004d02087225 */ /* 0x000fe20007880008 */
[----:B------:R-:W-:Y:S02]  /*1fd50*/  IADD3.X R6, P1, P0, R6, RZ, RZ, P0, P1 ;  /* 0x000000ff06067210 */ /* 0x000fe400000224ff */
[----:B------:R-:W-:Y:S01]  /*1fd60*/  ISETP.GE.U32.AND.EX P3, PT, R54, R89, PT, P3 ;  /* 0x000000593600720c */ /* 0x000fe20003f66130 */
[----:B------:R-:W-:Y:S01]  /*1fd70*/  IMAD.WIDE.U32 R4, R2, R76, RZ ;  /* 0x0000004c02047225 */ /* 0x000fe200078e00ff */
[----:B------:R-:W-:-:S02]  /*1fd80*/  IADD3.X R7, PT, PT, R7, RZ, RZ, P1, P0 ;  /* 0x000000ff07077210 */ /* 0x000fc40000fe04ff */
[----:B------:R-:W-:Y:S01]  /*1fd90*/  ISETP.GE.U32.AND.EX P5, PT, R53, R54, PT, P5 ;  /* 0x000000363500720c */ /* 0x000fe20003fa6150 */
        /* <DEDUP_REMOVED lines=14> */
[----:B------:R-:W-:-:S02]  /*1fe80*/  IADD3 R5, P1, P5, R5, R96, R8 ;  /* 0x0000006005057210 */ /* 0x000fc40007d3e008 */
[----:B------:R-:W-:Y:S02]  /*1fe90*/  IADD3.X R7, PT, PT, RZ, R94, RZ, P6, P2 ;  /* 0x0000005eff077210 */ /* 0x000fe400037e44ff */
        /* <DEDUP_REMOVED lines=39> */
[----:B------:R-:W-:-:S12]  /*20110*/  IMAD.MOV.U32 R96, RZ, RZ, R16 ;  /* 0x000000ffff607224 */ /* 0x000fd800078e0010 */
[----:B------:R-:W-:Y:S05]  /*20120*/  @P0 BRA `(.L_x_69) ;  /* 0x0000000000540947 */ /* 0x000fea0003800000 */
.L_x_68:
        /* <DEDUP_REMOVED lines=21> */
.L_x_69:
[----:B------:R-:W-:-:S04]  /*20280*/  IMAD.WIDE.U32 R4, R67, R60, RZ ;  /* 0x0000003c43047225 */ /* 0x000fc800078e00ff */
[----:B------:R-:W-:-:S04]  /*20290*/  IMAD.WIDE.U32 R8, R98, R59, RZ ;  /* 0x0000003b62087225 */ /* 0x000fc800078e00ff */
[----:B------:R-:W-:Y:S01]  /*202a0*/  IMAD.IADD R109, R22, 0x1, R5 ;  /* 0x00000001166d7824 */ /* 0x000fe200078e0205 */
[----:B------:R-:W-:Y:S01]  /*202b0*/  IADD3 R107, P0, PT, R8, R4, RZ ;  /* 0x00000004086b7210 */ /* 0x000fe20007f1e0ff */
[----:B------:R-:W-:-:S04]  /*202c0*/  IMAD.WIDE.U32 R2, R99, R59, RZ ;  /* 0x0000003b63027225 */ /* 0x000fc800078e00ff */
[----:B------:R-:W-:-:S04]  /*202d0*/  IMAD.WIDE.U32 R6, R98, R58, RZ ;  /* 0x0000003a62067225 */ /* 0x000fc800078e00ff */
[----:B------:R-:W-:-:S04]  /*202e0*/  IMAD.WIDE.U32 R4, R101, R59, RZ ;  /* 0x0000003b65047225 */ /* 0x000fc800078e00ff */
[----:B------:R-:W-:Y:S02]  /*202f0*/  IMAD.IADD R9, R25, 0x1, R9 ;  /* 0x0000000119097824 */ /* 0x000fe400078e0209 */
[----:B------:R-:W-:-:S03]  /*20300*/  IMAD.WIDE.U32 R50, R100, R59, RZ ;  /* 0x0000003b64327225 */ /* 0x000fc600078e00ff */
[----:B------:R-:W-:Y:S01]  /*20310*/  IADD3 R112, P3, P4, R6, R9, R2 ;  /* 0x0000000906707210 */ /* 0x000fe20007c7e002 */
[----:B------:R-:W-:-:S04]  /*20320*/  IMAD.WIDE.U32 R52, R101, R58, RZ ;  /* 0x0000003a65347225 */ /* 0x000fc800078e00ff */
[----:B------:R-:W-:Y:S02]  /*20330*/  IMAD.IADD R5, R24, 0x1, R5 ;  /* 0x0000000118057824 */ /* 0x000fe400078e0205 */
[----:B------:R-:W-:Y:S02]  /*20340*/  IMAD.IADD R16, R21, 0x1, R3 ;  /* 0x0000000115107824 */ /* 0x000fe400078e0203 */
[----:B------:R-:W-:Y:S01]  /*20350*/  IMAD.WIDE.U32 R2, R103, R59, RZ ;  /* 0x0000003b67027225 */ /* 0x000fe200078e00ff */
[----:B------:R-:W-:Y:S02]  /*20360*/  IADD3 R110, P1, P2, R52, R5, R50 ;  /* 0x00000005346e7210 */ /* 0x000fe40007a3e032 */
[----:B------:R-:W-:Y:S01]  /*20370*/  IADD3.X R5, PT, PT, RZ, RZ, RZ, P3, P4 ;  /* 0x000000ffff057210 */ /* 0x000fe20001fe84ff */
[----:B------:R-:W-:Y:S01]  /*20380*/  IMAD.MOV.U32 R17, RZ, RZ, RZ ;  /* 0x000000ffff117224 */ /* 0x000fe200078e00ff */
[----:B------:R-:W-:Y:S01]  /*20390*/  IADD3.X R9, PT, PT, RZ, RZ, RZ, P1, P2 ;  /* 0x000000ffff097210 */ /* 0x000fe20000fe44ff */
[----:B------:R-:W-:-:S02]  /*203a0*/  IMAD.IADD R6, R23, 0x1, R51 ;  /* 0x0000000117067824 */ /* 0x000fc400078e0233 */
[----:B------:R-:W-:Y:S02]  /*203b0*/  IMAD.IADD R111, R24, 0x1, R53 ;  /* 0x00000001186f7824 */ /* 0x000fe400078e0235 */
[----:B------:R-:W-:-:S04]  /*203c0*/  IMAD.WIDE.U32 R50, R103, R58, RZ ;  /* 0x0000003a67327225 */ /* 0x000fc800078e00ff */
[----:B------:R-:W-:-:S04]  /*203d0*/  IMAD.WIDE.U32 R52, R102, R59, RZ ;  /* 0x0000003b66347225 */ /* 0x000fc800078e00ff */
[----:B------:R-:W-:Y:S02]  /*203e0*/  IMAD.IADD R3, R20, 0x1, R3 ;  /* 0x0000000114037824 */ /* 0x000fe400078e0203 */
[----:B------:R-:W-:Y:S02]  /*203f0*/  IMAD.IADD R7, R25, 0x1, R7 ;  /* 0x0000000119077824 */ /* 0x000fe400078e0207 */
[----:B------:R-:W-:Y:S01]  /*20400*/  IMAD.WIDE.U32 R54, R99, R58, R16 ;  /* 0x0000003a63367225 */ /* 0x000fe200078e0010 */
[----:B------:R-:W-:-:S03]  /*20410*/  IADD3 R106, P3, P6, R50, R3, R52 ;  /* 0x00000003326a7210 */ /* 0x000fc60007e7e034 */
[----:B------:R-:W-:Y:S01]  /*20420*/  IMAD.IADD R108, R20, 0x1, R51 ;  /* 0x00000001146c7824 */ /* 0x000fe200078e0233 */
[----:B------:R-:W-:Y:S01]  /*20430*/  IADD3 R20, P4, P5, R5, R54, R7 ;  /* 0x0000003605147210 */ /* 0x000fe20007d9e007 */
[----:B------:R-:W-:Y:S02]  /*20440*/  IMAD.IADD R3, R21, 0x1, R55 ;  /* 0x0000000115037824 */ /* 0x000fe400078e0237 */
[----:B------:R-:W-:-:S04]  /*20450*/  IMAD.WIDE.U32 R88, R66, R60, RZ ;  /* 0x0000003c42587225 */ /* 0x000fc800078e00ff */
[----:B------:R-:W-:-:S04]  /*20460*/  IMAD.WIDE.U32 R90, R67, R61, RZ ;  /* 0x0000003d435a7225 */ /* 0x000fc800078e00ff */
[----:B------:R-:W-:Y:S01]  /*20470*/  IMAD.IADD R52, R18, 0x1, R89 ;  /* 0x0000000112347824 */ /* 0x000fe200078e0259 */
[----:B------:R-:W-:Y:S01]  /*20480*/  IADD3.X R89, PT, PT, RZ, R3, RZ, P4, P5 ;  /* 0x00000003ff597210 */ /* 0x000fe200027ea4ff */
[----:B------:R-:W-:Y:S01]  /*20490*/  IMAD.WIDE.U32 R50, R98, R60, RZ ;  /* 0x0000003c62327225 */ /* 0x000fe200078e00ff */
[----:B------:R-:W-:-:S03]  /*204a0*/  IADD3 R103, P4, P5, R90, R109, R88 ;  /* 0x0000006d5a677210 */ /* 0x000fc60007d9e058 */
[----:B------:R-:W-:Y:S02]  /*204b0*/  IMAD.MOV.U32 R7, RZ, RZ, RZ ;  /* 0x000000ffff077224 */ /* 0x000fe400078e00ff */
[----:B------:R-:W-:Y:S01]  /*204c0*/  IMAD.X R103, R103, 0x1, R112, P0 ;  /* 0x0000000167677824 */ /* 0x000fe200000e0670 */
[----:B------:R-:W-:Y:S01]  /*204d0*/  ISETP.GE.U32.AND P0, PT, R107, R8, PT ;  /* 0x000000086b00720c */ /* 0x000fe20003f06070 */
[----:B------:R-:W-:-:S03]  /*204e0*/  IMAD.WIDE.U32 R54, R99, R60, RZ ;  /* 0x0000003c63367225 */ /* 0x000fc600078e00ff */
[----:B------:R-:W-:Y:S01]  /*204f0*/  ISETP.GE.U32.AND.EX P0, PT, R103, R112, PT, P0 ;  /* 0x000000706700720c */ /* 0x000fe20003f06100 */
[----:B------:R-:W-:-:S04]  /*20500*/  IMAD.WIDE.U32 R56, R98, R61, RZ ;  /* 0x0000003d62387225 */ /* 0x000fc800078e00ff */
[----:B------:R-:W-:Y:S02]  /*20510*/  IMAD.IADD R3, R25, 0x1, R51 ;  /* 0x0000000119037824 */ /* 0x000fe400078e0233 */
[----:B------:R-:W-:Y:S02]  /*20520*/  IMAD.IADD R16, R19, 0x1, R53 ;  /* 0x0000000113107824 */ /* 0x000fe400078e0235 */
[----:B------:R-:W-:Y:S01]  /*20530*/  IMAD.WIDE.U32 R6, R100, R58, R6 ;  /* 0x0000003a64067225 */ /* 0x000fe200078e0006 */
[----:B------:R-:W-:-:S03]  /*20540*/  IADD3 R54, P2, P1, R56, R3, R54 ;  /* 0x0000000338367210 */ /* 0x000fc6000795e036 */
[----:B------:R-:W-:Y:S02]  /*20550*/  IMAD.MOV.U32 R53, RZ, RZ, RZ ;  /* 0x000000ffff357224 */ /* 0x000fe400078e00ff */
[----:B------:R-:W-:Y:S01]  /*20560*/  IMAD.IADD R88, R21, 0x1, R55 ;  /* 0x0000000115587824 */ /* 0x000fe200078e0237 */
[----:B------:R-:W-:Y:S01]  /*20570*/  IADD3.X R55, PT, PT, RZ, RZ, RZ, P3, P6 ;  /* 0x000000ffff377210 */ /* 0x000fe20001fec4ff */
[----:B------:R-:W-:Y:S01]  /*20580*/  IMAD.WIDE.U32 R52, R66, R61, R52 ;  /* 0x0000003d42347225 */ /* 0x000fe200078e0034 */
[----:B------:R-:W-:-:S03]  /*20590*/  IADD3 R56, P3, P6, R9, R6, R111 ;  /* 0x0000000609387210 */ /* 0x000fc60007e7e06f */
[----:B------:R-:W-:Y:S02]  /*205a0*/  IMAD.IADD R3, R23, 0x1, R7 ;  /* 0x0000000117037824 */ /* 0x000fe400078e0207 */
[----:B------:R-:W-:Y:S01]  /*205b0*/  IMAD.IADD R5, R22, 0x1, R91 ;  /* 0x0000000116057824 */ /* 0x000fe200078e025b */
[----:B------:R-:W-:Y:S01]  /*205c0*/  SEL R91, RZ, 0x1, P0 ;  /* 0x00000001ff5b7807 */ /* 0x000fe20000000000 */
[----:B------:R-:W-:Y:S01]  /*205d0*/  IMAD.IADD R90, R18, 0x1, R53 ;  /* 0x00000001125a7824 */ /* 0x000fe200078e0235 */
[----:B------:R-:W-:Y:S01]  /*205e0*/  IADD3.X R53, PT, PT, RZ, R3, RZ, P3, P6 ;  /* 0x00000003ff357210 */ /* 0x000fe20001fec4ff */
[----:B------:R-:W-:Y:S01]  /*205f0*/  IMAD.WIDE.U32 R16, R102, R58, R16 ;  /* 0x0000003a66107225 */ /* 0x000fe200078e0010 */
[----:B------:R-:W-:Y:S02]  /*20600*/  IADD3 R3, P3, PT, R91, R4, RZ ;  /* 0x000000045b037210 */ /* 0x000fe40007f7e0ff */
[----:B------:R-:W-:Y:S01]  /*20610*/  IADD3 R20, P0, P6, R20, R52, R5 ;  /* 0x0000003414147210 */ /* 0x000fe20007e1e005 */
[----:B------:R-:W-:-:S03]  /*20620*/  IMAD.WIDE.U32 R6, R100, R60, RZ ;  /* 0x0000003c64067225 */ /* 0x000fc600078e00ff */
[----:B------:R-:W-:Y:S01]  /*20630*/  IADD3.X R90, PT, PT, R89, R90, RZ, P0, P6 ;  /* 0x0000005a595a7210 */ /* 0x000fe200007ec4ff */
[----:B------:R-:W-:Y:S01]  /*20640*/  IMAD.X R5, RZ, RZ, R110, P3 ;  /* 0x000000ffff057224 */ /* 0x000fe200018e066e */
[----:B------:R-:W-:Y:S01]  /*20650*/  ISETP.GT.U32.AND P0, PT, R4, R3, PT ;  /* 0x000000030400720c */ /* 0x000fe20003f04070 */
[----:B------:R-:W-:Y:S01]  /*20660*/  IMAD.IADD R19, R19, 0x1, R17 ;  /* 0x0000000113137824 */ /* 0x000fe200078e0211 */
[----:B------:R-:W-:Y:S01]  /*20670*/  IADD3 R109, P3, PT, R3, R50, RZ ;  /* 0x00000032036d7210 */ /* 0x000fe20007f7e0ff */
[----:B------:R-:W-:Y:S01]  /*20680*/  IMAD.MOV.U32 R89, RZ, RZ, RZ ;  /* 0x000000ffff597224 */ /* 0x000fe200078e00ff */
[----:B------:R-:W-:Y:S01]  /*20690*/  ISETP.GT.U32.AND.EX P0, PT, R110, R5, PT, P0 ;  /* 0x000000056e00720c */ /* 0x000fe20003f04100 */
[----:B------:R-:W-:Y:S02]  /*206a0*/  IMAD.IADD R8, R23, 0x1, R7 ;  /* 0x0000000117087824 */ /* 0x000fe400078e0207 */
[----:B------:R-:W-:Y:S01]  /*206b0*/  IMAD.X R111, R5, 0x1, R54, P3 ;  /* 0x00000001056f7824 */ /* 0x000fe200018e0636 */
[----:B------:R-:W-:Y:S01]  /*206c0*/  SEL R4, R4, R3, P0 ;  /* 0x0000000304047207 */ /* 0x000fe20000000000 */
[----:B------:R-:W-:Y:S01]  /*206d0*/  IMAD.MOV.U32 R9, RZ, RZ, RZ ;  /* 0x000000ffff097224 */ /* 0x000fe200078e00ff */
[----:B------:R-:W-:Y:S01]  /*206e0*/  IADD3 R108, P3, P6, R55, R16, R108 ;  /* 0x00000010376c7210 */ /* 0x000fe20007e7e06c */
[----:B------:R-:W-:Y:S01]  /*206f0*/  IMAD.WIDE.U32 R16, R101, R61, RZ ;  /* 0x0000003d65107225 */ /* 0x000fe200078e00ff */
[----:B------:R-:W-:-:S02]  /*20700*/  SEL R5, R110, R5, P0 ;  /* 0x000000056e057207 */ /* 0x000fc40000000000 */
[----:B------:R-:W-:Y:S01]  /*20710*/  ISETP.GT.U32.AND P0, PT, R4, R109, PT ;  /* 0x0000006d0400720c */ /* 0x000fe20003f04070 */
[----:B------:R-:W-:Y:S01]  /*20720*/  IMAD.IADD R51, R25, 0x1, R57 ;  /* 0x0000000119337824 */ /* 0x000fe200078e0239 */
[----:B------:R-:W-:Y:S01]  /*20730*/  IADD3.X R19, PT, PT, RZ, R19, RZ, P3, P6 ;  /* 0x00000013ff137210 */ /* 0x000fe20001fec4ff */
[----:B------:R-:W-:Y:S01]  /*20740*/  IMAD.WIDE.U32 R88, R99, R61, R88 ;  /* 0x0000003d63587225 */ /* 0x000fe200078e0058 */
[----:B------:R-:W-:Y:S02]  /*20750*/  ISETP.GT.U32.AND.EX P0, PT, R5, R111, PT, P0 ;  /* 0x0000006f0500720c */ /* 0x000fe40003f04100 */
[----:B------:R-:W-:Y:S01]  /*20760*/  IADD3.X R4, PT, PT, RZ, RZ, RZ, P2, P1 ;  /* 0x000000ffff047210 */ /* 0x000fe200017e24ff */
[----:B------:R-:W-:Y:S01]  /*20770*/  IMAD.WIDE.U32 R8, R100, R61, R8 ;  /* 0x0000003d64087225 */ /* 0x000fe200078e0008 */
[----:B------:R-:W-:Y:S02]  /*20780*/  IADD3 R88, P3, P6, R56, R88, R51 ;  /* 0x0000005838587210 */ /* 0x000fe40007e7e033 */
[----:B------:R-:W-:Y:S01]  /*20790*/  SEL R7, RZ, 0x1, !P0 ;  /* 0x00000001ff077807 */ /* 0x000fe20004000000 */
[----:B------:R-:W-:-:S02]  /*207a0*/  IMAD.IADD R3, R24, 0x1, R17 ;  /* 0x0000000118037824 */ /* 0x000fc400078e0211 */
[----:B------:R-:W-:Y:S02]  /*207b0*/  IMAD.IADD R110, R21, 0x1, R89 ;  /* 0x00000001156e7824 */ /* 0x000fe400078e0259 */
[----:B------:R-:W-:Y:S01]  /*207c0*/  IMAD.IADD R102, R23, 0x1, R9 ;  /* 0x0000000117667824 */ /* 0x000fe200078e0209 */
[----:B------:R-:W-:Y:S01]  /*207d0*/  IADD3 R108, P1, P2, R108, R8, R3 ;  /* 0x000000086c6c7210 */ /* 0x000fe20007a3e003 */
[----:B------:R-:W-:Y:S01]  /*207e0*/  IMAD.WIDE.U32 R50, R66, R63, RZ ;  /* 0x0000003f42327225 */ /* 0x000fe200078e00ff */
[----:B------:R-:W-:Y:S02]  /*207f0*/  IADD3.X R110, PT, PT, R53, R110, RZ, P3, P6 ;  /* 0x0000006e356e7210 */ /* 0x000fe40001fec4ff */
[----:B------:R-:W-:Y:S01]  /*20800*/  IADD3.X R102, PT, PT, R19, R102, RZ, P1, P2 ;  /* 0x0000006613667210 */ /* 0x000fe20000fe44ff */
[----:B------:R-:W-:Y:S01]  /*20810*/  IMAD.IADD R8, R18, 0x1, R51 ;  /* 0x0000000112087824 */ /* 0x000fe200078e0233 */
[----:B------:R-:W-:Y:S01]  /*20820*/  IADD3 R3, P2, P3, R7, R88, R4 ;  /* 0x0000005807037210 */ /* 0x000fe20007b5e004 */
[----:B------:R-:W-:-:S03]  /*20830*/  IMAD.WIDE.U32 R52, R67, R62, RZ ;  /* 0x0000003e43347225 */ /* 0x000fc600078e00ff */
[----:B------:R-:W-:Y:S01]  /*20840*/  IADD3.X R110, PT, PT, RZ, R110, RZ, P2, P3 ;  /* 0x0000006eff6e7210 */ /* 0x000fe200017e64ff */
[----:B------:R-:W-:Y:S02]  /*20850*/  IMAD.MOV.U32 R9, RZ, RZ, RZ ;  /* 0x000000ffff097224 */ /* 0x000fe400078e00ff */
[----:B------:R-:W-:-:S04]  /*20860*/  IMAD.WIDE.U32 R4, R67, R59, RZ ;  /* 0x0000003b43047225 */ /* 0x000fc800078e00ff */
[----:B------:R-:W-:-:S04]  /*20870*/  IMAD.WIDE.U32 R8, R66, R62, R8 ;  /* 0x0000003e42087225 */ /* 0x000fc800078e0008 */
[----:B------:R-:W-:Y:S02]  /*20880*/  IMAD.IADD R19, R22, 0x1, R53 ;  /* 0x0000000116137824 */ /* 0x000fe400078e0235 */
[----:B------:R-:W-:-:S03]  /*20890*/  IMAD.WIDE.U32 R54, R66, R59, RZ ;  /* 0x0000003b42367225 */ /* 0x000fc600078e00ff */
[----:B------:R-:W-:Y:S01]  /*208a0*/  IADD3 R19, P0, P1, R3, R8, R19 ;  /* 0x0000000803137210 */ /* 0x000fe2000791e013 */
[----:B------:R-:W-:-:S04]  /*208b0*/  IMAD.WIDE.U32 R56, R67, R58, RZ ;  /* 0x0000003a43387225 */ /* 0x000fc800078e00ff */
[----:B------:R-:W-:Y:S02]  /*208c0*/  IMAD.IADD R113, R22, 0x1, R5 ;  /* 0x0000000116717824 */ /* 0x000fe400078e0205 */
[----:B------:R-:W-:-:S03]  /*208d0*/  IMAD.WIDE.U32 R88, R67, R63, RZ ;  /* 0x0000003f43587225 */ /* 0x000fc600078e00ff */
[----:B------:R-:W-:Y:S01]  /*208e0*/  IADD3 R113, P2, P3, R56, R113, R54 ;  /* 0x0000007138717210 */ /* 0x000fe20007b5e036 */
[----:B------:R-:W-:Y:S01]  /*208f0*/  IMAD.IADD R23, R18, 0x1, R9 ;  /* 0x0000000112177824 */ /* 0x000fe200078e0209 */
[----:B------:R-:W-:Y:S01]  /*20900*/  IADD3 R100, P6, PT, R109, R88, RZ ;  /* 0x000000586d647210 */ /* 0x000fe20007fde0ff */
[----:B------:R-:W-:Y:S01]  /*20910*/  IMAD.IADD R3, R22, 0x1, R89 ;  /* 0x0000000116037824 */ /* 0x000fe200078e0259 */
[----:B------:R-:W-:Y:S01]  /*20920*/  IADD3.X R59, PT, PT, RZ, RZ, RZ, P2, P3 ;  /* 0x000000ffff3b7210 */ /* 0x000fe200017e64ff */
[----:B------:R-:W-:Y:S01]  /*20930*/  IMAD.WIDE.U32 R60, R101, R60, RZ ;  /* 0x0000003c653c7225 */ /* 0x000fe200078e00ff */
[----:B------:R-:W-:Y:S02]  /*20940*/  IADD3.X R23, PT, PT, R110, R23, RZ, P0, P1 ;  /* 0x000000176e177210 */ /* 0x000fe400007e24ff */
[----:B------:R-:W-:Y:S01]  /*20950*/  IADD3 R5, P1, PT, R7, R2, RZ ;  /* 0x0000000207057210 */ /* 0x000fe20007f3e0ff */
[----:B------:R-:W-:Y:S01]  /*20960*/  IMAD.IADD R8, R18, 0x1, R55 ;  /* 0x0000000112087824 */ /* 0x000fe200078e0237 */
[----:B------:R-:W-:Y:S01]  /*20970*/  IADD3 R88, P3, P2, R52, R3, R50 ;  /* 0x0000000334587210 */ /* 0x000fe20007a7e032 */
[----:B------:R-:W-:Y:S01]  /*20980*/  IMAD.IADD R3, R24, 0x1, R61 ;  /* 0x0000000118037824 */ /* 0x000fe200078e023d */
[----:B------:R-:W-:Y:S01]  /*20990*/  ISETP.GE.U32.AND P0, PT, R100, R109, PT ;  /* 0x0000006d6400720c */ /* 0x000fe20003f06070 */
[----:B------:R-:W-:Y:S01]  /*209a0*/  IMAD.X R7, RZ, RZ, R106, P1 ;  /* 0x000000ffff077224 */ /* 0x000fe200008e066a */
[----:B------:R-:W-:Y:S01]  /*209b0*/  ISETP.GT.U32.AND P1, PT, R2, R5, PT ;  /* 0x000000050200720c */ /* 0x000fe20003f24070 */
[----:B------:R-:W-:Y:S01]  /*209c0*/  IMAD.X R88, R88, 0x1, R111, P6 ;  /* 0x0000000158587824 */ /* 0x000fe200030e066f */
[----:B------:R-:W-:Y:S01]  /*209d0*/  IADD3.X R61, PT, PT, RZ, RZ, RZ, P4, P5 ;  /* 0x000000ffff3d7210 */ /* 0x000fe200027ea4ff */
[----:B------:R-:W-:Y:S01]  /*209e0*/  IMAD.WIDE.U32 R50, R99, R63, RZ ;  /* 0x0000003f63327225 */ /* 0x000fe200078e00ff */
[----:B------:R-:W-:-:S02]  /*209f0*/  IADD3 R110, P4, P5, R16, R3, R6 ;  /* 0x00000003106e7210 */ /* 0x000fc40007d9e006 */
[----:B------:R-:W-:Y:S01]  /*20a00*/  ISETP.GT.U32.AND.EX P6, PT, R106, R7, PT, P1 ;  /* 0x000000076a00720c */ /* 0x000fe20003fc4110 */
[----:B------:R-:W-:Y:S01]  /*20a10*/  IMAD R6, R113, R68, RZ ;  /* 0x0000004471067224 */ /* 0x000fe200078e02ff */
[----:B------:R-:W-:Y:S01]  /*20a20*/  ISETP.GE.U32.AND.EX P1, PT, R88, R111, PT, P0 ;  /* 0x0000006f5800720c */ /* 0x000fe20003f26100 */
[----:B------:R-:W-:Y:S01]  /*20a30*/  IMAD.WIDE.U32 R16, R98, R62, RZ ;  /* 0x0000003e62107225 */ /* 0x000fe200078e00ff */
[----:B------:R-:W-:Y:S02]  /*20a40*/  IADD3 R60, P0, PT, R5, R60, RZ ;  /* 0x0000003c053c7210 */ /* 0x000fe40007f1e0ff */
[----:B------:R-:W-:Y:S01]  /*20a50*/  SEL R5, R2, R5, P6 ;  /* 0x0000000502057207 */ /* 0x000fe20003000000 */
[----:B------:R-:W-:Y:S01]  /*20a60*/  IMAD.WIDE.U32 R2, R4, R68, RZ ;  /* 0x0000004404027225 */ /* 0x000fe200078e00ff */
[----:B------:R-:W-:Y:S02]  /*20a70*/  SEL R106, R106, R7, P6 ;  /* 0x000000076a6a7207 */ /* 0x000fe40003000000 */
[----:B------:R-:W-:Y:S01]  /*20a80*/  SEL R56, RZ, 0x1, P1 ;  /* 0x00000001ff387807 */ /* 0x000fe20000800000 */
[----:B------:R-:W-:-:S02]  /*20a90*/  IMAD R89, R4, R69, R6 ;  /* 0x0000004504597224 */ /* 0x000fc400078e0206 */
[----:B------:R-:W-:Y:S01]  /*20aa0*/  IMAD.X R110, R7, 0x1, R110, P0 ;  /* 0x00000001076e7824 */ /* 0x000fe200000e066e */
[----:B------:R-:W-:Y:S01]  /*20ab0*/  ISETP.GT.U32.AND P0, PT, R5, R60, PT ;  /* 0x0000003c0500720c */ /* 0x000fe20003f04070 */
[----:B------:R-:W-:Y:S02]  /*20ac0*/  IMAD.IADD R89, R3, 0x1, R89 ;  /* 0x0000000103597824 */ /* 0x000fe400078e0259 */
[----:B------:R-:W-:Y:S01]  /*20ad0*/  IMAD.WIDE.U32 R6, R98, R63, RZ ;  /* 0x0000003f62067225 */ /* 0x000fe200078e00ff */
[----:B------:R-:W-:Y:S02]  /*20ae0*/  IADD3.X R98, PT, PT, RZ, RZ, RZ, P4, P5 ;  /* 0x000000ffff627210 */ /* 0x000fe400027ea4ff */
[----:B------:R-:W-:Y:S01]  /*20af0*/  ISETP.GT.U32.AND.EX P0, PT, R106, R110, PT, P0 ;  /* 0x0000006e6a00720c */ /* 0x000fe20003f04100 */
[----:B------:R-:W-:Y:S01]  /*20b00*/  IMAD.WIDE.U32 R52, R89, R70, RZ ;  /* 0x0000004659347225 */ /* 0x000fe200078e00ff */
[----:B------:R-:W-:-:S03]  /*20b10*/  IADD3 R3, P4, PT, R56, R60, RZ ;  /* 0x0000003c38037210 */ /* 0x000fc60007f9e0ff */
[----:B------:R-:W-:-:S04]  /*20b20*/  IMAD.WIDE.U32 R54, R2, R70, RZ ;  /* 0x0000004602367225 */ /* 0x000fc800078e00ff */
[----:B------:R-:W-:Y:S02]  /*20b30*/  IMAD.IADD R5, R25, 0x1, R7 ;  /* 0x0000000119057824 */ /* 0x000fe400078e0207 */
[----:B------:R-:W-:-:S03]  /*20b40*/  IMAD.WIDE.U32 R52, P1, R2, R71, R52 ;  /* 0x0000004702347225 */ /* 0x000fc60007820034 */
[----:B------:R-:W-:Y:S01]  /*20b50*/  IADD3 R16, P6, P5, R16, R5, R50 ;  /* 0x0000000510107210 */ /* 0x000fe20007dde032 */
[----:B------:R-:W-:Y:S01]  /*20b60*/  IMAD.IADD R24, R21, 0x1, R51 ;  /* 0x0000000115187824 */ /* 0x000fe200078e0233 */
[----:B------:R-:W-:Y:S01]  /*20b70*/  SEL R51, RZ, 0x1, !P0 ;  /* 0x00000001ff337807 */ /* 0x000fe20004000000 */
[----:B------:R-:W-:Y:S01]  /*20b80*/  IMAD.X R9, RZ, RZ, R110, P4 ;  /* 0x000000ffff097224 */ /* 0x000fe200020e066e */
[----:B------:R-:W-:Y:S01]  /*20b90*/  IADD3 RZ, P0, PT, R4, R54, RZ ;  /* 0x0000003604ff7210 */ /* 0x000fe20007f1e0ff */
[----:B------:R-:W-:Y:S01]  /*20ba0*/  IMAD.X R5, RZ, RZ, RZ, P1 ;  /* 0x000000ffff057224 */ /* 0x000fe200008e06ff */
[----:B------:R-:W-:Y:S01]  /*20bb0*/  IADD3 R54, P4, PT, R55, R52, RZ ;  /* 0x0000003437367210 */ /* 0x000fe20007f9e0ff */
[----:B------:R-:W-:Y:S01]  /*20bc0*/  IMAD.MOV.U32 R4, RZ, RZ, R53 ;  /* 0x000000ffff047224 */ /* 0x000fe200078e0035 */
[----:B------:R-:W-:Y:S01]  /*20bd0*/  ISETP.GT.U32.AND P1, PT, R60, R3, PT ;  /* 0x000000033c00720c */ /* 0x000fe20003f24070 */
[----:B------:R-:W-:Y:S01]  /*20be0*/  IMAD.IADD R101, R25, 0x1, R17 ;  /* 0x0000000119657824 */ /* 0x000fe200078e0211 */
[----:B------:R-:W-:Y:S01]  /*20bf0*/  IADD3.X RZ, P0, PT, R113, R54, RZ, P0, !PT ;  /* 0x0000003671ff7210 */ /* 0x000fe2000071e4ff */
[----:B------:R-:W-:Y:S01]  /*20c00*/  IMAD.WIDE.U32.X R4, R89, R71, R4, P4 ;  /* 0x0000004759047225 */ /* 0x000fe200020e0404 */
[----:B------:R-:W-:-:S02]  /*20c10*/  IADD3 R17, P4, PT, R3, R6, RZ ;  /* 0x0000000603117210 */ /* 0x000fc40007f9e0ff */
[----:B------:R-:W-:Y:S01]  /*20c20*/  ISETP.GT.U32.AND.EX P1, PT, R110, R9, PT, P1 ;  /* 0x000000096e00720c */ /* 0x000fe20003f24110 */
[----:B------:R-:W-:Y:S01]  /*20c30*/  IMAD.MOV.U32 R25, RZ, RZ, RZ ;  /* 0x000000ffff197224 */ /* 0x000fe200078e00ff */
[----:B------:R-:W-:Y:S01]  /*20c40*/  IADD3.X R4, P0, PT, RZ, R4, RZ, P0, !PT ;  /* 0x00000004ff047210 */ /* 0x000fe2000071e4ff */
[----:B------:R-:W-:Y:S01]  /*20c50*/  IMAD.WIDE.U32 R6, R89, R72, RZ ;  /* 0x0000004859067225 */ /* 0x000fe200078e00ff */
[----:B------:R-:W-:-:S03]  /*20c60*/  IADD3.X R63, PT, PT, RZ, RZ, RZ, P6, P5 ;  /* 0x000000ffff3f7210 */ /* 0x000fc600037ea4ff */
[----:B------:R-:W-:Y:S01]  /*20c70*/  IMAD.WIDE.U32 R24, R99, R62, R24 ;  /* 0x0000003e63187225 */ /* 0x000fe200078e0018 */
[----:B------:R-:W-:Y:S02]  /*20c80*/  SEL R62, R60, R3, P1 ;  /* 0x000000033c3e7207 */ /* 0x000fe40000800000 */
[----:B------:R-:W-:Y:S01]  /*20c90*/  IADD3 R60, P5, P6, R51, R108, R98 ;  /* 0x0000006c333c7210 */ /* 0x000fe20007ebe062 */
[----:B------:R-:W-:Y:S01]  /*20ca0*/  IMAD.X R16, R9, 0x1, R16, P4 ;  /* 0x0000000109107824 */ /* 0x000fe200020e0610 */
[----:B------:R-:W-:Y:S01]  /*20cb0*/  SEL R3, R110, R9, P1 ;  /* 0x000000096e037207 */ /* 0x000fe20000800000 */
[----:B------:R-:W-:Y:S01]  /*20cc0*/  IMAD.WIDE.U32 R50, R2, R72, RZ ;  /* 0x0000004802327225 */ /* 0x000fe200078e00ff */
[----:B------:R-:W-:Y:S02]  /*20cd0*/  IADD3 R55, P1, PT, R4, R107, RZ ;  /* 0x0000006b04377210 */ /* 0x000fe40007f3e0ff */
[----:B------:R-:W-:Y:S01]  /*20ce0*/  IADD3.X R102, PT, PT, RZ, R102, RZ, P5, P6 ;  /* 0x00000066ff667210 */ /* 0x000fe20002fec4ff */
[----:B------:R-:W-:-:S04]  /*20cf0*/  IMAD.WIDE.U32 R6, P4, R2, R73, R6 ;  /* 0x0000004902067225 */ /* 0x000fc80007880006 */
[----:B------:R-:W-:Y:S01]  /*20d00*/  IMAD.X R54, RZ, RZ, R5, P0 ;  /* 0x000000ffff367224 */ /* 0x000fe200000e0605 */
[----:B------:R-:W-:Y:S01]  /*20d10*/  IADD3 R98, P6, PT, R51, R6, RZ ;  /* 0x0000000633627210 */ /* 0x000fe20007fde0ff */
[----:B------:R-:W-:Y:S01]  /*20d20*/  IMAD.IADD R21, R21, 0x1, R25 ;  /* 0x0000000115157824 */ /* 0x000fe200078e0219 */
[----:B------:R-:W-:Y:S01]  /*20d30*/  IADD3 R55, P0, PT, R55, R50, RZ ;  /* 0x0000003237377210 */ /* 0x000fe20007f1e0ff */
[----:B------:R-:W-:Y:S01]  /*20d40*/  IMAD.X R25, RZ, RZ, RZ, P4 ;  /* 0x000000ffff197224 */ /* 0x000fe200020e06ff */
[----:B------:R-:W-:Y:S01]  /*20d50*/  IADD3 R60, P4, P5, R60, R24, R101 ;  /* 0x000000183c3c7210 */ /* 0x000fe20007d9e065 */
[----:B------:R-:W-:Y:S01]  /*20d60*/  IMAD.MOV.U32 R24, RZ, RZ, R7 ;  /* 0x000000ffff187224 */ /* 0x000fe200078e0007 */
[----:B------:R-:W-:Y:S01]  /*20d70*/  IADD3.X R101, P1, PT, R54, R103, RZ, P1, !PT ;  /* 0x0000006736657210 */ /* 0x000fe20000f3e4ff */
[----:B------:R-:W-:Y:S01]  /*20d80*/  IMAD.WIDE.U32 R52, R66, R65, RZ ;  /* 0x0000004142347225 */ /* 0x000fe200078e00ff */
[----:B------:R-:W-:Y:S02]  /*20d90*/  IADD3.X R54, PT, PT, R102, R21, RZ, P4, P5 ;  /* 0x0000001566367210 */ /* 0x000fe400027ea4ff */
[----:B------:R-:W-:Y:S01]  /*20da0*/  IADD3.X R21, PT, PT, RZ, RZ, RZ, P3, P2 ;  /* 0x000000ffff157210 */ /* 0x000fe20001fe44ff */
[----:B------:R-:W-:Y:S01]  /*20db0*/  IMAD.WIDE.U32.X R24, R89, R73, R24, P6 ;  /* 0x0000004959187225 */ /* 0x000fe200030e0418 */
[----:B------:R-:W-:-:S02]  /*20dc0*/  IADD3.X R101, P6, PT, R101, R98, RZ, P0, !PT ;  /* 0x0000006265657210 */ /* 0x000fc400007de4ff */
[----:B------:R-:W-:Y:S01]  /*20dd0*/  ISETP.GT.U32.AND P0, PT, R62, R17, PT ;  /* 0x000000113e00720c */ /* 0x000fe20003f04070 */
[----:B------:R-:W-:Y:S01]  /*20de0*/  IMAD.WIDE.U32 R4, R67, R65, RZ ;  /* 0x0000004143047225 */ /* 0x000fe200078e00ff */
[----:B------:R-:W-:Y:S02]  /*20df0*/  IADD3.X R99, P1, P6, R24, RZ, RZ, P6, P1 ;  /* 0x000000ff18637210 */ /* 0x000fe400036224ff */
[----:B------:R-:W-:Y:S01]  /*20e00*/  ISETP.GT.U32.AND.EX P0, PT, R3, R16, PT, P0 ;  /* 0x000000100300720c */ /* 0x000fe20003f04100 */
[----:B------:R-:W-:Y:S01]  /*20e10*/  IMAD.WIDE.U32 R50, R67, R64, RZ ;  /* 0x0000004043327225 */ /* 0x000fe200078e00ff */
[----:B------:R-:W-:Y:S02]  /*20e20*/  IADD3.X R3, PT, PT, R25, RZ, RZ, P1, P6 ;  /* 0x000000ff19037210 */ /* 0x000fe40000fec4ff */
[----:B------:R-:W-:Y:S01]  /*20e30*/  IADD3 R99, P1, PT, R99, R100, RZ ;  /* 0x0000006463637210 */ /* 0x000fe20007f3e0ff */
[----:B------:R-:W-:Y:S02]  /*20e40*/  IMAD.IADD R6, R18, 0x1, R53 ;  /* 0x0000000112067824 */ /* 0x000fe400078e0235 */
[----:B------:R-:W-:-:S02]  /*20e50*/  IMAD.MOV.U32 R7, RZ, RZ, RZ ;  /* 0x000000ffff077224 */ /* 0x000fc400078e00ff */
[----:B------:R-:W-:Y:S02]  /*20e60*/  IMAD.IADD R67, R22, 0x1, R5 ;  /* 0x0000000116437824 */ /* 0x000fe400078e0205 */
[----:B------:R-:W-:Y:S01]  /*20e70*/  IMAD.WIDE.U32 R64, R66, R64, R6 ;  /* 0x0000004042407225 */ /* 0x000fe200078e0006 */
[----:B------:R-:W-:Y:S02]  /*20e80*/  SEL R7, RZ, 0x1, !P0 ;  /* 0x00000001ff077807 */ /* 0x000fe40004000000 */
[----:B------:R-:W-:Y:S01]  /*20e90*/  IADD3 R67, P4, P5, R50, R67, R52 ;  /* 0x0000004332437210 */ /* 0x000fe20007d9e034 */
[----:B------:R-:W-:Y:S01]  /*20ea0*/  IMAD R52, R101, R68, RZ ;  /* 0x0000004465347224 */ /* 0x000fe200078e02ff */
[----:B------:R-:W-:Y:S01]  /*20eb0*/  IADD3 R50, P2, P3, R7, R60, R63 ;  /* 0x0000003c07327210 */ /* 0x000fe20007b5e03f */
[----:B------:R-:W-:Y:S01]  /*20ec0*/  IMAD.WIDE.U32 R24, R89, R74, RZ ;  /* 0x0000004a59187225 */ /* 0x000fe200078e00ff */
[----:B------:R-:W-:-:S03]  /*20ed0*/  IADD3.X R60, P1, PT, R3, R88, RZ, P1, !PT ;  /* 0x00000058033c7210 */ /* 0x000fc60000f3e4ff */
[C---:B------:R-:W-:Y:S02]  /*20ee0*/  IMAD.IADD R5, R22.reuse, 0x1, R51 ;  /* 0x0000000116057824 */ /* 0x040fe400078e0233 */
[----:B------:R-:W-:Y:S02]  /*20ef0*/  IMAD.IADD R57, R22, 0x1, R57 ;  /* 0x0000000116397824 */ /* 0x000fe400078e0239 */
[----:B------:R-:W-:-:S04]  /*20f00*/  IMAD.WIDE.U32 R6, R55, R68, RZ ;  /* 0x0000004437067225 */ /* 0x000fc800078e00ff */
[----:B------:R-:W-:Y:S02]  /*20f10*/  IMAD R103, R55, R69, R52 ;  /* 0x0000004537677224 */ /* 0x000fe400078e0234 */
[----:B------:R-:W-:Y:S01]  /*20f20*/  IMAD.IADD R22, R18, 0x1, R65 ;  /* 0x0000000112167824 */ /* 0x000fe200078e0241 */
[----:B------:R-:W-:Y:S01]  /*20f30*/  IADD3.X R65, PT, PT, RZ, R54, RZ, P2, P3 ;  /* 0x00000036ff417210 */ /* 0x000fe200017e64ff */
[----:B------:R-:W-:Y:S01]  /*20f40*/  IMAD.WIDE.U32 R62, R2, R74, RZ ;  /* 0x0000004a023e7225 */ /* 0x000fe200078e00ff */
[----:B------:R-:W-:-:S03]  /*20f50*/  IADD3 R5, P2, P3, R50, R64, R5 ;  /* 0x0000004032057210 */ /* 0x000fc60007b5e005 */
[----:B------:R-:W-:-:S04]  /*20f60*/  IMAD.WIDE.U32 R24, P0, R2, R75, R24 ;  /* 0x0000004b02187225 */ /* 0x000fc80007800018 */
[----:B------:R-:W-:Y:S01]  /*20f70*/  IMAD.WIDE.U32 R52, R89, R76, RZ ;  /* 0x0000004c59347225 */ /* 0x000fe200078e00ff */
[----:B------:R-:W-:-:S03]  /*20f80*/  IADD3 R63, P6, PT, R63, R24, RZ ;  /* 0x000000183f3f7210 */ /* 0x000fc60007fde0ff */
[----:B------:R-:W-:Y:S01]  /*20f90*/  IMAD.IADD R54, R7, 0x1, R103 ;  /* 0x0000000107367824 */ /* 0x000fe200078e0267 */
[----:B------:R-:W-:Y:S01]  /*20fa0*/  IADD3.X R7, PT, PT, R65, R22, RZ, P2, P3 ;  /* 0x0000001641077210 */ /* 0x000fe200017e64ff */
[----:B------:R-:W-:Y:S01]  /*20fb0*/  IMAD.X R51, RZ, RZ, RZ, P0 ;  /* 0x000000ffff337224 */ /* 0x000fe200000e06ff */
[----:B------:R-:W-:Y:S01]  /*20fc0*/  IADD3 R99, P0, PT, R99, R62, RZ ;  /* 0x0000003e63637210 */ /* 0x000fe20007f1e0ff */
[----:B------:R-:W-:-:S03]  /*20fd0*/  IMAD.WIDE.U32 R64, R54, R70, RZ ;  /* 0x0000004636407225 */ /* 0x000fc600078e00ff */
[----:B------:R-:W-:Y:S01]  /*20fe0*/  IADD3.X R60, P2, PT, R60, R63, RZ, P0, !PT ;  /* 0x0000003f3c3c7210 */ /* 0x000fe2000075e4ff */
[----:B------:R-:W-:-:S04]  /*20ff0*/  IMAD.WIDE.U32 R52, P3, R2, R77, R52 ;  /* 0x0000004d02347225 */ /* 0x000fc80007860034 */
[----:B------:R-:W-:Y:S02]  /*21000*/  IMAD.MOV.U32 R50, RZ, RZ, R25 ;  /* 0x000000ffff327224 */ /* 0x000fe400078e0019 */
[----:B------:R-:W-:Y:S02]  /*21010*/  IMAD.X R25, RZ, RZ, RZ, P3 ;  /* 0x000000ffff197224 */ /* 0x000fe400018e06ff */
[----:B------:R-:W-:-:S04]  /*21020*/  IMAD.WIDE.U32.X R62, R89, R75, R50, P6 ;  /* 0x0000004b593e7225 */ /* 0x000fc800030e0432 */
[----:B------:R-:W-:-:S04]  /*21030*/  IMAD.WIDE.U32 R50, P3, R6, R71, R64 ;  /* 0x0000004706327225 */ /* 0x000fc80007860040 */
[----:B------:R-:W-:Y:S02]  /*21040*/  IMAD.MOV.U32 R9, RZ, RZ, RZ ;  /* 0x000000ffff097224 */ /* 0x000fe400078e00ff */
[----:B------:R-:W-:-:S04]  /*21050*/  IMAD.WIDE.U32 R2, R2, R76, RZ ;  /* 0x0000004c02027225 */ /* 0x000fc800078e00ff */
[----:B------:R-:W-:-:S04]  /*21060*/  IMAD.WIDE.U32 R64, R6, R70, RZ ;  /* 0x0000004606407225 */ /* 0x000fc800078e00ff */
[----:B------:R-:W-:Y:S02]  /*21070*/  IMAD.MOV.U32 R24, RZ, RZ, R53 ;  /* 0x000000ffff187224 */ /* 0x000fe400078e0035 */
[----:B------:R-:W-:Y:S01]  /*21080*/  IMAD.WIDE.U32 R8, R66, R58, R8 ;  /* 0x0000003a42087225 */ /* 0x000fe200078e0008 */
[----:B------:R-:W-:Y:S02]  /*21090*/  IADD3 R66, P0, PT, R3, R52, RZ ;  /* 0x0000003403427210 */ /* 0x000fe40007f1e0ff */
[----:B------:R-:W-:Y:S01]  /*210a0*/  IADD3.X R3, P2, P6, R62, RZ, RZ, P2, P1 ;  /* 0x000000ff3e037210 */ /* 0x000fe200016424ff */
[----:B------:R-:W-:Y:S01]  /*210b0*/  IMAD.X R53, RZ, RZ, RZ, P3 ;  /* 0x000000ffff357224 */ /* 0x000fe200018e06ff */
[----:B------:R-:W-:Y:S01]  /*210c0*/  IADD3 R50, P3, PT, R65, R50, RZ ;  /* 0x0000003241327210 */ /* 0x000fe20007f7e0ff */
[----:B------:R-:W-:Y:S01]  /*210d0*/  IMAD.MOV.U32 R52, RZ, RZ, R51 ;  /* 0x000000ffff347224 */ /* 0x000fe200078e0033 */
[----:B------:R-:W-:Y:S01]  /*210e0*/  IADD3 RZ, P1, PT, R55, R64, RZ ;  /* 0x0000004037ff7210 */ /* 0x000fe20007f3e0ff */
[----:B------:R-:W-:Y:S01]  /*210f0*/  IMAD.WIDE.U32.X R24, R89, R77, R24, P0 ;  /* 0x0000004d59187225 */ /* 0x000fe200000e0418 */
[----:B------:R-:W-:-:S02]  /*21100*/  IADD3.X R62, PT, PT, R63, RZ, RZ, P2, P6 ;  /* 0x000000ff3f3e7210 */ /* 0x000fc400017ec4ff */
[----:B------:R-:W-:Y:S01]  /*21110*/  IADD3 R22, P6, PT, R17, R4, RZ ;  /* 0x0000000411167210 */ /* 0x000fe20007fde0ff */
[C---:B------:R-:W-:Y:S01]  /*21120*/  IMAD.WIDE.U32.X R52, R54.reuse, R71, R52, P3 ;  /* 0x0000004736347225 */ /* 0x040fe200018e0434 */
[----:B------:R-:W-:Y:S02]  /*21130*/  ISETP.GE.U32.AND P3, PT, R105, R86, PT ;  /* 0x000000566900720c */ /* 0x000fe40003f66070 */
[----:B------:R-:W-:Y:S01]  /*21140*/  IADD3.X RZ, P2, PT, R101, R50, RZ, P1, !PT ;  /* 0x0000003265ff7210 */ /* 0x000fe20000f5e4ff */
[----:B------:R-:W-:Y:S01]  /*21150*/  IMAD.WIDE.U32 R50, R54, R72, RZ ;  /* 0x0000004836327225 */ /* 0x000fe200078e00ff */
[----:B------:R-:W-:Y:S02]  /*21160*/  IADD3 R3, P1, PT, R3, R22, RZ ;  /* 0x0000001603037210 */ /* 0x000fe40007f3e0ff */
[----:B------:R-:W-:Y:S01]  /*21170*/  ISETP.GE.U32.AND.EX P3, PT, R96, R87, PT, P3 ;  /* 0x000000576000720c */ /* 0x000fe20003f66130 */
[----:B------:R-:W-:Y:S01]  /*21180*/  IMAD.IADD R18, R18, 0x1, R9 ;  /* 0x0000000112127824 */ /* 0x000fe200078e0209 */
[----:B------:R-:W-:-:S02]  /*21190*/  IADD3.X R4, P2, PT, RZ, R52, RZ, P2, !PT ;  /* 0x00000034ff047210 */ /* 0x000fc4000175e4ff */
[----:B------:R-:W-:Y:S02]  /*211a0*/  IADD3 R58, P0, PT, R3, R2, RZ ;  /* 0x00000002033a7210 */ /* 0x000fe40007f1e0ff */
[----:B------:R-:W-:Y:S01]  /*211b0*/  SEL R55, RZ, 0x1, P3 ;  /* 0x00000001ff377807 */ /* 0x000fe20001800000 */
[----:B------:R-:W-:-:S04]  /*211c0*/  IMAD.WIDE.U32 R2, P3, R6, R73, R50 ;  /* 0x0000004906027225 */ /* 0x000fc80007860032 */
[----:B------:R-:W-:Y:S02]  /*211d0*/  IMAD.X R51, R67, 0x1, R16, P6 ;  /* 0x0000000143337824 */ /* 0x000fe400030e0610 */
[----:B------:R-:W-:Y:S01]  /*211e0*/  IMAD.X R89, RZ, RZ, R53, P2 ;  /* 0x000000ffff597224 */ /* 0x000fe200010e0635 */
[----:B------:R-:W-:Y:S01]  /*211f0*/  IADD3 R67, P2, PT, R4, R99, RZ ;  /* 0x0000006304437210 */ /* 0x000fe20007f5e0ff */
[----:B------:R-:W-:Y:S01]  /*21200*/  IMAD.WIDE.U32 R52, R6, R72, RZ ;  /* 0x0000004806347225 */ /* 0x000fe200078e00ff */
[----:B------:R-:W-:Y:S02]  /*21210*/  IADD3.X R65, P1, PT, R62, R51, RZ, P1, !PT ;  /* 0x000000333e417210 */ /* 0x000fe40000f3e4ff */
[----:B------:R-:W-:Y:S01]  /*21220*/  IADD3.X R4, PT, PT, RZ, RZ, RZ, P4, P5 ;  /* 0x000000ffff047210 */ /* 0x000fe200027ea4ff */
[----:B------:R-:W-:Y:S01]  /*21230*/  IMAD.X R63, RZ, RZ, RZ, P3 ;  /* 0x000000ffff3f7224 */ /* 0x000fe200018e06ff */
[----:B------:R-:W-:Y:S01]  /*21240*/  IADD3 R2, P3, PT, R53, R2, RZ ;  /* 0x0000000235027210 */ /* 0x000fe20007f7e0ff */
[----:B------:R-:W-:Y:S01]  /*21250*/  IMAD.MOV.U32 R62, RZ, RZ, R3 ;  /* 0x000000ffff3e7224 */ /* 0x000fe200078e0003 */
[----:B------:R-:W-:-:S02]  /*21260*/  IADD3 R67, P5, PT, R67, R52, RZ ;  /* 0x0000003443437210 */ /* 0x000fc40007fbe0ff */
[----:B------:R-:W-:Y:S02]  /*21270*/  IADD3.X R89, P2, PT, R89, R60, RZ, P2, !PT ;  /* 0x0000003c59597210 */ /* 0x000fe4000175e4ff */
[----:B------:R-:W-:Y:S02]  /*21280*/  IADD3.X R65, P0, PT, R65, R66, RZ, P0, !PT ;  /* 0x0000004241417210 */ /* 0x000fe4000071e4ff */
[----:B------:R-:W-:Y:S01]  /*21290*/  IADD3.X R89, P5, PT, R89, R2, RZ, P5, !PT ;  /* 0x0000000259597210 */ /* 0x000fe20002fbe4ff */
[----:B------:R-:W-:Y:S01]  /*212a0*/  IMAD.WIDE.U32.X R2, R54, R73, R62, P3 ;  /* 0x0000004936027225 */ /* 0x000fe200018e043e */
[----:B------:R-:W-:Y:S02]  /*212b0*/  IADD3.X R60, P3, P6, R24, RZ, RZ, P0, P1 ;  /* 0x000000ff183c7210 */ /* 0x000fe400006624ff */
[----:B------:R-:W-:Y:S01]  /*212c0*/  IADD3 R53, P4, PT, R12, R55, RZ ;  /* 0x000000370c357210 */ /* 0x000fe20007f9e0ff */
[----:B------:R-:W-:Y:S01]  /*212d0*/  IMAD.WIDE.U32 R62, R54, R74, RZ ;  /* 0x0000004a363e7225 */ /* 0x000fe200078e00ff */
[----:B------:R-:W-:-:S02]  /*212e0*/  IADD3.X R99, PT, PT, R25, RZ, RZ, P3, P6 ;  /* 0x000000ff19637210 */ /* 0x000fc40001fec4ff */
[----:B------:R-:W-:Y:S01]  /*212f0*/  IADD3 R57, P0, P1, R59, R8, R57 ;  /* 0x000000083b397210 */ /* 0x000fe2000791e039 */
[----:B------:R-:W-:Y:S01]  /*21300*/  IMAD.WIDE.U32 R24, R6, R74, RZ ;  /* 0x0000004a06187225 */ /* 0x000fe200078e00ff */
[----:B------:R-:W-:Y:S02]  /*21310*/  IADD3.X R55, P3, P6, R2, RZ, RZ, P5, P2 ;  /* 0x000000ff02377210 */ /* 0x000fe40002e644ff */
[----:B------:R-:W-:Y:S01]  /*21320*/  IADD3.X R18, PT, PT, RZ, R18, RZ, P0, P1 ;  /* 0x00000012ff127210 */ /* 0x000fe200007e24ff */
[----:B------:R-:W-:Y:S01]  /*21330*/  IMAD.WIDE.U32 R8, P5, R6, R75, R62 ;  /* 0x0000004b06087225 */ /* 0x000fe200078a003e */
[----:B------:R-:W-:Y:S02]  /*21340*/  IADD3 R61, P1, P2, R91, R20, R61 ;  /* 0x000000145b3d7210 */ /* 0x000fe40007a3e03d */
[----:B------:R-:W-:Y:S01]  /*21350*/  IADD3.X R52, PT, PT, R3, RZ, RZ, P3, P6 ;  /* 0x000000ff03347210 */ /* 0x000fe20001fec4ff */
[----:B------:R-:W-:Y:S01]  /*21360*/  IMAD R12, R89, R68, RZ ;  /* 0x00000044590c7224 */ /* 0x000fe200078e02ff */
[----:B------:R-:W-:Y:S01]  /*21370*/  IADD3 R55, P0, PT, R55, R58, RZ ;  /* 0x0000003a37377210 */ /* 0x000fe20007f1e0ff */
[----:B------:R-:W-:Y:S01]  /*21380*/  IMAD.X R63, RZ, RZ, RZ, P5 ;  /* 0x000000ffff3f7224 */ /* 0x000fe200028e06ff */
[----:B------:R-:W-:Y:S01]  /*21390*/  IADD3 R91, P6, PT, R25, R8, RZ ;  /* 0x00000008195b7210 */ /* 0x000fe20007fde0ff */
[----:B------:R-:W-:Y:S01]  /*213a0*/  IMAD.X R8, RZ, RZ, R13, P4 ;  /* 0x000000ffff087224 */ /* 0x000fe200020e060d */
[----:B------:R-:W-:Y:S01]  /*213b0*/  ISETP.GE.U32.AND P4, PT, R104, R53, PT ;  /* 0x000000356800720c */ /* 0x000fe20003f86070 */
[----:B------:R-:W-:Y:S01]  /*213c0*/  IMAD.WIDE.U32 R2, R67, R68, RZ ;  /* 0x0000004443027225 */ /* 0x000fe200078e00ff */
[----:B------:R-:W-:-:S02]  /*213d0*/  IADD3 R50, P3, PT, R55, R24, RZ ;  /* 0x0000001837327210 */ /* 0x000fc40007f7e0ff */
[----:B------:R-:W-:Y:S01]  /*213e0*/  IADD3.X R52, P0, PT, R52, R65, RZ, P0, !PT ;  /* 0x0000004134347210 */ /* 0x000fe2000071e4ff */
[----:B------:R-:W-:Y:S01]  /*213f0*/  IMAD R25, R67, R69, R12 ;  /* 0x0000004543197224 */ /* 0x000fe200078e020c */
[----:B------:R-:W-:Y:S01]  /*21400*/  ISETP.GE.U32.AND.EX P4, PT, R95, R8, PT, P4 ;  /* 0x000000085f00720c */ /* 0x000fe20003f86140 */
[----:B------:R-:W-:Y:S01]  /*21410*/  IMAD.MOV.U32 R62, RZ, RZ, R9 ;  /* 0x000000ffff3e7224 */ /* 0x000fe200078e0009 */
[----:B------:R-:W-:Y:S01]  /*21420*/  IADD3.X R52, P3, PT, R52, R91, RZ, P3, !PT ;  /* 0x0000005b34347210 */ /* 0x000fe20001f7e4ff */
[----:B------:R-:W-:Y:S01]  /*21430*/  IMAD.WIDE.U32 R58, R54, R76, RZ ;  /* 0x0000004c363a7225 */ /* 0x000fe200078e00ff */
[----:B------:R-:W-:Y:S02]  /*21440*/  SEL R13, RZ, 0x1, P4 ;  /* 0x00000001ff0d7807 */ /* 0x000fe40002000000 */
[----:B------:R-:W-:Y:S01]  /*21450*/  IADD3.X R90, PT, PT, RZ, R90, RZ, P1, P2 ;  /* 0x0000005aff5a7210 */ /* 0x000fe20000fe44ff */
[----:B------:R-:W-:Y:S01]  /*21460*/  IMAD.IADD R9, R3, 0x1, R25 ;  /* 0x0000000103097824 */ /* 0x000fe200078e0219 */
[----:B------:R-:W-:Y:S01]  /*21470*/  IADD3 R3, P5, PT, R14, R13, RZ ;  /* 0x0000000d0e037210 */ /* 0x000fe20007fbe0ff */
[----:B------:R-:W-:Y:S01]  /*21480*/  IMAD.WIDE.U32.X R62, R54, R75, R62, P6 ;  /* 0x0000004b363e7225 */ /* 0x000fe200030e043e */
[----:B------:R-:W-:-:S02]  /*21490*/  IADD3 R60, P6, PT, R60, R57, RZ ;  /* 0x000000393c3c7210 */ /* 0x000fc40007fde0ff */
[----:B------:R-:W-:Y:S01]  /*214a0*/  IADD3 R19, P2, P1, R56, R19, R21 ;  /* 0x0000001338137210 */ /* 0x000fe2000795e015 */
[----:B------:R-:W-:Y:S01]  /*214b0*/  IMAD.WIDE.U32 R58, P4, R6, R77, R58 ;  /* 0x0000004d063a7225 */ /* 0x000fe2000788003a */
[----:B------:R-:W-:Y:S02]  /*214c0*/  IADD3.X R55, P0, P3, R62, RZ, RZ, P3, P0 ;  /* 0x000000ff3e377210 */ /* 0x000fe40001b004ff */
[----:B------:R-:W-:Y:S01]  /*214d0*/  IADD3.X R23, PT, PT, RZ, R23, RZ, P2, P1 ;  /* 0x00000017ff177210 */ /* 0x000fe200017e24ff */
[----:B------:R-:W-:Y:S01]  /*214e0*/  IMAD.WIDE.U32 R24, R6, R76, RZ ;  /* 0x0000004c06187225 */ /* 0x000fe200078e00ff */
[----:B------:R-:W-:Y:S02]  /*214f0*/  IADD3.X R6, PT, PT, R63, RZ, RZ, P0, P3 ;  /* 0x000000ff3f067210 */ /* 0x000fe400007e64ff */
[----:B------:R-:W-:Y:S01]  /*21500*/  IADD3 R55, P0, PT, R55, R60, RZ ;  /* 0x0000003c37377210 */ /* 0x000fe20007f1e0ff */
[----:B------:R-:W-:Y:S01]  /*21510*/  IMAD.WIDE.U32 R64, R9, R70, RZ ;  /* 0x0000004609407225 */ /* 0x000fe200078e00ff */
[----:B------:R-:W-:-:S03]  /*21520*/  ISETP.GE.U32.AND P2, PT, R22, R17, PT ;  /* 0x000000111600720c */ /* 0x000fc60003f46070 */
[----:B------:R-:W-:Y:S01]  /*21530*/  IMAD.X R13, RZ, RZ, RZ, P4 ;  /* 0x000000ffff0d7224 */ /* 0x000fe200020e06ff */
[----:B------:R-:W-:Y:S01]  /*21540*/  IADD3 R101, P4, PT, R25, R58, RZ ;  /* 0x0000003a19657210 */ /* 0x000fe20007f9e0ff */
[----:B------:R-:W-:Y:S02]  /*21550*/  IMAD.MOV.U32 R12, RZ, RZ, R59 ;  /* 0x000000ffff0c7224 */ /* 0x000fe400078e003b */
[----:B------:R-:W-:-:S04]  /*21560*/  IMAD.WIDE.U32 R58, P3, R2, R71, R64 ;  /* 0x00000047023a7225 */ /* 0x000fc80007860040 */
        /* <DEDUP_REMOVED lines=29> */
[----:B------:R-:W-:-:S03]  /*21740*/  ISETP.GE.U32.AND.EX P4, PT, R91, R18, PT, P4 ;  /* 0x000000125b00720c */ /* 0x000fc60003f86140 */
[----:B------:R-:W-:Y:S01]  /*21750*/  IMAD.WIDE.U32 R54, P1, R2, R75, R24 ;  /* 0x0000004b02367225 */ /* 0x000fe20007820018 */
[----:B------:R-:W-:Y:S02]  /*21760*/  IADD3.X R17, P0, P6, R20, RZ, RZ, P6, P0 ;  /* 0x000000ff14117210 */ /* 0x000fe400036004ff */
[----:B------:R-:W-:Y:S01]  /*21770*/  SEL R18, RZ, 0x1, P4 ;  /* 0x00000001ff127807 */ /* 0x000fe20002000000 */
[----:B------:R-:W-:Y:S01]  /*21780*/  IMAD.WIDE.U32 R24, R2, R74, RZ ;  /* 0x0000004a02187225 */ /* 0x000fe200078e00ff */
[----:B------:R-:W-:Y:S02]  /*21790*/  IADD3 R17, P3, PT, R17, R14, RZ ;  /* 0x0000000e11117210 */ /* 0x000fe40007f7e0ff */
[----:B------:R-:W-:Y:S01]  /*217a0*/  IADD3.X R20, PT, PT, R21, RZ, RZ, P0, P6 ;  /* 0x000000ff15147210 */ /* 0x000fe200007ec4ff */
[----:B------:R-:W-:Y:S01]  /*217b0*/  IMAD R14, R65, R68, RZ ;  /* 0x00000044410e7224 */ /* 0x000fe200078e02ff */
[----:B------:R-:W-:Y:S01]  /*217c0*/  IADD3 R89, P4, PT, R18, R61, RZ ;  /* 0x0000003d12597210 */ /* 0x000fe20007f9e0ff */
[----:B------:R-:W-:-:S04]  /*217d0*/  IMAD.WIDE.U32 R56, R9, R76, RZ ;  /* 0x0000004c09387225 */ /* 0x000fc800078e00ff */
[----:B------:R-:W-:Y:S02]  /*217e0*/  IMAD.MOV.U32 R12, RZ, RZ, R55 ;  /* 0x000000ffff0c7224 */ /* 0x000fe400078e0037 */
[----:B------:R-:W-:Y:S01]  /*217f0*/  IMAD R55, R63, R69, R14 ;  /* 0x000000453f377224 */ /* 0x000fe200078e020e */
        /* <DEDUP_REMOVED lines=8> */
[----:B------:R-:W-:Y:S01]  /*21880*/  IMAD.X R57, RZ, RZ, RZ, P6 ;  /* 0x000000ffff397224 */ /* 0x000fe200030e06ff */
[----:B------:R-:W-:Y:S01]  /*21890*/  IADD3 R50, P6, PT, R21, R24, RZ ;  /* 0x0000001815327210 */ /* 0x000fe20007fde0ff */
[----:B------:R-:W-:Y:S02]  /*218a0*/  IMAD.IADD R2, R69, 0x1, R55 ;  /* 0x0000000145027824 */ /* 0x000fe400078e0237 */
[----:B------:R-:W-:Y:S01]  /*218b0*/  IMAD.WIDE.U32.X R54, R9, R75, R12, P1 ;  /* 0x0000004b09367225 */ /* 0x000fe200008e040c */
[----:B------:R-:W-:-:S03]  /*218c0*/  ISETP.GE.U32.AND P1, PT, R89, R61, PT ;  /* 0x0000003d5900720c */ /* 0x000fc60003f26070 */
[----:B------:R-:W-:Y:S01]  /*218d0*/  IMAD.MOV.U32 R56, RZ, RZ, R25 ;  /* 0x000000ffff387224 */ /* 0x000fe200078e0019 */
[----:B------:R-:W-:Y:S01]  /*218e0*/  IADD3.X R61, P0, P3, R54, RZ, RZ, P0, P3 ;  /* 0x000000ff363d7210 */ /* 0x000fe200003064ff */
[----:B------:R-:W-:-:S03]  /*218f0*/  IMAD.WIDE.U32 R58, R2, R70, RZ ;  /* 0x00000046023a7225 */ /* 0x000fc600078e00ff */
[----:B------:R-:W-:Y:S01]  /*21900*/  IADD3.X R54, PT, PT, R55, RZ, RZ, P0, P3 ;  /* 0x000000ff37367210 */ /* 0x000fe200007e64ff */
[----:B------:R-:W-:Y:S01]  /*21910*/  IMAD.WIDE.U32.X R12, R9, R77, R56, P6 ;  /* 0x0000004d090c7225 */ /* 0x000fe200030e0438 */
[----:B------:R-:W-:-:S03]  /*21920*/  IADD3 R18, P6, PT, R6, R89, RZ ;  /* 0x0000005906127210 */ /* 0x000fc60007fde0ff */
[----:B------:R-:W-:Y:S01]  /*21930*/  IMAD.X R52, RZ, RZ, R90, P4 ;  /* 0x000000ffff347224 */ /* 0x000fe200020e065a */
[----:B------:R-:W-:Y:S01]  /*21940*/  IADD3 R61, P0, PT, R61, R18, RZ ;  /* 0x000000123d3d7210 */ /* 0x000fe20007f1e0ff */
[----:B------:R-:W-:-:S03]  /*21950*/  IMAD.WIDE.U32 R58, P4, R68, R71, R58 ;  /* 0x00000047443a7225 */ /* 0x000fc6000788003a */
[----:B------:R-:W-:Y:S01]  /*21960*/  IADD3 R61, P3, PT, R61, R20, RZ ;  /* 0x000000143d3d7210 */ /* 0x000fe20007f7e0ff */
[----:B------:R-:W-:Y:S01]  /*21970*/  IMAD.WIDE.U32 R24, R68, R70, RZ ;  /* 0x0000004644187225 */ /* 0x000fe200078e00ff */
[----:B------:R-:W-:-:S03]  /*21980*/  ISETP.GE.U32.AND.EX P1, PT, R52, R90, PT, P1 ;  /* 0x0000005a3400720c */ /* 0x000fc60003f26110 */
[----:B------:R-:W-:Y:S01]  /*21990*/  IMAD.X R67, R67, 0x1, R52, P6 ;  /* 0x0000000143437824 */ /* 0x000fe200030e0634 */
[----:B------:R-:W-:Y:S01]  /*219a0*/  IADD3 R6, P6, PT, R25, R58, RZ ;  /* 0x0000003a19067210 */ /* 0x000fe20007fde0ff */
[----:B------:R-:W-:Y:S01]  /*219b0*/  IMAD.X R21, RZ, RZ, RZ, P4 ;  /* 0x000000ffff157224 */ /* 0x000fe200020e06ff */
[----:B------:R-:W-:Y:S01]  /*219c0*/  IADD3 RZ, P4, PT, R63, R24, RZ ;  /* 0x000000183fff7210 */ /* 0x000fe20007f9e0ff */
[----:B------:R-:W-:Y:S01]  /*219d0*/  IMAD.MOV.U32 R20, RZ, RZ, R59 ;  /* 0x000000ffff147224 */ /* 0x000fe200078e003b */
[----:B------:R-:W-:Y:S01]  /*219e0*/  IADD3.X R59, P0, PT, R54, R67, RZ, P0, !PT ;  /* 0x00000043363b7210 */ /* 0x000fe2000071e4ff */
[C---:B------:R-:W-:Y:S01]  /*219f0*/  IMAD.WIDE.U32 R24, R2.reuse, R72, RZ ;  /* 0x0000004802187225 */ /* 0x040fe200078e00ff */
[----:B------:R-:W-:Y:S02]  /*21a00*/  IADD3.X RZ, P4, PT, R65, R6, RZ, P4, !PT ;  /* 0x0000000641ff7210 */ /* 0x000fe4000279e4ff */
[----:B------:R-:W-:Y:S01]  /*21a10*/  IADD3.X R59, P3, PT, R59, R50, RZ, P3, !PT ;  /* 0x000000323b3b7210 */ /* 0x000fe20001f7e4ff */
[----:B------:R-:W-:Y:S01]  /*21a20*/  IMAD.WIDE.U32.X R20, R2, R71, R20, P6 ;  /* 0x0000004702147225 */ /* 0x000fe200030e0414 */
[----:B------:R-:W-:-:S02]  /*21a30*/  SEL R50, RZ, 0x1, P1 ;  /* 0x00000001ff327807 */ /* 0x000fc40000800000 */
[----:B------:R-:W-:Y:S01]  /*21a40*/  IADD3.X R22, P3, P0, R12, RZ, RZ, P3, P0 ;  /* 0x000000ff0c167210 */ /* 0x000fe200018604ff */
[----:B------:R-:W-:Y:S01]  /*21a50*/  IMAD.WIDE.U32 R54, P6, R68, R73, R24 ;  /* 0x0000004944367225 */ /* 0x000fe200078c0018 */
[----:B------:R-:W-:-:S03]  /*21a60*/  IADD3.X R9, P4, PT, RZ, R20, RZ, P4, !PT ;  /* 0x00000014ff097210 */ /* 0x000fc6000279e4ff */
[----:B------:R-:W-:-:S04]  /*21a70*/  IMAD.WIDE.U32 R24, R68, R72, RZ ;  /* 0x0000004844187225 */ /* 0x000fc800078e00ff */
[----:B------:R-:W-:Y:S01]  /*21a80*/  IMAD.X R6, RZ, RZ, R21, P4 ;  /* 0x000000ffff067224 */ /* 0x000fe200020e0615 */
[----:B------:R-:W-:Y:S01]  /*21a90*/  IADD3 R9, P4, PT, R9, R14, RZ ;  /* 0x0000000e09097210 */ /* 0x000fe20007f9e0ff */
[----:B------:R-:W-:Y:S01]  /*21aa0*/  IMAD.X R57, RZ, RZ, RZ, P6 ;  /* 0x000000ffff397224 */ /* 0x000fe200030e06ff */
[----:B------:R-:W-:Y:S01]  /*21ab0*/  IADD3 R25, P6, PT, R25, R54, RZ ;  /* 0x0000003619197210 */ /* 0x000fe20007fde0ff */
[----:B------:R-:W-:Y:S01]  /*21ac0*/  IMAD.MOV.U32 R56, RZ, RZ, R55 ;  /* 0x000000ffff387224 */ /* 0x000fe200078e0037 */
[----:B------:R-:W-:Y:S02]  /*21ad0*/  IADD3 R9, P1, PT, R9, R24, RZ ;  /* 0x0000001809097210 */ /* 0x000fe40007f3e0ff */
[----:B------:R-:W-:Y:S01]  /*21ae0*/  IADD3.X R6, P4, PT, R6, R17, RZ, P4, !PT ;  /* 0x0000001106067210 */ /* 0x000fe2000279e4ff */
[----:B------:R-:W-:Y:S01]  /*21af0*/  IMAD.WIDE.U32.X R20, R2, R73, R56, P6 ;  /* 0x0000004902147225 */ /* 0x000fe200030e0438 */
[----:B------:R-:W-:Y:S02]  /*21b00*/  IADD3.X R24, PT, PT, R13, RZ, RZ, P3, P0 ;  /* 0x000000ff0d187210 */ /* 0x000fe40001fe04ff */
[----:B------:R-:W-:Y:S01]  /*21b10*/  IADD3.X R6, P1, PT, R6, R25, RZ, P1, !PT ;  /* 0x0000001906067210 */ /* 0x000fe20000f3e4ff */
[----:B------:R-:W-:Y:S01]  /*21b20*/  IMAD.WIDE.U32 R12, R2, R74, RZ ;  /* 0x0000004a020c7225 */ /* 0x000fe200078e00ff */
[----:B------:R-:W-:-:S02]  /*21b30*/  ISETP.GE.U32.AND.EX P3, PT, R51, R16, PT, P2 ;  /* 0x000000103300720c */ /* 0x000fc40003f66120 */
[----:B------:R-:W-:Y:S02]  /*21b40*/  IADD3.X R14, P4, P1, R20, RZ, RZ, P1, P4 ;  /* 0x000000ff140e7210 */ /* 0x000fe400009884ff */
[----:B------:R-:W-:Y:S02]  /*21b50*/  IADD3 R50, P0, PT, R50, R19, RZ ;  /* 0x0000001332327210 */ /* 0x000fe40007f1e0ff */
[----:B------:R-:W-:Y:S01]  /*21b60*/  IADD3.X R20, PT, PT, R21, RZ, RZ, P4, P1 ;  /* 0x000000ff15147210 */ /* 0x000fe200027e24ff */
[----:B------:R-:W-:Y:S01]  /*21b70*/  IMAD.WIDE.U32 R16, P4, R68, R75, R12 ;  /* 0x0000004b44107225 */ /* 0x000fe2000788000c */
[----:B------:R-:W-:Y:S02]  /*21b80*/  IADD3 R21, P1, PT, R14, R61, RZ ;  /* 0x0000003d0e157210 */ /* 0x000fe40007f3e0ff */
[----:B------:R-:W-:Y:S01]  /*21b90*/  ISETP.GE.U32.AND P6, PT, R18, R89, PT ;  /* 0x000000591200720c */ /* 0x000fe20003fc6070 */
[----:B------:R-:W-:Y:S01]  /*21ba0*/  IMAD.WIDE.U32 R12, R68, R74, RZ ;  /* 0x0000004a440c7225 */ /* 0x000fe200078e00ff */
[----:B------:R-:W-:-:S02]  /*21bb0*/  ISETP.GE.U32.AND P2, PT, R50, R19, PT ;  /* 0x000000133200720c */ /* 0x000fc40003f46070 */
[----:B------:R-:W-:Y:S01]  /*21bc0*/  SEL R51, RZ, 0x1, P3 ;  /* 0x00000001ff337807 */ /* 0x000fe20001800000 */
[----:B------:R-:W-:Y:S01]  /*21bd0*/  IMAD.X R19, RZ, RZ, RZ, P4 ;  /* 0x000000ffff137224 */ /* 0x000fe200020e06ff */
[----:B------:R-:W-:Y:S01]  /*21be0*/  IADD3 R55, P4, PT, R13, R16, RZ ;  /* 0x000000100d377210 */ /* 0x000fe20007f9e0ff */
[----:B------:R-:W-:Y:S01]  /*21bf0*/  IMAD.MOV.U32 R18, RZ, RZ, R17 ;  /* 0x000000ffff127224 */ /* 0x000fe200078e0011 */
[----:B------:R-:W-:Y:S01]  /*21c00*/  IADD3 R54, P3, PT, R21, R12, RZ ;  /* 0x0000000c15367210 */ /* 0x000fe20007f7e0ff */
[----:B------:R-:W-:Y:S01]  /*21c10*/  IMAD.WIDE.U32 R12, R2, R76, RZ ;  /* 0x0000004c020c7225 */ /* 0x000fe200078e00ff */
[----:B------:R-:W-:Y:S02]  /*21c20*/  ISETP.GE.U32.AND.EX P6, PT, R67, R52, PT, P6 ;  /* 0x000000344300720c */ /* 0x000fe40003fc6160 */
[----:B------:R-:W-:Y:S01]  /*21c30*/  IADD3.X R14, P1, PT, R20, R59, RZ, P1, !PT ;  /* 0x0000003b140e7210 */ /* 0x000fe20000f3e4ff */
[----:B------:R-:W-:Y:S01]  /*21c40*/  IMAD.X R52, RZ, RZ, R23, P0 ;  /* 0x000000ffff347224 */ /* 0x000fe200000e0617 */
[----:B------:R-:W-:Y:S01]  /*21c50*/  SEL R25, RZ, 0x1, P6 ;  /* 0x00000001ff197807 */ /* 0x000fe20003000000 */
[----:B------:R-:W-:Y:S01]  /*21c60*/  IMAD.WIDE.U32 R16, P6, R68, R77, R12 ;  /* 0x0000004d44107225 */ /* 0x000fe200078c000c */
[----:B------:R-:W-:-:S02]  /*21c70*/  IADD3.X R56, P3, PT, R14, R55, RZ, P3, !PT ;  /* 0x000000370e387210 */ /* 0x000fc40001f7e4ff */
[----:B------:R-:W-:Y:S01]  /*21c80*/  IADD3 R20, P0, PT, R25, R50, RZ ;  /* 0x0000003219147210 */ /* 0x000fe20007f1e0ff */
[----:B------:R-:W-:Y:S01]  /*21c90*/  IMAD.WIDE.U32.X R12, R2, R75, R18, P4 ;  /* 0x0000004b020c7225 */ /* 0x000fe200020e0412 */
[----:B------:R-:W-:-:S03]  /*21ca0*/  ISETP.GE.U32.AND.EX P2, PT, R52, R23, PT, P2 ;  /* 0x000000173400720c */ /* 0x000fc60003f46120 */
[----:B------:R-:W-:Y:S01]  /*21cb0*/  IMAD.X R21, RZ, RZ, R52, P0 ;  /* 0x000000ffff157224 */ /* 0x000fe200000e0634 */
[----:B------:R-:W-:Y:S01]  /*21cc0*/  IADD3.X R12, P3, P1, R12, RZ, RZ, P3, P1 ;  /* 0x000000ff0c0c7210 */ /* 0x000fe200019624ff */
[----:B------:R-:W-:Y:S01]  /*21cd0*/  IMAD.MOV.U32 R18, RZ, RZ, R17 ;  /* 0x000000ffff127224 */ /* 0x000fe200078e0011 */
[----:B------:R-:W-:Y:S01]  /*21ce0*/  ISETP.GE.U32.AND P0, PT, R20, R50, PT ;  /* 0x000000321400720c */ /* 0x000fe20003f06070 */
[----:B------:R-:W-:Y:S01]  /*21cf0*/  IMAD.WIDE.U32 R68, R68, R76, RZ ;  /* 0x0000004c44447225 */ /* 0x000fe200078e00ff */
[----:B------:R-:W-:Y:S02]  /*21d00*/  IADD3.X R13, PT, PT, R13, RZ, RZ, P3, P1 ;  /* 0x000000ff0d0d7210 */ /* 0x000fe40001fe24ff */
[----:B------:R-:W-:Y:S01]  /*21d10*/  IADD3 R17, P1, PT, R22, R20, RZ ;  /* 0x0000001416117210 */ /* 0x000fe20007f3e0ff */
[----:B------:R-:W-:Y:S01]  /*21d20*/  IMAD.X R19, RZ, RZ, RZ, P6 ;  /* 0x000000ffff137224 */ /* 0x000fe200030e06ff */
[----:B------:R-:W-:Y:S01]  /*21d30*/  ISETP.GE.U32.AND.EX P0, PT, R21, R52, PT, P0 ;  /* 0x000000341500720c */ /* 0x000fe20003f06100 */
[----:B------:R-:W-:Y:S01]  /*21d40*/  IMAD.X R22, RZ, RZ, R15, P5 ;  /* 0x000000ffff167224 */ /* 0x000fe200028e060f */
[----:B------:R-:W-:Y:S01]  /*21d50*/  IADD3 R25, P6, P4, R51, R5, R4 ;  /* 0x0000000533197210 */ /* 0x000fe20007cde004 */
[----:B------:R-:W-:Y:S01]  /*21d60*/  IMAD.X R4, R24, 0x1, R21, P1 ;  /* 0x0000000118047824 */ /* 0x000fe200008e0615 */
[----:B------:R-:W-:-:S02]  /*21d70*/  SEL R15, RZ, 0x1, P2 ;  /* 0x00000001ff0f7807 */ /* 0x000fc40001000000 */
[----:B------:R-:W-:Y:S02]  /*21d80*/  IADD3 R5, P2, PT, R12, R17, RZ ;  /* 0x000000110c057210 */ /* 0x000fe40007f5e0ff */
[----:B------:R-:W-:Y:S02]  /*21d90*/  ISETP.GE.U32.AND P5, PT, R92, R3, PT ;  /* 0x000000035c00720c */ /* 0x000fe40003fa6070 */
[----:B------:R-:W-:Y:S02]  /*21da0*/  SEL R14, RZ, 0x1, P0 ;  /* 0x00000001ff0e7807 */ /* 0x000fe40000000000 */
[----:B------:R-:W-:Y:S02]  /*21db0*/  IADD3 R23, P3, PT, R69, R16, RZ ;  /* 0x0000001045177210 */ /* 0x000fe40007f7e0ff */
[----:B------:R-:W-:Y:S02]  /*21dc0*/  ISETP.GE.U32.AND P0, PT, R17, R20, PT ;  /* 0x000000141100720c */ /* 0x000fe40003f06070 */
[----:B------:R-:W-:-:S02]  /*21dd0*/  IADD3 R69, P1, PT, R5, R68, RZ ;  /* 0x0000004405457210 */ /* 0x000fc40007f3e0ff */
[----:B------:R-:W-:Y:S02]  /*21de0*/  IADD3.X R12, P2, PT, R13, R4, RZ, P2, !PT ;  /* 0x000000040d0c7210 */ /* 0x000fe4000175e4ff */
[----:B------:R-:W-:Y:S02]  /*21df0*/  ISETP.GE.U32.AND.EX P5, PT, R93, R22, PT, P5 ;  /* 0x000000165d00720c */ /* 0x000fe40003fa6150 */
[----:B------:R-:W-:Y:S01]  /*21e00*/  ISETP.GE.U32.AND.EX P0, PT, R4, R21, PT, P0 ;  /* 0x000000150400720c */ /* 0x000fe20003f06100 */
[----:B------:R-:W-:Y:S01]  /*21e10*/  IMAD.WIDE.U32.X R4, R2, R77, R18, P3 ;  /* 0x0000004d02047225 */ /* 0x000fe200018e0412 */
[----:B------:R-:W-:Y:S02]  /*21e20*/  IADD3.X R23, P1, PT, R12, R23, RZ, P1, !PT ;  /* 0x000000170c177210 */ /* 0x000fe40000f3e4ff */
[----:B------:R-:W-:Y:S02]  /*21e30*/  SEL R16, RZ, 0x1, P5 ;  /* 0x00000001ff107807 */ /* 0x000fe40002800000 */
[----:B------:R-:W-:-:S02]  /*21e40*/  SEL R13, RZ, 0x1, P0 ;  /* 0x00000001ff0d7807 */ /* 0x000fc40000000000 */
[----:B------:R-:W-:Y:S02]  /*21e50*/  IADD3 R12, P3, P0, R14, R25, R15 ;  /* 0x000000190e0c7210 */ /* 0x000fe4000787e00f */
[----:B------:R-:W-:Y:S02]  /*21e60*/  IADD3.X R2, P2, P1, R4, RZ, RZ, P1, P2 ;  /* 0x000000ff04027210 */ /* 0x000fe400009444ff */
[----:B------:R-:W-:Y:S02]  /*21e70*/  IADD3.X R7, PT, PT, RZ, R7, RZ, P6, P4 ;  /* 0x00000007ff077210 */ /* 0x000fe400037e84ff */
[----:B------:R-:W-:Y:S02]  /*21e80*/  IADD3 R14, P6, PT, R11, R16, RZ ;  /* 0x000000100b0e7210 */ /* 0x000fe40007fde0ff */
[----:B------:R-:W-:Y:S02]  /*21e90*/  IADD3.X R4, PT, PT, R5, RZ, RZ, P2, P1 ;  /* 0x000000ff05047210 */ /* 0x000fe400017e24ff */
[----:B------:R-:W-:Y:S01]  /*21ea0*/  IADD3.X R5, PT, PT, RZ, R7, RZ, P3, P0 ;  /* 0x00000007ff057210 */ /* 0x000fe20001fe04ff */
[----:B------:R-:W-:Y:S01]  /*21eb0*/  IMAD.X R7, RZ, RZ, R10, P6 ;  /* 0x000000ffff077224 */ /* 0x000fe200030e060a */
[----:B------:R-:W-:-:S02]  /*21ec0*/  ISETP.GE.U32.AND P1, PT, R97, R14, PT ;  /* 0x0000000e6100720c */ /* 0x000fc40003f26070 */
[----:B------:R-:W-:Y:S02]  /*21ed0*/  IADD3 R11, P4, P5, R2, R12, R13 ;  /* 0x0000000c020b7210 */ /* 0x000fe40007d9e00d */
[----:B------:R-:W-:Y:S02]  /*21ee0*/  ISETP.GE.U32.AND.EX P1, PT, R94, R7, PT, P1 ;  /* 0x000000075e00720c */ /* 0x000fe40003f26110 */
[----:B------:R-:W-:Y:S02]  /*21ef0*/  IADD3.X R10, PT, PT, R4, R5, RZ, P4, P5 ;  /* 0x00000005040a7210 */ /* 0x000fe400027ea4ff */
[----:B------:R-:W-:Y:S02]  /*21f00*/  IADD3 R90, P4, PT, R92, -R3, RZ ;  /* 0x800000035c5a7210 */ /* 0x000fe40007f9e0ff */
[----:B------:R-:W-:Y:S02]  /*21f10*/  IADD3 R86, P2, PT, -R86, R105, RZ ;  /* 0x0000006956567210 */ /* 0x000fe40007f5e1ff */
[----:B------:R-:W-:Y:S01]  /*21f20*/  IADD3 R88, P3, PT, R104, -R53, RZ ;  /* 0x8000003568587210 */ /* 0x000fe20007f7e0ff */
[----:B------:R-:W-:Y:S01]  /*21f30*/  IMAD.X R91, R93, 0x1, ~R22, P4 ;  /* 0x000000015d5b7824 */ /* 0x000fe200020e0e16 */
[----:B------:R-:W-:Y:S01]  /*21f40*/  IADD3 R92, P5, PT, R97, -R14, RZ ;  /* 0x8000000e615c7210 */ /* 0x000fe20007fbe0ff */
[----:B------:R-:W-:Y:S01]  /*21f50*/  IMAD.X R87, R96, 0x1, ~R87, P2 ;  /* 0x0000000160577824 */ /* 0x000fe200010e0e57 */
[----:B------:R-:W-:Y:S01]  /*21f60*/  ISETP.GT.U32.AND P0, PT, R11, R76, PT ;  /* 0x0000004c0b00720c */ /* 0x000fe20003f04070 */
[----:B------:R-:W-:-:S02]  /*21f70*/  IMAD.X R89, R95, 0x1, ~R8, P3 ;  /* 0x000000015f597824 */ /* 0x000fc400018e0e08 */
[----:B------:R-:W-:Y:S01]  /*21f80*/  IMAD.X R93, R94, 0x1, ~R7, P5 ;  /* 0x000000015e5d7824 */ /* 0x000fe200028e0e07 */
[----:B------:R-:W-:Y:S01]  /*21f90*/  ISETP.GT.U32.AND.EX P0, PT, R10, R77, PT, P0 ;  /* 0x0000004d0a00720c */ /* 0x000fe20003f04100 */
[----:B------:R-:W-:-:S12]  /*21fa0*/  @P1 BRA `(.L_x_70) ;  /* 0x0000000000981947 */ /* 0x000fd80003800000 */
        /* <DEDUP_REMOVED lines=38> */
.L_x_70:
        /* <DEDUP_REMOVED lines=30> */
.L_x_71:
        /* <DEDUP_REMOVED lines=21> */
.L_x_72:
[----:B------:R-:W-:Y:S01]  /*22540*/  ISETP.GT.U32.AND P0, PT, R9, -0x1, PT ;  /* 0xffffffff0900780c */ /* 0x000fe20003f04070 */
[----:B------:R-:W-:Y:S01]  /*22550*/  IMAD.SHL.U32 R125, R11, 0x2, RZ ;  /* 0x000000020b7d7824 */ /* 0x000fe200078e00ff */
[C---:B------:R-:W-:Y:S01]  /*22560*/  SHF.L.W.U32.HI R4, R6.reuse, 0x1, R5 ;  /* 0x0000000106047819 */ /* 0x040fe20000010e05 */
        /* <DEDUP_REMOVED lines=38> */
[----:B------:R-:W-:Y:S01]  /*227d0*/  UMOV UR4, URZ ;  /* 0x000000ff00047c82 */ /* 0x000fe20008000000 */
[----:B------:R-:W-:Y:S02]  /*227e0*/  IMAD.MOV.U32 R16, RZ, RZ, R5 ;  /* 0x000000ffff107224 */ /* 0x000fe400078e0005 */
        /* <DEDUP_REMOVED lines=29> */
.L_x_73:
[----:B------:R-:W-:Y:S01]  /*229c0*/  ISETP.GE.U32.AND P0, PT, R12, R70, PT ;  /* 0x000000460c00720c */ /* 0x000fe20003f06070 */
[----:B------:R-:W-:-:S03]  /*229d0*/  UMOV UR4, URZ ;  /* 0x000000ff00047c82 */ /* 0x000fc60008000000 */
[----:B------:R-:W-:-:S04]  /*229e0*/  ISETP.GE.U32.AND.EX P0, PT, R13, R71, PT, P0 ;  /* 0x000000470d00720c */ /* 0x000fc80003f06100 */
[----:B------:R-:W-:-:S04]  /*229f0*/  SEL R15, RZ, 0x1, P0 ;  /* 0x00000001ff0f7807 */ /* 0x000fc80000000000 */
[----:B------:R-:W-:-:S05]  /*22a00*/  IADD3 R15, P0, PT, R15, R72, RZ ;  /* 0x000000480f0f7210 */ /* 0x000fca0007f1e0ff */
[----:B------:R-:W-:Y:S01]  /*22a10*/  IMAD.X R14, RZ, RZ, R73, P0 ;  /* 0x000000ffff0e7224 */ /* 0x000fe200000e0649 */
[CC--:B------:R-:W-:Y:S02]  /*22a20*/  ISETP.GE.U32.AND P0, PT, R4.reuse, R15.reuse, PT ;  /* 0x0000000f0400720c */ /* 0x0c0fe40003f06070 */
[----:B------:R-:W-:Y:S02]  /*22a30*/  IADD3 R15, P1, PT, R4, -R15, RZ ;  /* 0x8000000f040f7210 */ /* 0x000fe40007f3e0ff */
[----:B------:R-:W-:-:S03]  /*22a40*/  ISETP.GE.U32.AND.EX P0, PT, R19, R14, PT, P0 ;  /* 0x0000000e1300720c */ /* 0x000fc60003f06100 */
[----:B------:R-:W-:Y:S01]  /*22a50*/  IMAD.X R14, R19, 0x1, ~R14, P1 ;  /* 0x00000001130e7824 */ /* 0x000fe200008e0e0e */
        /* <DEDUP_REMOVED lines=11> */
[----:B------:R-:W-:Y:S01]  /*22b10*/  IADD3.X R126, PT, PT, R126, -0x1, ~R77, P3, P4 ;  /* 0xffffffff7e7e7810 */ /* 0x000fe20001fe8c4d */
[----:B------:R-:W-:Y:S08]  /*22b20*/  BRA `(.L_x_21) ;  /* 0x0000012400407947 */ /* 0x000ff00003800000 */
.L_x_40:
        /* <DEDUP_REMOVED lines=30> */
[----:B------:R-:W-:-:S04]  /*22d10*/  LOP3.LUT R53, R53, R18, RZ, 0xfc, !PT ;  /* 0x0000001235357212 */ /* 0x000fc800078efcff */
[CC--:B------:R-:W-:Y:S02]  /*22d20*/  ISETP.NE.U32.AND P0, PT, R53.reuse, R133.reuse, PT ;  /* 0x000000853500720c */ /* 0x0c0fe40003f05070 */
[C---:B------:R-:W-:Y:S02]  /*22d30*/  ISETP.GE.U32.AND P1, PT, R53.reuse, R133, PT ;  /* 0x000000853500720c */ /* 0x040fe40003f26070 */
[----:B------:R-:W-:Y:S02]  /*22d40*/  ISETP.NE.AND.EX P0, PT, R60, R134, PT, P0 ;  /* 0x000000863c00720c */ /* 0x000fe40003f05300 */
[----:B------:R-:W-:Y:S02]  /*22d50*/  ISETP.GT.U32.AND P2, PT, R53, R76, PT ;  /* 0x0000004c3500720c */ /* 0x000fe40003f44070 */
[----:B------:R-:W-:Y:S02]  /*22d60*/  ISETP.EQ.U32.AND P0, PT, R18, 0x1, !P0 ;  /* 0x000000011200780c */ /* 0x000fe40004702070 */
[----:B------:R-:W-:-:S02]  /*22d70*/  ISETP.GE.U32.AND.EX P1, PT, R60, R134, PT, P1 ;  /* 0x000000863c00720c */ /* 0x000fc40003f26110 */
        /* <DEDUP_REMOVED lines=32> */
.L_x_74:
        /* <DEDUP_REMOVED lines=21> */
.L_x_75:
[----:B------:R-:W-:Y:S01]  /*230d0*/  IMAD.WIDE.U32 R18, R56, R56, RZ ;  /* 0x0000003838127225 */ /* 0x000fe200078e00ff */
[----:B------:R-:W-:-:S03]  /*230e0*/  CS2R R92, SRZ ;  /* 0x00000000005c7805 */ /* 0x000fc6000001ff00 */
[----:B------:R-:W-:Y:S01]  /*230f0*/  IMAD.MOV.U32 R21, RZ, RZ, RZ ;  /* 0x000000ffff157224 */ /* 0x000fe200078e00ff */
[----:B------:R-:W-:Y:S01]  /*23100*/  LOP3.LUT R85, R18, 0xfffffffd, RZ, 0xc0, !PT ;  /* 0xfffffffd12557812 */ /* 0x000fe200078ec0ff */
[----:B------:R-:W-:-:S04]  /*23110*/  IMAD.WIDE.U32 R58, R97, R56, RZ ;  /* 0x00000038613a7225 */ /* 0x000fc800078e00ff */
[----:B------:R-:W-:Y:S02]  /*23120*/  IMAD.IADD R84, R19, 0x1, R21 ;  /* 0x0000000113547824 */ /* 0x000fe400078e0215 */
[----:B------:R-:W-:-:S04]  /*23130*/  IMAD.WIDE.U32 R18, R65, R56, RZ ;  /* 0x0000003841127225 */ /* 0x000fc800078e00ff */
[----:B------:R-:W-:-:S04]  /*23140*/  IMAD.WIDE.U32 R62, R97, R91, RZ ;  /* 0x0000005b613e7225 */ /* 0x000fc800078e00ff */
[----:B------:R-:W-:Y:S02]  /*23150*/  IMAD.IADD R23, R59, 0x1, R93 ;  /* 0x000000013b177824 */ /* 0x000fe400078e025d */
[----:B------:R-:W-:Y:S02]  /*23160*/  IMAD.MOV.U32 R83, RZ, RZ, RZ ;  /* 0x000000ffff537224 */ /* 0x000fe400078e00ff */
[----:B------:R-:W-:Y:S01]  /*23170*/  IMAD.WIDE.U32 R50, R91, R56, RZ ;  /* 0x000000385b327225 */ /* 0x000fe200078e00ff */
[----:B------:R-:W-:-:S03]  /*23180*/  IADD3 R62, P2, P3, R62, R23, R18 ;  /* 0x000000173e3e7210 */ /* 0x000fc60007b5e012 */
[----:B------:R-:W-:Y:S02]  /*23190*/  IMAD.MOV.U32 R105, RZ, RZ, RZ ;  /* 0x000000ffff697224 */ /* 0x000fe400078e00ff */
[----:B------:R-:W-:-:S04]  /*231a0*/  IMAD.WIDE.U32 R22, R53, R56, RZ ;  /* 0x0000003835167225 */ /* 0x000fc800078e00ff */
[----:B------:R-:W-:Y:S02]  /*231b0*/  IMAD.IADD R61, R51, 0x1, R83 ;  /* 0x00000001333d7824 */ /* 0x000fe400078e0253 */
[----:B------:R-:W-:-:S03]  /*231c0*/  IMAD.WIDE.U32 R20, R78, R78, RZ ;  /* 0x0000004e4e147225 */ /* 0x000fc600078e00ff */
[----:B------:R-:W-:Y:S01]  /*231d0*/  SHF.R.U64 R80, R50, 0x1f, R61 ;  /* 0x0000001f32507819 */ /* 0x000fe2000000123d */
[----:B------:R-:W-:Y:S01]  /*231e0*/  IMAD.MOV.U32 R149, RZ, RZ, RZ ;  /* 0x000000ffff957224 */ /* 0x000fe200078e00ff */
[----:B------:R-:W-:Y:S01]  /*231f0*/  LOP3.LUT R147, R20, 0xfffffffd, RZ, 0xc0, !PT ;  /* 0xfffffffd14937812 */ /* 0x000fe200078ec0ff */
[----:B------:R-:W-:Y:S01]  /*23200*/  IMAD.WIDE.U32 R52, R53, R91, RZ ;  /* 0x0000005b35347225 */ /* 0x000fe200078e00ff */
[----:B------:R-:W-:-:S03]  /*23210*/  LOP3.LUT R80, R80, 0xfffffffe, RZ, 0xc0, !PT ;  /* 0xfffffffe50507812 */ /* 0x000fc600078ec0ff */
[----:B------:R-:W-:-:S04]  /*23220*/  IMAD.WIDE.U32 R54, R60, R56, RZ ;  /* 0x000000383c367225 */ /* 0x000fc800078e00ff */
[----:B------:R-:W-:Y:S02]  /*23230*/  IMAD.IADD R139, R23, 0x1, R105 ;  /* 0x00000001178b7824 */ /* 0x000fe400078e0269 */
[----:B------:R-:W-:Y:S01]  /*23240*/  IMAD.IADD R59, R93, 0x1, R63 ;  /* 0x000000015d3b7824 */ /* 0x000fe200078e023f */
[----:B------:R-:W-:Y:S01]  /*23250*/  SHF.L.U64.HI R63, R50, 0x1, R61 ;  /* 0x00000001323f7819 */ /* 0x000fe2000001023d */
[----:B------:R-:W-:Y:S01]  /*23260*/  IMAD.MOV.U32 R79, RZ, RZ, RZ ;  /* 0x000000ffff4f7224 */ /* 0x000fe200078e00ff */
[----:B------:R-:W-:Y:S01]  /*23270*/  IADD3 R139, P1, P0, R52, R139, R54 ;  /* 0x0000008b348b7210 */ /* 0x000fe2000783e036 */
[----:B------:R-:W-:Y:S01]  /*23280*/  IMAD.SHL.U32 R89, R50, 0x2, RZ ;  /* 0x0000000232597824 */ /* 0x000fe200078e00ff */
[----:B------:R-:W-:Y:S01]  /*23290*/  LOP3.LUT R63, R63, 0x1, RZ, 0xc0, !PT ;  /* 0x000000013f3f7812 */ /* 0x000fe200078ec0ff */
[----:B------:R-:W-:Y:S02]  /*232a0*/  IMAD.MOV.U32 R87, RZ, RZ, RZ ;  /* 0x000000ffff577224 */ /* 0x000fe400078e00ff */
[----:B------:R-:W-:Y:S01]  /*232b0*/  IMAD.WIDE.U32 R50, R78, R56, RZ ;  /* 0x000000384e327225 */ /* 0x000fe200078e00ff */
[----:B------:R-:W-:-:S03]  /*232c0*/  LOP3.LUT R89, R89, 0xfffffffe, RZ, 0xc0, !PT ;  /* 0xfffffffe59597812 */ /* 0x000fc600078ec0ff */
[----:B------:R-:W-:Y:S01]  /*232d0*/  IMAD.IADD R20, R19, 0x1, R149 ;  /* 0x0000000113147824 */ /* 0x000fe200078e0295 */
[----:B------:R-:W-:Y:S01]  /*232e0*/  IADD3 R89, P5, PT, R89, R84, RZ ;  /* 0x0000005459597210 */ /* 0x000fe20007fbe0ff */
[----:B------:R-:W-:Y:S02]  /*232f0*/  IMAD.IADD R105, R105, 0x1, R53 ;  /* 0x0000000169697824 */ /* 0x000fe400078e0235 */
[----:B------:R-:W-:Y:S02]  /*23300*/  IMAD.IADD R18, R55, 0x1, R79 ;  /* 0x0000000137127824 */ /* 0x000fe400078e024f */
[----:B------:R-:W-:Y:S02]  /*23310*/  IMAD.MOV.U32 R19, RZ, RZ, RZ ;  /* 0x000000ffff137224 */ /* 0x000fe400078e00ff */
[----:B------:R-:W-:-:S04]  /*23320*/  IMAD.WIDE.U32 R52, R65, R78, RZ ;  /* 0x0000004e41347225 */ /* 0x000fc800078e00ff */
[----:B------:R-:W-:-:S04]  /*23330*/  IMAD.WIDE.U32 R54, R90, R56, RZ ;  /* 0x000000385a367225 */ /* 0x000fc800078e00ff */
[----:B------:R-:W-:-:S04]  /*23340*/  IMAD.WIDE.U32 R56, R78, R91, RZ ;  /* 0x0000005b4e387225 */ /* 0x000fc800078e00ff */
[----:B------:R-:W-:Y:S01]  /*23350*/  IMAD.IADD R23, R51, 0x1, R87 ;  /* 0x0000000133177824 */ /* 0x000fe200078e0257 */
[----:B------:R-:W-:Y:S01]  /*23360*/  SHF.R.U32.HI R51, RZ, 0x1f, R61 ;  /* 0x0000001fff337819 */ /* 0x000fe2000001163d */
[----:B------:R-:W-:-:S03]  /*23370*/  IMAD.WIDE.U32 R18, R60, R91, R18 ;  /* 0x0000005b3c127225 */ /* 0x000fc600078e0012 */
[----:B------:R-:W-:Y:S01]  /*23380*/  LOP3.LUT R81, R51, 0x1, RZ, 0xc0, !PT ;  /* 0x0000000133517812 */ /* 0x000fe200078ec0ff */
[----:B------:R-:W-:Y:S01]  /*23390*/  IMAD.IADD R60, R149, 0x1, R53 ;  /* 0x00000001953c7824 */ /* 0x000fe200078e0235 */
[----:B------:R-:W-:Y:S01]  /*233a0*/  IADD3.X R53, PT, PT, RZ, RZ, RZ, P2, P3 ;  /* 0x000000ffff357210 */ /* 0x000fe200017e64ff */
[----:B------:R-:W-:Y:S01]  /*233b0*/  IMAD.WIDE.U32 R24, R90, R78, RZ ;  /* 0x0000004e5a187225 */ /* 0x000fe200078e00ff */
[----:B------:R-:W-:Y:S02]  /*233c0*/  IADD3 R23, P3, P4, R56, R23, R54 ;  /* 0x0000001738177210 */ /* 0x000fe40007c7e036 */
[----:B------:R-:W-:Y:S01]  /*233d0*/  IADD3.X R54, PT, PT, RZ, RZ, RZ, P1, P0 ;  /* 0x000000ffff367210 */ /* 0x000fe20000fe04ff */
[----:B------:R-:W-:Y:S01]  /*233e0*/  IMAD.SHL.U32 R82, R24, 0x2, RZ ;  /* 0x0000000218527824 */ /* 0x000fe200078e00ff */
[----:B------:R-:W-:Y:S01]  /*233f0*/  SHF.R.U32.HI R88, RZ, 0x1f, R23 ;  /* 0x0000001fff587819 */ /* 0x000fe20000011617 */
[----:B------:R-:W-:Y:S01]  /*23400*/  IMAD.WIDE.U32 R80, R91, R91, R80 ;  /* 0x0000005b5b507225 */ /* 0x000fe200078e0050 */
[----:B------:R-:W-:-:S02]  /*23410*/  SHF.L.U64.HI R23, R50, 0x1, R23 ;  /* 0x0000000132177819 */ /* 0x000fc40000010217 */
[----:B------:R-:W-:Y:S01]  /*23420*/  IADD3 R51, P2, PT, R88, R58, RZ ;  /* 0x0000003a58337210 */ /* 0x000fe20007f5e0ff */
[----:B------:R-:W-:Y:S01]  /*23430*/  IMAD.X R63, RZ, RZ, R63, P5 ;  /* 0x000000ffff3f7224 */ /* 0x000fe200028e063f */
[----:B------:R-:W-:Y:S01]  /*23440*/  LOP3.LUT R82, R82, 0xfffffffe, RZ, 0xc0, !PT ;  /* 0xfffffffe52527812 */ /* 0x000fe200078ec0ff */
[----:B------:R-:W-:Y:S01]  /*23450*/  IMAD.IADD R21, R87, 0x1, R21 ;  /* 0x0000000157157824 */ /* 0x000fe200078e0215 */
[----:B------:R-:W-:Y:S01]  /*23460*/  ISETP.GT.U32.AND P5, PT, R58, R51, PT ;  /* 0x000000333a00720c */ /* 0x000fe20003fa4070 */
[----:B------:R-:W-:Y:S01]  /*23470*/  IMAD.X R151, RZ, RZ, R62, P2 ;  /* 0x000000ffff977224 */ /* 0x000fe200010e063e */
[----:B------:R-:W-:Y:S01]  /*23480*/  IADD3 R63, P1, PT, R63, R80, RZ ;  /* 0x000000503f3f7210 */ /* 0x000fe20007f3e0ff */
[----:B------:R-:W-:Y:S01]  /*23490*/  IMAD.MOV.U32 R61, RZ, RZ, RZ ;  /* 0x000000ffff3d7224 */ /* 0x000fe200078e00ff */
[----:B------:R-:W-:Y:S01]  /*234a0*/  IADD3 R82, P6, PT, R82, R21, RZ ;  /* 0x0000001552527210 */ /* 0x000fe20007fde0ff */
[----:B------:R-:W-:Y:S01]  /*234b0*/  IMAD.MOV.U32 R21, RZ, RZ, RZ ;  /* 0x000000ffff157224 */ /* 0x000fe200078e00ff */
[----:B------:R-:W-:Y:S01]  /*234c0*/  ISETP.GT.U32.AND.EX P5, PT, R62, R151, PT, P5 ;  /* 0x000000973e00720c */ /* 0x000fe20003fa4150 */
[----:B------:R-:W-:-:S02]  /*234d0*/  IMAD.IADD R25, R92, 0x1, R25 ;  /* 0x000000015c197824 */ /* 0x000fc400078e0219 */
[----:B------:R-:W-:Y:S01]  /*234e0*/  IMAD.X R80, R83, 0x1, R81, P1 ;  /* 0x0000000153507824 */ /* 0x000fe200008e0651 */
[----:B------:R-:W-:Y:S01]  /*234f0*/  IADD3 R147, P1, PT, R51, R147, RZ ;  /* 0x0000009333937210 */ /* 0x000fe20007f3e0ff */
[C---:B------:R-:W-:Y:S01]  /*23500*/  IMAD.WIDE.U32 R20, R65.reuse, R91, R20 ;  /* 0x0000005b41147225 */ /* 0x040fe200078e0014 */
[C-C-:B------:R-:W-:Y:S02]  /*23510*/  SHF.L.U64.HI R64, R24.reuse, 0x1, R25.reuse ;  /* 0x0000000118407819 */ /* 0x140fe40000010219 */
[----:B------:R-:W-:Y:S01]  /*23520*/  SHF.R.U64 R24, R24, 0x1f, R25 ;  /* 0x0000001f18187819 */ /* 0x000fe20000001219 */
[----:B------:R-:W-:Y:S01]  /*23530*/  IMAD.WIDE.U32 R60, R65, R90, R60 ;  /* 0x0000005a413c7225 */ /* 0x000fe200078e003c */
[----:B------:R-:W-:Y:S02]  /*23540*/  IADD3 R65, P2, P0, R54, R18, R105 ;  /* 0x0000001236417210 */ /* 0x000fe4000785e069 */
[----:B------:R-:W-:Y:S01]  /*23550*/  SEL R18, R58, R51, P5 ;  /* 0x000000333a127207 */ /* 0x000fe20002800000 */
[----:B------:R-:W-:Y:S01]  /*23560*/  IMAD.X R51, R151, 0x1, R82, P1 ;  /* 0x0000000197337824 */ /* 0x000fe200008e0652 */
[----:B------:R-:W-:Y:S01]  /*23570*/  SHF.R.U32.HI R25, RZ, 0x1f, R25 ;  /* 0x0000001fff197819 */ /* 0x000fe20000011619 */
[----:B------:R-:W-:Y:S01]  /*23580*/  IMAD.IADD R81, R79, 0x1, R19 ;  /* 0x000000014f517824 */ /* 0x000fe200078e0213 */
[----:B------:R-:W-:Y:S01]  /*23590*/  ISETP.GT.U32.AND P1, PT, R18, R147, PT ;  /* 0x000000931200720c */ /* 0x000fe20003f24070 */
[----:B------:R-:W-:Y:S01]  /*235a0*/  IMAD R54, R89, R68, RZ ;  /* 0x0000004459367224 */ /* 0x000fe200078e02ff */
[----:B------:R-:W-:Y:S01]  /*235b0*/  LOP3.LUT R64, R64, 0x1, RZ, 0xc0, !PT ;  /* 0x0000000140407812 */ /* 0x000fe200078ec0ff */
[----:B------:R-:W-:Y:S01]  /*235c0*/  IMAD.IADD R87, R87, 0x1, R57 ;  /* 0x0000000157577824 */ /* 0x000fe200078e0239 */
[----:B------:R-:W-:-:S02]  /*235d0*/  LOP3.LUT R18, R24, 0xfffffffe, RZ, 0xc0, !PT ;  /* 0xfffffffe18127812 */ /* 0x000fc400078ec0ff */
[----:B------:R-:W-:Y:S01]  /*235e0*/  SEL R24, R62, R151, P5 ;  /* 0x000000973e187207 */ /* 0x000fe20002800000 */
[----:B------:R-:W-:Y:S01]  /*235f0*/  IMAD.X R79, RZ, RZ, R64, P6 ;  /* 0x000000ffff4f7224 */ /* 0x000fe200030e0640 */
[----:B------:R-:W-:Y:S02]  /*23600*/  LOP3.LUT R19, R25, 0x1, RZ, 0xc0, !PT ;  /* 0x0000000119137812 */ /* 0x000fe400078ec0ff */
[----:B------:R-:W-:Y:S01]  /*23610*/  IADD3 R59, P5, P6, R53, R20, R59 ;  /* 0x00000014353b7210 */ /* 0x000fe20007ebe03b */
[----:B------:R-:W-:Y:S01]  /*23620*/  IMAD.IADD R53, R149, 0x1, R21 ;  /* 0x0000000195357824 */ /* 0x000fe200078e0215 */
[----:B------:R-:W-:Y:S01]  /*23630*/  ISETP.GT.U32.AND.EX P1, PT, R24, R51, PT, P1 ;  /* 0x000000331800720c */ /* 0x000fe20003f24110 */
[-C--:B------:R-:W-:Y:S01]  /*23640*/  IMAD.WIDE.U32 R24, R97, R90.reuse, RZ ;  /* 0x0000005a61187225 */ /* 0x080fe200078e00ff */
[----:B------:R-:W-:Y:S02]  /*23650*/  IADD3.X R81, PT, PT, RZ, R81, RZ, P2, P0 ;  /* 0x00000051ff517210 */ /* 0x000fe400017e04ff */
[----:B------:R-:W-:Y:S01]  /*23660*/  SEL R105, RZ, 0x1, !P1 ;  /* 0x00000001ff697807 */ /* 0x000fe20004800000 */
[----:B------:R-:W-:-:S04]  /*23670*/  IMAD.WIDE.U32 R18, R90, R90, R18 ;  /* 0x0000005a5a127225 */ /* 0x000fc800078e0012 */
[----:B------:R-:W-:-:S04]  /*23680*/  IMAD.WIDE.U32 R20, R85, R68, RZ ;  /* 0x0000004455147225 */ /* 0x000fc800078e00ff */
[----:B------:R-:W-:Y:S01]  /*23690*/  IMAD.IADD R83, R93, 0x1, R25 ;  /* 0x000000015d537824 */ /* 0x000fe200078e0219 */
[----:B------:R-:W-:Y:S01]  /*236a0*/  IADD3.X R25, PT, PT, RZ, R53, RZ, P5, P6 ;  /* 0x00000035ff197210 */ /* 0x000fe20002fec4ff */
[----:B------:R-:W-:Y:S01]  /*236b0*/  IMAD R53, R85, R69, R54 ;  /* 0x0000004555357224 */ /* 0x000fe200078e0236 */
[----:B------:R-:W-:Y:S01]  /*236c0*/  IADD3 R54, P5, P6, R79, R18, R59 ;  /* 0x000000124f367210 */ /* 0x000fe20007ebe03b */
[----:B------:R-:W-:Y:S01]  /*236d0*/  IMAD.IADD R82, R92, 0x1, R19 ;  /* 0x000000015c527824 */ /* 0x000fe200078e0213 */
[----:B------:R-:W-:Y:S01]  /*236e0*/  IADD3 R83, P1, PT, R83, R60, RZ ;  /* 0x0000003c53537210 */ /* 0x000fe20007f3e0ff */
[----:B------:R-:W-:-:S03]  /*236f0*/  IMAD.WIDE.U32 R18, R20, R70, RZ ;  /* 0x0000004614127225 */ /* 0x000fc600078e00ff */
[----:B------:R-:W-:Y:S01]  /*23700*/  IADD3.X R82, PT, PT, RZ, R82, R25, P5, P6 ;  /* 0x00000052ff527210 */ /* 0x000fe20002fec419 */
[----:B------:R-:W-:Y:S01]  /*23710*/  IMAD.IADD R53, R21, 0x1, R53 ;  /* 0x0000000115357824 */ /* 0x000fe200078e0235 */
[----:B------:R-:W-:Y:S01]  /*23720*/  IADD3 R79, P5, P6, R59, R54, R105 ;  /* 0x000000363b4f7210 */ /* 0x000fe20007ebe069 */
[----:B------:R-:W-:Y:S01]  /*23730*/  IMAD.X R64, R149, 0x1, R61, P1 ;  /* 0x0000000195407824 */ /* 0x000fe200008e063d */
[----:B------:R-:W-:Y:S01]  /*23740*/  IADD3 RZ, P1, PT, R85, R18, RZ ;  /* 0x0000001255ff7210 */ /* 0x000fe20007f3e0ff */
[----:B------:R-:W-:Y:S01]  /*23750*/  IMAD.WIDE.U32 R84, R53, R70, RZ ;  /* 0x0000004635547225 */ /* 0x000fe200078e00ff */
[----:B------:R-:W-:Y:S02]  /*23760*/  IADD3.X R82, PT, PT, R25, R82, RZ, P5, P6 ;  /* 0x0000005219527210 */ /* 0x000fe40002fec4ff */
[----:B------:R-:W-:Y:S01]  /*23770*/  IADD3 R56, P6, PT, R147, R58, RZ ;  /* 0x0000003a93387210 */ /* 0x000fe20007fde0ff */
[----:B------:R-:W-:-:S03]  /*23780*/  IMAD.WIDE.U32 R60, R53, R72, RZ ;  /* 0x00000048353c7225 */ /* 0x000fc600078e00ff */
[----:B------:R-:W-:Y:S01]  /*23790*/  ISETP.GE.U32.AND P0, PT, R56, R147, PT ;  /* 0x000000933800720c */ /* 0x000fe20003f06070 */
[----:B------:R-:W-:-:S04]  /*237a0*/  IMAD.WIDE.U32 R58, R97, R78, RZ ;  /* 0x0000004e613a7225 */ /* 0x000fc800078e00ff */
[----:B------:R-:W-:-:S04]  /*237b0*/  IMAD.WIDE.U32 R84, P5, R20, R71, R84 ;  /* 0x0000004714547225 */ /* 0x000fc800078a0054 */
[----:B------:R-:W-:Y:S01]  /*237c0*/  IMAD.X R54, R51, 0x1, R62, P6 ;  /* 0x0000000133367824 */ /* 0x000fe200030e063e */
[----:B------:R-:W-:Y:S01]  /*237d0*/  IADD3 R62, P2, PT, R19, R84, RZ ;  /* 0x00000054133e7210 */ /* 0x000fe20007f5e0ff */
[----:B------:R-:W-:-:S03]  /*237e0*/  IMAD.WIDE.U32 R60, P6, R20, R73, R60 ;  /* 0x00000049143c7225 */ /* 0x000fc600078c003c */
[----:B------:R-:W-:Y:S01]  /*237f0*/  IADD3.X RZ, P1, PT, R89, R62, RZ, P1, !PT ;  /* 0x0000003e59ff7210 */ /* 0x000fe20000f3e4ff */
[----:B------:R-:W-:Y:S01]  /*23800*/  IMAD.IADD R93, R93, 0x1, R59 ;  /* 0x000000015d5d7824 */ /* 0x000fe200078e023b */
[----:B------:R-:W-:Y:S01]  /*23810*/  ISETP.GE.U32.AND.EX P0, PT, R54, R51, PT, P0 ;  /* 0x000000333600720c */ /* 0x000fe20003f06100 */
[----:B------:R-:W-:Y:S02]  /*23820*/  IMAD.X R25, RZ, RZ, RZ, P5 ;  /* 0x000000ffff197224 */ /* 0x000fe400028e06ff */
[----:B------:R-:W-:Y:S01]  /*23830*/  IMAD.X R97, RZ, RZ, RZ, P6 ;  /* 0x000000ffff617224 */ /* 0x000fe200030e06ff */
[----:B------:R-:W-:Y:S01]  /*23840*/  IADD3 R84, P5, P6, R24, R93, R52 ;  /* 0x0000005d18547210 */ /* 0x000fe20007ebe034 */
[----:B------:R-:W-:Y:S01]  /*23850*/  IMAD.WIDE.U32 R18, R20, R72, RZ ;  /* 0x0000004814127225 */ /* 0x000fe200078e00ff */
[----:B------:R-:W-:Y:S02]  /*23860*/  SEL R86, RZ, 0x1, P0 ;  /* 0x00000001ff567807 */ /* 0x000fe40000000000 */
[----:B------:R-:W-:Y:S01]  /*23870*/  IADD3.X R62, PT, PT, RZ, RZ, RZ, P5, P6 ;  /* 0x000000ffff3e7210 */ /* 0x000fe20002fec4ff */
[----:B------:R-:W-:-:S02]  /*23880*/  IMAD.MOV.U32 R24, RZ, RZ, R85 ;  /* 0x000000ffff187224 */ /* 0x000fc400078e0055 */
[----:B------:R-:W-:Y:S02]  /*23890*/  IMAD.MOV.U32 R96, RZ, RZ, R61 ;  /* 0x000000ffff607224 */ /* 0x000fe400078e003d */
[----:B------:R-:W-:Y:S01]  /*238a0*/  IMAD.WIDE.U32.X R24, R53, R71, R24, P2 ;  /* 0x0000004735187225 */ /* 0x000fe200010e0418 */
[----:B------:R-:W-:Y:S02]  /*238b0*/  IADD3 R93, P2, PT, R19, R60, RZ ;  /* 0x0000003c135d7210 */ /* 0x000fe40007f5e0ff */
[----:B------:R-:W-:Y:S02]  /*238c0*/  IADD3 R19, P5, PT, R105, R22, RZ ;  /* 0x0000001669137210 */ /* 0x000fe40007fbe0ff */
[----:B------:R-:W-:Y:S01]  /*238d0*/  IADD3.X R105, P1, PT, RZ, R24, RZ, P1, !PT ;  /* 0x00000018ff697210 */ /* 0x000fe20000f3e4ff */
[----:B------:R-:W-:Y:S01]  /*238e0*/  IMAD.WIDE.U32.X R96, R53, R73, R96, P2 ;  /* 0x0000004935607225 */ /* 0x000fe200010e0460 */
[----:B------:R-:W-:Y:S02]  /*238f0*/  ISETP.GT.U32.AND P6, PT, R22, R19, PT ;  /* 0x000000131600720c */ /* 0x000fe40003fc4070 */
[----:B------:R-:W-:Y:S01]  /*23900*/  LEA R105, P0, R50, R105, 0x1 ;  /* 0x0000006932697211 */ /* 0x000fe200078008ff */
[----:B------:R-:W-:Y:S01]  /*23910*/  IMAD.X R60, RZ, RZ, R139, P5 ;  /* 0x000000ffff3c7224 */ /* 0x000fe200028e068b */
[----:B------:R-:W-:Y:S01]  /*23920*/  IADD3 R21, P5, PT, R19, R58, RZ ;  /* 0x0000003a13157210 */ /* 0x000fe20007fbe0ff */
[----:B------:R-:W-:-:S02]  /*23930*/  IMAD.X R24, RZ, RZ, R25, P1 ;  /* 0x000000ffff187224 */ /* 0x000fc400008e0619 */
[----:B------:R-:W-:Y:S01]  /*23940*/  IMAD.WIDE.U32 R50, R53, R74, RZ ;  /* 0x0000004a35327225 */ /* 0x000fe200078e00ff */
[----:B------:R-:W-:-:S03]  /*23950*/  ISETP.GT.U32.AND.EX P6, PT, R139, R60, PT, P6 ;  /* 0x0000003c8b00720c */ /* 0x000fc60003fc4160 */
[----:B------:R-:W-:Y:S01]  /*23960*/  IMAD.X R52, R60, 0x1, R84, P5 ;  /* 0x000000013c347824 */ /* 0x000fe200028e0654 */
[----:B------:R-:W-:Y:S02]  /*23970*/  IADD3 R104, P5, PT, R86, R21, RZ ;  /* 0x0000001556687210 */ /* 0x000fe40007fbe0ff */
[----:B------:R-:W-:Y:S02]  /*23980*/  SEL R146, R22, R19, P6 ;  /* 0x0000001316927207 */ /* 0x000fe40003000000 */
[----:B------:R-:W-:Y:S01]  /*23990*/  IADD3 R78, P1, PT, R104, R58, RZ ;  /* 0x0000003a684e7210 */ /* 0x000fe20007f3e0ff */
[----:B------:R-:W-:Y:S01]  /*239a0*/  IMAD.X R89, RZ, RZ, R52, P5 ;  /* 0x000000ffff597224 */ /* 0x000fe200028e0634 */
[----:B------:R-:W-:Y:S01]  /*239b0*/  IADD3 R105, P5, PT, R105, R18, RZ ;  /* 0x0000001269697210 */ /* 0x000fe20007fbe0ff */
[----:B------:R-:W-:Y:S01]  /*239c0*/  IMAD.WIDE.U32 R18, R53, R76, RZ ;  /* 0x0000004c35127225 */ /* 0x000fe200078e00ff */
[----:B------:R-:W-:Y:S02]  /*239d0*/  IADD3.X R58, P0, PT, R24, R23, RZ, P0, !PT ;  /* 0x00000017183a7210 */ /* 0x000fe4000071e4ff */
        /* <DEDUP_REMOVED lines=11> */
[----:B------:R-:W-:Y:S01]  /*23a90*/  IMAD.WIDE.U32 R18, P1, R20, R77, R18 ;  /* 0x0000004d14127225 */ /* 0x000fe20007820012 */
[----:B------:R-:W-:-:S03]  /*23aa0*/  ISETP.GT.U32.AND.EX P2, PT, R147, R52, PT, P2 ;  /* 0x000000349300720c */ /* 0x000fc60003f44120 */
[----:B------:R-:W-:Y:S01]  /*23ab0*/  IMAD.X R25, RZ, RZ, RZ, P6 ;  /* 0x000000ffff197224 */ /* 0x000fe200030e06ff */
[----:B------:R-:W-:Y:S01]  /*23ac0*/  IADD3 R23, P6, PT, R61, R50, RZ ;  /* 0x000000323d177210 */ /* 0x000fe20007fde0ff */
[----:B------:R-:W-:Y:S01]  /*23ad0*/  IMAD.WIDE.U32 R20, R20, R76, RZ ;  /* 0x0000004c14147225 */ /* 0x000fe200078e00ff */
[----:B------:R-:W-:-:S03]  /*23ae0*/  SEL R104, RZ, 0x1, !P2 ;  /* 0x00000001ff687807 */ /* 0x000fc60005000000 */
        /* <DEDUP_REMOVED lines=25> */
[----:B------:R-:W-:Y:S02]  /*23c80*/  IADD3.X R54, P5, PT, R54, R23, RZ, P2, !PT ;  /* 0x0000001736367210 */ /* 0x000fe400017be4ff */
[----:B------:R-:W-:Y:S01]  /*23c90*/  IADD3.X RZ, P2, PT, R93, R52, RZ, P1, !PT ;  /* 0x000000345dff7210 */ /* 0x000fe20000f5e4ff */
[----:B------:R-:W-:Y:S01]  /*23ca0*/  IMAD.MOV.U32 R52, RZ, RZ, R25 ;  /* 0x000000ffff347224 */ /* 0x000fe200078e0019 */
[----:B------:R-:W-:Y:S01]  /*23cb0*/  IADD3.X R104, P0, P5, R18, RZ, RZ, P5, P0 ;  /* 0x000000ff12687210 */ /* 0x000fe20002d004ff */
[----:B------:R-:W-:Y:S01]  /*23cc0*/  IMAD.WIDE.U32 R24, R21, R72, RZ ;  /* 0x0000004815187225 */ /* 0x000fe200078e00ff */
[----:B------:R-:W-:Y:S02]  /*23cd0*/  IADD3 R93, P1, PT, R78, R22, RZ ;  /* 0x000000164e5d7210 */ /* 0x000fe40007f3e0ff */
        /* <DEDUP_REMOVED lines=48> */
[----:B------:R-:W-:Y:S01]  /*23fe0*/  IMAD.MOV.U32 R61, RZ, RZ, RZ ;  /* 0x000000ffff3d7224 */ /* 0x000fe200078e00ff */
[----:B------:R-:W-:Y:S01]  /*23ff0*/  IADD3 R18, P1, PT, R21, R18, RZ ;  /* 0x0000001215127210 */ /* 0x000fe20007f3e0ff */
[----:B------:R-:W-:Y:S01]  /*24000*/  IMAD.X R21, RZ, RZ, RZ, P5 ;  /* 0x000000ffff157224 */ /* 0x000fe200028e06ff */
[----:B------:R-:W-:Y:S01]  /*24010*/  IADD3.X R55, P6, PT, R20, R55, RZ, P6, !PT ;  /* 0x0000003714377210 */ /* 0x000fe200037de4ff */
[----:B------:R-:W-:Y:S01]  /*24020*/  IMAD.MOV.U32 R20, RZ, RZ, R19 ;  /* 0x000000ffff147224 */ /* 0x000fe200078e0013 */
[----:B------:R-:W-:Y:S01]  /*24030*/  IADD3.X R57, PT, PT, RZ, RZ, RZ, P3, P4 ;  /* 0x000000ffff397210 */ /* 0x000fe20001fe84ff */
[----:B------:R-:W-:Y:S01]  /*24040*/  IMAD.WIDE.U32 R60, R90, R91, R60 ;  /* 0x0000005b5a3c7225 */ /* 0x000fe200078e003c */
[----:B------:R-:W-:-:S02]  /*24050*/  IADD3 R54, P5, PT, R58, R63, RZ ;  /* 0x0000003f3a367210 */ /* 0x000fc40007fbe0ff */
[----:B------:R-:W-:Y:S01]  /*24060*/  IADD3.X R51, P2, P6, R52, RZ, RZ, P6, P2 ;  /* 0x000000ff34337210 */ /* 0x000fe200036444ff */
[----:B------:R-:W-:Y:S01]  /*24070*/  IMAD.WIDE.U32.X R20, R147, R71, R20, P1 ;  /* 0x0000004793147225 */ /* 0x000fe200008e0414 */
[----:B------:R-:W-:Y:S02]  /*24080*/  IADD3.X RZ, P0, PT, R105, R18, RZ, P0, !PT ;  /* 0x0000001269ff7210 */ /* 0x000fe4000071e4ff */
[----:B------:R-:W-:Y:S01]  /*24090*/  IADD3 R51, P3, PT, R51, R54, RZ ;  /* 0x0000003633337210 */ /* 0x000fe20007f7e0ff */
[----:B------:R-:W-:Y:S01]  /*240a0*/  IMAD.WIDE.U32 R18, R147, R72, RZ ;  /* 0x0000004893127225 */ /* 0x000fe200078e00ff */
[----:B------:R-:W-:Y:S02]  /*240b0*/  IADD3 R87, P4, P1, R57, R60, R87 ;  /* 0x0000003c39577210 */ /* 0x000fe4000799e057 */
[----:B------:R-:W-:Y:S01]  /*240c0*/  IADD3.X R57, P0, PT, RZ, R20, RZ, P0, !PT ;  /* 0x00000014ff397210 */ /* 0x000fe2000071e4ff */
[----:B------:R-:W-:Y:S01]  /*240d0*/  IMAD.X R59, R59, 0x1, R80, P5 ;  /* 0x000000013b3b7824 */ /* 0x000fe200028e0650 */
[----:B------:R-:W-:Y:S01]  /*240e0*/  IADD3.X R60, PT, PT, R53, RZ, RZ, P2, P6 ;  /* 0x000000ff353c7210 */ /* 0x000fe200017ec4ff */
[----:B------:R-:W-:Y:S01]  /*240f0*/  IMAD.WIDE.U32 R18, P2, R22, R73, R18 ;  /* 0x0000004916127225 */ /* 0x000fe20007840012 */
[----:B------:R-:W-:-:S02]  /*24100*/  IADD3 R52, P6, PT, R51, R50, RZ ;  /* 0x0000003233347210 */ /* 0x000fc40007fde0ff */
        /* <DEDUP_REMOVED lines=17> */
[----:B------:R-:W-:Y:S01]  /*24220*/  ISETP.GT.U32.AND P1, PT, R85, R78, PT ;  /* 0x0000004e5500720c */ /* 0x000fe20003f24070 */
[----:B------:R-:W-:Y:S01]  /*24230*/  IMAD R58, R23, R68, RZ ;  /* 0x00000044173a7224 */ /* 0x000fe200078e02ff */
[----:B------:R-:W-:Y:S02]  /*24240*/  IADD3.X R53, P2, P6, R20, RZ, RZ, P2, P0 ;  /* 0x000000ff14357210 */ /* 0x000fe400016404ff */
[----:B------:R-:W-:Y:S01]  /*24250*/  ISETP.GT.U32.AND.EX P1, PT, R89, R84, PT, P1 ;  /* 0x000000545900720c */ /* 0x000fe20003f24110 */
[----:B------:R-:W-:Y:S01]  /*24260*/  IMAD R25, R57, R69, R58 ;  /* 0x0000004539197224 */ /* 0x000fe200078e023a */
[----:B------:R-:W-:Y:S01]  /*24270*/  IADD3.X R61, PT, PT, R21, RZ, RZ, P2, P6 ;  /* 0x000000ff153d7210 */ /* 0x000fe200017ec4ff */
[----:B------:R-:W-:Y:S01]  /*24280*/  IMAD.WIDE.U32 R20, R57, R68, RZ ;  /* 0x0000004439147225 */ /* 0x000fe200078e00ff */
[----:B------:R-:W-:-:S02]  /*24290*/  IADD3 R88, P4, P5, R88, R87, R87 ;  /* 0x0000005758587210 */ /* 0x000fc40007d9e057 */
[----:B------:R-:W-:Y:S01]  /*242a0*/  ISETP.GE.U32.AND P2, PT, R54, R63, PT ;  /* 0x0000003f3600720c */ /* 0x000fe20003f46070 */
[----:B------:R-:W-:Y:S01]  /*242b0*/  IMAD.IADD R21, R21, 0x1, R25 ;  /* 0x0000000115157824 */ /* 0x000fe200078e0219 */
[----:B------:R-:W-:Y:S01]  /*242c0*/  SEL R24, RZ, 0x1, !P1 ;  /* 0x00000001ff187807 */ /* 0x000fe20004800000 */
[C---:B------:R-:W-:Y:S01]  /*242d0*/  IMAD.WIDE.U32 R18, P6, R22.reuse, R75, R18 ;  /* 0x0000004b16127225 */ /* 0x040fe200078c0012 */
[----:B------:R-:W-:Y:S02]  /*242e0*/  IADD3.X R54, PT, PT, RZ, R50, R50, P4, P5 ;  /* 0x00000032ff367210 */ /* 0x000fe400027ea432 */
[----:B------:R-:W-:Y:S01]  /*242f0*/  ISETP.GE.U32.AND.EX P1, PT, R59, R80, PT, P2 ;  /* 0x000000503b00720c */ /* 0x000fe20003f26120 */
[----:B------:R-:W-:Y:S01]  /*24300*/  IMAD.WIDE.U32 R50, R22, R74, RZ ;  /* 0x0000004a16327225 */ /* 0x000fe200078e00ff */
[----:B------:R-:W-:Y:S02]  /*24310*/  IADD3 R62, P4, P5, R24, R83, R62 ;  /* 0x00000053183e7210 */ /* 0x000fe40007d9e03e */
[----:B------:R-:W-:Y:S01]  /*24320*/  IADD3 R59, P2, PT, R53, R52, RZ ;  /* 0x00000034353b7210 */ /* 0x000fe20007f5e0ff */
[----:B------:R-:W-:Y:S01]  /*24330*/  IMAD.WIDE.U32 R52, R21, R70, RZ ;  /* 0x0000004615347225 */ /* 0x000fe200078e00ff */
[----:B------:R-:W-:-:S02]  /*24340*/  ISETP.GE.U32.AND P0, PT, R93, R78, PT ;  /* 0x0000004e5d00720c */ /* 0x000fc40003f06070 */
[----:B------:R-:W-:Y:S01]  /*24350*/  IADD3.X R64, PT, PT, RZ, R64, RZ, P4, P5 ;  /* 0x00000040ff407210 */ /* 0x000fe200027ea4ff */
[----:B------:R-:W-:Y:S01]  /*24360*/  IMAD.MOV.U32 R24, RZ, RZ, R19 ;  /* 0x000000ffff187224 */ /* 0x000fe200078e0013 */
[----:B------:R-:W-:Y:S01]  /*24370*/  IADD3 R78, P4, PT, R51, R18, RZ ;  /* 0x00000012334e7210 */ /* 0x000fe20007f9e0ff */
[----:B------:R-:W-:Y:S01]  /*24380*/  IMAD.X R25, RZ, RZ, RZ, P6 ;  /* 0x000000ffff197224 */ /* 0x000fe200030e06ff */
[----:B------:R-:W-:Y:S01]  /*24390*/  IADD3 R58, P6, PT, R59, R50, RZ ;  /* 0x000000323b3a7210 */ /* 0x000fe20007fde0ff */
[C---:B------:R-:W-:Y:S01]  /*243a0*/  IMAD.WIDE.U32 R18, R20.reuse, R70, RZ ;  /* 0x0000004614127225 */ /* 0x040fe200078e00ff */
[----:B------:R-:W-:Y:S02]  /*243b0*/  IADD3.X R59, P2, PT, R61, R60, RZ, P2, !PT ;  /* 0x0000003c3d3b7210 */ /* 0x000fe4000175e4ff */
[----:B------:R-:W-:Y:S01]  /*243c0*/  SEL R51, RZ, 0x1, P1 ;  /* 0x00000001ff337807 */ /* 0x000fe20000800000 */
[----:B------:R-:W-:Y:S01]  /*243d0*/  IMAD.WIDE.U32 R52, P5, R20, R71, R52 ;  /* 0x0000004714347225 */ /* 0x000fe200078a0034 */
[----:B------:R-:W-:-:S02]  /*243e0*/  IADD3 RZ, P1, PT, R57, R18, RZ ;  /* 0x0000001239ff7210 */ /* 0x000fc40007f3e0ff */
[----:B------:R-:W-:Y:S01]  /*243f0*/  IADD3.X R59, P6, PT, R59, R78, RZ, P6, !PT ;  /* 0x0000004e3b3b7210 */ /* 0x000fe200037de4ff */
[----:B------:R-:W-:Y:S01]  /*24400*/  IMAD.WIDE.U32.X R24, R147, R75, R24, P4 ;  /* 0x0000004b93187225 */ /* 0x000fe200020e0418 */
[----:B------:R-:W-:Y:S02]  /*24410*/  IADD3 R18, P4, PT, R19, R52, RZ ;  /* 0x0000003413127210 */ /* 0x000fe40007f9e0ff */
[----:B------:R-:W-:Y:S01]  /*24420*/  ISETP.GE.U32.AND.EX P0, PT, R139, R84, PT, P0 ;  /* 0x000000548b00720c */ /* 0x000fe20003f06100 */
        /* <DEDUP_REMOVED lines=8> */
[----:B------:R-:W-:-:S02]  /*244b0*/  SEL R80, RZ, 0x1, P0 ;  /* 0x00000001ff507807 */ /* 0x000fc40000000000 */
        /* <DEDUP_REMOVED lines=15> */
[----:B------:R-:W-:-:S02]  /*245b0*/  IADD3 R56, P6, PT, R23, R22, RZ ;  /* 0x0000001617387210 */ /* 0x000fc40007fde0ff */
[----:B------:R-:W-:Y:S01]  /*245c0*/  IADD3.X R55, P4, PT, R60, R83, RZ, P4, !PT ;  /* 0x000000533c377210 */ /* 0x000fe2000279e4ff */
[----:B------:R-:W-:Y:S02]  /*245d0*/  IMAD.X R50, RZ, RZ, R25, P1 ;  /* 0x000000ffff327224 */ /* 0x000fe400008e0619 */
        /* <DEDUP_REMOVED lines=9> */
[----:B------:R-:W-:Y:S02]  /*24670*/  IMAD.X R82, RZ, RZ, R82, P3 ;  /* 0x000000ffff527224 */ /* 0x000fe400018e0652 */
[----:B------:R-:W-:Y:S01]  /*24680*/  IMAD.WIDE.U32.X R18, R21, R73, R18, P5 ;  /* 0x0000004915127225 */ /* 0x000fe200028e0412 */
[----:B------:R-:W-:Y:S02]  /*24690*/  IADD3.X R61, P1, PT, R59, R22, RZ, P1, !PT ;  /* 0x000000163b3d7210 */ /* 0x000fe40000f3e4ff */
[----:B------:R-:W-:Y:S01]  /*246a0*/  ISETP.GE.U32.AND.EX P5, PT, R78, R54, PT, P2 ;  /* 0x000000364e00720c */ /* 0x000fe20003fa6120 */
[----:B------:R-:W-:Y:S01]  /*246b0*/  IMAD.WIDE.U32 R22, R21, R74, RZ ;  /* 0x0000004a15167225 */ /* 0x000fe200078e00ff */
[----:B------:R-:W-:-:S02]  /*246c0*/  ISETP.GE.U32.AND P2, PT, R63, R57, PT ;  /* 0x000000393f00720c */ /* 0x000fc40003f46070 */
[----:B------:R-:W-:Y:S02]  /*246d0*/  IADD3.X R25, P0, P1, R18, RZ, RZ, P1, P0 ;  /* 0x000000ff12197210 */ /* 0x000fe400009004ff */
[----:B------:R-:W-:Y:S02]  /*246e0*/  IADD3.X R54, PT, PT, R53, RZ, RZ, P4, P6 ;  /* 0x000000ff35367210 */ /* 0x000fe400027ec4ff */
[----:B------:R-:W-:Y:S02]  /*246f0*/  IADD3 R65, P6, P4, R80, R65, R62 ;  /* 0x0000004150417210 */ /* 0x000fe40007cde03e */
[----:B------:R-:W-:Y:S02]  /*24700*/  ISETP.GE.U32.AND.EX P2, PT, R83, R78, PT, P2 ;  /* 0x0000004e5300720c */ /* 0x000fe40003f46120 */
[----:B------:R-:W-:Y:S01]  /*24710*/  IADD3.X R24, PT, PT, R19, RZ, RZ, P0, P1 ;  /* 0x000000ff13187210 */ /* 0x000fe200007e24ff */
[----:B------:R-:W-:Y:S01]  /*24720*/  IMAD.WIDE.U32 R18, R20, R74, RZ ;  /* 0x0000004a14127225 */ /* 0x000fe200078e00ff */
[----:B------:R-:W-:-:S02]  /*24730*/  SEL R62, RZ, 0x1, P5 ;  /* 0x00000001ff3e7807 */ /* 0x000fc40002800000 */
[----:B------:R-:W-:Y:S01]  /*24740*/  IADD3 R25, P0, PT, R25, R56, RZ ;  /* 0x0000003819197210 */ /* 0x000fe20007f1e0ff */
[----:B------:R-:W-:Y:S01]  /*24750*/  IMAD.WIDE.U32 R22, P5, R20, R75, R22 ;  /* 0x0000004b14167225 */ /* 0x000fe200078a0016 */
        /* <DEDUP_REMOVED lines=72> */
.L_x_76:
        /* <DEDUP_REMOVED lines=21> */
.L_x_77:
[----:B------:R-:W-:Y:S01]  /*24d30*/  CS2R R78, SRZ ;  /* 0x00000000004e7805 */ /* 0x000fe2000001ff00 */
[----:B------:R-:W-:Y:S01]  /*24d40*/  IMAD.WIDE.U32 R22, R58, R95, RZ ;  /* 0x0000005f3a167225 */ /* 0x000fe200078e00ff */
[----:B------:R-:W-:Y:S02]  /*24d50*/  CS2R R80, SRZ ;  /* 0x0000000000507805 */ /* 0x000fe4000001ff00 */
[----:B------:R-:W-:Y:S02]  /*24d60*/  CS2R R82, SRZ ;  /* 0x0000000000527805 */ /* 0x000fe4000001ff00 */
[----:B------:R-:W-:Y:S01]  /*24d70*/  CS2R R84, SRZ ;  /* 0x0000000000547805 */ /* 0x000fe2000001ff00 */
[----:B------:R-:W-:Y:S01]  /*24d80*/  IMAD.WIDE.U32 R96, R60, R137, RZ ;  /* 0x000000893c607225 */ /* 0x000fe200078e00ff */
[----:B------:R-:W-:-:S03]  /*24d90*/  LOP3.LUT R0, R0, 0xfffffffe, RZ, 0xc0, !PT ;  /* 0xfffffffe00007812 */ /* 0x000fc600078ec0ff */
[----:B------:R-:W-:Y:S01]  /*24da0*/  IMAD.WIDE.U32 R24, R59, R95, RZ ;  /* 0x0000005f3b187225 */ /* 0x000fe200078e00ff */
[----:B------:R-:W-:-:S03]  /*24db0*/  IADD3 R96, P0, PT, R22, R96, RZ ;  /* 0x0000006016607210 */ /* 0x000fc60007f1e0ff */
[----:B------:R-:W-:-:S04]  /*24dc0*/  IMAD.WIDE.U32 R18, R58, R94, RZ ;  /* 0x0000005e3a127225 */ /* 0x000fc800078e00ff */
[----:B------:R-:W-:Y:S02]  /*24dd0*/  IMAD.IADD R23, R23, 0x1, R79 ;  /* 0x0000000117177824 */ /* 0x000fe400078e024f */
[----:B------:R-:W-:Y:S02]  /*24de0*/  IMAD.IADD R21, R78, 0x1, R97 ;  /* 0x000000014e157824 */ /* 0x000fe400078e0261 */
[----:B------:R-:W-:Y:S01]  /*24df0*/  IMAD.IADD R20, R25, 0x1, R80 ;  /* 0x0000000119147824 */ /* 0x000fe200078e0250 */
[----:B------:R-:W-:Y:S01]  /*24e00*/  IADD3 R25, P2, P3, R18, R23, R24 ;  /* 0x0000001712197210 */ /* 0x000fe20007b5e018 */
[----:B------:R-:W-:-:S04]  /*24e10*/  IMAD.WIDE.U32 R52, R61, R137, RZ ;  /* 0x000000893d347225 */ /* 0x000fc800078e00ff */
[----:B------:R-:W-:-:S04]  /*24e20*/  IMAD.WIDE.U32 R50, R60, R138, RZ ;  /* 0x0000008a3c327225 */ /* 0x000fc800078e00ff */
[----:B------:R-:W-:Y:S01]  /*24e30*/  IMAD.IADD R88, R79, 0x1, R19 ;  /* 0x000000014f587824 */ /* 0x000fe200078e0213 */
[----:B------:R-:W-:Y:S01]  /*24e40*/  IADD3 R92, P6, P4, R50, R21, R52 ;  /* 0x00000015325c7210 */ /* 0x000fe20007cde034 */
[----:B------:R-:W-:-:S03]  /*24e50*/  IMAD.WIDE.U32 R18, R56, R95, RZ ;  /* 0x0000005f38127225 */ /* 0x000fc600078e00ff */
[----:B------:R-:W-:Y:S01]  /*24e60*/  P2R R97, PR, RZ, 0x10 ;  /* 0x00000010ff617803 */ /* 0x000fe20000000000 */
[----:B------:R-:W-:-:S04]  /*24e70*/  IMAD.WIDE.U32 R64, R57, R95, RZ ;  /* 0x0000005f39407225 */ /* 0x000fc800078e00ff */
[----:B------:R-:W-:-:S04]  /*24e80*/  IMAD.WIDE.U32 R62, R56, R94, RZ ;  /* 0x0000005e383e7225 */ /* 0x000fc800078e00ff */
[----:B------:R-:W-:Y:S01]  /*24e90*/  IMAD.IADD R19, R19, 0x1, R82 ;  /* 0x0000000113137824 */ /* 0x000fe200078e0252 */
[----:B------:R-:W-:Y:S01]  /*24ea0*/  @P6 LOP3.LUT R0, R0, 0x1, RZ, 0xfc, !PT ;  /* 0x0000000100006812 */ /* 0x000fe200078efcff */
[----:B------:R-:W-:Y:S02]  /*24eb0*/  IMAD.MOV.U32 R21, RZ, RZ, RZ ;  /* 0x000000ffff157224 */ /* 0x000fe400078e00ff */
[----:B------:R-:W-:Y:S01]  /*24ec0*/  IMAD.IADD R24, R65, 0x1, R83 ;  /* 0x0000000141187824 */ /* 0x000fe200078e0253 */
[----:B------:R-:W-:Y:S01]  /*24ed0*/  IADD3 R19, P1, P5, R62, R19, R64 ;  /* 0x000000133e137210 */ /* 0x000fe20007d3e040 */
[----:B------:R-:W-:Y:S01]  /*24ee0*/  IMAD.WIDE.U32 R20, R94, R59, R20 ;  /* 0x0000003b5e147225 */ /* 0x000fe200078e0014 */
[----:B------:R-:W-:Y:S02]  /*24ef0*/  IADD3.X R65, PT, PT, RZ, RZ, RZ, P2, P3 ;  /* 0x000000ffff417210 */ /* 0x000fe400017e64ff */
[----:B------:R-:W-:Y:S01]  /*24f00*/  LOP3.LUT R0, R0, 0xfffffffb, RZ, 0xc0, !PT ;  /* 0xfffffffb00007812 */ /* 0x000fe200078ec0ff */
[----:B------:R-:W-:Y:S01]  /*24f10*/  IMAD.IADD R23, R82, 0x1, R63 ;  /* 0x0000000152177824 */ /* 0x000fe200078e023f */
[----:B------:R-:W-:Y:S01]  /*24f20*/  IADD3 R52, P2, P3, R65, R20, R88 ;  /* 0x0000001441347210 */ /* 0x000fe20007b5e058 */
[----:B------:R-:W-:-:S04]  /*24f30*/  IMAD.WIDE.U32 R62, R55, R95, RZ ;  /* 0x0000005f373e7225 */ /* 0x000fc800078e00ff */
[----:B------:R-:W-:Y:S02]  /*24f40*/  IMAD.IADD R64, R81, 0x1, R53 ;  /* 0x0000000151407824 */ /* 0x000fe400078e0235 */
[----:B------:R-:W-:Y:S02]  /*24f50*/  IMAD.IADD R53, R78, 0x1, R51 ;  /* 0x000000014e357824 */ /* 0x000fe400078e0233 */
[----:B------:R-:W-:Y:S02]  /*24f60*/  IMAD.IADD R90, R80, 0x1, R21 ;  /* 0x00000001505a7824 */ /* 0x000fe400078e0215 */
[----:B------:R-:W-:-:S03]  /*24f70*/  IMAD.WIDE.U32 R50, R54, R95, RZ ;  /* 0x0000005f36327225 */ /* 0x000fc600078e00ff */
[----:B------:R-:W-:Y:S01]  /*24f80*/  IADD3.X R90, PT, PT, RZ, R90, RZ, P2, P3 ;  /* 0x0000005aff5a7210 */ /* 0x000fe200017e64ff */
[----:B------:R-:W-:-:S04]  /*24f90*/  IMAD.WIDE.U32 R86, R55, R94, RZ ;  /* 0x0000005e37567225 */ /* 0x000fc800078e00ff */
[----:B------:R-:W-:Y:S02]  /*24fa0*/  IMAD.IADD R21, R63, 0x1, R84 ;  /* 0x000000013f157824 */ /* 0x000fe400078e0254 */
[----:B------:R-:W-:Y:S02]  /*24fb0*/  IMAD.MOV.U32 R65, RZ, RZ, RZ ;  /* 0x000000ffff417224 */ /* 0x000fe400078e00ff */
[----:B------:R-:W-:Y:S01]  /*24fc0*/  IMAD.X R92, R92, 0x1, R25, P0 ;  /* 0x000000015c5c7824 */ /* 0x000fe200000e0619 */
[----:B------:R-:W-:Y:S01]  /*24fd0*/  ISETP.GE.U32.AND P0, PT, R96, R22, PT ;  /* 0x000000166000720c */ /* 0x000fe20003f06070 */
[----:B------:R-:W-:Y:S01]  /*24fe0*/  IMAD.WIDE.U32 R64, R138, R61, R64 ;  /* 0x0000003d8a407225 */ /* 0x000fe200078e0040 */
[----:B------:R-:W-:Y:S02]  /*24ff0*/  IADD3 R86, P2, P3, R86, R21, R50 ;  /* 0x0000001556567210 */ /* 0x000fe40007b5e032 */
[----:B------:R-:W-:Y:S01]  /*25000*/  ISETP.GE.U32.AND.EX P0, PT, R92, R25, PT, P0 ;  /* 0x000000195c00720c */ /* 0x000fe20003f06100 */
[----:B------:R-:W-:-:S02]  /*25010*/  IMAD.IADD R20, R51, 0x1, R85 ;  /* 0x0000000133147824 */ /* 0x000fc400078e0255 */
[----:B------:R-:W-:Y:S01]  /*25020*/  IMAD.WIDE.U32 R50, R58, R137, RZ ;  /* 0x000000893a327225 */ /* 0x000fe200078e00ff */
[----:B------:R-:W-:-:S03]  /*25030*/  SEL R91, RZ, 0x1, P0 ;  /* 0x00000001ff5b7807 */ /* 0x000fc60000000000 */
[----:B------:R-:W-:Y:S01]  /*25040*/  IMAD.IADD R63, R84, 0x1, R87 ;  /* 0x00000001543f7824 */ /* 0x000fe200078e0257 */
[----:B------:R-:W-:Y:S01]  /*25050*/  IADD3.X R87, PT, PT, RZ, RZ, RZ, P1, P5 ;  /* 0x000000ffff577210 */ /* 0x000fe20000fea4ff */
[----:B------:R-:W-:Y:S01]  /*25060*/  IMAD.IADD R93, R81, 0x1, R65 ;  /* 0x00000001515d7824 */ /* 0x000fe200078e0241 */
[----:B------:R-:W-:Y:S01]  /*25070*/  IADD3 R64, P1, P5, R52, R64, R53 ;  /* 0x0000004034407210 */ /* 0x000fe20007d3e035 */
[----:B------:R-:W-:-:S03]  /*25080*/  IMAD.WIDE.U32 R88, R59, R137, RZ ;  /* 0x000000893b587225 */ /* 0x000fc600078e00ff */
[----:B------:R-:W-:Y:S01]  /*25090*/  IADD3.X R93, PT, PT, R90, R93, RZ, P1, P5 ;  /* 0x0000005d5a5d7210 */ /* 0x000fe20000fea4ff */
[----:B------:R-:W-:-:S04]  /*250a0*/  IMAD.WIDE.U32 R52, R58, R138, RZ ;  /* 0x0000008a3a347225 */ /* 0x000fc800078e00ff */
[C---:B------:R-:W-:Y:S01]  /*250b0*/  IMAD.IADD R21, R79.reuse, 0x1, R51 ;  /* 0x000000014f157824 */ /* 0x040fe200078e0233 */
[----:B------:R-:W-:Y:S01]  /*250c0*/  IADD3.X R51, PT, PT, RZ, RZ, RZ, P2, P3 ;  /* 0x000000ffff337210 */ /* 0x000fe200017e64ff */
[----:B------:R-:W-:Y:S02]  /*250d0*/  IMAD.MOV.U32 R25, RZ, RZ, RZ ;  /* 0x000000ffff197224 */ /* 0x000fe400078e00ff */
[----:B------:R-:W-:Y:S01]  /*250e0*/  IMAD.IADD R65, R79, 0x1, R53 ;  /* 0x000000014f417824 */ /* 0x000fe200078e0235 */
[----:B------:R-:W-:Y:S01]  /*250f0*/  IADD3 R53, P0, P1, R52, R21, R88 ;  /* 0x0000001534357210 */ /* 0x000fe2000791e058 */
[----:B------:R-:W-:Y:S01]  /*25100*/  IMAD.WIDE.U32 R24, R94, R57, R24 ;  /* 0x000000395e187225 */ /* 0x000fe200078e0018 */
[----:B------:R-:W-:Y:S02]  /*25110*/  IADD3 R21, P2, PT, R91, R18, RZ ;  /* 0x000000125b157210 */ /* 0x000fe40007f5e0ff */
[----:B------:R-:W-:Y:S01]  /*25120*/  IADD3.X R104, PT, PT, RZ, RZ, RZ, P0, P1 ;  /* 0x000000ffff687210 */ /* 0x000fe200007e24ff */
[----:B------:R-:W-:Y:S01]  /*25130*/  IMAD.IADD R22, R80, 0x1, R89 ;  /* 0x0000000150167824 */ /* 0x000fe200078e0259 */
[----:B------:R-:W-:Y:S01]  /*25140*/  IADD3 R24, P3, P5, R87, R24, R23 ;  /* 0x0000001857187210 */ /* 0x000fe20007d7e017 */
[----:B------:R-:W-:Y:S01]  /*25150*/  IMAD.MOV.U32 R23, RZ, RZ, RZ ;  /* 0x000000ffff177224 */ /* 0x000fe200078e00ff */
[----:B------:R-:W-:Y:S01]  /*25160*/  ISETP.GT.U32.AND P0, PT, R18, R21, PT ;  /* 0x000000151200720c */ /* 0x000fe20003f04070 */
[----:B------:R-:W-:Y:S01]  /*25170*/  IMAD.X R52, RZ, RZ, R19, P2 ;  /* 0x000000ffff347224 */ /* 0x000fe200010e0613 */
[----:B------:R-:W-:Y:S01]  /*25180*/  IADD3 R153, P1, PT, R21, R50, RZ ;  /* 0x0000003215997210 */ /* 0x000fe20007f3e0ff */
[----:B------:R-:W-:-:S03]  /*25190*/  IMAD.WIDE.U32 R22, R138, R59, R22 ;  /* 0x0000003b8a167225 */ /* 0x000fc600078e0016 */
[----:B------:R-:W-:Y:S01]  /*251a0*/  ISETP.GT.U32.AND.EX P0, PT, R19, R52, PT, P0 ;  /* 0x000000341300720c */ /* 0x000fe20003f04100 */
[----:B------:R-:W-:-:S04]  /*251b0*/  IMAD.WIDE.U32 R88, R60, R95, RZ ;  /* 0x0000005f3c587225 */ /* 0x000fc800078e00ff */
[----:B------:R-:W-:Y:S01]  /*251c0*/  IMAD.X R90, R52, 0x1, R53, P1 ;  /* 0x00000001345a7824 */ /* 0x000fe200008e0635 */
[----:B------:R-:W-:Y:S01]  /*251d0*/  IADD3 R65, P1, P2, R24, R22, R65 ;  /* 0x0000001618417210 */ /* 0x000fe20007a3e041 */
[----:B------:R-:W-:Y:S01]  /*251e0*/  IMAD.IADD R87, R83, 0x1, R25 ;  /* 0x0000000153577824 */ /* 0x000fe200078e0219 */
[----:B------:R-:W-:Y:S01]  /*251f0*/  SEL R24, R18, R21, P0 ;  /* 0x0000001512187207 */ /* 0x000fe20000000000 */
[----:B------:R-:W-:Y:S01]  /*25200*/  IMAD.IADD R50, R80, 0x1, R23 ;  /* 0x0000000150327824 */ /* 0x000fe200078e0217 */
[----:B------:R-:W-:Y:S01]  /*25210*/  SEL R25, R19, R52, P0 ;  /* 0x0000003413197207 */ /* 0x000fe20000000000 */
[----:B------:R-:W-:Y:S01]  /*25220*/  IMAD.WIDE.U32 R18, R61, R95, RZ ;  /* 0x0000005f3d127225 */ /* 0x000fe200078e00ff */
[----:B------:R-:W-:Y:S02]  /*25230*/  IADD3.X R87, PT, PT, RZ, R87, RZ, P3, P5 ;  /* 0x00000057ff577210 */ /* 0x000fe40001fea4ff */
[----:B------:R-:W-:Y:S01]  /*25240*/  ISETP.GT.U32.AND P0, PT, R24, R153, PT ;  /* 0x000000991800720c */ /* 0x000fe20003f04070 */
[----:B------:R-:W-:-:S03]  /*25250*/  IMAD.WIDE.U32 R22, R60, R94, RZ ;  /* 0x0000005e3c167225 */ /* 0x000fc600078e00ff */
[----:B------:R-:W-:Y:S01]  /*25260*/  ISETP.GT.U32.AND.EX P0, PT, R25, R90, PT, P0 ;  /* 0x0000005a1900720c */ /* 0x000fe20003f04100 */
        /* <DEDUP_REMOVED lines=36> */
[----:B------:R-:W-:-:S04]  /*254b0*/  IMAD.WIDE.U32 R146, R136, R61, R146 ;  /* 0x0000003d88927225 */ /* 0x000fc800078e0092 */
[----:B------:R-:W-:Y:S02]  /*254c0*/  IMAD.IADD R18, R78, 0x1, R89 ;  /* 0x000000014e127824 */ /* 0x000fe400078e0259 */
[----:B------:R-:W-:Y:S02]  /*254d0*/  IMAD.MOV.U32 R20, RZ, RZ, R149 ;  /* 0x000000ffff147224 */ /* 0x000fe400078e0095 */
[----:B------:R-:W-:-:S04]  /*254e0*/  IMAD.WIDE.U32 R148, R24, R72, RZ ;  /* 0x0000004818947225 */ /* 0x000fc800078e00ff */
[----:B------:R-:W-:Y:S01]  /*254f0*/  IMAD.WIDE.U32.X R20, R87, R71, R20, P2 ;  /* 0x0000004757147225 */ /* 0x000fe200010e0414 */
[----:B------:R-:W-:-:S03]  /*25500*/  IADD3 R63, P0, P2, R63, R146, R18 ;  /* 0x000000923f3f7210 */ /* 0x000fc60007a1e012 */
[----:B------:R-:W-:Y:S01]  /*25510*/  IMAD.IADD R18, R81, 0x1, R147 ;  /* 0x0000000151127824 */ /* 0x000fe200078e0293 */
[----:B------:R-:W-:Y:S01]  /*25520*/  IADD3.X R105, P1, PT, RZ, R20, RZ, P1, !PT ;  /* 0x00000014ff697210 */ /* 0x000fe20000f3e4ff */
[----:B------:R-:W-:-:S03]  /*25530*/  IMAD.WIDE.U32 R146, R87, R72, RZ ;  /* 0x0000004857927225 */ /* 0x000fc600078e00ff */
[----:B------:R-:W-:Y:S01]  /*25540*/  IADD3.X R65, PT, PT, R65, R18, RZ, P0, P2 ;  /* 0x0000001241417210 */ /* 0x000fe200007e44ff */
[----:B------:R-:W-:Y:S01]  /*25550*/  IMAD.X R139, RZ, RZ, R21, P1 ;  /* 0x000000ffff8b7224 */ /* 0x000fe200008e0615 */
[----:B------:R-:W-:Y:S01]  /*25560*/  IADD3 R105, P0, PT, R105, R96, RZ ;  /* 0x0000006069697210 */ /* 0x000fe20007f1e0ff */
[----:B------:R-:W-:-:S03]  /*25570*/  IMAD.WIDE.U32 R146, P2, R24, R73, R146 ;  /* 0x0000004918927225 */ /* 0x000fc60007840092 */
        /* <DEDUP_REMOVED lines=8> */
[----:B------:R-:W-:Y:S01]  /*25600*/  IMAD.IADD R51, R78, 0x1, R147 ;  /* 0x000000014e337824 */ /* 0x000fe200078e0293 */
[----:B------:R-:W-:-:S04]  /*25610*/  IADD3.X R149, P0, P1, R20, RZ, RZ, P1, P0 ;  /* 0x000000ff14957210 */ /* 0x000fc800009004ff */
[----:B------:R-:W-:Y:S01]  /*25620*/  IADD3.X R18, PT, PT, R21, RZ, RZ, P0, P1 ;  /* 0x000000ff15127210 */ /* 0x000fe200007e24ff */
[----:B------:R-:W-:Y:S01]  /*25630*/  IMAD.WIDE.U32 R20, R87, R74, RZ ;  /* 0x0000004a57147225 */ /* 0x000fe200078e00ff */
[----:B------:R-:W-:Y:S02]  /*25640*/  IADD3 R51, P1, P3, R88, R51, R104 ;  /* 0x0000003358337210 */ /* 0x000fe40007b3e068 */
[----:B------:R-:W-:Y:S01]  /*25650*/  IADD3 R92, P0, PT, R153, R146, RZ ;  /* 0x00000092995c7210 */ /* 0x000fe20007f1e0ff */
[----:B------:R-:W-:-:S04]  /*25660*/  IMAD.WIDE.U32 R88, R24, R74, RZ ;  /* 0x0000004a18587225 */ /* 0x000fc800078e00ff */
        /* <DEDUP_REMOVED lines=10> */
[----:B------:R-:W-:-:S03]  /*25710*/  IMAD.MOV.U32 R89, RZ, RZ, RZ ;  /* 0x000000ffff597224 */ /* 0x000fc600078e00ff */
        /* <DEDUP_REMOVED lines=24> */
[----:B------:R-:W-:-:S03]  /*258a0*/  IMAD.IADD R22, R80, 0x1, R89 ;  /* 0x0000000150167824 */ /* 0x000fc600078e0259 */
[----:B------:R-:W-:Y:S01]  /*258b0*/  IADD3 R21, P0, P2, R25, R88, R21 ;  /* 0x0000005819157210 */ /* 0x000fe20007a1e015 */
[----:B------:R-:W-:-:S03]  /*258c0*/  IMAD.WIDE.U32 R88, R58, R135, RZ ;  /* 0x000000873a587225 */ /* 0x000fc600078e00ff */
[----:B------:R-:W-:Y:S01]  /*258d0*/  IADD3.X R22, PT, PT, R149, R22, RZ, P0, P2 ;  /* 0x0000001695167210 */ /* 0x000fe200007e44ff */
[----:B------:R-:W-:Y:S02]  /*258e0*/  IMAD.IADD R25, R79, 0x1, R89 ;  /* 0x000000014f197824 */ /* 0x000fe400078e0259 */
[----:B------:R-:W-:-:S03]  /*258f0*/  IMAD.WIDE.U32 R148, R87, R76, RZ ;  /* 0x0000004c57947225 */ /* 0x000fc600078e00ff */
        /* <DEDUP_REMOVED lines=14> */
[----:B------:R-:W-:Y:S01]  /*259e0*/  ISETP.GT.U32.AND.EX P0, PT, R50, R89, PT, P0 ;  /* 0x000000593200720c */ /* 0x000fe20003f04100 */
[----:B------:R-:W-:-:S03]  /*259f0*/  IMAD.WIDE.U32 R50, R60, R134, RZ ;  /* 0x000000863c327225 */ /* 0x000fc600078e00ff */
[----:B------:R-:W-:Y:S01]  /*25a00*/  SEL R90, RZ, 0x1, !P0 ;  /* 0x00000001ff5a7807 */ /* 0x000fe20004000000 */
[----:B------:R-:W-:-:S03]  /*25a10*/  IMAD.IADD R25, R78, 0x1, R51 ;  /* 0x000000014e197824 */ /* 0x000fc600078e0233 */
[----:B------:R-:W-:Y:S01]  /*25a20*/  IADD3 R90, P0, P2, R90, R21, R53 ;  /* 0x000000155a5a7210 */ /* 0x000fe20007a1e035 */
[----:B------:R-:W-:-:S03]  /*25a30*/  IMAD.WIDE.U32 R52, R61, R133, RZ ;  /* 0x000000853d347225 */ /* 0x000fc600078e00ff */
[----:B------:R-:W-:Y:S01]  /*25a40*/  IADD3.X R147, PT, PT, RZ, R22, RZ, P0, P2 ;  /* 0x00000016ff937210 */ /* 0x000fe200007e44ff */
[----:B------:R-:W-:Y:S02]  /*25a50*/  IMAD.IADD R20, R81, 0x1, R53 ;  /* 0x0000000151147824 */ /* 0x000fe400078e0235 */
[----:B------:R-:W-:Y:S02]  /*25a60*/  IMAD.MOV.U32 R21, RZ, RZ, RZ ;  /* 0x000000ffff157224 */ /* 0x000fe400078e00ff */
[----:B------:R-:W-:-:S04]  /*25a70*/  IMAD.WIDE.U32 R20, R134, R61, R20 ;  /* 0x0000003d86147225 */ /* 0x000fc800078e0014 */
[----:B------:R-:W-:Y:S01]  /*25a80*/  IMAD.IADD R86, R81, 0x1, R21 ;  /* 0x0000000151567824 */ /* 0x000fe200078e0215 */
[----:B------:R-:W-:-:S04]  /*25a90*/  IADD3 R90, P0, P2, R90, R20, R25 ;  /* 0x000000145a5a7210 */ /* 0x000fc80007a1e019 */
[----:B------:R-:W-:Y:S01]  /*25aa0*/  IADD3.X R86, PT, PT, R147, R86, RZ, P0, P2 ;  /* 0x0000005693567210 */ /* 0x000fe200007e44ff */
[----:B------:R-:W-:-:S04]  /*25ab0*/  IMAD.WIDE.U32 R148, P0, R24, R77, R148 ;  /* 0x0000004d18947225 */ /* 0x000fc80007800094 */
[----:B------:R-:W-:-:S04]  /*25ac0*/  IMAD.WIDE.U32 R24, R24, R76, RZ ;  /* 0x0000004c18187225 */ /* 0x000fc800078e00ff */
[----:B------:R-:W-:-:S04]  /*25ad0*/  IMAD.WIDE.U32 R146, R60, R133, RZ ;  /* 0x000000853c927225 */ /* 0x000fc800078e00ff */
[----:B------:R-:W-:Y:S01]  /*25ae0*/  IMAD.X R21, RZ, RZ, RZ, P0 ;  /* 0x000000ffff157224 */ /* 0x000fe200000e06ff */
[----:B------:R-:W-:Y:S01]  /*25af0*/  IADD3 R51, P0, PT, R25, R148, RZ ;  /* 0x0000009419337210 */ /* 0x000fe20007f1e0ff */
[----:B------:R-:W-:Y:S02]  /*25b00*/  IMAD.IADD R25, R78, 0x1, R147 ;  /* 0x000000014e197824 */ /* 0x000fe400078e0293 */
[----:B------:R-:W-:-:S04]  /*25b10*/  IMAD.MOV.U32 R20, RZ, RZ, R149 ;  /* 0x000000ffff147224 */ /* 0x000fc800078e0095 */
[----:B------:R-:W-:Y:S01]  /*25b20*/  IMAD.WIDE.U32.X R20, R87, R77, R20, P0 ;  /* 0x0000004d57147225 */ /* 0x000fe200000e0414 */
[----:B------:R-:W-:Y:S02]  /*25b30*/  IADD3 R87, P5, PT, R88, R146, RZ ;  /* 0x0000009258577210 */ /* 0x000fe40007fbe0ff */
[----:B------:R-:W-:-:S05]  /*25b40*/  IADD3 R62, P0, P2, R50, R25, R52 ;  /* 0x00000019323e7210 */ /* 0x000fca0007a1e034 */
[----:B------:R-:W-:Y:S01]  /*25b50*/  IMAD.X R62, R62, 0x1, R89, P5 ;  /* 0x000000013e3e7824 */ /* 0x000fe200028e0659 */
[----:B------:R-:W-:-:S04]  /*25b60*/  IADD3 R25, P5, PT, R18, R87, RZ ;  /* 0x0000005712197210 */ /* 0x000fc80007fbe0ff */
[----:B------:R-:W-:Y:S02]  /*25b70*/  IADD3.X R18, P5, PT, R151, R62, RZ, P5, !PT ;  /* 0x0000003e97127210 */ /* 0x000fe40002fbe4ff */
[----:B------:R-:W-:Y:S01]  /*25b80*/  IADD3 R22, P6, PT, R25, R24, RZ ;  /* 0x0000001819167210 */ /* 0x000fe20007fde0ff */
[----:B------:R-:W-:-:S03]  /*25b90*/  IMAD R24, R139, R68, RZ ;  /* 0x000000448b187224 */ /* 0x000fc600078e02ff */
[----:B------:R-:W-:Y:S01]  /*25ba0*/  IADD3.X R18, P6, PT, R18, R51, RZ, P6, !PT ;  /* 0x0000003312127210 */ /* 0x000fe200037de4ff */
[----:B------:R-:W-:-:S03]  /*25bb0*/  IMAD R147, R105, R69, R24 ;  /* 0x0000004569937224 */ /* 0x000fc600078e0218 */
        /* <DEDUP_REMOVED lines=32> */
[----:B------:R-:W-:Y:S02]  /*25dc0*/  IMAD.X R25, RZ, RZ, RZ, P5 ;  /* 0x000000ffff197224 */ /* 0x000fe400028e06ff */
[----:B------:R-:W-:Y:S01]  /*25dd0*/  IMAD.MOV.U32 R24, RZ, RZ, R53 ;  /* 0x000000ffff187224 */ /* 0x000fe200078e0035 */
[----:B------:R-:W-:-:S05]  /*25de0*/  IADD3 R53, P5, PT, R51, R52, RZ ;  /* 0x0000003433357210 */ /* 0x000fca0007fbe0ff */
        /* <DEDUP_REMOVED lines=47> */
[----:B------:R-:W-:Y:S01]  /*260e0*/  IMAD.WIDE.U32 R22, P6, R50, R73, R22 ;  /* 0x0000004932167225 */ /* 0x000fe200078c0016 */
[----:B------:R-:W-:Y:S02]  /*260f0*/  IADD3.X R146, PT, PT, RZ, RZ, RZ, P1, P3 ;  /* 0x000000ffff927210 */ /* 0x000fe40000fe64ff */
[----:B------:R-:W-:Y:S01]  /*26100*/  IADD3 R139, P3, PT, R18, R139, RZ ;  /* 0x0000008b128b7210 */ /* 0x000fe20007f7e0ff */
[----:B------:R-:W-:-:S03]  /*26110*/  IMAD.WIDE.U32 R24, R50, R72, RZ ;  /* 0x0000004832187225 */ /* 0x000fc600078e00ff */
[----:B------:R-:W-:Y:S01]  /*26120*/  IADD3.X R151, P3, PT, R151, R96, RZ, P3, !PT ;  /* 0x0000006097977210 */ /* 0x000fe20001f7e4ff */
[----:B------:R-:W-:Y:S01]  /*26130*/  IMAD.X R21, RZ, RZ, RZ, P6 ;  /* 0x000000ffff157224 */ /* 0x000fe200030e06ff */
[----:B------:R-:W-:Y:S01]  /*26140*/  IADD3 R22, P6, PT, R25, R22, RZ ;  /* 0x0000001619167210 */ /* 0x000fe20007fde0ff */
[----:B------:R-:W-:Y:S01]  /*26150*/  IMAD.MOV.U32 R20, RZ, RZ, R23 ;  /* 0x000000ffff147224 */ /* 0x000fe200078e0017 */
[----:B------:R-:W-:Y:S01]  /*26160*/  IADD3 R139, P1, PT, R139, R24, RZ ;  /* 0x000000188b8b7210 */ /* 0x000fe20007f3e0ff */
[----:B------:R-:W-:Y:S01]  /*26170*/  IMAD.WIDE.U32 R18, R51, R74, RZ ;  /* 0x0000004a33127225 */ /* 0x000fe200078e00ff */
[----:B------:R-:W-:Y:S02]  /*26180*/  IADD3.X R96, P4, P5, R52, RZ, RZ, P4, P5 ;  /* 0x000000ff34607210 */ /* 0x000fe4000258a4ff */
[----:B------:R-:W-:Y:S01]  /*26190*/  IADD3.X R151, P1, PT, R151, R22, RZ, P1, !PT ;  /* 0x0000001697977210 */ /* 0x000fe20000f3e4ff */
[----:B------:R-:W-:Y:S01]  /*261a0*/  IMAD.WIDE.U32.X R20, R51, R73, R20, P6 ;  /* 0x0000004933147225 */ /* 0x000fe200030e0414 */
[----:B------:R-:W-:-:S02]  /*261b0*/  IADD3.X R150, PT, PT, R53, RZ, RZ, P4, P5 ;  /* 0x000000ff35967210 */ /* 0x000fc400027ea4ff */
[----:B------:R-:W-:Y:S01]  /*261c0*/  ISETP.GE.U32.AND P4, PT, R149, R104, PT ;  /* 0x000000689500720c */ /* 0x000fe20003f86070 */
[----:B------:R-:W-:Y:S01]  /*261d0*/  IMAD.WIDE.U32 R18, P6, R50, R75, R18 ;  /* 0x0000004b32127225 */ /* 0x000fe200078c0012 */
[----:B------:R-:W-:Y:S02]  /*261e0*/  IADD3.X R20, P1, P3, R20, RZ, RZ, P1, P3 ;  /* 0x000000ff14147210 */ /* 0x000fe40000b264ff */
[----:B------:R-:W-:Y:S01]  /*261f0*/  ISETP.GE.U32.AND.EX P4, PT, R148, R105, PT, P4 ;  /* 0x000000699400720c */ /* 0x000fe20003f86140 */
[----:B------:R-:W-:Y:S01]  /*26200*/  IMAD.X R23, RZ, RZ, RZ, P6 ;  /* 0x000000ffff177224 */ /* 0x000fe200030e06ff */
[----:B------:R-:W-:Y:S01]  /*26210*/  IADD3 R64, P6, P5, R91, R64, R97 ;  /* 0x000000405b407210 */ /* 0x000fe20007dde061 */
[----:B------:R-:W-:Y:S01]  /*26220*/  IMAD.WIDE.U32 R24, R50, R74, RZ ;  /* 0x0000004a32187225 */ /* 0x000fe200078e00ff */
[----:B------:R-:W-:Y:S02]  /*26230*/  IADD3.X R21, PT, PT, R21, RZ, RZ, P1, P3 ;  /* 0x000000ff15157210 */ /* 0x000fe40000fe64ff */
[----:B------:R-:W-:Y:S01]  /*26240*/  IADD3 R91, P1, PT, R20, R147, RZ ;  /* 0x00000093145b7210 */ /* 0x000fe20007f3e0ff */
[----:B------:R-:W-:Y:S01]  /*26250*/  IMAD.MOV.U32 R22, RZ, RZ, R19 ;  /* 0x000000ffff167224 */ /* 0x000fe200078e0013 */
[----:B------:R-:W-:-:S02]  /*26260*/  IADD3.X R93, PT, PT, RZ, R93, RZ, P6, P5 ;  /* 0x0000005dff5d7210 */ /* 0x000fc400037ea4ff */
[----:B------:R-:W-:Y:S01]  /*26270*/  IADD3 R91, P6, PT, R91, R24, RZ ;  /* 0x000000185b5b7210 */ /* 0x000fe20007fde0ff */
[----:B------:R-:W-:Y:S01]  /*26280*/  IMAD R24, R151, R68, RZ ;  /* 0x0000004497187224 */ /* 0x000fe200078e02ff */
[----:B------:R-:W-:Y:S01]  /*26290*/  IADD3.X R104, P3, PT, R21, R152, RZ, P1, !PT ;  /* 0x0000009815687210 */ /* 0x000fe20000f7e4ff */
[----:B------:R-:W-:Y:S01]  /*262a0*/  IMAD.WIDE.U32 R20, R51, R76, RZ ;  /* 0x0000004c33147225 */ /* 0x000fe200078e00ff */
[----:B------:R-:W-:Y:S02]  /*262b0*/  SEL R105, RZ, 0x1, P4 ;  /* 0x00000001ff697807 */ /* 0x000fe40002000000 */
[----:B------:R-:W-:Y:S01]  /*262c0*/  IADD3 R25, P5, PT, R25, R18, RZ ;  /* 0x0000001219197210 */ /* 0x000fe20007fbe0ff */
[----:B------:R-:W-:Y:S01]  /*262d0*/  IMAD.WIDE.U32 R18, R139, R68, RZ ;  /* 0x000000448b127225 */ /* 0x000fe200078e00ff */
[----:B------:R-:W-:Y:S02]  /*262e0*/  IADD3 R105, P1, PT, R105, R64, RZ ;  /* 0x0000004069697210 */ /* 0x000fe40007f3e0ff */
[----:B------:R-:W-:Y:S01]  /*262f0*/  IADD3.X R104, P4, PT, R104, R25, RZ, P6, !PT ;  /* 0x0000001968687210 */ /* 0x000fe2000379e4ff */
[----:B------:R-:W-:-:S02]  /*26300*/  IMAD R53, R139, R69, R24 ;  /* 0x000000458b357224 */ /* 0x000fc400078e0218 */
[----:B------:R-:W-:-:S04]  /*26310*/  IMAD.WIDE.U32 R20, P6, R50, R77, R20 ;  /* 0x0000004d32147225 */ /* 0x000fc800078c0014 */
[----:B------:R-:W-:Y:S02]  /*26320*/  IMAD.IADD R19, R19, 0x1, R53 ;  /* 0x0000000113137824 */ /* 0x000fe400078e0235 */
[----:B------:R-:W-:-:S04]  /*26330*/  IMAD.WIDE.U32.X R22, R51, R75, R22, P5 ;  /* 0x0000004b33167225 */ /* 0x000fc800028e0416 */
[----:B------:R-:W-:Y:S01]  /*26340*/  IMAD.WIDE.U32 R24, R50, R76, RZ ;  /* 0x0000004c32187225 */ /* 0x000fe200078e00ff */
[----:B------:R-:W-:-:S03]  /*26350*/  IADD3.X R147, P3, P4, R22, RZ, RZ, P4, P3 ;  /* 0x000000ff16937210 */ /* 0x000fc600024664ff */
[----:B------:R-:W-:Y:S01]  /*26360*/  IMAD.X R50, RZ, RZ, R93, P1 ;  /* 0x000000ffff327224 */ /* 0x000fe200008e065d */
[----:B------:R-:W-:Y:S01]  /*26370*/  ISETP.GE.U32.AND P1, PT, R87, R88, PT ;  /* 0x000000585700720c */ /* 0x000fe20003f26070 */
[----:B------:R-:W-:Y:S01]  /*26380*/  IMAD.X R97, RZ, RZ, RZ, P6 ;  /* 0x000000ffff617224 */ /* 0x000fe200030e06ff */
[----:B------:R-:W-:Y:S01]  /*26390*/  IADD3 R88, P6, PT, R96, R105, RZ ;  /* 0x0000006960587210 */ /* 0x000fe20007fde0ff */
[----:B------:R-:W-:Y:S01]  /*263a0*/  IMAD.WIDE.U32 R52, R19, R70, RZ ;  /* 0x0000004613347225 */ /* 0x000fe200078e00ff */
[----:B------:R-:W-:Y:S02]  /*263b0*/  IADD3 R149, P5, PT, R25, R20, RZ ;  /* 0x0000001419957210 */ /* 0x000fe40007fbe0ff */
[----:B------:R-:W-:Y:S01]  /*263c0*/  IADD3.X R22, PT, PT, R23, RZ, RZ, P3, P4 ;  /* 0x000000ff17167210 */ /* 0x000fe20001fe84ff */
[----:B------:R-:W-:Y:S01]  /*263d0*/  IMAD.MOV.U32 R96, RZ, RZ, R21 ;  /* 0x000000ffff607224 */ /* 0x000fe200078e0015 */
[----:B------:R-:W-:Y:S01]  /*263e0*/  IADD3 R25, P3, PT, R147, R88, RZ ;  /* 0x0000005893197210 */ /* 0x000fe20007f7e0ff */
[----:B------:R-:W-:Y:S01]  /*263f0*/  IMAD.WIDE.U32 R52, P4, R18, R71, R52 ;  /* 0x0000004712347225 */ /* 0x000fe20007880034 */
[----:B------:R-:W-:-:S03]  /*26400*/  ISETP.GE.U32.AND.EX P1, PT, R62, R89, PT, P1 ;  /* 0x000000593e00720c */ /* 0x000fc60003f26110 */
[----:B------:R-:W-:Y:S02]  /*26410*/  IMAD.X R87, R150, 0x1, R50, P6 ;  /* 0x0000000196577824 */ /* 0x000fe400030e0632 */
[----:B------:R-:W-:-:S04]  /*26420*/  IMAD.WIDE.U32 R20, R18, R70, RZ ;  /* 0x0000004612147225 */ /* 0x000fc800078e00ff */
[----:B------:R-:W-:Y:S01]  /*26430*/  IMAD.WIDE.U32.X R96, R51, R77, R96, P5 ;  /* 0x0000004d33607225 */ /* 0x000fe200028e0460 */
[----:B------:R-:W-:Y:S02]  /*26440*/  IADD3 R51, P6, PT, R25, R24, RZ ;  /* 0x0000001819337210 */ /* 0x000fe40007fde0ff */
[----:B------:R-:W-:Y:S01]  /*26450*/  IADD3.X R24, P3, PT, R22, R87, RZ, P3, !PT ;  /* 0x0000005716187210 */ /* 0x000fe20001f7e4ff */
[----:B------:R-:W-:Y:S01]  /*26460*/  IMAD.X R23, RZ, RZ, RZ, P4 ;  /* 0x000000ffff177224 */ /* 0x000fe200020e06ff */
[----:B------:R-:W-:Y:S01]  /*26470*/  IADD3 R52, P5, PT, R21, R52, RZ ;  /* 0x0000003415347210 */ /* 0x000fe20007fbe0ff */
[----:B------:R-:W-:Y:S01]  /*26480*/  IMAD.MOV.U32 R22, RZ, RZ, R53 ;  /* 0x000000ffff167224 */ /* 0x000fe200078e0035 */
[----:B------:R-:W-:Y:S01]  /*26490*/  IADD3 RZ, P4, PT, R139, R20, RZ ;  /* 0x000000148bff7210 */ /* 0x000fe20007f9e0ff */
[----:B------:R-:W-:Y:S01]  /*264a0*/  IMAD.WIDE.U32 R20, R19, R72, RZ ;  /* 0x0000004813147225 */ /* 0x000fe200078e00ff */
[----:B------:R-:W-:Y:S02]  /*264b0*/  IADD3.X R139, P6, PT, R24, R149, RZ, P6, !PT ;  /* 0x00000095188b7210 */ /* 0x000fe400037de4ff */
[----:B------:R-:W-:Y:S01]  /*264c0*/  IADD3.X RZ, P4, PT, R151, R52, RZ, P4, !PT ;  /* 0x0000003497ff7210 */ /* 0x000fe2000279e4ff */
[----:B------:R-:W-:Y:S01]  /*264d0*/  IMAD.WIDE.U32.X R22, R19, R71, R22, P5 ;  /* 0x0000004713167225 */ /* 0x000fe200028e0416 */
[----:B------:R-:W-:-:S03]  /*264e0*/  IADD3.X R52, P3, P6, R96, RZ, RZ, P6, P3 ;  /* 0x000000ff60347210 */ /* 0x000fc600036664ff */
        /* <DEDUP_REMOVED lines=14> */
[----:B------:R-:W-:Y:S01]  /*265d0*/  SEL R25, RZ, 0x1, P1 ;  /* 0x00000001ff197807 */ /* 0x000fe20000800000 */
[----:B------:R-:W-:Y:S01]  /*265e0*/  IMAD.WIDE.U32 R20, R19, R74, RZ ;  /* 0x0000004a13147225 */ /* 0x000fe200078e00ff */
[----:B------:R-:W-:-:S02]  /*265f0*/  ISETP.GE.U32.AND.EX P5, PT, R50, R93, PT, P5 ;  /* 0x0000005d3200720c */ /* 0x000fc40003fa6150 */
[----:B------:R-:W-:Y:S02]  /*26600*/  ISETP.GE.U32.AND P1, PT, R88, R105, PT ;  /* 0x000000695800720c */ /* 0x000fe40003f26070 */
[----:B------:R-:W-:Y:S02]  /*26610*/  IADD3.X R64, PT, PT, RZ, RZ, RZ, P0, P2 ;  /* 0x000000ffff407210 */ /* 0x000fe400007e44ff */
[----:B------:R-:W-:Y:S02]  /*26620*/  IADD3.X R24, P3, P4, R22, RZ, RZ, P4, P3 ;  /* 0x000000ff16187210 */ /* 0x000fe400024664ff */
[----:B------:R-:W-:Y:S02]  /*26630*/  IADD3 R146, P2, P0, R92, R63, R146 ;  /* 0x0000003f5c927210 */ /* 0x000fe4000785e092 */
[----:B------:R-:W-:Y:S02]  /*26640*/  ISETP.GE.U32.AND.EX P1, PT, R87, R50, PT, P1 ;  /* 0x000000325700720c */ /* 0x000fe40003f26110 */
[----:B------:R-:W-:Y:S01]  /*26650*/  SEL R63, RZ, 0x1, P5 ;  /* 0x00000001ff3f7807 */ /* 0x000fe20002800000 */
[----:B------:R-:W-:Y:S01]  /*26660*/  IMAD.WIDE.U32 R20, P5, R18, R75, R20 ;  /* 0x0000004b12147225 */ /* 0x000fe200078a0014 */
[----:B------:R-:W-:-:S02]  /*26670*/  IADD3.X R62, PT, PT, R23, RZ, RZ, P3, P4 ;  /* 0x000000ff173e7210 */ /* 0x000fc40001fe84ff */
[----:B------:R-:W-:Y:S01]  /*26680*/  IADD3.X R50, PT, PT, RZ, R65, RZ, P2, P0 ;  /* 0x00000041ff327210 */ /* 0x000fe200017e04ff */
[----:B------:R-:W-:Y:S01]  /*26690*/  IMAD.WIDE.U32 R22, R18, R74, RZ ;  /* 0x0000004a12167225 */ /* 0x000fe200078e00ff */
[----:B------:R-:W-:Y:S02]  /*266a0*/  IADD3 R51, P0, PT, R24, R51, RZ ;  /* 0x0000003318337210 */ /* 0x000fe40007f1e0ff */
[----:B------:R-:W-:Y:S02]  /*266b0*/  IADD3 R63, P2, PT, R63, R146, RZ ;  /* 0x000000923f3f7210 */ /* 0x000fe40007f5e0ff */
[----:B------:R-:W-:Y:S02]  /*266c0*/  SEL R24, RZ, 0x1, P1 ;  /* 0x00000001ff187807 */ /* 0x000fe40000800000 */
[----:B------:R-:W-:Y:S01]  /*266d0*/  IADD3 R90, P4, P3, R25, R90, R64 ;  /* 0x0000005a195a7210 */ /* 0x000fe20007b9e040 */
[----:B------:R-:W-:Y:S01]  /*266e0*/  IMAD.X R25, RZ, RZ, RZ, P5 ;  /* 0x000000ffff197224 */ /* 0x000fe200028e06ff */
[----:B------:R-:W-:Y:S01]  /*266f0*/  IADD3 R20, P6, PT, R23, R20, RZ ;  /* 0x0000001417147210 */ /* 0x000fe20007fde0ff */
[----:B------:R-:W-:Y:S01]  /*26700*/  IMAD.X R65, RZ, RZ, R50, P2 ;  /* 0x000000ffff417224 */ /* 0x000fe200010e0632 */
[----:B------:R-:W-:Y:S01]  /*26710*/  IADD3 R91, P1, PT, R51, R22, RZ ;  /* 0x00000016335b7210 */ /* 0x000fe20007f3e0ff */
[----:B------:R-:W-:Y:S01]  /*26720*/  IMAD.WIDE.U32 R22, R19, R76, RZ ;  /* 0x0000004c13167225 */ /* 0x000fe200078e00ff */
[----:B------:R-:W-:-:S02]  /*26730*/  IADD3.X R87, P0, PT, R62, R139, RZ, P0, !PT ;  /* 0x0000008b3e577210 */ /* 0x000fc4000071e4ff */
[----:B------:R-:W-:Y:S01]  /*26740*/  IADD3 R62, P5, PT, R24, R63, RZ ;  /* 0x0000003f183e7210 */ /* 0x000fe20007fbe0ff */
[----:B------:R-:W-:Y:S01]  /*26750*/  IMAD.MOV.U32 R24, RZ, RZ, R21 ;  /* 0x000000ffff187224 */ /* 0x000fe200078e0015 */
[----:B------:R-:W-:Y:S02]  /*26760*/  ISETP.GE.U32.AND P2, PT, R63, R146, PT ;  /* 0x000000923f00720c */ /* 0x000fe40003f46070 */
[----:B------:R-:W-:Y:S01]  /*26770*/  IADD3.X R87, P1, PT, R87, R20, RZ, P1, !PT ;  /* 0x0000001457577210 */ /* 0x000fe20000f3e4ff */
[----:B------:R-:W-:Y:S01]  /*26780*/  IMAD.X R64, RZ, RZ, R65, P5 ;  /* 0x000000ffff407224 */ /* 0x000fe200028e0641 */
[----:B------:R-:W-:Y:S01]  /*26790*/  ISETP.GE.U32.AND.EX P2, PT, R65, R50, PT, P2 ;  /* 0x000000324100720c */ /* 0x000fe20003f46120 */
[----:B------:R-:W-:-:S04]  /*267a0*/  IMAD.WIDE.U32 R22, P5, R18, R77, R22 ;  /* 0x0000004d12167225 */ /* 0x000fc800078a0016 */
[----:B------:R-:W-:Y:S01]  /*267b0*/  IMAD.WIDE.U32.X R20, R19, R75, R24, P6 ;  /* 0x0000004b13147225 */ /* 0x000fe200030e0418 */
[----:B------:R-:W-:-:S03]  /*267c0*/  ISETP.GE.U32.AND P6, PT, R62, R63, PT ;  /* 0x0000003f3e00720c */ /* 0x000fc60003fc6070 */
[----:B------:R-:W-:Y:S01]  /*267d0*/  IMAD.X R25, RZ, RZ, RZ, P5 ;  /* 0x000000ffff197224 */ /* 0x000fe200028e06ff */
[----:B------:R-:W-:Y:S01]  /*267e0*/  IADD3 R63, P5, PT, R52, R62, RZ ;  /* 0x0000003e343f7210 */ /* 0x000fe20007fbe0ff */
[----:B------:R-:W-:Y:S01]  /*267f0*/  IMAD.WIDE.U32 R50, R18, R76, RZ ;  /* 0x0000004c12327225 */ /* 0x000fe200078e00ff */
[----:B------:R-:W-:Y:S02]  /*26800*/  IADD3.X R18, P1, P0, R20, RZ, RZ, P1, P0 ;  /* 0x000000ff14127210 */ /* 0x000fe400008204ff */
[----:B------:R-:W-:Y:S01]  /*26810*/  ISETP.GE.U32.AND.EX P6, PT, R64, R65, PT, P6 ;  /* 0x000000414000720c */ /* 0x000fe20003fc6160 */
[----:B------:R-:W-:Y:S01]  /*26820*/  IMAD.MOV.U32 R24, RZ, RZ, R23 ;  /* 0x000000ffff187224 */ /* 0x000fe200078e0017 */
[----:B------:R-:W-:Y:S01]  /*26830*/  IADD3.X R20, PT, PT, R21, RZ, RZ, P1, P0 ;  /* 0x000000ff15147210 */ /* 0x000fe20000fe04ff */
[----:B------:R-:W-:Y:S01]  /*26840*/  IMAD.X R23, R96, 0x1, R64, P5 ;  /* 0x0000000160177824 */ /* 0x000fe200028e0640 */
[----:B------:R-:W-:Y:S02]  /*26850*/  IADD3 R21, P0, PT, R18, R63, RZ ;  /* 0x0000003f12157210 */ /* 0x000fe40007f1e0ff */
        /* <DEDUP_REMOVED lines=49> */
.L_x_78:
        /* <DEDUP_REMOVED lines=21> */
.L_x_79:
[----:B------:R-:W-:-:S04]  /*26cc0*/  IMAD.WIDE.U32 R18, R60, R129, RZ ;  /* 0x000000813c127225 */ /* 0x000fc800078e00ff */
[----:B------:R-:W-:-:S04]  /*26cd0*/  IMAD.WIDE.U32 R20, R58, R131, RZ ;  /* 0x000000833a147225 */ /* 0x000fc800078e00ff */
[----:B------:R-:W-:Y:S01]  /*26ce0*/  IMAD.IADD R51, R78, 0x1, R19 ;  /* 0x000000014e337824 */ /* 0x000fe200078e0213 */
[----:B------:R-:W-:Y:S01]  /*26cf0*/  IADD3 R149, P1, PT, R20, R18, RZ ;  /* 0x0000001214957210 */ /* 0x000fe20007f3e0ff */
[----:B------:R-:W-:-:S04]  /*26d00*/  IMAD.WIDE.U32 R52, R59, R131, RZ ;  /* 0x000000833b347225 */ /* 0x000fc800078e00ff */
[----:B------:R-:W-:-:S04]  /*26d10*/  IMAD.WIDE.U32 R24, R58, R132, RZ ;  /* 0x000000843a187225 */ /* 0x000fc800078e00ff */
[C---:B------:R-:W-:Y:S02]  /*26d20*/  IMAD.IADD R19, R79.reuse, 0x1, R21 ;  /* 0x000000014f137824 */ /* 0x040fe400078e0215 */
[----:B------:R-:W-:Y:S02]  /*26d30*/  IMAD.IADD R18, R80, 0x1, R53 ;  /* 0x0000000150127824 */ /* 0x000fe400078e0235 */
[----:B------:R-:W-:Y:S01]  /*26d40*/  IMAD.IADD R90, R79, 0x1, R25 ;  /* 0x000000014f5a7824 */ /* 0x000fe200078e0219 */
[----:B------:R-:W-:Y:S01]  /*26d50*/  IADD3 R148, P0, P2, R24, R19, R52 ;  /* 0x0000001318947210 */ /* 0x000fe20007a1e034 */
[----:B------:R-:W-:Y:S02]  /*26d60*/  IMAD.MOV.U32 R19, RZ, RZ, RZ ;  /* 0x000000ffff137224 */ /* 0x000fe400078e00ff */
[----:B------:R-:W-:Y:S01]  /*26d70*/  IMAD.WIDE.U32 R52, R57, R131, RZ ;  /* 0x0000008339347225 */ /* 0x000fe200078e00ff */
[----:B------:R-:W-:-:S03]  /*26d80*/  IADD3.X R91, PT, PT, RZ, RZ, RZ, P0, P2 ;  /* 0x000000ffff5b7210 */ /* 0x000fc600007e44ff */
[----:B------:R-:W-:-:S04]  /*26d90*/  IMAD.WIDE.U32 R96, R56, R132, RZ ;  /* 0x0000008438607225 */ /* 0x000fc800078e00ff */
[----:B------:R-:W-:-:S04]  /*26da0*/  IMAD.WIDE.U32 R18, R132, R59, R18 ;  /* 0x0000003b84127225 */ /* 0x000fc800078e0012 */
[----:B------:R-:W-:-:S04]  /*26db0*/  IMAD.WIDE.U32 R22, R56, R131, RZ ;  /* 0x0000008338167225 */ /* 0x000fc800078e00ff */
[----:B------:R-:W-:-:S04]  /*26dc0*/  IMAD.WIDE.U32 R24, R61, R129, RZ ;  /* 0x000000813d187225 */ /* 0x000fc800078e00ff */
[----:B------:R-:W-:Y:S01]  /*26dd0*/  IMAD.IADD R50, R83, 0x1, R53 ;  /* 0x0000000153327824 */ /* 0x000fe200078e0235 */
[----:B------:R-:W-:Y:S01]  /*26de0*/  IADD3 R53, P3, P5, R91, R18, R90 ;  /* 0x000000125b357210 */ /* 0x000fe20007d7e05a */
[C---:B------:R-:W-:Y:S02]  /*26df0*/  IMAD.IADD R21, R82.reuse, 0x1, R97 ;  /* 0x0000000152157824 */ /* 0x040fe400078e0261 */
[----:B------:R-:W-:Y:S02]  /*26e00*/  IMAD.IADD R23, R82, 0x1, R23 ;  /* 0x0000000152177824 */ /* 0x000fe400078e0217 */
[----:B------:R-:W-:Y:S02]  /*26e10*/  IMAD.IADD R97, R80, 0x1, R19 ;  /* 0x0000000150617824 */ /* 0x000fe400078e0213 */
[----:B------:R-:W-:Y:S01]  /*26e20*/  IMAD.WIDE.U32 R18, R55, R131, RZ ;  /* 0x0000008337127225 */ /* 0x000fe200078e00ff */
[----:B------:R-:W-:-:S03]  /*26e30*/  IADD3 R96, P2, P0, R96, R23, R52 ;  /* 0x0000001760607210 */ /* 0x000fc6000785e034 */
[----:B------:R-:W-:Y:S02]  /*26e40*/  IMAD.IADD R92, R81, 0x1, R25 ;  /* 0x00000001515c7824 */ /* 0x000fe400078e0219 */
[----:B------:R-:W-:-:S04]  /*26e50*/  IMAD.WIDE.U32 R90, R60, R130, RZ ;  /* 0x000000823c5a7225 */ /* 0x000fc800078e00ff */
[----:B------:R-:W-:Y:S02]  /*26e60*/  IMAD.MOV.U32 R93, RZ, RZ, RZ ;  /* 0x000000ffff5d7224 */ /* 0x000fe400078e00ff */
[----:B------:R-:W-:-:S04]  /*26e70*/  IMAD.WIDE.U32 R104, R55, R132, RZ ;  /* 0x0000008437687225 */ /* 0x000fc800078e00ff */
[----:B------:R-:W-:Y:S02]  /*26e80*/  IMAD.IADD R25, R84, 0x1, R19 ;  /* 0x0000000154197824 */ /* 0x000fe400078e0213 */
[----:B------:R-:W-:-:S04]  /*26e90*/  IMAD.WIDE.U32 R92, R130, R61, R92 ;  /* 0x0000003d825c7225 */ /* 0x000fc800078e005c */
[----:B------:R-:W-:Y:S02]  /*26ea0*/  IMAD.IADD R19, R78, 0x1, R91 ;  /* 0x000000014e137824 */ /* 0x000fe400078e025b */
[----:B------:R-:W-:Y:S01]  /*26eb0*/  IMAD.IADD R23, R84, 0x1, R105 ;  /* 0x0000000154177824 */ /* 0x000fe200078e0269 */
[----:B------:R-:W-:Y:S01]  /*26ec0*/  IADD3.X R84, PT, PT, RZ, R97, RZ, P3, P5 ;  /* 0x00000061ff547210 */ /* 0x000fe20001fea4ff */
[----:B------:R-:W-:Y:S01]  /*26ed0*/  IMAD.IADD R139, R81, 0x1, R93 ;  /* 0x00000001518b7824 */ /* 0x000fe200078e025d */
[----:B------:R-:W-:Y:S01]  /*26ee0*/  IADD3.X R97, PT, PT, RZ, RZ, RZ, P2, P0 ;  /* 0x000000ffff617210 */ /* 0x000fe200017e04ff */
[----:B------:R-:W-:Y:S01]  /*26ef0*/  IMAD.WIDE.U32 R146, R54, R131, RZ ;  /* 0x0000008336927225 */ /* 0x000fe200078e00ff */
[----:B------:R-:W-:Y:S02]  /*26f00*/  IADD3 R51, P2, P0, R90, R51, R24 ;  /* 0x000000335a337210 */ /* 0x000fe4000785e018 */
[----:B------:R-:W-:Y:S01]  /*26f10*/  IADD3 R19, P3, P5, R53, R92, R19 ;  /* 0x0000005c35137210 */ /* 0x000fe20007d7e013 */
[----:B------:R-:W-:Y:S01]  /*26f20*/  IMAD.WIDE.U32 R92, R59, R129, RZ ;  /* 0x000000813b5c7225 */ /* 0x000fe200078e00ff */
[----:B------:R-:W-:-:S02]  /*26f30*/  IADD3 R104, P4, P6, R104, R25, R146 ;  /* 0x0000001968687210 */ /* 0x000fc40007e9e092 */
[----:B------:R-:W-:Y:S01]  /*26f40*/  IADD3.X R139, PT, PT, R84, R139, RZ, P3, P5 ;  /* 0x0000008b548b7210 */ /* 0x000fe20001fea4ff */
[----:B------:R-:W-:Y:S01]  /*26f50*/  IMAD.X R105, R51, 0x1, R148, P1 ;  /* 0x0000000133697824 */ /* 0x000fe200008e0694 */
[----:B------:R-:W-:Y:S01]  /*26f60*/  ISETP.GE.U32.AND P3, PT, R149, R20, PT ;  /* 0x000000149500720c */ /* 0x000fe20003f66070 */
[C---:B------:R-:W-:Y:S01]  /*26f70*/  IMAD.WIDE.U32 R24, R58.reuse, R129, RZ ;  /* 0x000000813a187225 */ /* 0x040fe200078e00ff */
[----:B------:R-:W-:Y:S02]  /*26f80*/  IADD3.X R84, PT, PT, RZ, RZ, RZ, P4, P6 ;  /* 0x000000ffff547210 */ /* 0x000fe400027ec4ff */
[----:B------:R-:W-:Y:S01]  /*26f90*/  ISETP.GE.U32.AND.EX P3, PT, R105, R148, PT, P3 ;  /* 0x000000946900720c */ /* 0x000fe20003f66130 */
[----:B------:R-:W-:Y:S02]  /*26fa0*/  IMAD.MOV.U32 R51, RZ, RZ, RZ ;  /* 0x000000ffff337224 */ /* 0x000fe400078e00ff */
[----:B------:R-:W-:Y:S01]  /*26fb0*/  IMAD.WIDE.U32 R90, R58, R130, RZ ;  /* 0x000000823a5a7225 */ /* 0x000fe200078e00ff */
[----:B------:R-:W-:-:S03]  /*26fc0*/  SEL R146, RZ, 0x1, P3 ;  /* 0x00000001ff927807 */ /* 0x000fc60001800000 */
[----:B------:R-:W-:Y:S02]  /*26fd0*/  IMAD.IADD R25, R79, 0x1, R25 ;  /* 0x000000014f197824 */ /* 0x000fe400078e0219 */
[----:B------:R-:W-:Y:S02]  /*26fe0*/  IMAD.IADD R52, R85, 0x1, R147 ;  /* 0x0000000155347824 */ /* 0x000fe400078e0293 */
[----:B------:R-:W-:Y:S01]  /*26ff0*/  IMAD.WIDE.U32 R50, R132, R57, R50 ;  /* 0x0000003984327225 */ /* 0x000fe200078e0032 */
[----:B------:R-:W-:Y:S02]  /*27000*/  IADD3 R150, P1, P5, R90, R25, R92 ;  /* 0x000000195a967210 */ /* 0x000fe40007d3e05c */
[----:B------:R-:W-:Y:S01]  /*27010*/  IADD3 R25, P3, PT, R146, R22, RZ ;  /* 0x0000001692197210 */ /* 0x000fe20007f7e0ff */
[----:B------:R-:W-:Y:S01]  /*27020*/  IMAD.MOV.U32 R53, RZ, RZ, RZ ;  /* 0x000000ffff357224 */ /* 0x000fe200078e00ff */
[----:B------:R-:W-:Y:S01]  /*27030*/  IADD3.X R90, PT, PT, RZ, RZ, RZ, P1, P5 ;  /* 0x000000ffff5a7210 */ /* 0x000fe20000fea4ff */
[----:B------:R-:W-:Y:S01]  /*27040*/  IMAD.IADD R20, R80, 0x1, R93 ;  /* 0x0000000150147824 */ /* 0x000fe200078e025d */
[----:B------:R-:W-:Y:S01]  /*27050*/  ISETP.GT.U32.AND P1, PT, R22, R25, PT ;  /* 0x000000191600720c */ /* 0x000fe20003f24070 */
[----:B------:R-:W-:Y:S01]  /*27060*/  IMAD.WIDE.U32 R54, R132, R54, R52 ;  /* 0x0000003684367225 */ /* 0x000fe200078e0034 */
[----:B------:R-:W-:-:S03]  /*27070*/  IADD3 R52, P6, P4, R97, R50, R21 ;  /* 0x0000003261347210 */ /* 0x000fc60007cde015 */
[----:B------:R-:W-:Y:S02]  /*27080*/  IMAD.MOV.U32 R21, RZ, RZ, RZ ;  /* 0x000000ffff157224 */ /* 0x000fe400078e00ff */
[----:B------:R-:W-:Y:S01]  /*27090*/  IMAD.X R97, RZ, RZ, R96, P3 ;  /* 0x000000ffff617224 */ /* 0x000fe200018e0660 */
[----:B------:R-:W-:Y:S01]  /*270a0*/  IADD3 R147, P3, PT, R25, R24, RZ ;  /* 0x0000001819937210 */ /* 0x000fe20007f7e0ff */
[----:B------:R-:W-:Y:S02]  /*270b0*/  IMAD.IADD R93, R83, 0x1, R51 ;  /* 0x00000001535d7824 */ /* 0x000fe400078e0233 */
[----:B------:R-:W-:Y:S01]  /*270c0*/  IMAD.IADD R91, R79, 0x1, R91 ;  /* 0x000000014f5b7824 */ /* 0x000fe200078e025b */
[----:B------:R-:W-:Y:S01]  /*270d0*/  ISETP.GT.U32.AND.EX P1, PT, R96, R97, PT, P1 ;  /* 0x000000616000720c */ /* 0x000fe20003f24110 */
[----:B------:R-:W-:Y:S01]  /*270e0*/  IMAD.WIDE.U32 R50, R130, R59, R20 ;  /* 0x0000003b82327225 */ /* 0x000fe200078e0014 */
[----:B------:R-:W-:Y:S02]  /*270f0*/  IADD3.X R93, PT, PT, RZ, R93, RZ, P6, P4 ;  /* 0x0000005dff5d7210 */ /* 0x000fe400037e84ff */
[----:B------:R-:W-:Y:S01]  /*27100*/  SEL R22, R22, R25, P1 ;  /* 0x0000001916167207 */ /* 0x000fe20000800000 */
[----:B------:R-:W-:-:S04]  /*27110*/  IMAD.WIDE.U32 R20, R60, R131, RZ ;  /* 0x000000833c147225 */ /* 0x000fc800078e00ff */
[----:B------:R-:W-:Y:S01]  /*27120*/  IMAD.X R148, R97, 0x1, R150, P3 ;  /* 0x0000000161947824 */ /* 0x000fe200018e0696 */
        /* <DEDUP_REMOVED lines=8> */
[----:B------:R-:W-:-:S03]  /*271b0*/  IMAD.WIDE.U32 R24, R57, R129, RZ ;  /* 0x0000008139187225 */ /* 0x000fc600078e00ff */
[----:B------:R-:W-:Y:S01]  /*271c0*/  IADD3 R21, P6, P4, R50, R21, R52 ;  /* 0x0000001532157210 */ /* 0x000fe20007cde034 */
[----:B------:R-:W-:Y:S01]  /*271d0*/  IMAD.IADD R96, R85, 0x1, R55 ;  /* 0x0000000155607824 */ /* 0x000fe200078e0237 */
[----:B------:R-:W-:Y:S01]  /*271e0*/  IADD3.X R52, PT, PT, R93, R92, RZ, P3, P5 ;  /* 0x0000005c5d347210 */ /* 0x000fe20001fea4ff */
[----:B------:R-:W-:Y:S01]  /*271f0*/  IMAD.MOV.U32 R85, RZ, RZ, RZ ;  /* 0x000000ffff557224 */ /* 0x000fe200078e00ff */
[----:B------:R-:W-:Y:S01]  /*27200*/  IADD3 R93, P3, P5, R84, R54, R23 ;  /* 0x00000036545d7210 */ /* 0x000fe20007d7e017 */
[-C--:B------:R-:W-:Y:S01]  /*27210*/  IMAD R54, R21, R68.reuse, RZ ;  /* 0x0000004415367224 */ /* 0x080fe200078e02ff */
[----:B------:R-:W-:Y:S01]  /*27220*/  P2R R50, PR, RZ, 0x40 ;  /* 0x00000040ff327803 */ /* 0x000fe20000000000 */
[----:B------:R-:W-:Y:S01]  /*27230*/  IMAD.WIDE.U32 R22, R20, R68, RZ ;  /* 0x0000004414167225 */ /* 0x000fe200078e00ff */
[----:B------:R-:W-:-:S03]  /*27240*/  IADD3.X R96, PT, PT, RZ, R96, RZ, P3, P5 ;  /* 0x00000060ff607210 */ /* 0x000fc60001fea4ff */
[----:B------:R-:W-:Y:S02]  /*27250*/  IMAD R97, R20, R69, R54 ;  /* 0x0000004514617224 */ /* 0x000fe400078e0236 */
[----:B------:R-:W-:Y:S01]  /*27260*/  IMAD.IADD R84, R83, 0x1, R25 ;  /* 0x0000000153547824 */ /* 0x000fe200078e0219 */
[----:B------:R-:W-:Y:S01]  /*27270*/  SEL R25, RZ, 0x1, !P1 ;  /* 0x00000001ff197807 */ /* 0x000fe20004800000 */
[----:B------:R-:W-:-:S03]  /*27280*/  IMAD.WIDE.U32 R54, R56, R130, RZ ;  /* 0x0000008238367225 */ /* 0x000fc600078e00ff */
[----:B------:R-:W-:Y:S01]  /*27290*/  IADD3 R131, P1, P3, R25, R91, R90 ;  /* 0x0000005b19837210 */ /* 0x000fe20007b3e05a */
[----:B------:R-:W-:Y:S02]  /*272a0*/  IMAD.IADD R23, R23, 0x1, R97 ;  /* 0x0000000117177824 */ /* 0x000fe400078e0261 */
[----:B------:R-:W-:Y:S01]  /*272b0*/  IMAD.WIDE.U32 R84, R130, R57, R84 ;  /* 0x0000003982547225 */ /* 0x000fe200078e0054 */
[----:B------:R-:W-:-:S03]  /*272c0*/  IADD3.X R57, PT, PT, RZ, R52, RZ, P1, P3 ;  /* 0x00000034ff397210 */ /* 0x000fc60000fe64ff */
        /* <DEDUP_REMOVED lines=23> */
[----:B------:R-:W-:-:S03]  /*27440*/  IMAD.IADD R51, R78, 0x1, R51 ;  /* 0x000000014e337824 */ /* 0x000fc600078e0233 */
[----:B------:R-:W-:Y:S01]  /*27450*/  IADD3.X R57, PT, PT, R57, R92, RZ, P1, P5 ;  /* 0x0000005c39397210 */ /* 0x000fe20000fea4ff */
[----:B------:R-:W-:Y:S01]  /*27460*/  IMAD.WIDE.U32 R92, R22, R72, RZ ;  /* 0x00000048165c7225 */ /* 0x000fe200078e00ff */
[----:B------:R-:W-:-:S03]  /*27470*/  IADD3 R83, P1, PT, R20, R149, RZ ;  /* 0x0000009514537210 */ /* 0x000fc60007f3e0ff */
[----:B------:R-:W-:-:S04]  /*27480*/  IMAD.WIDE.U32 R90, P5, R22, R73, R90 ;  /* 0x00000049165a7225 */ /* 0x000fc800078a005a */
[----:B------:R-:W-:Y:S01]  /*27490*/  IMAD.X R20, RZ, RZ, R21, P3 ;  /* 0x000000ffff147224 */ /* 0x000fe200018e0615 */
[----:B------:R-:W-:Y:S01]  /*274a0*/  IADD3 R83, P3, PT, R83, R92, RZ ;  /* 0x0000005c53537210 */ /* 0x000fe20007f7e0ff */
[----:B------:R-:W-:Y:S01]  /*274b0*/  IMAD.X R21, RZ, RZ, RZ, P5 ;  /* 0x000000ffff157224 */ /* 0x000fe200028e06ff */
[----:B------:R-:W-:Y:S02]  /*274c0*/  IADD3 R92, P5, PT, R93, R90, RZ ;  /* 0x0000005a5d5c7210 */ /* 0x000fe40007fbe0ff */
[----:B------:R-:W-:Y:S01]  /*274d0*/  IADD3.X R93, P1, PT, R20, R105, RZ, P1, !PT ;  /* 0x00000069145d7210 */ /* 0x000fe20000f3e4ff */
[----:B------:R-:W-:Y:S02]  /*274e0*/  IMAD.MOV.U32 R20, RZ, RZ, R91 ;  /* 0x000000ffff147224 */ /* 0x000fe400078e005b */
[----:B------:R-:W-:Y:S01]  /*274f0*/  IMAD.WIDE.U32 R90, R60, R127, RZ ;  /* 0x0000007f3c5a7225 */ /* 0x000fe200078e00ff */
[----:B------:R-:W-:-:S03]  /*27500*/  IADD3.X R93, P3, PT, R93, R92, RZ, P3, !PT ;  /* 0x0000005c5d5d7210 */ /* 0x000fc60001f7e4ff */
[----:B------:R-:W-:Y:S01]  /*27510*/  IMAD.WIDE.U32.X R20, R23, R73, R20, P5 ;  /* 0x0000004917147225 */ /* 0x000fe200028e0414 */
[----:B------:R-:W-:-:S03]  /*27520*/  IADD3 R92, P5, PT, R147, R90, RZ ;  /* 0x0000005a935c7210 */ /* 0x000fc60007fbe0ff */
[----:B------:R-:W-:Y:S01]  /*27530*/  IMAD.IADD R97, R78, 0x1, R91 ;  /* 0x000000014e617824 */ /* 0x000fe200078e025b */
[----:B------:R-:W-:Y:S01]  /*27540*/  IADD3.X R105, P1, P3, R20, RZ, RZ, P3, P1 ;  /* 0x000000ff14697210 */ /* 0x000fe20001b224ff */
[----:B------:R-:W-:-:S03]  /*27550*/  IMAD.WIDE.U32 R90, R22, R74, RZ ;  /* 0x0000004a165a7225 */ /* 0x000fc600078e00ff */
[----:B------:R-:W-:Y:S02]  /*27560*/  IADD3.X R130, PT, PT, R21, RZ, RZ, P1, P3 ;  /* 0x000000ff15827210 */ /* 0x000fe40000fe64ff */
[----:B------:R-:W-:Y:S01]  /*27570*/  IADD3 R97, P1, P3, R96, R97, R84 ;  /* 0x0000006160617210 */ /* 0x000fe20007b3e054 */
        /* <DEDUP_REMOVED lines=31> */
[----:B------:R-:W-:-:S04]  /*27770*/  IMAD.WIDE.U32 R54, R59, R127, RZ ;  /* 0x0000007f3b367225 */ /* 0x000fc800078e00ff */
[----:B------:R-:W-:Y:S02]  /*27780*/  IMAD.IADD R20, R80, 0x1, R55 ;  /* 0x0000000150147824 */ /* 0x000fe400078e0237 */
[----:B------:R-:W-:Y:S02]  /*27790*/  IMAD.MOV.U32 R21, RZ, RZ, RZ ;  /* 0x000000ffff157224 */ /* 0x000fe400078e00ff */
[----:B------:R-:W-:Y:S02]  /*277a0*/  IMAD.IADD R25, R79, 0x1, R25 ;  /* 0x000000014f197824 */ /* 0x000fe400078e0219 */
[----:B------:R-:W-:-:S04]  /*277b0*/  IMAD.WIDE.U32 R20, R128, R59, R20 ;  /* 0x0000003b80147225 */ /* 0x000fc800078e0014 */
[----:B------:R-:W-:-:S04]  /*277c0*/  IMAD.WIDE.U32 R58, R58, R127, RZ ;  /* 0x0000007f3a3a7225 */ /* 0x000fc800078e00ff */
[----:B------:R-:W-:Y:S01]  /*277d0*/  IMAD.IADD R18, R80, 0x1, R21 ;  /* 0x0000000150127824 */ /* 0x000fe200078e0215 */
[----:B------:R-:W-:Y:S01]  /*277e0*/  IADD3 R80, P5, P6, R52, R20, R25 ;  /* 0x0000001434507210 */ /* 0x000fe20007ebe019 */
[----:B------:R-:W-:-:S03]  /*277f0*/  IMAD.IADD R79, R79, 0x1, R59 ;  /* 0x000000014f4f7824 */ /* 0x000fc600078e023b */
[----:B------:R-:W-:Y:S02]  /*27800*/  IADD3.X R20, PT, PT, R129, R18, RZ, P5, P6 ;  /* 0x0000001281147210 */ /* 0x000fe40002fec4ff */
[----:B------:R-:W-:Y:S01]  /*27810*/  IADD3 R52, P5, P6, R24, R79, R54 ;  /* 0x0000004f18347210 */ /* 0x000fe20007ebe036 */
[----:B------:R-:W-:-:S03]  /*27820*/  IMAD.WIDE.U32 R54, R61, R125, RZ ;  /* 0x0000007d3d367225 */ /* 0x000fc600078e00ff */
[----:B------:R-:W-:Y:S02]  /*27830*/  IADD3.X R25, PT, PT, RZ, RZ, RZ, P5, P6 ;  /* 0x000000ffff197210 */ /* 0x000fe40002fec4ff */
[----:B------:R-:W-:-:S04]  /*27840*/  ISETP.GE.U32.AND P5, PT, R92, R147, PT ;  /* 0x000000935c00720c */ /* 0x000fc80003fa6070 */
[----:B------:R-:W-:Y:S01]  /*27850*/  ISETP.GE.U32.AND.EX P5, PT, R97, R148, PT, P5 ;  /* 0x000000946100720c */ /* 0x000fe20003fa6150 */
[----:B------:R-:W-:-:S03]  /*27860*/  IMAD.WIDE.U32 R96, R60, R125, RZ ;  /* 0x0000007d3c607225 */ /* 0x000fc600078e00ff */
[----:B------:R-:W-:-:S04]  /*27870*/  SEL R18, RZ, 0x1, P5 ;  /* 0x00000001ff127807 */ /* 0x000fc80002800000 */
[----:B------:R-:W-:-:S05]  /*27880*/  IADD3 R24, P5, PT, R18, R105, RZ ;  /* 0x0000006912187210 */ /* 0x000fca0007fbe0ff */
[----:B------:R-:W-:Y:S01]  /*27890*/  IMAD.X R21, RZ, RZ, R56, P5 ;  /* 0x000000ffff157224 */ /* 0x000fe200028e0638 */
[----:B------:R-:W-:-:S05]  /*278a0*/  IADD3 R79, P5, PT, R24, R58, RZ ;  /* 0x0000003a184f7210 */ /* 0x000fca0007fbe0ff */
[----:B------:R-:W-:Y:S01]  /*278b0*/  IMAD.X R52, R21, 0x1, R52, P5 ;  /* 0x0000000115347824 */ /* 0x000fe200028e0634 */
[----:B------:R-:W-:-:S04]  /*278c0*/  ISETP.GT.U32.AND P5, PT, R105, R24, PT ;  /* 0x000000186900720c */ /* 0x000fc80003fa4070 */
[----:B------:R-:W-:-:S04]  /*278d0*/  ISETP.GT.U32.AND.EX P5, PT, R56, R21, PT, P5 ;  /* 0x000000153800720c */ /* 0x000fc80003fa4150 */
[----:B------:R-:W-:Y:S01]  /*278e0*/  SEL R24, R105, R24, P5 ;  /* 0x0000001869187207 */ /* 0x000fe20002800000 */
[----:B------:R-:W-:Y:S01]  /*278f0*/  IMAD.IADD R105, R78, 0x1, R97 ;  /* 0x000000014e697824 */ /* 0x000fe200078e0261 */
[----:B------:R-:W-:Y:S02]  /*27900*/  SEL R21, R56, R21, P5 ;  /* 0x0000001538157207 */ /* 0x000fe40002800000 */
[----:B------:R-:W-:-:S04]  /*27910*/  ISETP.GT.U32.AND P5, PT, R24, R79, PT ;  /* 0x0000004f1800720c */ /* 0x000fc80003fa4070 */
[----:B------:R-:W-:-:S04]  /*27920*/  ISETP.GT.U32.AND.EX P5, PT, R21, R52, PT, P5 ;  /* 0x000000341500720c */ /* 0x000fc80003fa4150 */
[----:B------:R-:W-:-:S04]  /*27930*/  SEL R21, RZ, 0x1, !P5 ;  /* 0x00000001ff157807 */ /* 0x000fc80006800000 */
[----:B------:R-:W-:Y:S01]  /*27940*/  IADD3 R80, P5, P6, R21, R80, R25 ;  /* 0x0000005015507210 */ /* 0x000fe20007ebe019 */
[----:B------:R-:W-:Y:S01]  /*27950*/  IMAD.WIDE.U32 R24, R60, R126, RZ ;  /* 0x0000007e3c187225 */ /* 0x000fe200078e00ff */
[----:B------:R-:W-:Y:S02]  /*27960*/  IADD3.X R60, PT, PT, RZ, RZ, RZ, P2, P0 ;  /* 0x000000ffff3c7210 */ /* 0x000fe400017e04ff */
[----:B------:R-:W-:Y:S01]  /*27970*/  IADD3.X R59, PT, PT, RZ, R20, RZ, P5, P6 ;  /* 0x00000014ff3b7210 */ /* 0x000fe20002fec4ff */
[----:B------:R-:W-:Y:S01]  /*27980*/  IMAD.IADD R20, R81, 0x1, R55 ;  /* 0x0000000151147824 */ /* 0x000fe200078e0237 */
[----:B------:R-:W-:Y:S01]  /*27990*/  IADD3 R82, P0, PT, R79, R96, RZ ;  /* 0x000000604f527210 */ /* 0x000fe20007f1e0ff */
[----:B------:R-:W-:Y:S02]  /*279a0*/  IMAD.MOV.U32 R21, RZ, RZ, RZ ;  /* 0x000000ffff157224 */ /* 0x000fe400078e00ff */
[----:B------:R-:W-:Y:S02]  /*279b0*/  IMAD.IADD R25, R78, 0x1, R25 ;  /* 0x000000014e197824 */ /* 0x000fe400078e0219 */
[----:B------:R-:W-:-:S04]  /*279c0*/  IMAD.WIDE.U32 R20, R126, R61, R20 ;  /* 0x0000003d7e147225 */ /* 0x000fc800078e0014 */
[----:B------:R-:W-:Y:S01]  /*279d0*/  IMAD.IADD R56, R81, 0x1, R21 ;  /* 0x0000000151387824 */ /* 0x000fe200078e0215 */
[----:B------:R-:W-:Y:S01]  /*279e0*/  IADD3 R80, P5, P6, R80, R20, R25 ;  /* 0x0000001450507210 */ /* 0x000fe20007ebe019 */
[----:B------:R-:W-:-:S03]  /*279f0*/  IMAD.WIDE.U32 R20, R83, R68, RZ ;  /* 0x0000004453147225 */ /* 0x000fc600078e00ff */
[----:B------:R-:W-:Y:S01]  /*27a00*/  IADD3.X R56, PT, PT, R59, R56, RZ, P5, P6 ;  /* 0x000000383b387210 */ /* 0x000fe20002fec4ff */
[----:B------:R-:W-:Y:S01]  /*27a10*/  IMAD.WIDE.U32 R58, R23, R76, RZ ;  /* 0x0000004c173a7225 */ /* 0x000fe200078e00ff */
[----:B------:R-:W-:-:S03]  /*27a20*/  ISETP.NE.AND P6, PT, R50, RZ, PT ;  /* 0x000000ff3200720c */ /* 0x000fc60003fc5270 */
[----:B------:R-:W-:Y:S02]  /*27a30*/  IMAD R50, R93, R68, RZ ;  /* 0x000000445d327224 */ /* 0x000fe400078e02ff */
[----:B------:R-:W-:-:S04]  /*27a40*/  IMAD.WIDE.U32 R58, P2, R22, R77, R58 ;  /* 0x0000004d163a7225 */ /* 0x000fc8000784003a */
[----:B------:R-:W-:Y:S01]  /*27a50*/  IMAD R25, R83, R69, R50 ;  /* 0x0000004553197224 */ /* 0x000fe200078e0232 */
[----:B------:R-:W-:Y:S01]  /*27a60*/  IADD3.X R50, PT, PT, RZ, RZ, RZ, P6, P4 ;  /* 0x000000ffff327210 */ /* 0x000fe200037e84ff */
[----:B------:R-:W-:Y:S01]  /*27a70*/  IMAD.X R97, RZ, RZ, RZ, P2 ;  /* 0x000000ffff617224 */ /* 0x000fe200010e06ff */
[----:B------:R-:W-:Y:S01]  /*27a80*/  IADD3 R105, P5, P4, R24, R105, R54 ;  /* 0x0000006918697210 */ /* 0x000fe20007cbe036 */
[----:B------:R-:W-:Y:S02]  /*27a90*/  IMAD.IADD R21, R21, 0x1, R25 ;  /* 0x0000000115157824 */ /* 0x000fe400078e0219 */
[----:B------:R-:W-:-:S04]  /*27aa0*/  IMAD.WIDE.U32 R54, R22, R76, RZ ;  /* 0x0000004c16367225 */ /* 0x000fc800078e00ff */
[----:B------:R-:W-:Y:S01]  /*27ab0*/  IMAD.WIDE.U32 R24, R21, R70, RZ ;  /* 0x0000004615187225 */ /* 0x000fe200078e00ff */
[----:B------:R-:W-:-:S03]  /*27ac0*/  IADD3 R92, P2, PT, R55, R58, RZ ;  /* 0x0000003a375c7210 */ /* 0x000fc60007f5e0ff */
[----:B------:R-:W-:Y:S01]  /*27ad0*/  IMAD.X R58, R105, 0x1, R52, P0 ;  /* 0x00000001693a7824 */ /* 0x000fe200000e0634 */
[----:B------:R-:W-:Y:S01]  /*27ae0*/  IADD3 R125, P0, PT, R84, R82, RZ ;  /* 0x00000052547d7210 */ /* 0x000fe20007f1e0ff */
[----:B------:R-:W-:Y:S02]  /*27af0*/  IMAD.MOV.U32 R96, RZ, RZ, R59 ;  /* 0x000000ffff607224 */ /* 0x000fe400078e003b */
[----:B------:R-:W-:Y:S01]  /*27b00*/  IMAD.WIDE.U32 R24, P6, R20, R71, R24 ;  /* 0x0000004714187225 */ /* 0x000fe200078c0018 */
[----:B------:R-:W-:-:S03]  /*27b10*/  IADD3.X R91, P0, PT, R91, R58, RZ, P0, !PT ;  /* 0x0000003a5b5b7210 */ /* 0x000fc6000071e4ff */
[----:B------:R-:W-:-:S04]  /*27b20*/  IMAD.WIDE.U32 R104, R20, R70, RZ ;  /* 0x0000004614687225 */ /* 0x000fc800078e00ff */
[----:B------:R-:W-:Y:S01]  /*27b30*/  IMAD.WIDE.U32.X R96, R23, R77, R96, P2 ;  /* 0x0000004d17607225 */ /* 0x000fe200010e0460 */
[----:B------:R-:W-:-:S03]  /*27b40*/  IADD3 R125, P2, PT, R125, R54, RZ ;  /* 0x000000367d7d7210 */ /* 0x000fc60007f5e0ff */
[----:B------:R-:W-:Y:S01]  /*27b50*/  IMAD.X R23, RZ, RZ, RZ, P6 ;  /* 0x000000ffff177224 */ /* 0x000fe200030e06ff */
[----:B------:R-:W-:Y:S01]  /*27b60*/  IADD3 R54, P6, PT, R105, R24, RZ ;  /* 0x0000001869367210 */ /* 0x000fe20007fde0ff */
[----:B------:R-:W-:Y:S01]  /*27b70*/  IMAD.MOV.U32 R22, RZ, RZ, R25 ;  /* 0x000000ffff167224 */ /* 0x000fe200078e0019 */
[----:B------:R-:W-:Y:S01]  /*27b80*/  IADD3.X R92, P2, PT, R91, R92, RZ, P2, !PT ;  /* 0x0000005c5b5c7210 */ /* 0x000fe2000175e4ff */
[----:B------:R-:W-:-:S03]  /*27b90*/  IMAD.WIDE.U32 R24, R21, R72, RZ ;  /* 0x0000004815187225 */ /* 0x000fc600078e00ff */
[----:B------:R-:W-:Y:S01]  /*27ba0*/  IADD3.X R59, P0, P2, R96, RZ, RZ, P2, P0 ;  /* 0x000000ff603b7210 */ /* 0x000fe200012004ff */
[----:B------:R-:W-:Y:S01]  /*27bb0*/  IMAD.WIDE.U32.X R22, R21, R71, R22, P6 ;  /* 0x0000004715167225 */ /* 0x000fe200030e0416 */
[----:B------:R-:W-:Y:S02]  /*27bc0*/  IADD3 RZ, P6, PT, R83, R104, RZ ;  /* 0x0000006853ff7210 */ /* 0x000fe40007fde0ff */
[----:B------:R-:W-:Y:S01]  /*27bd0*/  IADD3.X R96, PT, PT, R97, RZ, RZ, P0, P2 ;  /* 0x000000ff61607210 */ /* 0x000fe200007e44ff */
[----:B------:R-:W-:Y:S01]  /*27be0*/  IMAD.WIDE.U32 R24, P0, R20, R73, R24 ;  /* 0x0000004914187225 */ /* 0x000fe20007800018 */
[----:B------:R-:W-:-:S03]  /*27bf0*/  IADD3.X RZ, P6, PT, R93, R54, RZ, P6, !PT ;  /* 0x000000365dff7210 */ /* 0x000fc600037de4ff */
[----:B------:R-:W-:Y:S01]  /*27c00*/  IMAD.WIDE.U32 R54, R20, R72, RZ ;  /* 0x0000004814367225 */ /* 0x000fe200078e00ff */
[----:B------:R-:W-:-:S04]  /*27c10*/  IADD3.X R83, P6, PT, RZ, R22, RZ, P6, !PT ;  /* 0x00000016ff537210 */ /* 0x000fc800037de4ff */
[----:B------:R-:W-:Y:S01]  /*27c20*/  IADD3 R83, P2, PT, R83, R90, RZ ;  /* 0x0000005a53537210 */ /* 0x000fe20007f5e0ff */
[----:B------:R-:W-:Y:S01]  /*27c30*/  IMAD.X R22, RZ, RZ, R23, P6 ;  /* 0x000000ffff167224 */ /* 0x000fe200030e0617 */
[----:B------:R-:W-:Y:S01]  /*27c40*/  IADD3 R84, P6, PT, R55, R24, RZ ;  /* 0x0000001837547210 */ /* 0x000fe20007fde0ff */
[----:B------:R-:W-:Y:S01]  /*27c50*/  IMAD.X R23, RZ, RZ, RZ, P0 ;  /* 0x000000ffff177224 */ /* 0x000fe200000e06ff */
[----:B------:R-:W-:Y:S01]  /*27c60*/  IADD3 R83, P0, PT, R83, R54, RZ ;  /* 0x0000003653537210 */ /* 0x000fe20007f1e0ff */
[----:B------:R-:W-:Y:S01]  /*27c70*/  IMAD.IADD R54, R81, 0x1, R53 ;  /* 0x0000000151367824 */ /* 0x000fe200078e0235 */
[----:B------:R-:W-:Y:S01]  /*27c80*/  IADD3.X R85, P2, PT, R22, R85, RZ, P2, !PT ;  /* 0x0000005516557210 */ /* 0x000fe2000175e4ff */
[----:B------:R-:W-:Y:S02]  /*27c90*/  IMAD.MOV.U32 R22, RZ, RZ, R25 ;  /* 0x000000ffff167224 */ /* 0x000fe400078e0019 */
[----:B------:R-:W-:Y:S01]  /*27ca0*/  IMAD.MOV.U32 R55, RZ, RZ, RZ ;  /* 0x000000ffff377224 */ /* 0x000fe200078e00ff */
[----:B------:R-:W-:Y:S01]  /*27cb0*/  IADD3.X R53, P0, PT, R85, R84, RZ, P0, !PT ;  /* 0x0000005455357210 */ /* 0x000fe2000071e4ff */
[----:B------:R-:W-:-:S04]  /*27cc0*/  IMAD.WIDE.U32.X R24, R21, R73, R22, P6 ;  /* 0x0000004915187225 */ /* 0x000fc800030e0416 */
[----:B------:R-:W-:Y:S01]  /*27cd0*/  IMAD.WIDE.U32 R22, R21, R74, RZ ;  /* 0x0000004a15167225 */ /* 0x000fe200078e00ff */
[----:B------:R-:W-:-:S03]  /*27ce0*/  IADD3.X R24, P0, P6, R24, RZ, RZ, P0, P2 ;  /* 0x000000ff18187210 */ /* 0x000fc600006044ff */
[----:B------:R-:W-:Y:S01]  /*27cf0*/  IMAD.WIDE.U32 R84, R132, R61, R54 ;  /* 0x0000003d84547225 */ /* 0x000fe200078e0036 */
[----:B------:R-:W-:Y:S02]  /*27d00*/  IADD3.X R97, PT, PT, R25, RZ, RZ, P0, P6 ;  /* 0x000000ff19617210 */ /* 0x000fe400007ec4ff */
[----:B------:R-:W-:Y:S01]  /*27d10*/  IADD3.X R61, PT, PT, RZ, RZ, RZ, P1, P3 ;  /* 0x000000ffff3d7210 */ /* 0x000fe20000fe64ff */
[----:B------:R-:W-:Y:S01]  /*27d20*/  IMAD.WIDE.U32 R54, R20, R74, RZ ;  /* 0x0000004a14367225 */ /* 0x000fe200078e00ff */
[----:B------:R-:W-:-:S03]  /*27d30*/  IADD3 R125, P0, PT, R24, R125, RZ ;  /* 0x0000007d187d7210 */ /* 0x000fc60007f1e0ff */
[----:B------:R-:W-:Y:S01]  /*27d40*/  IMAD.WIDE.U32 R22, P2, R20, R75, R22 ;  /* 0x0000004b14167225 */ /* 0x000fe20007840016 */
[----:B------:R-:W-:Y:S02]  /*27d50*/  IADD3 R78, P1, PT, R125, R54, RZ ;  /* 0x000000367d4e7210 */ /* 0x000fe40007f3e0ff */
[----:B------:R-:W-:Y:S01]  /*27d60*/  IADD3.X R97, P0, PT, R97, R92, RZ, P0, !PT ;  /* 0x0000005c61617210 */ /* 0x000fe2000071e4ff */
[----:B------:R-:W-:Y:S01]  /*27d70*/  IMAD.WIDE.U32 R24, R21, R76, RZ ;  /* 0x0000004c15187225 */ /* 0x000fe200078e00ff */
[----:B------:R-:W-:-:S03]  /*27d80*/  IADD3 R104, P3, PT, R55, R22, RZ ;  /* 0x0000001637687210 */ /* 0x000fc60007f7e0ff */
[----:B------:R-:W-:Y:S01]  /*27d90*/  IMAD R22, R53, R68, RZ ;  /* 0x0000004435167224 */ /* 0x000fe200078e02ff */
[----:B------:R-:W-:Y:S01]  /*27da0*/  IADD3.X R97, P1, PT, R97, R104, RZ, P1, !PT ;  /* 0x0000006861617210 */ /* 0x000fe20000f3e4ff */
[----:B------:R-:W-:-:S04]  /*27db0*/  IMAD.WIDE.U32 R54, R83, R68, RZ ;  /* 0x0000004453367225 */ /* 0x000fc800078e00ff */
[----:B------:R-:W-:Y:S02]  /*27dc0*/  IMAD R105, R83, R69, R22 ;  /* 0x0000004553697224 */ /* 0x000fe400078e0216 */
[----:B------:R-:W-:Y:S02]  /*27dd0*/  IMAD.X R91, RZ, RZ, RZ, P2 ;  /* 0x000000ffff5b7224 */ /* 0x000fe400010e06ff */
[----:B------:R-:W-:-:S04]  /*27de0*/  IMAD.WIDE.U32 R24, P2, R20, R77, R24 ;  /* 0x0000004d14187225 */ /* 0x000fc80007840018 */
[----:B------:R-:W-:-:S04]  /*27df0*/  IMAD.WIDE.U32 R92, R20, R76, RZ ;  /* 0x0000004c145c7225 */ /* 0x000fc800078e00ff */
[----:B------:R-:W-:Y:S02]  /*27e00*/  IMAD.MOV.U32 R90, RZ, RZ, R23 ;  /* 0x000000ffff5a7224 */ /* 0x000fe400078e0017 */
[----:B------:R-:W-:Y:S02]  /*27e10*/  IMAD.IADD R55, R55, 0x1, R105 ;  /* 0x0000000137377824 */ /* 0x000fe400078e0269 */
        /* <DEDUP_REMOVED lines=14> */
[----:B------:R-:W-:Y:S02]  /*27f00*/  IMAD.X R25, RZ, RZ, RZ, P2 ;  /* 0x000000ffff197224 */ /* 0x000fe400010e06ff */
[----:B------:R-:W-:Y:S01]  /*27f10*/  IMAD.WIDE.U32 R20, R55, R72, RZ ;  /* 0x0000004837147225 */ /* 0x000fe200078e00ff */
[----:B------:R-:W-:Y:S02]  /*27f20*/  IADD3.X R83, PT, PT, RZ, R81, RZ, P3, P6 ;  /* 0x00000051ff537210 */ /* 0x000fe40001fec4ff */
[----:B------:R-:W-:Y:S02]  /*27f30*/  IADD3 R105, P3, PT, R59, R126, RZ ;  /* 0x0000007e3b697210 */ /* 0x000fe40007f7e0ff */
[----:B------:R-:W-:Y:S01]  /*27f40*/  IADD3.X RZ, P6, PT, R53, R24, RZ, P0, !PT ;  /* 0x0000001835ff7210 */ /* 0x000fe200007de4ff */
[----:B------:R-:W-:Y:S01]  /*27f50*/  IMAD.MOV.U32 R24, RZ, RZ, R91 ;  /* 0x000000ffff187224 */ /* 0x000fe200078e005b */
[----:B------:R-:W-:Y:S01]  /*27f60*/  IADD3 R53, P0, PT, R50, R105, RZ ;  /* 0x0000006932357210 */ /* 0x000fe20007f1e0ff */
[----:B------:R-:W-:-:S02]  /*27f70*/  IMAD.X R96, R96, 0x1, R83, P3 ;  /* 0x0000000160607824 */ /* 0x000fc400018e0653 */
[----:B------:R-:W-:-:S03]  /*27f80*/  IMAD.WIDE.U32.X R50, R55, R71, R24, P1 ;  /* 0x0000004737327225 */ /* 0x000fc600008e0418 */
[----:B------:R-:W-:Y:S01]  /*27f90*/  IADD3.X R90, P1, PT, R104, R96, RZ, P0, !PT ;  /* 0x00000060685a7210 */ /* 0x000fe2000073e4ff */
[----:B------:R-:W-:Y:S01]  /*27fa0*/  IMAD.WIDE.U32 R20, P2, R54, R73, R20 ;  /* 0x0000004936147225 */ /* 0x000fe20007840014 */
[----:B------:R-:W-:-:S03]  /*27fb0*/  IADD3.X R59, P3, PT, RZ, R50, RZ, P6, !PT ;  /* 0x00000032ff3b7210 */ /* 0x000fc6000377e4ff */
[----:B------:R-:W-:Y:S01]  /*27fc0*/  IMAD.WIDE.U32 R24, R54, R72, RZ ;  /* 0x0000004836187225 */ /* 0x000fe200078e00ff */
[----:B------:R-:W-:-:S03]  /*27fd0*/  IADD3 R59, P0, PT, R59, R78, RZ ;  /* 0x0000004e3b3b7210 */ /* 0x000fc60007f1e0ff */
[----:B------:R-:W-:Y:S01]  /*27fe0*/  IMAD.X R85, RZ, RZ, RZ, P2 ;  /* 0x000000ffff557224 */ /* 0x000fe200010e06ff */
[----:B------:R-:W-:Y:S01]  /*27ff0*/  IADD3 R53, P2, PT, R53, R92, RZ ;  /* 0x0000005c35357210 */ /* 0x000fe20007f5e0ff */
[----:B------:R-:W-:Y:S01]  /*28000*/  IMAD.X R50, RZ, RZ, R51, P3 ;  /* 0x000000ffff327224 */ /* 0x000fe200018e0633 */
[----:B------:R-:W-:Y:S01]  /*28010*/  IADD3 R92, P6, PT, R25, R20, RZ ;  /* 0x00000014195c7210 */ /* 0x000fe20007fde0ff */
[----:B------:R-:W-:Y:S01]  /*28020*/  IMAD.MOV.U32 R84, RZ, RZ, R21 ;  /* 0x000000ffff547224 */ /* 0x000fe200078e0015 */
[----:B------:R-:W-:Y:S01]  /*28030*/  IADD3.X R51, P2, PT, R90, R93, RZ, P2, !PT ;  /* 0x0000005d5a337210 */ /* 0x000fe2000175e4ff */
[----:B------:R-:W-:Y:S01]  /*28040*/  IMAD.WIDE.U32 R20, R55, R74, RZ ;  /* 0x0000004a37147225 */ /* 0x000fe200078e00ff */
[----:B------:R-:W-:Y:S02]  /*28050*/  IADD3 R59, P3, PT, R59, R24, RZ ;  /* 0x000000183b3b7210 */ /* 0x000fe40007f7e0ff */
[----:B------:R-:W-:Y:S01]  /*28060*/  IADD3.X R81, P0, PT, R50, R97, RZ, P0, !PT ;  /* 0x0000006132517210 */ /* 0x000fe2000071e4ff */
[----:B------:R-:W-:Y:S01]  /*28070*/  IMAD.WIDE.U32.X R84, R55, R73, R84, P6 ;  /* 0x0000004937547225 */ /* 0x000fe200030e0454 */
[----:B------:R-:W-:-:S02]  /*28080*/  IADD3.X R91, P1, P2, R22, RZ, RZ, P2, P1 ;  /* 0x000000ff165b7210 */ /* 0x000fc400012224ff */
[----:B------:R-:W-:Y:S01]  /*28090*/  IADD3.X R81, P3, PT, R81, R92, RZ, P3, !PT ;  /* 0x0000005c51517210 */ /* 0x000fe20001f7e4ff */
[----:B------:R-:W-:Y:S01]  /*280a0*/  IMAD.WIDE.U32 R20, P6, R54, R75, R20 ;  /* 0x0000004b36147225 */ /* 0x000fe200078c0014 */
[----:B------:R-:W-:Y:S02]  /*280b0*/  IADD3.X R93, PT, PT, R23, RZ, RZ, P1, P2 ;  /* 0x000000ff175d7210 */ /* 0x000fe40000fe44ff */
[----:B------:R-:W-:Y:S01]  /*280c0*/  IADD3.X R22, P0, P3, R84, RZ, RZ, P3, P0 ;  /* 0x000000ff54167210 */ /* 0x000fe20001b004ff */
[----:B------:R-:W-:Y:S01]  /*280d0*/  IMAD.X R23, RZ, RZ, RZ, P6 ;  /* 0x000000ffff177224 */ /* 0x000fe200030e06ff */
[----:B------:R-:W-:Y:S01]  /*280e0*/  ISETP.GE.U32.AND P1, PT, R105, R126, PT ;  /* 0x0000007e6900720c */ /* 0x000fe20003f26070 */
[----:B------:R-:W-:Y:S01]  /*280f0*/  IMAD.WIDE.U32 R24, R54, R74, RZ ;  /* 0x0000004a36187225 */ /* 0x000fe200078e00ff */
[----:B------:R-:W-:Y:S02]  /*28100*/  IADD3 R19, P6, P2, R146, R19, R60 ;  /* 0x0000001392137210 */ /* 0x000fe40007ade03c */
[----:B------:R-:W-:Y:S01]  /*28110*/  IADD3.X R84, PT, PT, R85, RZ, RZ, P0, P3 ;  /* 0x000000ff55547210 */ /* 0x000fe200007e64ff */
[----:B------:R-:W-:Y:S01]  /*28120*/  IMAD R50, R81, R68, RZ ;  /* 0x0000004451327224 */ /* 0x000fe200078e02ff */
[----:B------:R-:W-:-:S02]  /*28130*/  ISETP.GE.U32.AND.EX P1, PT, R96, R83, PT, P1 ;  /* 0x000000536000720c */ /* 0x000fc40003f26110 */
[----:B------:R-:W-:Y:S01]  /*28140*/  IADD3 R85, P0, PT, R22, R53, RZ ;  /* 0x0000003516557210 */ /* 0x000fe20007f1e0ff */
[----:B------:R-:W-:Y:S01]  /*28150*/  IMAD.MOV.U32 R22, RZ, RZ, R21 ;  /* 0x000000ffff167224 */ /* 0x000fe200078e0015 */
[----:B------:R-:W-:Y:S01]  /*28160*/  IADD3.X R139, PT, PT, RZ, R139, RZ, P6, P2 ;  /* 0x0000008bff8b7210 */ /* 0x000fe200037e44ff */
[----:B------:R-:W-:Y:S01]  /*28170*/  IMAD R53, R59, R69, R50 ;  /* 0x000000453b357224 */ /* 0x000fe200078e0232 */
[----:B------:R-:W-:Y:S01]  /*28180*/  IADD3 R83, P3, PT, R25, R20, RZ ;  /* 0x0000001419537210 */ /* 0x000fe20007f7e0ff */
[----:B------:R-:W-:Y:S01]  /*28190*/  IMAD.WIDE.U32 R20, R59, R68, RZ ;  /* 0x000000443b147225 */ /* 0x000fe200078e00ff */
[----:B------:R-:W-:Y:S02]  /*281a0*/  IADD3 R85, P6, PT, R85, R24, RZ ;  /* 0x0000001855557210 */ /* 0x000fe40007fde0ff */
[----:B------:R-:W-:Y:S01]  /*281b0*/  SEL R60, RZ, 0x1, P1 ;  /* 0x00000001ff3c7807 */ /* 0x000fe20000800000 */
[----:B------:R-:W-:Y:S01]  /*281c0*/  IMAD.WIDE.U32 R24, R55, R76, RZ ;  /* 0x0000004c37187225 */ /* 0x000fe200078e00ff */
[----:B------:R-:W-:-:S02]  /*281d0*/  IADD3.X R84, P2, PT, R84, R51, RZ, P0, !PT ;  /* 0x0000003354547210 */ /* 0x000fc4000075e4ff */
[----:B------:R-:W-:Y:S01]  /*281e0*/  IADD3 R60, P0, PT, R60, R19, RZ ;  /* 0x000000133c3c7210 */ /* 0x000fe20007f1e0ff */
[----:B------:R-:W-:Y:S01]  /*281f0*/  IMAD.WIDE.U32.X R22, R55, R75, R22, P3 ;  /* 0x0000004b37167225 */ /* 0x000fe200018e0416 */
[----:B------:R-:W-:-:S03]  /*28200*/  IADD3.X R84, P1, PT, R84, R83, RZ, P6, !PT ;  /* 0x0000005354547210 */ /* 0x000fc6000373e4ff */
[----:B------:R-:W-:Y:S01]  /*28210*/  IMAD.WIDE.U32 R24, P6, R54, R77, R24 ;  /* 0x0000004d36187225 */ /* 0x000fe200078c0018 */
[----:B------:R-:W-:-:S03]  /*28220*/  IADD3.X R22, P1, P2, R22, RZ, RZ, P1, P2 ;  /* 0x000000ff16167210 */ /* 0x000fc60000a244ff */
[----:B------:R-:W-:Y:S02]  /*28230*/  IMAD.IADD R53, R21, 0x1, R53 ;  /* 0x0000000115357824 */ /* 0x000fe400078e0235 */
[----:B------:R-:W-:-:S04]  /*28240*/  IMAD.WIDE.U32 R50, R54, R76, RZ ;  /* 0x0000004c36327225 */ /* 0x000fc800078e00ff */
        /* <DEDUP_REMOVED lines=39> */
[----:B------:R-:W-:-:S02]  /*284c0*/  IADD3.X R22, PT, PT, RZ, RZ, RZ, P5, P4 ;  /* 0x000000ffff167210 */ /* 0x000fc40002fe84ff */
[----:B------:R-:W-:Y:S02]  /*284d0*/  ISETP.GE.U32.AND.EX P3, PT, R54, R139, PT, P3 ;  /* 0x0000008b3600720c */ /* 0x000fe40003f66130 */
[----:B------:R-:W-:Y:S01]  /*284e0*/  IADD3 R58, P5, P4, R18, R131, R61 ;  /* 0x00000083123a7210 */ /* 0x000fe20007cbe03d */
[----:B------:R-:W-:Y:S01]  /*284f0*/  IMAD.WIDE.U32 R18, R53, R74, RZ ;  /* 0x0000004a35127225 */ /* 0x000fe200078e00ff */
[----:B------:R-:W-:Y:S02]  /*28500*/  SEL R23, RZ, 0x1, P0 ;  /* 0x00000001ff177807 */ /* 0x000fe40000000000 */
[----:B------:R-:W-:Y:S02]  /*28510*/  IADD3.X R24, P1, P2, R24, RZ, RZ, P2, P1 ;  /* 0x000000ff18187210 */ /* 0x000fe400012224ff */
[----:B------:R-:W-:Y:S02]  /*28520*/  ISETP.GE.U32.AND P0, PT, R21, R60, PT ;  /* 0x0000003c1500720c */ /* 0x000fe40003f06070 */
[----:B------:R-:W-:Y:S01]  /*28530*/  SEL R21, RZ, 0x1, P3 ;  /* 0x00000001ff157807 */ /* 0x000fe20001800000 */
[----:B------:R-:W-:Y:S01]  /*28540*/  IMAD.WIDE.U32 R18, P3, R20, R75, R18 ;  /* 0x0000004b14127225 */ /* 0x000fe20007860012 */
[----:B------:R-:W-:-:S02]  /*28550*/  IADD3.X R50, PT, PT, R25, RZ, RZ, P1, P2 ;  /* 0x000000ff19327210 */ /* 0x000fc40000fe44ff */
[----:B------:R-:W-:Y:S01]  /*28560*/  ISETP.GE.U32.AND.EX P0, PT, R93, R54, PT, P0 ;  /* 0x000000365d00720c */ /* 0x000fe20003f06100 */
[----:B------:R-:W-:Y:S01]  /*28570*/  IMAD.X R25, RZ, RZ, RZ, P3 ;  /* 0x000000ffff197224 */ /* 0x000fe200018e06ff */
[----:B------:R-:W-:Y:S01]  /*28580*/  IADD3 R80, P6, P2, R23, R80, R22 ;  /* 0x0000005017507210 */ /* 0x000fe20007ade016 */
[----:B------:R-:W-:Y:S01]  /*28590*/  IMAD.WIDE.U32 R22, R20, R74, RZ ;  /* 0x0000004a14167225 */ /* 0x000fe200078e00ff */
[----:B------:R-:W-:Y:S02]  /*285a0*/  IADD3.X R57, PT, PT, RZ, R57, RZ, P5, P4 ;  /* 0x00000039ff397210 */ /* 0x000fe40002fe84ff */
[----:B------:R-:W-:Y:S01]  /*285b0*/  IADD3 R55, P1, PT, R24, R55, RZ ;  /* 0x0000003718377210 */ /* 0x000fe20007f3e0ff */
[----:B------:R-:W-:Y:S01]  /*285c0*/  IMAD.MOV.U32 R24, RZ, RZ, R19 ;  /* 0x000000ffff187224 */ /* 0x000fe200078e0013 */
[----:B------:R-:W-:Y:S02]  /*285d0*/  IADD3 R21, P4, PT, R21, R58, RZ ;  /* 0x0000003a15157210 */ /* 0x000fe40007f9e0ff */
[----:B------:R-:W-:-:S02]  /*285e0*/  SEL R54, RZ, 0x1, P0 ;  /* 0x00000001ff367807 */ /* 0x000fc40000000000 */
[----:B------:R-:W-:Y:S01]  /*285f0*/  IADD3.X R59, P1, PT, R50, R59, RZ, P1, !PT ;  /* 0x0000003b323b7210 */ /* 0x000fe20000f3e4ff */
[----:B------:R-:W-:Y:S01]  /*28600*/  IMAD.X R50, RZ, RZ, R57, P4 ;  /* 0x000000ffff327224 */ /* 0x000fe200020e0639 */
[----:B------:R-:W-:Y:S02]  /*28610*/  IADD3 R18, P5, PT, R23, R18, RZ ;  /* 0x0000001217127210 */ /* 0x000fe40007fbe0ff */
[----:B------:R-:W-:Y:S01]  /*28620*/  IADD3 R96, P0, PT, R55, R22, RZ ;  /* 0x0000001637607210 */ /* 0x000fe20007f1e0ff */
[----:B------:R-:W-:Y:S01]  /*28630*/  IMAD.WIDE.U32 R22, R53, R76, RZ ;  /* 0x0000004c35167225 */ /* 0x000fe200078e00ff */
[----:B------:R-:W-:Y:S02]  /*28640*/  IADD3 R54, P4, PT, R54, R21, RZ ;  /* 0x0000001536367210 */ /* 0x000fe40007f9e0ff */
        /* <DEDUP_REMOVED lines=62> */
.L_x_80:
        /* <DEDUP_REMOVED lines=21> */
.L_x_81:
[C---:B------:R-:W-:Y:S01]  /*28b80*/  ISETP.GT.U32.AND P0, PT, R143.reuse, -0x1, PT ;  /* 0xffffffff8f00780c */ /* 0x040fe20003f04070 */
[----:B------:R-:W-:Y:S01]  /*28b90*/  IMAD.SHL.U32 R129, R143, 0x2, RZ ;  /* 0x000000028f817824 */ /* 0x000fe200078e00ff */
[C---:B------:R-:W-:Y:S02]  /*28ba0*/  SHF.L.W.U32.HI R20, R144.reuse, 0x1, R107 ;  /* 0x0000000190147819 */ /* 0x040fe40000010e6b */
[----:B------:R-:W-:Y:S02]  /*28bb0*/  ISETP.GT.AND.EX P0, PT, R144, -0x1, PT, P0 ;  /* 0xffffffff9000780c */ /* 0x000fe40003f04300 */
[----:B------:R-:W-:Y:S02]  /*28bc0*/  SHF.L.W.U32.HI R21, R107, 0x1, R106 ;  /* 0x000000016b157819 */ /* 0x000fe40000010e6a */
[CC--:B------:R-:W-:Y:S02]  /*28bd0*/  ISETP.NE.U32.AND P2, PT, R20.reuse, R107.reuse, PT ;  /* 0x0000006b1400720c */ /* 0x0c0fe40003f45070 */
[----:B------:R-:W-:Y:S01]  /*28be0*/  ISETP.GE.U32.AND P1, PT, R20, R107, PT ;  /* 0x0000006b1400720c */ /* 0x000fe20003f26070 */
[----:B------:R-:W-:Y:S01]  /*28bf0*/  IMAD.SHL.U32 R107, R145, 0x2, RZ ;  /* 0x00000002916b7824 */ /* 0x000fe200078e00ff */
[----:B------:R-:W-:-:S02]  /*28c00*/  ISETP.NE.AND.EX P2, PT, R21, R106, PT, P2 ;  /* 0x0000006a1500720c */ /* 0x000fc40003f45320 */
[----:B------:R-:W-:Y:S02]  /*28c10*/  ISETP.GE.U32.AND.EX P1, PT, R21, R106, PT, P1 ;  /* 0x0000006a1500720c */ /* 0x000fe40003f26110 */
[----:B------:R-:W-:Y:S02]  /*28c20*/  SEL R18, RZ, 0xffffffff, P2 ;  /* 0xffffffffff127807 */ /* 0x000fe40001000000 */
[----:B------:R-:W-:Y:S02]  /*28c30*/  @P0 SEL R18, RZ, 0xffffffff, P1 ;  /* 0xffffffffff120807 */ /* 0x000fe40000800000 */
[----:B------:R-:W-:Y:S02]  /*28c40*/  SHF.L.U64.HI R23, R141, 0x1, R142 ;  /* 0x000000018d177819 */ /* 0x000fe4000001028e */
[----:B------:R-:W-:Y:S02]  /*28c50*/  LOP3.LUT R18, R18, 0x1, RZ, 0xc0, !PT ;  /* 0x0000000112127812 */ /* 0x000fe400078ec0ff */
[----:B------:R-:W-:-:S02]  /*28c60*/  SHF.L.U64.HI R106, R145, 0x1, R140 ;  /* 0x00000001916a7819 */ /* 0x000fc4000001028c */
        /* <DEDUP_REMOVED lines=54> */
.L_x_82:
        /* <DEDUP_REMOVED lines=21> */
.L_x_83:
[----:B------:R-:W-:Y:S02]  /*29120*/  IMAD.MOV.U32 R143, RZ, RZ, RZ ;  /* 0x000000ffff8f7224 */ /* 0x000fe400078e00ff */
[----:B------:R-:W-:-:S04]  /*29130*/  IMAD.WIDE.U32 R82, R125, R129, RZ ;  /* 0x000000817d527225 */ /* 0x000fc800078e00ff */
[----:B------:R-:W-:-:S04]  /*29140*/  IMAD.WIDE.U32 R20, R126, R129, RZ ;  /* 0x000000817e147225 */ /* 0x000fc800078e00ff */
[----:B------:R-:W-:-:S04]  /*29150*/  IMAD.WIDE.U32 R18, R125, R130, RZ ;  /* 0x000000827d127225 */ /* 0x000fc800078e00ff */
[----:B------:R-:W-:Y:S02]  /*29160*/  IMAD.IADD R145, R83, 0x1, R143 ;  /* 0x0000000153917824 */ /* 0x000fe400078e028f */
[----:B------:R-:W-:Y:S02]  /*29170*/  IMAD.MOV.U32 R25, RZ, RZ, RZ ;  /* 0x000000ffff197224 */ /* 0x000fe400078e00ff */
[----:B------:R-:W-:Y:S01]  /*29180*/  IMAD.WIDE.U32 R22, R129, R129, RZ ;  /* 0x0000008181167225 */ /* 0x000fe200078e00ff */
[----:B------:R-:W-:-:S03]  /*29190*/  IADD3 R145, P0, P6, R18, R145, R20 ;  /* 0x0000009112917210 */ /* 0x000fc60007e1e014 */
[----:B------:R-:W-:Y:S01]  /*291a0*/  IMAD.MOV.U32 R139, RZ, RZ, RZ ;  /* 0x000000ffff8b7224 */ /* 0x000fe200078e00ff */
[----:B------:R-:W-:Y:S01]  /*291b0*/  LOP3.LUT R59, R22, 0xfffffffd, RZ, 0xc0, !PT ;  /* 0xfffffffd163b7812 */ /* 0x000fe200078ec0ff */
[----:B------:R-:W-:-:S04]  /*291c0*/  IMAD.WIDE.U32 R54, R125, R127, RZ ;  /* 0x0000007f7d367225 */ /* 0x000fc800078e00ff */
[----:B------:R-:W-:Y:S02]  /*291d0*/  IMAD.IADD R50, R23, 0x1, R25 ;  /* 0x0000000117327824 */ /* 0x000fe400078e0219 */
[----:B------:R-:W-:Y:S02]  /*291e0*/  IMAD.IADD R52, R21, 0x1, R139 ;  /* 0x0000000115347824 */ /* 0x000fe400078e028b */
[----:B------:R-:W-:-:S04]  /*291f0*/  IMAD.WIDE.U32 R20, R125, R128, RZ ;  /* 0x000000807d147225 */ /* 0x000fc800078e00ff */
[----:B------:R-:W-:-:S04]  /*29200*/  IMAD.WIDE.U32 R24, R126, R127, RZ ;  /* 0x0000007f7e187225 */ /* 0x000fc800078e00ff */
[C---:B------:R-:W-:Y:S02]  /*29210*/  IMAD.IADD R141, R143.reuse, 0x1, R55 ;  /* 0x000000018f8d7824 */ /* 0x040fe400078e0237 */
[----:B------:R-:W-:Y:S02]  /*29220*/  IMAD.IADD R85, R143, 0x1, R19 ;  /* 0x000000018f557824 */ /* 0x000fe400078e0213 */
[----:B------:R-:W-:Y:S01]  /*29230*/  IMAD.MOV.U32 R51, RZ, RZ, RZ ;  /* 0x000000ffff337224 */ /* 0x000fe200078e00ff */
[----:B------:R-:W-:Y:S01]  /*29240*/  IADD3 R141, P3, P5, R20, R141, R24 ;  /* 0x0000008d148d7210 */ /* 0x000fe20007d7e018 */
[----:B------:R-:W-:Y:S01]  /*29250*/  IMAD.WIDE.U32 R56, R107, R129, RZ ;  /* 0x000000816b387225 */ /* 0x000fe200078e00ff */
[----:B------:R-:W-:-:S03]  /*29260*/  IADD3.X R24, PT, PT, RZ, RZ, RZ, P0, P6 ;  /* 0x000000ffff187210 */ /* 0x000fc600007ec4ff */
[----:B------:R-:W-:Y:S02]  /*29270*/  IMAD.IADD R143, R143, 0x1, R21 ;  /* 0x000000018f8f7824 */ /* 0x000fe400078e0215 */
[----:B------:R-:W-:-:S04]  /*29280*/  IMAD.WIDE.U32 R20, R128, R127, RZ ;  /* 0x0000007f80147225 */ /* 0x000fc800078e00ff */
[----:B------:R-:W-:-:S04]  /*29290*/  IMAD.WIDE.U32 R78, R107, R130, RZ ;  /* 0x000000826b4e7225 */ /* 0x000fc800078e00ff */
[----:B------:R-:W-:-:S04]  /*292a0*/  IMAD.WIDE.U32 R22, R106, R129, RZ ;  /* 0x000000816a167225 */ /* 0x000fc800078e00ff */
[----:B------:R-:W-:Y:S01]  /*292b0*/  IMAD.IADD R19, R57, 0x1, R51 ;  /* 0x0000000139137824 */ /* 0x000fe200078e0233 */
[----:B------:R-:W-:Y:S01]  /*292c0*/  IADD3.X R57, PT, PT, RZ, RZ, RZ, P3, P5 ;  /* 0x000000ffff397210 */ /* 0x000fe20001fea4ff */
[----:B------:R-:W-:-:S03]  /*292d0*/  IMAD.WIDE.U32 R60, R130, R129, RZ ;  /* 0x00000081823c7225 */ /* 0x000fc600078e00ff */
[----:B------:R-:W-:Y:S01]  /*292e0*/  IADD3 R78, P1, P2, R78, R19, R22 ;  /* 0x000000134e4e7210 */ /* 0x000fe20007a3e016 */
[----:B------:R-:W-:Y:S02]  /*292f0*/  IMAD.MOV.U32 R147, RZ, RZ, RZ ;  /* 0x000000ffff937224 */ /* 0x000fe400078e00ff */
[----:B------:R-:W-:Y:S01]  /*29300*/  IMAD.WIDE.U32 R80, R127, R127, RZ ;  /* 0x0000007f7f507225 */ /* 0x000fe200078e00ff */
[----:B------:R-:W-:-:S03]  /*29310*/  IADD3.X R58, PT, PT, RZ, RZ, RZ, P1, P2 ;  /* 0x000000ffff3a7210 */ /* 0x000fc60000fe44ff */
[----:B------:R-:W-:Y:S02]  /*29320*/  IMAD.MOV.U32 R131, RZ, RZ, RZ ;  /* 0x000000ffff837224 */ /* 0x000fe400078e00ff */
[----:B------:R-:W-:Y:S02]  /*29330*/  IMAD.SHL.U32 R84, R20, 0x2, RZ ;  /* 0x0000000214547824 */ /* 0x000fe400078e00ff */
[----:B------:R-:W-:Y:S02]  /*29340*/  IMAD.SHL.U32 R83, R60, 0x2, RZ ;  /* 0x000000023c537824 */ /* 0x000fe400078e00ff */
[----:B------:R-:W-:Y:S01]  /*29350*/  IMAD.IADD R149, R147, 0x1, R21 ;  /* 0x0000000193957824 */ /* 0x000fe200078e0215 */
[----:B------:R-:W-:Y:S01]  /*29360*/  LOP3.LUT R84, R84, 0xfffffffe, RZ, 0xc0, !PT ;  /* 0xfffffffe54547812 */ /* 0x000fe200078ec0ff */
[----:B------:R-:W-:Y:S01]  /*29370*/  IMAD.MOV.U32 R53, RZ, RZ, RZ ;  /* 0x000000ffff357224 */ /* 0x000fe200078e00ff */
[----:B------:R-:W-:Y:S01]  /*29380*/  LOP3.LUT R83, R83, 0xfffffffe, RZ, 0xc0, !PT ;  /* 0xfffffffe53537812 */ /* 0x000fe200078ec0ff */
[----:B------:R-:W-:Y:S01]  /*29390*/  IMAD.IADD R19, R131, 0x1, R81 ;  /* 0x0000000183137824 */ /* 0x000fe200078e0251 */
[----:B------:R-:W-:Y:S01]  /*293a0*/  SHF.L.U64.HI R81, R20, 0x1, R149 ;  /* 0x0000000114517819 */ /* 0x000fe20000010295 */
[----:B------:R-:W-:Y:S01]  /*293b0*/  IMAD.WIDE.U32 R52, R126, R130, R52 ;  /* 0x000000827e347225 */ /* 0x000fe200078e0034 */
[----:B------:R-:W-:-:S02]  /*293c0*/  SHF.R.U64 R22, R20, 0x1f, R149 ;  /* 0x0000001f14167819 */ /* 0x000fc40000001295 */
[----:B------:R-:W-:Y:S01]  /*293d0*/  IADD3 R84, P4, PT, R84, R19, RZ ;  /* 0x0000001354547210 */ /* 0x000fe20007f9e0ff */
[-C--:B------:R-:W-:Y:S01]  /*293e0*/  IMAD.WIDE.U32 R20, R127, R129.reuse, RZ ;  /* 0x000000817f147225 */ /* 0x080fe200078e00ff */
[----:B------:R-:W-:Y:S02]  /*293f0*/  IADD3 R83, P0, PT, R83, R50, RZ ;  /* 0x0000003253537210 */ /* 0x000fe40007f1e0ff */
[----:B------:R-:W-:Y:S01]  /*29400*/  IADD3 R85, P1, P2, R24, R52, R85 ;  /* 0x0000003418557210 */ /* 0x000fe20007a3e055 */
[----:B------:R-:W-:Y:S01]  /*29410*/  IMAD.IADD R18, R139, 0x1, R25 ;  /* 0x000000018b127824 */ /* 0x000fe200078e0219 */
[----:B------:R-:W-:Y:S01]  /*29420*/  SHF.R.U32.HI R149, RZ, 0x1f, R149 ;  /* 0x0000001fff957819 */ /* 0x000fe20000011695 */
[----:B------:R-:W-:Y:S02]  /*29430*/  IMAD.MOV.U32 R19, RZ, RZ, RZ ;  /* 0x000000ffff137224 */ /* 0x000fe400078e00ff */
[----:B------:R-:W-:Y:S02]  /*29440*/  IMAD.IADD R55, R51, 0x1, R79 ;  /* 0x0000000133377824 */ /* 0x000fe400078e024f */
[----:B------:R-:W-:-:S04]  /*29450*/  IMAD.WIDE.U32 R24, R128, R129, RZ ;  /* 0x0000008180187225 */ /* 0x000fc800078e00ff */
[----:B------:R-:W-:-:S04]  /*29460*/  IMAD.WIDE.U32 R50, R127, R130, RZ ;  /* 0x000000827f327225 */ /* 0x000fc800078e00ff */
[----:B------:R-:W-:Y:S02]  /*29470*/  IMAD.IADD R21, R21, 0x1, R131 ;  /* 0x0000000115157824 */ /* 0x000fe400078e0283 */
[----:B------:R-:W-:-:S03]  /*29480*/  IMAD.WIDE.U32 R18, R126, R128, R18 ;  /* 0x000000807e127225 */ /* 0x000fc600078e0012 */
[----:B------:R-:W-:Y:S01]  /*29490*/  IADD3 R21, P5, P3, R50, R21, R24 ;  /* 0x0000001532157210 */ /* 0x000fe20007bbe018 */
[----:B------:R-:W-:Y:S01]  /*294a0*/  IMAD.IADD R142, R139, 0x1, R53 ;  /* 0x000000018b8e7824 */ /* 0x000fe200078e0235 */
[----:B------:R-:W-:Y:S01]  /*294b0*/  IADD3 R132, P6, PT, R143, R18, RZ ;  /* 0x000000128f847210 */ /* 0x000fe20007fde0ff */
[----:B------:R-:W-:Y:S01]  /*294c0*/  IMAD.WIDE.U32 R52, R59, R68, RZ ;  /* 0x000000443b347225 */ /* 0x000fe200078e00ff */
[----:B------:R-:W-:Y:S02]  /*294d0*/  SHF.R.U32.HI R144, RZ, 0x1f, R21 ;  /* 0x0000001fff907819 */ /* 0x000fe40000011615 */
[----:B------:R-:W-:Y:S01]  /*294e0*/  LOP3.LUT R50, R81, 0x1, RZ, 0xc0, !PT ;  /* 0x0000000151327812 */ /* 0x000fe200078ec0ff */
[----:B------:R-:W-:Y:S01]  /*294f0*/  IMAD.X R79, R139, 0x1, R19, P6 ;  /* 0x000000018b4f7824 */ /* 0x000fe200030e0613 */
[----:B------:R-:W-:Y:S01]  /*29500*/  IADD3 R81, P6, PT, R144, R82, RZ ;  /* 0x0000005290517210 */ /* 0x000fe20007fde0ff */
[----:B------:R-:W-:Y:S01]  /*29510*/  IMAD.MOV.U32 R155, RZ, RZ, RZ ;  /* 0x000000ffff9b7224 */ /* 0x000fe200078e00ff */
[----:B------:R-:W-:Y:S01]  /*29520*/  LOP3.LUT R18, R22, 0xfffffffe, RZ, 0xc0, !PT ;  /* 0xfffffffe16127812 */ /* 0x000fe200078ec0ff */
[----:B------:R-:W-:Y:S01]  /*29530*/  IMAD R22, R83, R68, RZ ;  /* 0x0000004453167224 */ /* 0x000fe200078e02ff */
[----:B------:R-:W-:Y:S01]  /*29540*/  LOP3.LUT R19, R149, 0x1, RZ, 0xc0, !PT ;  /* 0x0000000195137812 */ /* 0x000fe200078ec0ff */
[----:B------:R-:W-:Y:S01]  /*29550*/  IMAD.X R50, RZ, RZ, R50, P4 ;  /* 0x000000ffff327224 */ /* 0x000fe200020e0632 */
[----:B------:R-:W-:Y:S01]  /*29560*/  ISETP.GT.U32.AND P4, PT, R82, R81, PT ;  /* 0x000000515200720c */ /* 0x000fe20003f84070 */
[----:B------:R-:W-:Y:S01]  /*29570*/  IMAD.X R140, RZ, RZ, R145, P6 ;  /* 0x000000ffff8c7224 */ /* 0x000fe200030e0691 */
[----:B------:R-:W-:Y:S01]  /*29580*/  LOP3.LUT R24, R80, 0xfffffffd, RZ, 0xc0, !PT ;  /* 0xfffffffd50187812 */ /* 0x000fe200078ec0ff */
[----:B------:R-:W-:Y:S01]  /*29590*/  IMAD R151, R59, R69, R22 ;  /* 0x000000453b977224 */ /* 0x000fe200078e0216 */
[----:B------:R-:W-:Y:S01]  /*295a0*/  IADD3.X R22, PT, PT, RZ, R142, RZ, P1, P2 ;  /* 0x0000008eff167210 */ /* 0x000fe20000fe44ff */
[----:B------:R-:W-:Y:S01]  /*295b0*/  IMAD.WIDE.U32 R18, R128, R128, R18 ;  /* 0x0000008080127225 */ /* 0x000fe200078e0012 */
[----:B------:R-:W-:-:S02]  /*295c0*/  ISETP.GT.U32.AND.EX P4, PT, R145, R140, PT, P4 ;  /* 0x0000008c9100720c */ /* 0x000fc40003f84140 */
[----:B------:R-:W-:Y:S01]  /*295d0*/  IADD3 R24, P1, PT, R81, R24, RZ ;  /* 0x0000001851187210 */ /* 0x000fe20007f3e0ff */
[----:B------:R-:W-:Y:S01]  /*295e0*/  IMAD.IADD R151, R53, 0x1, R151 ;  /* 0x0000000135977824 */ /* 0x000fe200078e0297 */
[----:B------:R-:W-:Y:S01]  /*295f0*/  IADD3 R50, P6, P2, R50, R18, R85 ;  /* 0x0000001232327210 */ /* 0x000fe20007ade055 */
[----:B------:R-:W-:Y:S01]  /*29600*/  IMAD.IADD R139, R147, 0x1, R19 ;  /* 0x00000001938b7824 */ /* 0x000fe200078e0213 */
[----:B------:R-:W-:Y:S01]  /*29610*/  SEL R19, R82, R81, P4 ;  /* 0x0000005152137207 */ /* 0x000fe20002000000 */
[----:B------:R-:W-:Y:S01]  /*29620*/  IMAD.WIDE.U32 R80, R151, R70, RZ ;  /* 0x0000004697507225 */ /* 0x000fe200078e00ff */
[----:B------:R-:W-:Y:S02]  /*29630*/  SEL R53, R145, R140, P4 ;  /* 0x0000008c91357207 */ /* 0x000fe40002000000 */
[----:B------:R-:W-:Y:S01]  /*29640*/  IADD3.X R139, PT, PT, RZ, R139, R22, P6, P2 ;  /* 0x0000008bff8b7210 */ /* 0x000fe200037e4416 */
[----:B------:R-:W-:Y:S01]  /*29650*/  IMAD.X R84, R140, 0x1, R84, P1 ;  /* 0x000000018c547824 */ /* 0x000fe200008e0654 */
[----:B------:R-:W-:Y:S01]  /*29660*/  ISETP.GT.U32.AND P1, PT, R19, R24, PT ;  /* 0x000000181300720c */ /* 0x000fe20003f24070 */
[----:B------:R-:W-:-:S03]  /*29670*/  IMAD.WIDE.U32 R18, R52, R70, RZ ;  /* 0x0000004634127225 */ /* 0x000fc600078e00ff */
[----:B------:R-:W-:Y:S01]  /*29680*/  ISETP.GT.U32.AND.EX P1, PT, R53, R84, PT, P1 ;  /* 0x000000543500720c */ /* 0x000fe20003f24110 */
[-C--:B------:R-:W-:Y:S01]  /*29690*/  IMAD.WIDE.U32 R80, P4, R52, R71.reuse, R80 ;  /* 0x0000004734507225 */ /* 0x080fe20007880050 */
[----:B------:R-:W-:Y:S02]  /*296a0*/  IADD3 RZ, P6, PT, R59, R18, RZ ;  /* 0x000000123bff7210 */ /* 0x000fe40007fde0ff */
[----:B------:R-:W-:Y:S01]  /*296b0*/  SEL R59, RZ, 0x1, !P1 ;  /* 0x00000001ff3b7807 */ /* 0x000fe20004800000 */
[----:B------:R-:W-:Y:S01]  /*296c0*/  IMAD.MOV.U32 R53, RZ, RZ, RZ ;  /* 0x000000ffff357224 */ /* 0x000fe200078e00ff */
[----:B------:R-:W-:Y:S01]  /*296d0*/  IADD3 R18, P2, PT, R19, R80, RZ ;  /* 0x0000005013127210 */ /* 0x000fe20007f5e0ff */
[----:B------:R-:W-:Y:S01]  /*296e0*/  IMAD.X R19, RZ, RZ, RZ, P4 ;  /* 0x000000ffff137224 */ /* 0x000fe200020e06ff */
[----:B------:R-:W-:Y:S01]  /*296f0*/  IADD3 R149, P4, PT, R24, R82, RZ ;  /* 0x0000005218957210 */ /* 0x000fe20007f9e0ff */
[----:B------:R-:W-:Y:S01]  /*29700*/  IMAD.IADD R61, R61, 0x1, R53 ;  /* 0x000000013d3d7824 */ /* 0x000fe200078e0235 */
[----:B------:R-:W-:Y:S01]  /*29710*/  IADD3.X RZ, P1, PT, R83, R18, RZ, P6, !PT ;  /* 0x0000001253ff7210 */ /* 0x000fe2000373e4ff */
[----:B------:R-:W-:Y:S01]  /*29720*/  IMAD.MOV.U32 R18, RZ, RZ, R81 ;  /* 0x000000ffff127224 */ /* 0x000fe200078e0051 */
[----:B------:R-:W-:Y:S01]  /*29730*/  SHF.L.U64.HI R82, R20, 0x1, R21 ;  /* 0x0000000114527819 */ /* 0x000fe20000010215 */
[----:B------:R-:W-:Y:S01]  /*29740*/  IMAD.X R145, R84, 0x1, R145, P4 ;  /* 0x0000000154917824 */ /* 0x000fe200020e0691 */
[----:B------:R-:W-:Y:S01]  /*29750*/  IADD3 R80, P4, P6, R85, R50, R59 ;  /* 0x0000003255507210 */ /* 0x000fe20007e9e03b */
[----:B------:R-:W-:Y:S01]  /*29760*/  IMAD.WIDE.U32.X R18, R151, R71, R18, P2 ;  /* 0x0000004797127225 */ /* 0x000fe200010e0412 */
[----:B------:R-:W-:-:S02]  /*29770*/  ISETP.GE.U32.AND P2, PT, R149, R24, PT ;  /* 0x000000189500720c */ /* 0x000fc40003f46070 */
[----:B------:R-:W-:Y:S01]  /*29780*/  IADD3.X R83, PT, PT, R22, R139, RZ, P4, P6 ;  /* 0x0000008b16537210 */ /* 0x000fe200027ec4ff */
[----:B------:R-:W-:Y:S01]  /*29790*/  IMAD.IADD R22, R23, 0x1, R155 ;  /* 0x0000000117167824 */ /* 0x000fe200078e029b */
[----:B------:R-:W-:Y:S01]  /*297a0*/  IADD3 R139, P4, PT, R59, R56, RZ ;  /* 0x000000383b8b7210 */ /* 0x000fe20007f9e0ff */
[----:B------:R-:W-:Y:S01]  /*297b0*/  IMAD.MOV.U32 R23, RZ, RZ, RZ ;  /* 0x000000ffff177224 */ /* 0x000fe200078e00ff */
[----:B------:R-:W-:Y:S01]  /*297c0*/  IADD3.X R85, P1, PT, RZ, R18, RZ, P1, !PT ;  /* 0x00000012ff557210 */ /* 0x000fe20000f3e4ff */
[----:B------:R-:W-:Y:S01]  /*297d0*/  IMAD.IADD R131, R131, 0x1, R51 ;  /* 0x0000000183837824 */ /* 0x000fe200078e0233 */
[----:B------:R-:W-:Y:S01]  /*297e0*/  ISETP.GE.U32.AND.EX P6, PT, R145, R84, PT, P2 ;  /* 0x000000549100720c */ /* 0x000fe20003fc6120 */
[----:B------:R-:W-:Y:S01]  /*297f0*/  IMAD.X R59, RZ, RZ, R78, P4 ;  /* 0x000000ffff3b7224 */ /* 0x000fe200020e064e */
[----:B------:R-:W-:Y:S01]  /*29800*/  ISETP.GT.U32.AND P4, PT, R56, R139, PT ;  /* 0x0000008b3800720c */ /* 0x000fe20003f84070 */
[----:B------:R-:W-:Y:S01]  /*29810*/  IMAD.X R159, RZ, RZ, R19, P1 ;  /* 0x000000ffff9f7224 */ /* 0x000fe200008e0613 */
[----:B------:R-:W-:Y:S01]  /*29820*/  LEA R85, P2, R20, R85, 0x1 ;  /* 0x0000005514557211 */ /* 0x000fe200078408ff */
[----:B------:R-:W-:Y:S01]  /*29830*/  IMAD.WIDE.U32 R20, R151, R72, RZ ;  /* 0x0000004897147225 */ /* 0x000fe200078e00ff */
[----:B------:R-:W-:-:S02]  /*29840*/  IADD3 R140, P1, PT, R139, R54, RZ ;  /* 0x000000368b8c7210 */ /* 0x000fc40007f3e0ff */
[----:B------:R-:W-:Y:S01]  /*29850*/  ISETP.GT.U32.AND.EX P4, PT, R78, R59, PT, P4 ;  /* 0x0000003b4e00720c */ /* 0x000fe20003f84140 */
[----:B------:R-:W-:Y:S01]  /*29860*/  IMAD.WIDE.U32 R18, R52, R72, RZ ;  /* 0x0000004834127225 */ /* 0x000fe200078e00ff */
[----:B------:R-:W-:Y:S02]  /*29870*/  SEL R143, RZ, 0x1, P6 ;  /* 0x00000001ff8f7807 */ /* 0x000fe40003000000 */
[----:B------:R-:W-:Y:S01]  /*29880*/  SEL R139, R56, R139, P4 ;  /* 0x0000008b388b7207 */ /* 0x000fe20002000000 */
[----:B------:R-:W-:Y:S01]  /*29890*/  IMAD.X R24, R59, 0x1, R141, P1 ;  /* 0x000000013b187824 */ /* 0x000fe200008e068d */
[----:B------:R-:W-:Y:S01]  /*298a0*/  SEL R59, R78, R59, P4 ;  /* 0x0000003b4e3b7207 */ /* 0x000fe20002000000 */
[----:B------:R-:W-:Y:S01]  /*298b0*/  IMAD.WIDE.U32 R20, P4, R52, R73, R20 ;  /* 0x0000004934147225 */ /* 0x000fe20007880014 */
[----:B------:R-:W-:Y:S02]  /*298c0*/  IADD3 R157, P1, PT, R143, R140, RZ ;  /* 0x0000008c8f9d7210 */ /* 0x000fe40007f3e0ff */
[----:B------:R-:W-:Y:S01]  /*298d0*/  SHF.L.U64.HI R50, R60, 0x1, R61 ;  /* 0x000000013c327819 */ /* 0x000fe2000001023d */
[----:B------:R-:W-:Y:S01]  /*298e0*/  IMAD.WIDE.U32 R22, R106, R130, R22 ;  /* 0x000000826a167225 */ /* 0x000fe200078e0016 */
[----:B------:R-:W-:-:S02]  /*298f0*/  IADD3 R161, P6, PT, R19, R20, RZ ;  /* 0x0000001413a17210 */ /* 0x000fc40007fde0ff */
[----:B------:R-:W-:Y:S01]  /*29900*/  LOP3.LUT R50, R50, 0x1, RZ, 0xc0, !PT ;  /* 0x0000000132327812 */ /* 0x000fe200078ec0ff */
[----:B------:R-:W-:Y:S01]  /*29910*/  IMAD.X R19, RZ, RZ, RZ, P4 ;  /* 0x000000ffff137224 */ /* 0x000fe200020e06ff */
[----:B------:R-:W-:Y:S01]  /*29920*/  IADD3 R81, P4, PT, R157, R54, RZ ;  /* 0x000000369d517210 */ /* 0x000fe20007f9e0ff */
[----:B------:R-:W-:Y:S01]  /*29930*/  IMAD.X R153, RZ, RZ, R24, P1 ;  /* 0x000000ffff997224 */ /* 0x000fe200008e0618 */
[----:B------:R-:W-:Y:S01]  /*29940*/  SHF.R.U64 R60, R60, 0x1f, R61 ;  /* 0x0000001f3c3c7819 */ /* 0x000fe2000000123d */
[----:B------:R-:W-:Y:S01]  /*29950*/  IMAD.IADD R84, R155, 0x1, R23 ;  /* 0x000000019b547824 */ /* 0x000fe200078e0217 */
[----:B------:R-:W-:Y:S01]  /*29960*/  IADD3 R85, P1, PT, R85, R18, RZ ;  /* 0x0000001255557210 */ /* 0x000fe20007f3e0ff */
[----:B------:R-:W-:Y:S01]  /*29970*/  IMAD.MOV.U32 R18, RZ, RZ, R21 ;  /* 0x000000ffff127224 */ /* 0x000fe200078e0015 */
[----:B------:R-:W-:Y:S01]  /*29980*/  SHF.R.U32.HI R61, RZ, 0x1f, R61 ;  /* 0x0000001fff3d7819 */ /* 0x000fe2000001163d */
[----:B------:R-:W-:Y:S01]  /*29990*/  IMAD.X R141, R153, 0x1, R141, P4 ;  /* 0x00000001998d7824 */ /* 0x000fe200020e068d */
[----:B------:R-:W-:Y:S01]  /*299a0*/  IADD3.X R82, P2, PT, R159, R82, RZ, P2, !PT ;  /* 0x000000529f527210 */ /* 0x000fe2000175e4ff */
[----:B------:R-:W-:Y:S01]  /*299b0*/  IMAD.X R159, RZ, RZ, R50, P0 ;  /* 0x000000ffff9f7224 */ /* 0x000fe200000e0632 */
[----:B------:R-:W-:Y:S01]  /*299c0*/  ISETP.GT.U32.AND P4, PT, R140, R157, PT ;  /* 0x0000009d8c00720c */ /* 0x000fe20003f84070 */
[----:B------:R-:W-:Y:S01]  /*299d0*/  IMAD.WIDE.U32.X R18, R151, R73, R18, P6 ;  /* 0x0000004997127225 */ /* 0x000fe200030e0412 */
[----:B------:R-:W-:-:S02]  /*299e0*/  ISETP.GT.U32.AND P0, PT, R139, R140, PT ;  /* 0x0000008c8b00720c */ /* 0x000fc40003f04070 */
[----:B------:R-:W-:Y:S02]  /*299f0*/  LOP3.LUT R20, R60, 0xfffffffe, RZ, 0xc0, !PT ;  /* 0xfffffffe3c147812 */ /* 0x000fe400078ec0ff */
[----:B------:R-:W-:Y:S02]  /*29a00*/  LOP3.LUT R21, R61, 0x1, RZ, 0xc0, !PT ;  /* 0x000000013d157812 */ /* 0x000fe400078ec0ff */
[----:B------:R-:W-:Y:S02]  /*29a10*/  IADD3.X R139, P1, PT, R82, R161, RZ, P1, !PT ;  /* 0x000000a1528b7210 */ /* 0x000fe40000f3e4ff */
[----:B------:R-:W-:Y:S01]  /*29a20*/  ISETP.GT.U32.AND.EX P4, PT, R24, R153, PT, P4 ;  /* 0x000000991800720c */ /* 0x000fe20003f84140 */
[----:B------:R-:W-:Y:S01]  /*29a30*/  IMAD.WIDE.U32 R20, R130, R130, R20 ;  /* 0x0000008282147225 */ /* 0x000fe200078e0014 */
[----:B------:R-:W-:Y:S02]  /*29a40*/  IADD3.X R54, P2, P1, R18, RZ, RZ, P1, P2 ;  /* 0x000000ff12367210 */ /* 0x000fe400009444ff */
[----:B------:R-:W-:Y:S01]  /*29a50*/  SEL R140, R140, R157, P4 ;  /* 0x0000009d8c8c7207 */ /* 0x000fe20002000000 */
[----:B------:R-:W-:Y:S01]  /*29a60*/  IMAD R60, R139, R68, RZ ;  /* 0x000000448b3c7224 */ /* 0x000fe200078e02ff */
[----:B------:R-:W-:-:S02]  /*29a70*/  SEL R146, R24, R153, P4 ;  /* 0x0000009918927207 */ /* 0x000fc40002000000 */
[----:B------:R-:W-:Y:S02]  /*29a80*/  ISETP.GT.U32.AND.EX P0, PT, R59, R24, PT, P0 ;  /* 0x000000183b00720c */ /* 0x000fe40003f04100 */
[----:B------:R-:W-:Y:S01]  /*29a90*/  IADD3 R50, P6, P4, R58, R22, R55 ;  /* 0x000000163a327210 */ /* 0x000fe20007cde037 */
[----:B------:R-:W-:Y:S01]  /*29aa0*/  IMAD.WIDE.U32 R58, R151, R76, RZ ;  /* 0x0000004c973a7225 */ /* 0x000fe200078e00ff */
[----:B------:R-:W-:Y:S02]  /*29ab0*/  IADD3.X R142, PT, PT, R19, RZ, RZ, P2, P1 ;  /* 0x000000ff138e7210 */ /* 0x000fe400017e24ff */
[----:B------:R-:W-:Y:S01]  /*29ac0*/  IADD3 R24, P1, PT, R159, R20, RZ ;  /* 0x000000149f187210 */ /* 0x000fe20007f3e0ff */
[----:B------:R-:W-:Y:S01]  /*29ad0*/  IMAD.WIDE.U32 R18, R151, R74, RZ ;  /* 0x0000004a97127225 */ /* 0x000fe200078e00ff */
[----:B------:R-:W-:Y:S02]  /*29ae0*/  SEL R20, RZ, 0x1, !P0 ;  /* 0x00000001ff147807 */ /* 0x000fe40004000000 */
[----:B------:R-:W-:Y:S01]  /*29af0*/  IADD3 R23, P2, P0, R57, R132, R50 ;  /* 0x0000008439177210 */ /* 0x000fe2000785e032 */
[----:B------:R-:W-:Y:S01]  /*29b00*/  IMAD.X R82, R53, 0x1, R21, P1 ;  /* 0x0000000135527824 */ /* 0x000fe200008e0615 */
[----:B------:R-:W-:Y:S01]  /*29b10*/  IADD3.X R84, PT, PT, RZ, R84, RZ, P6, P4 ;  /* 0x00000054ff547210 */ /* 0x000fe200037e84ff */
[----:B------:R-:W-:Y:S01]  /*29b20*/  IMAD.WIDE.U32 R18, P6, R52, R75, R18 ;  /* 0x0000004b34127225 */ /* 0x000fe200078c0012 */
[----:B------:R-:W-:-:S02]  /*29b30*/  IADD3 R132, P4, P1, R132, R23, R20 ;  /* 0x0000001784847210 */ /* 0x000fc4000799e014 */
[----:B------:R-:W-:Y:S01]  /*29b40*/  IADD3.X R148, PT, PT, RZ, R79, R84, P2, P0 ;  /* 0x0000004fff947210 */ /* 0x000fe200017e0454 */
[----:B------:R-:W-:Y:S01]  /*29b50*/  IMAD.WIDE.U32 R22, R85, R68, RZ ;  /* 0x0000004455167225 */ /* 0x000fe200078e00ff */
[----:B------:R-:W-:Y:S02]  /*29b60*/  IADD3 R149, P0, PT, R54, R149, RZ ;  /* 0x0000009536957210 */ /* 0x000fe40007f1e0ff */
[----:B------:R-:W-:Y:S01]  /*29b70*/  IADD3.X R148, PT, PT, R79, R148, RZ, P4, P1 ;  /* 0x000000944f947210 */ /* 0x000fe200027e24ff */
[----:B------:R-:W-:Y:S01]  /*29b80*/  IMAD R53, R85, R69, R60 ;  /* 0x0000004555357224 */ /* 0x000fe200078e023c */
[----:B------:R-:W-:Y:S01]  /*29b90*/  IADD3.X R142, P0, PT, R142, R145, RZ, P0, !PT ;  /* 0x000000918e8e7210 */ /* 0x000fe2000071e4ff */
[----:B------:R-:W-:Y:S02]  /*29ba0*/  IMAD.X R55, RZ, RZ, RZ, P6 ;  /* 0x000000ffff377224 */ /* 0x000fe400030e06ff */
[----:B------:R-:W-:-:S04]  /*29bb0*/  IMAD.WIDE.U32 R20, R52, R74, RZ ;  /* 0x0000004a34147225 */ /* 0x000fc800078e00ff */
[----:B------:R-:W-:Y:S01]  /*29bc0*/  IMAD.IADD R23, R23, 0x1, R53 ;  /* 0x0000000117177824 */ /* 0x000fe200078e0235 */
[----:B------:R-:W-:Y:S01]  /*29bd0*/  IADD3 R21, P2, PT, R21, R18, RZ ;  /* 0x0000001215157210 */ /* 0x000fe20007f5e0ff */
[----:B------:R-:W-:-:S04]  /*29be0*/  IMAD.WIDE.U32 R58, P6, R52, R77, R58 ;  /* 0x0000004d343a7225 */ /* 0x000fc800078c003a */
[----:B------:R-:W-:-:S04]  /*29bf0*/  IMAD.WIDE.U32 R52, R52, R76, RZ ;  /* 0x0000004c34347225 */ /* 0x000fc800078e00ff */
[----:B------:R-:W-:Y:S02]  /*29c00*/  IMAD.MOV.U32 R54, RZ, RZ, R19 ;  /* 0x000000ffff367224 */ /* 0x000fe400078e0013 */
[----:B------:R-:W-:Y:S01]  /*29c10*/  IMAD.X R19, RZ, RZ, RZ, P6 ;  /* 0x000000ffff137224 */ /* 0x000fe200030e06ff */
[----:B------:R-:W-:Y:S01]  /*29c20*/  IADD3 R53, P6, PT, R53, R58, RZ ;  /* 0x0000003a35357210 */ /* 0x000fe20007fde0ff */
[----:B------:R-:W-:-:S04]  /*29c30*/  IMAD.WIDE.U32 R60, R23, R70, RZ ;  /* 0x00000046173c7225 */ /* 0x000fc800078e00ff */
[----:B------:R-:W-:Y:S02]  /*29c40*/  IMAD.MOV.U32 R18, RZ, RZ, R59 ;  /* 0x000000ffff127224 */ /* 0x000fe400078e003b */
[----:B------:R-:W-:-:S04]  /*29c50*/  IMAD.WIDE.U32.X R54, R151, R75, R54, P2 ;  /* 0x0000004b97367225 */ /* 0x000fc800010e0436 */
[----:B------:R-:W-:Y:S01]  /*29c60*/  IMAD.WIDE.U32.X R18, R151, R77, R18, P6 ;  /* 0x0000004d97127225 */ /* 0x000fe200030e0412 */
[----:B------:R-:W-:-:S03]  /*29c70*/  IADD3 R149, P6, PT, R149, R20, RZ ;  /* 0x0000001495957210 */ /* 0x000fc60007fde0ff */
[----:B------:R-:W-:Y:S01]  /*29c80*/  IMAD.WIDE.U32 R60, P2, R22, R71, R60 ;  /* 0x00000047163c7225 */ /* 0x000fe2000784003c */
[----:B------:R-:W-:-:S03]  /*29c90*/  IADD3.X R142, P6, PT, R142, R21, RZ, P6, !PT ;  /* 0x000000158e8e7210 */ /* 0x000fc600037de4ff */
[----:B------:R-:W-:-:S04]  /*29ca0*/  IMAD.WIDE.U32 R150, R22, R70, RZ ;  /* 0x0000004616967225 */ /* 0x000fc800078e00ff */
[----:B------:R-:W-:Y:S01]  /*29cb0*/  IMAD.X R59, RZ, RZ, RZ, P2 ;  /* 0x000000ffff3b7224 */ /* 0x000fe200010e06ff */
[----:B------:R-:W-:Y:S01]  /*29cc0*/  IADD3 R60, P4, PT, R151, R60, RZ ;  /* 0x0000003c973c7210 */ /* 0x000fe20007f9e0ff */
[----:B------:R-:W-:Y:S01]  /*29cd0*/  IMAD.MOV.U32 R58, RZ, RZ, R61 ;  /* 0x000000ffff3a7224 */ /* 0x000fe200078e003d */
[----:B------:R-:W-:Y:S01]  /*29ce0*/  IADD3 RZ, P1, PT, R85, R150, RZ ;  /* 0x0000009655ff7210 */ /* 0x000fe20007f3e0ff */
[----:B------:R-:W-:Y:S01]  /*29cf0*/  IMAD.WIDE.U32 R20, R23, R72, RZ ;  /* 0x0000004817147225 */ /* 0x000fe200078e00ff */
[----:B------:R-:W-:Y:S02]  /*29d00*/  IADD3 R56, P2, PT, R81, R56, RZ ;  /* 0x0000003851387210 */ /* 0x000fe40007f5e0ff */
[----:B------:R-:W-:Y:S01]  /*29d10*/  IADD3.X R61, P0, P6, R54, RZ, RZ, P6, P0 ;  /* 0x000000ff363d7210 */ /* 0x000fe200036004ff */
[----:B------:R-:W-:Y:S01]  /*29d20*/  IMAD.WIDE.U32.X R58, R23, R71, R58, P4 ;  /* 0x00000047173a7225 */ /* 0x000fe200020e043a */
[----:B------:R-:W-:Y:S02]  /*29d30*/  IADD3.X RZ, P1, PT, R139, R60, RZ, P1, !PT ;  /* 0x0000003c8bff7210 */ /* 0x000fe40000f3e4ff */
[----:B------:R-:W-:Y:S01]  /*29d40*/  IADD3.X R85, PT, PT, R55, RZ, RZ, P0, P6 ;  /* 0x000000ff37557210 */ /* 0x000fe200007ec4ff */
[----:B------:R-:W-:Y:S01]  /*29d50*/  IMAD.X R78, R141, 0x1, R78, P2 ;  /* 0x000000018d4e7824 */ /* 0x000fe200010e064e */
[----:B------:R-:W-:Y:S01]  /*29d60*/  IADD3 R61, P2, PT, R61, R56, RZ ;  /* 0x000000383d3d7210 */ /* 0x000fe20007f5e0ff */
[----:B------:R-:W-:Y:S01]  /*29d70*/  IMAD.WIDE.U32 R20, P6, R22, R73, R20 ;  /* 0x0000004916147225 */ /* 0x000fe200078c0014 */
[----:B------:R-:W-:-:S02]  /*29d80*/  IADD3.X R58, P1, PT, RZ, R58, RZ, P1, !PT ;  /* 0x0000003aff3a7210 */ /* 0x000fc40000f3e4ff */
[----:B------:R-:W-:Y:S01]  /*29d90*/  IADD3 R52, P4, PT, R61, R52, RZ ;  /* 0x000000343d347210 */ /* 0x000fe20007f9e0ff */
        /* <DEDUP_REMOVED lines=9> */
[----:B------:R-:W-:Y:S02]  /*29e30*/  IADD3.X R142, P0, PT, R61, R142, RZ, P0, !PT ;  /* 0x0000008e3d8e7210 */ /* 0x000fe4000071e4ff */
[----:B------:R-:W-:Y:S01]  /*29e40*/  IADD3.X R139, P4, PT, R20, R53, RZ, P4, !PT ;  /* 0x00000035148b7210 */ /* 0x000fe2000279e4ff */
[----:B------:R-:W-:Y:S01]  /*29e50*/  IMAD.WIDE.U32.X R20, R23, R73, R58, P6 ;  /* 0x0000004917147225 */ /* 0x000fe200030e043a */
[----:B------:R-:W-:-:S02]  /*29e60*/  IADD3.X R145, P1, PT, R142, R145, RZ, P1, !PT ;  /* 0x000000918e917210 */ /* 0x000fc40000f3e4ff */
[----:B------:R-:W-:Y:S01]  /*29e70*/  IADD3.X R85, P2, P4, R18, RZ, RZ, P4, P2 ;  /* 0x000000ff12557210 */ /* 0x000fe200024444ff */
[----:B------:R-:W-:Y:S01]  /*29e80*/  IMAD.WIDE.U32 R54, P6, R22, R75, R54 ;  /* 0x0000004b16367225 */ /* 0x000fe200078c0036 */
[----:B------:R-:W-:Y:S02]  /*29e90*/  IADD3.X R61, P0, P1, R20, RZ, RZ, P1, P0 ;  /* 0x000000ff143d7210 */ /* 0x000fe400009004ff */
[----:B------:R-:W-:Y:S01]  /*29ea0*/  IADD3.X R149, PT, PT, R19, RZ, RZ, P2, P4 ;  /* 0x000000ff13957210 */ /* 0x000fe200017e84ff */
[----:B------:R-:W-:Y:S01]  /*29eb0*/  IMAD.WIDE.U32 R58, R22, R74, RZ ;  /* 0x0000004a163a7225 */ /* 0x000fe200078e00ff */
[----:B------:R-:W-:Y:S02]  /*29ec0*/  IADD3 R61, P2, PT, R61, R52, RZ ;  /* 0x000000343d3d7210 */ /* 0x000fe40007f5e0ff */
[----:B------:R-:W-:Y:S01]  /*29ed0*/  IADD3.X R152, PT, PT, R21, RZ, RZ, P0, P1 ;  /* 0x000000ff15987210 */ /* 0x000fe200007e24ff */
[----:B------:R-:W-:Y:S01]  /*29ee0*/  IMAD.X R19, RZ, RZ, RZ, P6 ;  /* 0x000000ffff137224 */ /* 0x000fe200030e06ff */
[----:B------:R-:W-:Y:S01]  /*29ef0*/  IADD3 R142, P4, PT, R59, R54, RZ ;  /* 0x000000363b8e7210 */ /* 0x000fe20007f9e0ff */
[----:B------:R-:W-:Y:S01]  /*29f00*/  IMAD.MOV.U32 R18, RZ, RZ, R55 ;  /* 0x000000ffff127224 */ /* 0x000fe200078e0037 */
[----:B------:R-:W-:Y:S01]  /*29f10*/  IADD3 R150, P6, PT, R61, R58, RZ ;  /* 0x0000003a3d967210 */ /* 0x000fe20007fde0ff */
[----:B------:R-:W-:Y:S01]  /*29f20*/  IMAD.WIDE.U32 R52, R23, R76, RZ ;  /* 0x0000004c17347225 */ /* 0x000fe200078e00ff */
[----:B------:R-:W-:-:S03]  /*29f30*/  IADD3.X R139, P2, PT, R152, R139, RZ, P2, !PT ;  /* 0x0000008b988b7210 */ /* 0x000fc6000175e4ff */
[----:B------:R-:W-:Y:S01]  /*29f40*/  IMAD R20, R145, R68, RZ ;  /* 0x0000004491147224 */ /* 0x000fe200078e02ff */
[----:B------:R-:W-:Y:S01]  /*29f50*/  IADD3.X R142, P6, PT, R139, R142, RZ, P6, !PT ;  /* 0x0000008e8b8e7210 */ /* 0x000fe200037de4ff */
[----:B------:R-:W-:Y:S01]  /*29f60*/  IMAD.WIDE.U32.X R54, R23, R75, R18, P4 ;  /* 0x0000004b17367225 */ /* 0x000fe200020e0412 */
[----:B------:R-:W-:Y:S02]  /*29f70*/  IADD3.X R139, PT, PT, RZ, RZ, RZ, P5, P3 ;  /* 0x000000ffff8b7210 */ /* 0x000fe40002fe64ff */
[----:B------:R-:W-:Y:S01]  /*29f80*/  IADD3 R51, P5, PT, R85, R24, RZ ;  /* 0x0000001855337210 */ /* 0x000fe20007fbe0ff */
[----:B------:R-:W-:Y:S01]  /*29f90*/  IMAD.WIDE.U32 R18, R79, R68, RZ ;  /* 0x000000444f127225 */ /* 0x000fe200078e00ff */
[----:B------:R-:W-:-:S03]  /*29fa0*/  IADD3.X R54, P2, P6, R54, RZ, RZ, P6, P2 ;  /* 0x000000ff36367210 */ /* 0x000fc600036444ff */
[----:B------:R-:W-:Y:S02]  /*29fb0*/  IMAD R151, R79, R69, R20 ;  /* 0x000000454f977224 */ /* 0x000fe400078e0214 */
[----:B------:R-:W-:-:S04]  /*29fc0*/  IMAD.WIDE.U32 R52, P4, R22, R77, R52 ;  /* 0x0000004d16347225 */ /* 0x000fc80007880034 */
[----:B------:R-:W-:-:S04]  /*29fd0*/  IMAD.WIDE.U32 R60, R22, R76, RZ ;  /* 0x0000004c163c7225 */ /* 0x000fc800078e00ff */
[----:B------:R-:W-:Y:S02]  /*29fe0*/  IMAD.IADD R19, R19, 0x1, R151 ;  /* 0x0000000113137824 */ /* 0x000fe400078e0297 */
[----:B------:R-:W-:Y:S02]  /*29ff0*/  IMAD.X R59, RZ, RZ, RZ, P4 ;  /* 0x000000ffff3b7224 */ /* 0x000fe400020e06ff */
[----:B------:R-:W-:Y:S01]  /*2a000*/  IMAD.IADD R20, R25, 0x1, R147 ;  /* 0x0000000119147824 */ /* 0x000fe200078e0293 */
[----:B------:R-:W-:Y:S01]  /*2a010*/  IADD3 R25, P4, PT, R61, R52, RZ ;  /* 0x000000343d197210 */ /* 0x000fe20007f9e0ff */
[----:B------:R-:W-:Y:S01]  /*2a020*/  IMAD.MOV.U32 R58, RZ, RZ, R53 ;  /* 0x000000ffff3a7224 */ /* 0x000fe200078e0035 */
[----:B------:R-:W-:Y:S01]  /*2a030*/  IADD3 R61, P3, PT, R54, R51, RZ ;  /* 0x00000033363d7210 */ /* 0x000fe20007f7e0ff */
[----:B------:R-:W-:-:S04]  /*2a040*/  IMAD.WIDE.U32 R52, R19, R70, RZ ;  /* 0x0000004613347225 */ /* 0x000fc800078e00ff */
[----:B------:R-:W-:-:S04]  /*2a050*/  IMAD.WIDE.U32.X R58, R23, R77, R58, P4 ;  /* 0x0000004d173a7225 */ /* 0x000fc800020e043a */
[----:B------:R-:W-:-:S04]  /*2a060*/  IMAD.WIDE.U32 R22, R18, R70, RZ ;  /* 0x0000004612167225 */ /* 0x000fc800078e00ff */
[----:B------:R-:W-:Y:S01]  /*2a070*/  IMAD.WIDE.U32 R52, P4, R18, R71, R52 ;  /* 0x0000004712347225 */ /* 0x000fe20007880034 */
[----:B------:R-:W-:-:S03]  /*2a080*/  IADD3 RZ, P0, PT, R79, R22, RZ ;  /* 0x000000164fff7210 */ /* 0x000fc60007f1e0ff */
[----:B------:R-:W-:Y:S01]  /*2a090*/  IMAD.MOV.U32 R21, RZ, RZ, RZ ;  /* 0x000000ffff157224 */ /* 0x000fe200078e00ff */
[----:B------:R-:W-:Y:S01]  /*2a0a0*/  IADD3 R22, P1, PT, R23, R52, RZ ;  /* 0x0000003417167210 */ /* 0x000fe20007f3e0ff */
[----:B------:R-:W-:Y:S02]  /*2a0b0*/  IMAD.X R23, RZ, RZ, RZ, P4 ;  /* 0x000000ffff177224 */ /* 0x000fe400020e06ff */
[----:B------:R-:W-:Y:S01]  /*2a0c0*/  IMAD.WIDE.U32 R20, R128, R130, R20 ;  /* 0x0000008280147225 */ /* 0x000fe200078e0014 */
[----:B------:R-:W-:-:S03]  /*2a0d0*/  IADD3.X RZ, P0, PT, R145, R22, RZ, P0, !PT ;  /* 0x0000001691ff7210 */ /* 0x000fc6000071e4ff */
[----:B------:R-:W-:Y:S02]  /*2a0e0*/  IMAD.MOV.U32 R22, RZ, RZ, R53 ;  /* 0x000000ffff167224 */ /* 0x000fe400078e0035 */
[----:B------:R-:W-:Y:S02]  /*2a0f0*/  IMAD.X R149, R149, 0x1, R82, P5 ;  /* 0x0000000195957824 */ /* 0x000fe400028e0652 */
[----:B------:R-:W-:Y:S01]  /*2a100*/  IMAD.WIDE.U32.X R52, R19, R71, R22, P1 ;  /* 0x0000004713347225 */ /* 0x000fe200008e0416 */
[----:B------:R-:W-:Y:S02]  /*2a110*/  IADD3 R139, P4, P1, R139, R20, R131 ;  /* 0x000000148b8b7210 */ /* 0x000fe4000799e083 */
[----:B------:R-:W-:Y:S01]  /*2a120*/  IADD3.X R20, PT, PT, R55, RZ, RZ, P2, P6 ;  /* 0x000000ff37147210 */ /* 0x000fe200017ec4ff */
[----:B------:R-:W-:Y:S01]  /*2a130*/  IMAD.WIDE.U32 R22, R19, R72, RZ ;  /* 0x0000004813167225 */ /* 0x000fe200078e00ff */
[----:B------:R-:W-:Y:S02]  /*2a140*/  IADD3.X R79, P0, PT, RZ, R52, RZ, P0, !PT ;  /* 0x00000034ff4f7210 */ /* 0x000fe4000071e4ff */
[----:B------:R-:W-:Y:S01]  /*2a150*/  IADD3 R61, P6, PT, R61, R60, RZ ;  /* 0x0000003c3d3d7210 */ /* 0x000fe20007fde0ff */
[----:B------:R-:W-:Y:S01]  /*2a160*/  IMAD.WIDE.U32 R54, R18, R72, RZ ;  /* 0x0000004812367225 */ /* 0x000fe200078e00ff */
[----:B------:R-:W-:-:S03]  /*2a170*/  IADD3.X R20, P3, PT, R20, R149, RZ, P3, !PT ;  /* 0x0000009514147210 */ /* 0x000fc60001f7e4ff */
[----:B------:R-:W-:Y:S01]  /*2a180*/  IMAD.WIDE.U32 R22, P2, R18, R73, R22 ;  /* 0x0000004912167225 */ /* 0x000fe20007840016 */
[----:B------:R-:W-:-:S03]  /*2a190*/  IADD3.X R131, P6, PT, R20, R25, RZ, P6, !PT ;  /* 0x0000001914837210 */ /* 0x000fc600037de4ff */
        /* <DEDUP_REMOVED lines=9> */
[----:B------:R-:W-:Y:S02]  /*2a230*/  IADD3.X R60, P3, P6, R58, RZ, RZ, P6, P3 ;  /* 0x000000ff3a3c7210 */ /* 0x000fe400036664ff */
[----:B------:R-:W-:Y:S01]  /*2a240*/  IADD3.X R85, P2, PT, R85, R22, RZ, P2, !PT ;  /* 0x0000001655557210 */ /* 0x000fe2000175e4ff */
[----:B------:R-:W-:Y:S01]  /*2a250*/  IMAD.WIDE.U32 R22, R79, R68, RZ ;  /* 0x000000444f167225 */ /* 0x000fe200078e00ff */
[----:B------:R-:W-:-:S02]  /*2a260*/  IADD3.X R25, PT, PT, RZ, R21, RZ, P4, P1 ;  /* 0x00000015ff197210 */ /* 0x000fc400027e24ff */
[----:B------:R-:W-:Y:S01]  /*2a270*/  IADD3.X R58, PT, PT, R59, RZ, RZ, P3, P6 ;  /* 0x000000ff3b3a7210 */ /* 0x000fe20001fec4ff */
[----:B------:R-:W-:Y:S01]  /*2a280*/  IMAD.WIDE.U32 R20, R19, R74, RZ ;  /* 0x0000004a13147225 */ /* 0x000fe200078e00ff */
[-C--:B------:R-:W-:Y:S02]  /*2a290*/  ISETP.GT.U32.AND P1, PT, R140, R81.reuse, PT ;  /* 0x000000518c00720c */ /* 0x080fe40003f24070 */
[----:B------:R-:W-:Y:S01]  /*2a2a0*/  IADD3.X R54, P2, P6, R52, RZ, RZ, P2, P0 ;  /* 0x000000ff34367210 */ /* 0x000fe200016404ff */
[----:B------:R-:W-:Y:S01]  /*2a2b0*/  IMAD R52, R85, R68, RZ ;  /* 0x0000004455347224 */ /* 0x000fe200078e02ff */
[----:B------:R-:W-:Y:S02]  /*2a2c0*/  ISETP.GE.U32.AND P0, PT, R56, R81, PT ;  /* 0x000000513800720c */ /* 0x000fe40003f06070 */
[----:B------:R-:W-:Y:S02]  /*2a2d0*/  ISETP.GT.U32.AND.EX P1, PT, R146, R141, PT, P1 ;  /* 0x0000008d9200720c */ /* 0x000fe40003f24110 */
[----:B------:R-:W-:Y:S01]  /*2a2e0*/  IADD3.X R56, PT, PT, R53, RZ, RZ, P2, P6 ;  /* 0x000000ff35387210 */ /* 0x000fe200017ec4ff */
[----:B------:R-:W-:Y:S01]  /*2a2f0*/  IMAD R53, R79, R69, R52 ;  /* 0x000000454f357224 */ /* 0x000fe200078e0234 */
[----:B------:R-:W-:Y:S01]  /*2a300*/  IADD3 R144, P4, P5, R144, R139, R139 ;  /* 0x0000008b90907210 */ /* 0x000fe20007d9e08b */
[----:B------:R-:W-:Y:S01]  /*2a310*/  IMAD.WIDE.U32 R20, P6, R18, R75, R20 ;  /* 0x0000004b12147225 */ /* 0x000fe200078c0014 */
[----:B------:R-:W-:-:S02]  /*2a320*/  ISETP.GE.U32.AND P2, PT, R51, R24, PT ;  /* 0x000000183300720c */ /* 0x000fc40003f46070 */
[----:B------:R-:W-:Y:S01]  /*2a330*/  SEL R59, RZ, 0x1, !P1 ;  /* 0x00000001ff3b7807 */ /* 0x000fe20004800000 */
[----:B------:R-:W-:Y:S01]  /*2a340*/  IMAD.IADD R23, R23, 0x1, R53 ;  /* 0x0000000117177824 */ /* 0x000fe200078e0235 */
[----:B------:R-:W-:Y:S01]  /*2a350*/  IADD3.X R51, PT, PT, RZ, R25, R25, P4, P5 ;  /* 0x00000019ff337210 */ /* 0x000fe200027ea419 */
[----:B------:R-:W-:Y:S01]  /*2a360*/  IMAD.WIDE.U32 R52, R18, R74, RZ ;  /* 0x0000004a12347225 */ /* 0x000fe200078e00ff */
[----:B------:R-:W-:Y:S02]  /*2a370*/  ISETP.GE.U32.AND.EX P1, PT, R149, R82, PT, P2 ;  /* 0x000000529500720c */ /* 0x000fe40003f26120 */
[----:B------:R-:W-:Y:S01]  /*2a380*/  IADD3 R59, P4, P5, R59, R132, R57 ;  /* 0x000000843b3b7210 */ /* 0x000fe20007d9e039 */
        /* <DEDUP_REMOVED lines=9> */
[----:B------:R-:W-:Y:S01]  /*2a420*/  ISETP.GE.U32.AND.EX P0, PT, R78, R141, PT, P0 ;  /* 0x0000008d4e00720c */ /* 0x000fe20003f06100 */
[----:B------:R-:W-:Y:S01]  /*2a430*/  IMAD.WIDE.U32 R54, P5, R22, R71, R54 ;  /* 0x0000004716367225 */ /* 0x000fe200078a0036 */
[----:B------:R-:W-:Y:S02]  /*2a440*/  IADD3.X R82, P6, PT, R82, R53, RZ, P6, !PT ;  /* 0x0000003552527210 */ /* 0x000fe400037de4ff */
[----:B------:R-:W-:Y:S01]  /*2a450*/  SEL R53, RZ, 0x1, P1 ;  /* 0x00000001ff357807 */ /* 0x000fe20000800000 */
        /* <DEDUP_REMOVED lines=22> */
[----:B------:R-:W-:Y:S01]  /*2a5c0*/  IMAD.MOV.U32 R56, RZ, RZ, R53 ;  /* 0x000000ffff387224 */ /* 0x000fe200078e0035 */
[----:B------:R-:W-:Y:S01]  /*2a5d0*/  SEL R54, RZ, 0x1, P0 ;  /* 0x00000001ff367807 */ /* 0x000fe20000000000 */
[----:B------:R-:W-:Y:S01]  /*2a5e0*/  IMAD.X R58, R58, 0x1, R78, P5 ;  /* 0x000000013a3a7824 */ /* 0x000fe200028e064e */
[----:B------:R-:W-:Y:S01]  /*2a5f0*/  IADD3 R53, P0, PT, R18, R81, RZ ;  /* 0x0000005112357210 */ /* 0x000fe20007f1e0ff */
[----:B------:R-:W-:Y:S01]  /*2a600*/  IMAD.WIDE.U32.X R56, R19, R77, R56, P6 ;  /* 0x0000004d13387225 */ /* 0x000fe200030e0438 */
[----:B------:R-:W-:-:S02]  /*2a610*/  IADD3 R60, P6, PT, R25, R24, RZ ;  /* 0x00000018193c7210 */ /* 0x000fc40007fde0ff */
[----:B------:R-:W-:Y:S01]  /*2a620*/  IADD3.X R52, P4, PT, R131, R58, RZ, P4, !PT ;  /* 0x0000003a83347210 */ /* 0x000fe2000279e4ff */
[----:B------:R-:W-:Y:S02]  /*2a630*/  IMAD.X R55, RZ, RZ, R55, P1 ;  /* 0x000000ffff377224 */ /* 0x000fe400008e0637 */
[----:B------:R-:W-:-:S04]  /*2a640*/  IMAD.WIDE.U32 R20, P1, R22, R73, R20 ;  /* 0x0000004916147225 */ /* 0x000fc80007820014 */
[----:B------:R-:W-:-:S04]  /*2a650*/  IMAD.WIDE.U32 R24, R22, R72, RZ ;  /* 0x0000004816187225 */ /* 0x000fc800078e00ff */
[----:B------:R-:W-:Y:S01]  /*2a660*/  IMAD.X R19, RZ, RZ, RZ, P1 ;  /* 0x000000ffff137224 */ /* 0x000fe200008e06ff */
[----:B------:R-:W-:Y:S01]  /*2a670*/  IADD3 R81, P5, PT, R25, R20, RZ ;  /* 0x0000001419517210 */ /* 0x000fe20007fbe0ff */
[----:B------:R-:W-:Y:S01]  /*2a680*/  IMAD.MOV.U32 R18, RZ, RZ, R21 ;  /* 0x000000ffff127224 */ /* 0x000fe200078e0015 */
[----:B------:R-:W-:Y:S01]  /*2a690*/  IADD3.X R25, P6, PT, R52, R139, RZ, P6, !PT ;  /* 0x0000008b34197210 */ /* 0x000fe200037de4ff */
[----:B------:R-:W-:Y:S01]  /*2a6a0*/  IMAD.WIDE.U32 R20, R23, R74, RZ ;  /* 0x0000004a17147225 */ /* 0x000fe200078e00ff */
[----:B------:R-:W-:Y:S02]  /*2a6b0*/  IADD3 R53, P1, PT, R53, R24, RZ ;  /* 0x0000001835357210 */ /* 0x000fe40007f3e0ff */
[----:B------:R-:W-:Y:S01]  /*2a6c0*/  IADD3.X R52, P0, PT, R55, R82, RZ, P0, !PT ;  /* 0x0000005237347210 */ /* 0x000fe2000071e4ff */
[----:B------:R-:W-:Y:S01]  /*2a6d0*/  IMAD.WIDE.U32.X R18, R23, R73, R18, P5 ;  /* 0x0000004917127225 */ /* 0x000fe200028e0412 */
[----:B------:R-:W-:Y:S02]  /*2a6e0*/  IADD3.X R56, P4, P6, R56, RZ, RZ, P6, P4 ;  /* 0x000000ff38387210 */ /* 0x000fe400036884ff */
[----:B------:R-:W-:-:S02]  /*2a6f0*/  IADD3.X R52, P1, PT, R52, R81, RZ, P1, !PT ;  /* 0x0000005134347210 */ /* 0x000fc40000f3e4ff */
[----:B------:R-:W-:Y:S02]  /*2a700*/  ISETP.GE.U32.AND.EX P5, PT, R78, R51, PT, P2 ;  /* 0x000000334e00720c */ /* 0x000fe40003fa6120 */
[----:B------:R-:W-:Y:S02]  /*2a710*/  ISETP.GE.U32.AND P2, PT, R85, R79, PT ;  /* 0x0000004f5500720c */ /* 0x000fe40003f46070 */
[----:B------:R-:W-:Y:S02]  /*2a720*/  IADD3.X R55, P0, P1, R18, RZ, RZ, P1, P0 ;  /* 0x000000ff12377210 */ /* 0x000fe400009004ff */
[----:B------:R-:W-:Y:S02]  /*2a730*/  IADD3.X R57, PT, PT, R57, RZ, RZ, P4, P6 ;  /* 0x000000ff39397210 */ /* 0x000fe400027ec4ff */
[----:B------:R-:W-:Y:S01]  /*2a740*/  IADD3 R59, P6, P4, R54, R50, R59 ;  /* 0x00000032363b7210 */ /* 0x000fe20007cde03b */
[----:B------:R-:W-:Y:S01]  /*2a750*/  IMAD.X R50, RZ, RZ, R83, P3 ;  /* 0x000000ffff327224 */ /* 0x000fe200018e0653 */
[----:B------:R-:W-:-:S02]  /*2a760*/  ISETP.GE.U32.AND.EX P2, PT, R58, R78, PT, P2 ;  /* 0x0000004e3a00720c */ /* 0x000fc40003f46120 */
[----:B------:R-:W-:Y:S01]  /*2a770*/  SEL R51, RZ, 0x1, P5 ;  /* 0x00000001ff337807 */ /* 0x000fe20002800000 */
[C---:B------:R-:W-:Y:S01]  /*2a780*/  IMAD.WIDE.U32 R20, P5, R22.reuse, R75, R20 ;  /* 0x0000004b16147225 */ /* 0x040fe200078a0014 */
[----:B------:R-:W-:Y:S02]  /*2a790*/  IADD3.X R54, PT, PT, R19, RZ, RZ, P0, P1 ;  /* 0x000000ff13367210 */ /* 0x000fe400007e24ff */
[----:B------:R-:W-:Y:S01]  /*2a7a0*/  IADD3 R55, P0, PT, R55, R60, RZ ;  /* 0x0000003c37377210 */ /* 0x000fe20007f1e0ff */
[----:B------:R-:W-:Y:S01]  /*2a7b0*/  IMAD.WIDE.U32 R18, R22, R74, RZ ;  /* 0x0000004a16127225 */ /* 0x000fe200078e00ff */
[----:B------:R-:W-:Y:S02]  /*2a7c0*/  IADD3 R51, P3, PT, R51, R80, RZ ;  /* 0x0000005033337210 */ /* 0x000fe40007f7e0ff */
[----:B------:R-:W-:Y:S01]  /*2a7d0*/  SEL R58, RZ, 0x1, P2 ;  /* 0x00000001ff3a7807 */ /* 0x000fe20001000000 */
[----:B------:R-:W-:Y:S01]  /*2a7e0*/  IMAD.MOV.U32 R24, RZ, RZ, R21 ;  /* 0x000000ffff187224 */ /* 0x000fe200078e0015 */
[----:B------:R-:W-:Y:S01]  /*2a7f0*/  IADD3.X R54, P0, PT, R54, R25, RZ, P0, !PT ;  /* 0x0000001936367210 */ /* 0x000fe2000071e4ff */
[----:B------:R-:W-:Y:S01]  /*2a800*/  IMAD.X R25, RZ, RZ, RZ, P5 ;  /* 0x000000ffff197224 */ /* 0x000fe200028e06ff */
[----:B------:R-:W-:Y:S01]  /*2a810*/  IADD3 R81, P2, PT, R19, R20, RZ ;  /* 0x0000001413517210 */ /* 0x000fe20007f5e0ff */
[----:B------:R-:W-:Y:S01]  /*2a820*/  IMAD.X R79, RZ, RZ, R50, P3 ;  /* 0x000000ffff4f7224 */ /* 0x000fe200018e0632 */
[----:B------:R-:W-:Y:S01]  /*2a830*/  IADD3 R55, P1, PT, R55, R18, RZ ;  /* 0x0000001237377210 */ /* 0x000fe20007f3e0ff */
[----:B------:R-:W-:Y:S01]  /*2a840*/  IMAD.WIDE.U32 R18, R23, R76, RZ ;  /* 0x0000004c17127225 */ /* 0x000fe200078e00ff */
[----:B------:R-:W-:-:S02]  /*2a850*/  IADD3 R58, P5, PT, R58, R51, RZ ;  /* 0x000000333a3a7210 */ /* 0x000fc40007fbe0ff */
[----:B------:R-:W-:Y:S01]  /*2a860*/  ISETP.GE.U32.AND P3, PT, R51, R80, PT ;  /* 0x000000503300720c */ /* 0x000fe20003f66070 */
[----:B------:R-:W-:Y:S01]  /*2a870*/  IMAD.WIDE.U32.X R24, R23, R75, R24, P2 ;  /* 0x0000004b17187225 */ /* 0x000fe200010e0418 */
[----:B------:R-:W-:Y:S02]  /*2a880*/  IADD3.X R54, P1, PT, R54, R81, RZ, P1, !PT ;  /* 0x0000005136367210 */ /* 0x000fe40000f3e4ff */
[----:B------:R-:W-:Y:S01]  /*2a890*/  ISETP.GE.U32.AND.EX P3, PT, R79, R50, PT, P3 ;  /* 0x000000324f00720c */ /* 0x000fe20003f66130 */
[----:B------:R-:W-:Y:S01]  /*2a8a0*/  IMAD.X R60, RZ, RZ, R79, P5 ;  /* 0x000000ffff3c7224 */ /* 0x000fe200028e064f */
[----:B------:R-:W-:Y:S01]  /*2a8b0*/  ISETP.GE.U32.AND P5, PT, R58, R51, PT ;  /* 0x000000333a00720c */ /* 0x000fe20003fa6070 */
        /* <DEDUP_REMOVED lines=50> */
[----:B------:R-:W-:-:S04]  /*2abe0*/  ISETP.GE.U32.AND.EX P0, PT, R52, R71, PT, P0 ;  /* 0x000000473400720c */ /* 0x000fc80003f06100 */
[----:B------:R-:W-:-:S13]  /*2abf0*/  ISETP.LT.U32.OR.EX P0, PT, R54, R73, !P0, P1 ;  /* 0x000000493600720c */ /* 0x000fda0004701510 */
[----:B------:R-:W-:Y:S05]  /*2ac00*/  @P0 BRA `(.L_x_85) ;  /* 0x0000000000540947 */ /* 0x000fea0003800000 */
.L_x_84:
        /* <DEDUP_REMOVED lines=21> */
.L_x_85:
        /* <DEDUP_REMOVED lines=64> */
.L_x_86:
        /* <DEDUP_REMOVED lines=64> */
.L_x_87:
        /* <DEDUP_REMOVED lines=64> */
.L_x_88:
        /* <DEDUP_REMOVED lines=13> */
[----:B------:R-:W-:Y:S02]  /*2ba30*/  IMAD.X R58, R93, 0x1, ~R58, P2 ;  /* 0x000000015d3a7824 */ /* 0x000fe400010e0e3a */
[----:B------:R-:W-:Y:S01]  /*2ba40*/  IMAD.MOV.U32 R93, RZ, RZ, RZ ;  /* 0x000000ffff5d7224 */ /* 0x000fe200078e00ff */
[----:B------:R-:W-:-:S04]  /*2ba50*/  SEL R19, RZ, 0x1, P0 ;  /* 0x00000001ff137807 */ /* 0x000fc80000000000 */
[----:B------:R-:W-:-:S04]  /*2ba60*/  IADD3 R18, P1, PT, R19, R84, RZ ;  /* 0x0000005413127210 */ /* 0x000fc80007f3e0ff */
[CC--:B------:R-:W-:Y:S01]  /*2ba70*/  ISETP.GE.U32.AND P0, PT, R91.reuse, R18.reuse, PT ;  /* 0x000000125b00720c */ /* 0x0c0fe20003f06070 */
[----:B------:R-:W-:Y:S01]  /*2ba80*/  IMAD.X R143, RZ, RZ, R85, P1 ;  /* 0x000000ffff8f7224 */ /* 0x000fe200008e0655 */
[----:B------:R-:W-:Y:S01]  /*2ba90*/  IADD3 R131, P1, PT, R96, -R131, RZ ;  /* 0x8000008360837210 */ /* 0x000fe20007f3e0ff */
[----:B------:R-:W-:Y:S01]  /*2baa0*/  IMAD.MOV.U32 R96, RZ, RZ, RZ ;  /* 0x000000ffff607224 */ /* 0x000fe200078e00ff */
        /* <DEDUP_REMOVED lines=45> */
.L_x_89:
[----:B------:R-:W-:-:S04]  /*2bd80*/  IMAD.WIDE.U32 R24, R131, R129, RZ ;  /* 0x0000008183187225 */ /* 0x000fc800078e00ff */
[----:B------:R-:W-:-:S04]  /*2bd90*/  IMAD.WIDE.U32 R22, R92, R129, RZ ;  /* 0x000000815c167225 */ /* 0x000fc800078e00ff */
[----:B------:R-:W-:-:S04]  /*2bda0*/  IMAD.WIDE.U32 R20, R131, R130, RZ ;  /* 0x0000008283147225 */ /* 0x000fc800078e00ff */
[----:B------:R-:W-:Y:S02]  /*2bdb0*/  IMAD.IADD R57, R25, 0x1, R96 ;  /* 0x0000000119397824 */ /* 0x000fe400078e0260 */
[----:B------:R-:W-:-:S03]  /*2bdc0*/  IMAD.WIDE.U32 R146, R105, R127, RZ ;  /* 0x0000007f69927225 */ /* 0x000fc600078e00ff */
[----:B------:R-:W-:Y:S01]  /*2bdd0*/  IADD3 R57, P0, P2, R20, R57, R22 ;  /* 0x0000003914397210 */ /* 0x000fe20007a1e016 */
[----:B------:R-:W-:Y:S01]  /*2bde0*/  IMAD.MOV.U32 R144, RZ, RZ, RZ ;  /* 0x000000ffff907224 */ /* 0x000fe200078e00ff */
[----:B------:R-:W-:Y:S01]  /*2bdf0*/  IADD3 R146, P1, PT, R24, R146, RZ ;  /* 0x0000009218927210 */ /* 0x000fe20007f3e0ff */
[----:B------:R-:W-:Y:S01]  /*2be00*/  IMAD.IADD R145, R93, 0x1, R147 ;  /* 0x000000015d917824 */ /* 0x000fe200078e0293 */
[----:B------:R-:W-:Y:S01]  /*2be10*/  IADD3.X R53, PT, PT, RZ, RZ, RZ, P0, P2 ;  /* 0x000000ffff357210 */ /* 0x000fe200007e44ff */
[----:B------:R-:W-:Y:S02]  /*2be20*/  IMAD.IADD R18, R23, 0x1, R144 ;  /* 0x0000000117127824 */ /* 0x000fe400078e0290 */
[----:B------:R-:W-:Y:S02]  /*2be30*/  IMAD.IADD R142, R96, 0x1, R21 ;  /* 0x00000001608e7824 */ /* 0x000fe400078e0215 */
[----:B------:R-:W-:Y:S02]  /*2be40*/  IMAD.MOV.U32 R19, RZ, RZ, RZ ;  /* 0x000000ffff137224 */ /* 0x000fe400078e00ff */
[----:B------:R-:W-:-:S04]  /*2be50*/  IMAD.WIDE.U32 R20, R139, R129, RZ ;  /* 0x000000818b147225 */ /* 0x000fc800078e00ff */
[----:B------:R-:W-:Y:S02]  /*2be60*/  IMAD.MOV.U32 R147, RZ, RZ, RZ ;  /* 0x000000ffff937224 */ /* 0x000fe400078e00ff */
[----:B------:R-:W-:-:S04]  /*2be70*/  IMAD.WIDE.U32 R18, R130, R92, R18 ;  /* 0x0000005c82127225 */ /* 0x000fc800078e0012 */
[----:B------:R-:W-:Y:S01]  /*2be80*/  IMAD.WIDE.U32 R50, R58, R129, RZ ;  /* 0x000000813a327225 */ /* 0x000fe200078e00ff */
[----:B------:R-:W-:-:S03]  /*2be90*/  IADD3 R142, P3, P5, R53, R18, R142 ;  /* 0x00000012358e7210 */ /* 0x000fc60007d7e08e */
[----:B------:R-:W-:-:S04]  /*2bea0*/  IMAD.WIDE.U32 R22, R139, R130, RZ ;  /* 0x000000828b167225 */ /* 0x000fc800078e00ff */
[----:B------:R-:W-:Y:S02]  /*2beb0*/  IMAD.IADD R21, R21, 0x1, R147 ;  /* 0x0000000115157824 */ /* 0x000fe400078e0293 */
[----:B------:R-:W-:Y:S02]  /*2bec0*/  IMAD.MOV.U32 R61, RZ, RZ, RZ ;  /* 0x000000ffff3d7224 */ /* 0x000fe400078e00ff */
[----:B------:R-:W-:Y:S01]  /*2bed0*/  IMAD.IADD R148, R144, 0x1, R19 ;  /* 0x0000000190947824 */ /* 0x000fe200078e0213 */
[----:B------:R-:W-:Y:S01]  /*2bee0*/  IADD3 R60, P2, P0, R22, R21, R50 ;  /* 0x00000015163c7210 */ /* 0x000fe2000785e032 */
[----:B------:R-:W-:-:S03]  /*2bef0*/  IMAD.WIDE.U32 R52, R104, R127, RZ ;  /* 0x0000007f68347225 */ /* 0x000fc600078e00ff */
[----:B------:R-:W-:Y:S01]  /*2bf00*/  IADD3.X R148, PT, PT, RZ, R148, RZ, P3, P5 ;  /* 0x00000094ff947210 */ /* 0x000fe20001fea4ff */
[----:B------:R-:W-:Y:S02]  /*2bf10*/  IMAD.MOV.U32 R97, RZ, RZ, RZ ;  /* 0x000000ffff617224 */ /* 0x000fe400078e00ff */
[----:B------:R-:W-:Y:S02]  /*2bf20*/  IMAD.MOV.U32 R21, RZ, RZ, RZ ;  /* 0x000000ffff157224 */ /* 0x000fe400078e00ff */
[----:B------:R-:W-:-:S04]  /*2bf30*/  IMAD.WIDE.U32 R18, R91, R129, RZ ;  /* 0x000000815b127225 */ /* 0x000fc800078e00ff */
[----:B------:R-:W-:Y:S02]  /*2bf40*/  IMAD.IADD R56, R51, 0x1, R61 ;  /* 0x0000000133387824 */ /* 0x000fe400078e023d */
[----:B------:R-:W-:Y:S02]  /*2bf50*/  IMAD.IADD R25, R147, 0x1, R23 ;  /* 0x0000000193197824 */ /* 0x000fe400078e0217 */
[----:B------:R-:W-:Y:S02]  /*2bf60*/  IMAD.IADD R54, R97, 0x1, R53 ;  /* 0x0000000161367824 */ /* 0x000fe400078e0235 */
[----:B------:R-:W-:-:S04]  /*2bf70*/  IMAD.WIDE.U32 R50, R105, R128, RZ ;  /* 0x0000008069327225 */ /* 0x000fc800078e00ff */
[----:B------:R-:W-:Y:S02]  /*2bf80*/  IMAD.MOV.U32 R55, RZ, RZ, RZ ;  /* 0x000000ffff377224 */ /* 0x000fe400078e00ff */
[----:B------:R-:W-:-:S04]  /*2bf90*/  IMAD.WIDE.U32 R90, R91, R130, RZ ;  /* 0x000000825b5a7225 */ /* 0x000fc800078e00ff */
[----:B------:R-:W-:-:S04]  /*2bfa0*/  IMAD.WIDE.U32 R140, R143, R129, RZ ;  /* 0x000000818f8c7225 */ /* 0x000fc800078e00ff */
[----:B------:R-:W-:Y:S02]  /*2bfb0*/  IMAD.IADD R23, R19, 0x1, R21 ;  /* 0x0000000113177824 */ /* 0x000fe400078e0215 */
[----:B------:R-:W-:Y:S02]  /*2bfc0*/  IMAD.MOV.U32 R59, RZ, RZ, RZ ;  /* 0x000000ffff3b7224 */ /* 0x000fe400078e00ff */
[----:B------:R-:W-:Y:S01]  /*2bfd0*/  IMAD.WIDE.U32 R54, R128, R104, R54 ;  /* 0x0000006880367225 */ /* 0x000fe200078e0036 */
[----:B------:R-:W-:Y:S02]  /*2bfe0*/  IADD3 R132, P4, P6, R90, R23, R140 ;  /* 0x000000175a847210 */ /* 0x000fe40007e9e08c */
[----:B------:R-:W-:Y:S01]  /*2bff0*/  IADD3.X R90, PT, PT, RZ, RZ, RZ, P2, P0 ;  /* 0x000000ffff5a7210 */ /* 0x000fe200017e04ff */
[----:B------:R-:W-:Y:S01]  /*2c000*/  IMAD.IADD R19, R93, 0x1, R51 ;  /* 0x000000015d137824 */ /* 0x000fe200078e0233 */
[----:B------:R-:W-:Y:S01]  /*2c010*/  IADD3 R140, P2, P0, R50, R145, R52 ;  /* 0x00000091328c7210 */ /* 0x000fe2000785e034 */
[----:B------:R-:W-:-:S02]  /*2c020*/  IMAD.IADD R22, R141, 0x1, R59 ;  /* 0x000000018d167824 */ /* 0x000fc400078e023b */
[----:B------:R-:W-:Y:S01]  /*2c030*/  IMAD.IADD R141, R97, 0x1, R55 ;  /* 0x00000001618d7824 */ /* 0x000fe200078e0237 */
[----:B------:R-:W-:Y:S01]  /*2c040*/  IADD3 R19, P3, P5, R142, R54, R19 ;  /* 0x000000368e137210 */ /* 0x000fe20007d7e013 */
[----:B------:R-:W-:Y:S02]  /*2c050*/  IMAD.X R140, R140, 0x1, R57, P1 ;  /* 0x000000018c8c7824 */ /* 0x000fe400008e0639 */
[----:B------:R-:W-:Y:S01]  /*2c060*/  IMAD.WIDE.U32 R50, R131, R127, RZ ;  /* 0x0000007f83327225 */ /* 0x000fe200078e00ff */
[----:B------:R-:W-:Y:S02]  /*2c070*/  IADD3.X R141, PT, PT, R148, R141, RZ, P3, P5 ;  /* 0x0000008d948d7210 */ /* 0x000fe40001fea4ff */
[----:B------:R-:W-:Y:S01]  /*2c080*/  ISETP.GE.U32.AND P3, PT, R146, R24, PT ;  /* 0x000000189200720c */ /* 0x000fe20003f66070 */
[----:B------:R-:W-:-:S03]  /*2c090*/  IMAD.WIDE.U32 R54, R92, R127, RZ ;  /* 0x0000007f5c367225 */ /* 0x000fc600078e00ff */
[----:B------:R-:W-:Y:S01]  /*2c0a0*/  ISETP.GE.U32.AND.EX P3, PT, R140, R57, PT, P3 ;  /* 0x000000398c00720c */ /* 0x000fe20003f66130 */
[----:B------:R-:W-:Y:S02]  /*2c0b0*/  IMAD.MOV.U32 R57, RZ, RZ, RZ ;  /* 0x000000ffff397224 */ /* 0x000fe400078e00ff */
[----:B------:R-:W-:Y:S01]  /*2c0c0*/  IMAD.WIDE.U32 R52, R131, R128, RZ ;  /* 0x0000008083347225 */ /* 0x000fe200078e00ff */
[----:B------:R-:W-:-:S03]  /*2c0d0*/  SEL R142, RZ, 0x1, P3 ;  /* 0x00000001ff8e7807 */ /* 0x000fc60001800000 */
[----:B------:R-:W-:Y:S01]  /*2c0e0*/  IMAD.IADD R23, R96, 0x1, R51 ;  /* 0x0000000160177824 */ /* 0x000fe200078e0233 */
[----:B------:R-:W-:Y:S01]  /*2c0f0*/  IADD3 R149, P3, PT, R142, R20, RZ ;  /* 0x000000148e957210 */ /* 0x000fe20007f7e0ff */
[----:B------:R-:W-:-:S03]  /*2c100*/  IMAD.WIDE.U32 R56, R130, R58, R56 ;  /* 0x0000003a82387225 */ /* 0x000fc600078e0038 */
[----:B------:R-:W-:Y:S01]  /*2c110*/  IADD3 R52, P1, P5, R52, R23, R54 ;  /* 0x0000001734347210 */ /* 0x000fe20007d3e036 */
[----:B------:R-:W-:Y:S01]  /*2c120*/  IMAD.IADD R21, R21, 0x1, R91 ;  /* 0x0000000115157824 */ /* 0x000fe200078e025b */
[----:B------:R-:W-:Y:S01]  /*2c130*/  IADD3.X R91, PT, PT, RZ, RZ, RZ, P4, P6 ;  /* 0x000000ffff5b7210 */ /* 0x000fe200027ec4ff */
[----:B------:R-:W-:Y:S01]  /*2c140*/  IMAD.MOV.U32 R23, RZ, RZ, RZ ;  /* 0x000000ffff177224 */ /* 0x000fe200078e00ff */
[----:B------:R-:W-:Y:S01]  /*2c150*/  IADD3 R148, P6, P4, R90, R56, R25 ;  /* 0x000000385a947210 */ /* 0x000fe20007cde019 */
[----:B------:R-:W-:Y:S01]  /*2c160*/  IMAD.IADD R24, R144, 0x1, R55 ;  /* 0x0000000190187824 */ /* 0x000fe200078e0237 */
[----:B------:R-:W-:Y:S01]  /*2c170*/  IADD3.X R90, PT, PT, RZ, RZ, RZ, P1, P5 ;  /* 0x000000ffff5a7210 */ /* 0x000fe20000fea4ff */
[----:B------:R-:W-:Y:S01]  /*2c180*/  IMAD.MOV.U32 R25, RZ, RZ, RZ ;  /* 0x000000ffff197224 */ /* 0x000fe200078e00ff */
[----:B------:R-:W-:Y:S01]  /*2c190*/  ISETP.GT.U32.AND P1, PT, R20, R149, PT ;  /* 0x000000951400720c */ /* 0x000fe20003f24070 */
[----:B------:R-:W-:Y:S02]  /*2c1a0*/  IMAD.IADD R150, R61, 0x1, R57 ;  /* 0x000000013d967824 */ /* 0x000fe400078e0239 */
[----:B------:R-:W-:-:S04]  /*2c1b0*/  IMAD.WIDE.U32 R22, R130, R143, R22 ;  /* 0x0000008f82167225 */ /* 0x000fc800078e0016 */
[----:B------:R-:W-:Y:S01]  /*2c1c0*/  IMAD.X R57, RZ, RZ, R60, P3 ;  /* 0x000000ffff397224 */ /* 0x000fe200018e063c */
[----:B------:R-:W-:Y:S01]  /*2c1d0*/  IADD3 R143, P3, PT, R149, R50, RZ ;  /* 0x00000032958f7210 */ /* 0x000fe20007f7e0ff */
[----:B------:R-:W-:Y:S02]  /*2c1e0*/  IMAD.IADD R51, R96, 0x1, R53 ;  /* 0x0000000160337824 */ /* 0x000fe400078e0235 */
[----:B------:R-:W-:Y:S01]  /*2c1f0*/  IMAD.WIDE.U32 R24, R128, R92, R24 ;  /* 0x0000005c80187225 */ /* 0x000fe200078e0018 */
[----:B------:R-:W-:-:S03]  /*2c200*/  ISETP.GT.U32.AND.EX P1, PT, R60, R57, PT, P1 ;  /* 0x000000393c00720c */ /* 0x000fc60003f24110 */
[----:B------:R-:W-:Y:S01]  /*2c210*/  IMAD.WIDE.U32 R54, R105, R129, RZ ;  /* 0x0000008169367225 */ /* 0x000fe200078e00ff */
[----:B------:R-:W-:Y:S02]  /*2c220*/  SEL R60, R60, R57, P1 ;  /* 0x000000393c3c7207 */ /* 0x000fe40000800000 */
[----:B------:R-:W-:Y:S01]  /*2c230*/  SEL R20, R20, R149, P1 ;  /* 0x0000009514147207 */ /* 0x000fe20000800000 */
[----:B------:R-:W-:Y:S01]  /*2c240*/  IMAD.X R145, R57, 0x1, R52, P3 ;  /* 0x0000000139917824 */ /* 0x000fe200018e0634 */
[----:B------:R-:W-:Y:S01]  /*2c250*/  IADD3 R148, P3, P5, R148, R24, R51 ;  /* 0x0000001894947210 */ /* 0x000fe20007d7e033 */
[----:B------:R-:W-:Y:S01]  /*2c260*/  IMAD.WIDE.U32 R52, R104, R129, RZ ;  /* 0x0000008168347225 */ /* 0x000fe200078e00ff */
[----:B------:R-:W-:Y:S02]  /*2c270*/  IADD3.X R57, PT, PT, RZ, R150, RZ, P6, P4 ;  /* 0x00000096ff397210 */ /* 0x000fe400037e84ff */
[----:B------:R-:W-:Y:S01]  /*2c280*/  ISETP.GT.U32.AND P1, PT, R20, R143, PT ;  /* 0x0000008f1400720c */ /* 0x000fe20003f24070 */
[----:B------:R-:W-:-:S03]  /*2c290*/  IMAD.WIDE.U32 R50, R105, R130, RZ ;  /* 0x0000008269327225 */ /* 0x000fc600078e00ff */
[----:B------:R-:W-:Y:S01]  /*2c2a0*/  ISETP.GT.U32.AND.EX P1, PT, R60, R145, PT, P1 ;  /* 0x000000913c00720c */ /* 0x000fe20003f24110 */
[----:B------:R-:W-:Y:S02]  /*2c2b0*/  IMAD.IADD R55, R55, 0x1, R93 ;  /* 0x0000000137377824 */ /* 0x000fe400078e025d */
[----:B------:R-:W-:Y:S02]  /*2c2c0*/  IMAD.IADD R56, R144, 0x1, R25 ;  /* 0x0000000190387824 */ /* 0x000fe400078e0219 */
[----:B------:R-:W-:Y:S01]  /*2c2d0*/  IMAD.WIDE.U32 R24, R58, R127, RZ ;  /* 0x0000007f3a187225 */ /* 0x000fe200078e00ff */
[----:B------:R-:W-:Y:S02]  /*2c2e0*/  IADD3 R55, P6, P4, R50, R55, R52 ;  /* 0x0000003732377210 */ /* 0x000fe40007cde034 */
[----:B------:R-:W-:Y:S01]  /*2c2f0*/  IADD3.X R52, PT, PT, R57, R56, RZ, P3, P5 ;  /* 0x0000003839347210 */ /* 0x000fe20001fea4ff */
[----:B------:R-:W-:Y:S01]  /*2c300*/  IMAD.IADD R150, R59, 0x1, R23 ;  /* 0x000000013b967824 */ /* 0x000fe200078e0217 */
        /* <DEDUP_REMOVED lines=8> */
[----:B------:R-:W-:-:S04]  /*2c390*/  IMAD.WIDE.U32 R22, R139, R128, RZ ;  /* 0x000000808b167225 */ /* 0x000fc800078e00ff */
[----:B------:R-:W-:Y:S02]  /*2c3a0*/  IMAD.MOV.U32 R57, RZ, RZ, RZ ;  /* 0x000000ffff397224 */ /* 0x000fe400078e00ff */
[----:B------:R-:W-:Y:S01]  /*2c3b0*/  IMAD.IADD R21, R21, 0x1, R129 ;  /* 0x0000000115157824 */ /* 0x000fe200078e0281 */
[----:B------:R-:W-:Y:S01]  /*2c3c0*/  IADD3 R129, P1, P3, R25, R148, R90 ;  /* 0x0000009419817210 */ /* 0x000fe20007b3e05a */
[----:B------:R-:W-:-:S03]  /*2c3d0*/  IMAD.WIDE.U32 R56, R128, R58, R56 ;  /* 0x0000003a80387225 */ /* 0x000fc600078e0038 */
[----:B------:R-:W-:Y:S01]  /*2c3e0*/  IADD3.X R128, PT, PT, RZ, R52, RZ, P1, P3 ;  /* 0x00000034ff807210 */ /* 0x000fe20000fe64ff */
        /* <DEDUP_REMOVED lines=37> */
[----:B------:R-:W-:Y:S01]  /*2c640*/  IADD3.X R149, P1, P3, R54, RZ, RZ, P3, P1 ;  /* 0x000000ff36957210 */ /* 0x000fe20001b224ff */
[----:B------:R-:W-:-:S03]  /*2c650*/  IMAD.WIDE.U32 R58, R20, R74, RZ ;  /* 0x0000004a143a7225 */ /* 0x000fc600078e00ff */
[----:B------:R-:W-:Y:S01]  /*2c660*/  IADD3.X R151, PT, PT, R55, RZ, RZ, P1, P3 ;  /* 0x000000ff37977210 */ /* 0x000fe20000fe64ff */
[----:B------:R-:W-:Y:S01]  /*2c670*/  IMAD.WIDE.U32 R54, R21, R74, RZ ;  /* 0x0000004a15367225 */ /* 0x000fe200078e00ff */
[----:B------:R-:W-:Y:S02]  /*2c680*/  IADD3 R90, P1, P3, R60, R57, R90 ;  /* 0x000000393c5a7210 */ /* 0x000fe40007b3e05a */
[----:B------:R-:W-:Y:S01]  /*2c690*/  IADD3 R60, P5, PT, R143, R56, RZ ;  /* 0x000000388f3c7210 */ /* 0x000fe20007fbe0ff */
[----:B------:R-:W-:-:S04]  /*2c6a0*/  IMAD.IADD R51, R93, 0x1, R51 ;  /* 0x000000015d337824 */ /* 0x000fc800078e0233 */
        /* <DEDUP_REMOVED lines=27> */
[----:B------:R-:W-:-:S04]  /*2c860*/  ISETP.GT.U32.AND.EX P5, PT, R132, R127, PT, P5 ;  /* 0x0000007f8400720c */ /* 0x000fc80003fa4150 */
[----:B------:R-:W-:-:S04]  /*2c870*/  SEL R25, RZ, 0x1, !P5 ;  /* 0x00000001ff197807 */ /* 0x000fc80006800000 */
        /* <DEDUP_REMOVED lines=21> */
[----:B------:R-:W-:-:S03]  /*2c9d0*/  IMAD.MOV.U32 R23, RZ, RZ, RZ ;  /* 0x000000ffff177224 */ /* 0x000fc600078e00ff */
[----:B------:R-:W-:-:S04]  /*2c9e0*/  ISETP.GT.U32.AND.EX P5, PT, R127, R54, PT, P5 ;  /* 0x000000367f00720c */ /* 0x000fc80003fa4150 */
[----:B------:R-:W-:Y:S02]  /*2c9f0*/  SEL R22, R139, R24, P5 ;  /* 0x000000188b167207 */ /* 0x000fe40002800000 */
        /* <DEDUP_REMOVED lines=8> */
[----:B------:R-:W-:-:S04]  /*2ca80*/  IMAD.WIDE.U32 R54, R104, R107, RZ ;  /* 0x0000006b68367225 */ /* 0x000fc800078e00ff */
[----:B------:R-:W-:Y:S02]  /*2ca90*/  IMAD.IADD R22, R97, 0x1, R55 ;  /* 0x0000000161167824 */ /* 0x000fe400078e0237 */
[----:B------:R-:W-:Y:S02]  /*2caa0*/  IMAD.IADD R25, R93, 0x1, R25 ;  /* 0x000000015d197824 */ /* 0x000fe400078e0219 */
[----:B------:R-:W-:-:S04]  /*2cab0*/  IMAD.WIDE.U32 R22, R106, R104, R22 ;  /* 0x000000686a167225 */ /* 0x000fc800078e0016 */
[----:B------:R-:W-:Y:S01]  /*2cac0*/  IMAD.IADD R60, R97, 0x1, R23 ;  /* 0x00000001613c7824 */ /* 0x000fe200078e0217 */
[----:B------:R-:W-:Y:S01]  /*2cad0*/  IADD3 R90, P5, P6, R90, R22, R25 ;  /* 0x000000165a5a7210 */ /* 0x000fe20007ebe019 */
[-C--:B------:R-:W-:Y:S02]  /*2cae0*/  IMAD R25, R129, R68.reuse, RZ ;  /* 0x0000004481197224 */ /* 0x080fe400078e02ff */
[----:B------:R-:W-:Y:S01]  /*2caf0*/  IMAD.WIDE.U32 R22, R128, R68, RZ ;  /* 0x0000004480167225 */ /* 0x000fe200078e00ff */
[----:B------:R-:W-:Y:S02]  /*2cb00*/  IADD3.X R60, PT, PT, R127, R60, RZ, P5, P6 ;  /* 0x0000003c7f3c7210 */ /* 0x000fe40002fec4ff */
[----:B------:R-:W-:Y:S01]  /*2cb10*/  ISETP.NE.AND P6, PT, R50, RZ, PT ;  /* 0x000000ff3200720c */ /* 0x000fe20003fc5270 */
[----:B------:R-:W-:-:S03]  /*2cb20*/  IMAD.WIDE.U32 R126, R105, R107, RZ ;  /* 0x0000006b697e7225 */ /* 0x000fc600078e00ff */
[----:B------:R-:W-:Y:S01]  /*2cb30*/  IADD3.X R50, PT, PT, RZ, RZ, RZ, P6, P4 ;  /* 0x000000ffff327210 */ /* 0x000fe200037e84ff */
[----:B------:R-:W-:Y:S01]  /*2cb40*/  IMAD R25, R128, R69, R25 ;  /* 0x0000004580197224 */ /* 0x000fe200078e0219 */
[----:B------:R-:W-:Y:S01]  /*2cb50*/  IADD3 R105, P0, PT, R125, R126, RZ ;  /* 0x0000007e7d697210 */ /* 0x000fe20007f1e0ff */
[----:B------:R-:W-:Y:S01]  /*2cb60*/  IMAD.IADD R131, R93, 0x1, R127 ;  /* 0x000000015d837824 */ /* 0x000fe200078e027f */
[----:B------:R-:W-:Y:S01]  /*2cb70*/  IADD3.X R93, PT, PT, RZ, RZ, RZ, P1, P3 ;  /* 0x000000ffff5d7210 */ /* 0x000fe20000fe64ff */
[----:B------:R-:W-:-:S03]  /*2cb80*/  IMAD.WIDE.U32 R106, R21, R76, RZ ;  /* 0x0000004c156a7225 */ /* 0x000fc600078e00ff */
[----:B------:R-:W-:Y:S01]  /*2cb90*/  IADD3 R131, P5, P4, R24, R131, R54 ;  /* 0x0000008318837210 */ /* 0x000fe20007cbe036 */
[----:B------:R-:W-:Y:S02]  /*2cba0*/  IMAD.IADD R23, R23, 0x1, R25 ;  /* 0x0000000117177824 */ /* 0x000fe400078e0219 */
[----:B------:R-:W-:-:S04]  /*2cbb0*/  IMAD.WIDE.U32 R106, P2, R20, R77, R106 ;  /* 0x0000004d146a7225 */ /* 0x000fc8000784006a */
[----:B------:R-:W-:-:S04]  /*2cbc0*/  IMAD.WIDE.U32 R54, R20, R76, RZ ;  /* 0x0000004c14367225 */ /* 0x000fc800078e00ff */
[----:B------:R-:W-:-:S04]  /*2cbd0*/  IMAD.WIDE.U32 R24, R23, R70, RZ ;  /* 0x0000004617187225 */ /* 0x000fc800078e00ff */
[----:B------:R-:W-:Y:S01]  /*2cbe0*/  IMAD.X R127, RZ, RZ, RZ, P2 ;  /* 0x000000ffff7f7224 */ /* 0x000fe200010e06ff */
[----:B------:R-:W-:Y:S01]  /*2cbf0*/  IADD3 R139, P2, PT, R55, R106, RZ ;  /* 0x0000006a378b7210 */ /* 0x000fe20007f5e0ff */
        /* <DEDUP_REMOVED lines=36> */
[----:B------:R-:W-:Y:S01]  /*2ce40*/  IADD3 R57, P0, PT, R57, R132, RZ ;  /* 0x0000008439397210 */ /* 0x000fe20007f1e0ff */
[----:B------:R-:W-:-:S03]  /*2ce50*/  IMAD.WIDE.U32 R54, R22, R74, RZ ;  /* 0x0000004a16367225 */ /* 0x000fc600078e00ff */
[----:B------:R-:W-:Y:S01]  /*2ce60*/  IADD3.X R127, P0, PT, R127, R56, RZ, P0, !PT ;  /* 0x000000387f7f7210 */ /* 0x000fe2000071e4ff */
[----:B------:R-:W-:Y:S01]  /*2ce70*/  IMAD.WIDE.U32 R20, P2, R22, R75, R20 ;  /* 0x0000004b16147225 */ /* 0x000fe20007840014 */
[----:B------:R-:W-:-:S03]  /*2ce80*/  IADD3 R104, P1, PT, R57, R54, RZ ;  /* 0x0000003639687210 */ /* 0x000fc60007f3e0ff */
        /* <DEDUP_REMOVED lines=32> */
[----:B------:R-:W-:-:S04]  /*2d090*/  IMAD.WIDE.U32 R22, P2, R54, R73, R22 ;  /* 0x0000004936167225 */ /* 0x000fc80007840016 */
[----:B------:R-:W-:-:S04]  /*2d0a0*/  IMAD.WIDE.U32.X R50, R55, R71, R24, P1 ;  /* 0x0000004737327225 */ /* 0x000fc800008e0418 */
[----:B------:R-:W-:Y:S01]  /*2d0b0*/  IMAD.X R126, R126, 0x1, R129, P3 ;  /* 0x000000017e7e7824 */ /* 0x000fe200018e0681 */
[----:B------:R-:W-:Y:S01]  /*2d0c0*/  IADD3.X R97, P3, PT, RZ, R50, RZ, P6, !PT ;  /* 0x00000032ff617210 */ /* 0x000fe2000377e4ff */
[----:B------:R-:W-:-:S04]  /*2d0d0*/  IMAD.WIDE.U32 R24, R54, R72, RZ ;  /* 0x0000004836187225 */ /* 0x000fc800078e00ff */
[----:B------:R-:W-:Y:S01]  /*2d0e0*/  IMAD.X R57, RZ, RZ, RZ, P2 ;  /* 0x000000ffff397224 */ /* 0x000fe200010e06ff */
[----:B------:R-:W-:Y:S01]  /*2d0f0*/  IADD3 R58, P2, PT, R53, R58, RZ ;  /* 0x0000003a353a7210 */ /* 0x000fe20007f5e0ff */
[----:B------:R-:W-:Y:S01]  /*2d100*/  IMAD.X R50, RZ, RZ, R51, P3 ;  /* 0x000000ffff327224 */ /* 0x000fe200018e0633 */
[----:B------:R-:W-:Y:S01]  /*2d110*/  IADD3.X R53, P1, PT, R128, R126, RZ, P0, !PT ;  /* 0x0000007e80357210 */ /* 0x000fe2000073e4ff */
[----:B------:R-:W-:Y:S01]  /*2d120*/  IMAD.MOV.U32 R56, RZ, RZ, R23 ;  /* 0x000000ffff387224 */ /* 0x000fe200078e0017 */
[----:B------:R-:W-:Y:S02]  /*2d130*/  IADD3 R97, P0, PT, R97, R104, RZ ;  /* 0x0000006861617210 */ /* 0x000fe40007f1e0ff */
[----:B------:R-:W-:Y:S01]  /*2d140*/  IADD3 R130, P6, PT, R25, R22, RZ ;  /* 0x0000001619827210 */ /* 0x000fe20007fde0ff */
[----:B------:R-:W-:Y:S01]  /*2d150*/  IMAD.WIDE.U32 R22, R55, R74, RZ ;  /* 0x0000004a37167225 */ /* 0x000fe200078e00ff */
[----:B------:R-:W-:Y:S02]  /*2d160*/  IADD3 R97, P3, PT, R97, R24, RZ ;  /* 0x0000001861617210 */ /* 0x000fe40007f7e0ff */
[----:B------:R-:W-:Y:S01]  /*2d170*/  IADD3.X R107, P0, PT, R50, R127, RZ, P0, !PT ;  /* 0x0000007f326b7210 */ /* 0x000fe2000071e4ff */
[----:B------:R-:W-:Y:S01]  /*2d180*/  IMAD.WIDE.U32.X R56, R55, R73, R56, P6 ;  /* 0x0000004937387225 */ /* 0x000fe200030e0438 */
[----:B------:R-:W-:-:S02]  /*2d190*/  IADD3.X R53, P2, PT, R53, R132, RZ, P2, !PT ;  /* 0x0000008435357210 */ /* 0x000fc4000175e4ff */
[----:B------:R-:W-:Y:S01]  /*2d1a0*/  IADD3.X R107, P3, PT, R107, R130, RZ, P3, !PT ;  /* 0x000000826b6b7210 */ /* 0x000fe20001f7e4ff */
[----:B------:R-:W-:Y:S01]  /*2d1b0*/  IMAD.WIDE.U32 R22, P6, R54, R75, R22 ;  /* 0x0000004b36167225 */ /* 0x000fe200078c0016 */
[----:B------:R-:W-:Y:S02]  /*2d1c0*/  IADD3.X R127, P1, P2, R20, RZ, RZ, P2, P1 ;  /* 0x000000ff147f7210 */ /* 0x000fe400012224ff */
[----:B------:R-:W-:Y:S01]  /*2d1d0*/  IADD3.X R51, P0, P3, R56, RZ, RZ, P3, P0 ;  /* 0x000000ff38337210 */ /* 0x000fe20001b004ff */
[----:B------:R-:W-:Y:S01]  /*2d1e0*/  IMAD.WIDE.U32 R24, R54, R74, RZ ;  /* 0x0000004a36187225 */ /* 0x000fe200078e00ff */
[----:B------:R-:W-:Y:S02]  /*2d1f0*/  IADD3.X R131, PT, PT, R21, RZ, RZ, P1, P2 ;  /* 0x000000ff15837210 */ /* 0x000fe40000fe44ff */
[----:B------:R-:W-:Y:S01]  /*2d200*/  ISETP.GE.U32.AND P1, PT, R106, R59, PT ;  /* 0x0000003b6a00720c */ /* 0x000fe20003f26070 */
[----:B------:R-:W-:Y:S01]  /*2d210*/  IMAD.X R21, RZ, RZ, RZ, P6 ;  /* 0x000000ffff157224 */ /* 0x000fe200030e06ff */
[----:B------:R-:W-:Y:S01]  /*2d220*/  IADD3 R19, P6, P2, R142, R19, R92 ;  /* 0x000000138e137210 */ /* 0x000fe20007ade05c */
[----:B------:R-:W-:Y:S01]  /*2d230*/  IMAD R50, R107, R68, RZ ;  /* 0x000000446b327224 */ /* 0x000fe200078e02ff */
[----:B------:R-:W-:Y:S01]  /*2d240*/  IADD3.X R106, PT, PT, R57, RZ, RZ, P0, P3 ;  /* 0x000000ff396a7210 */ /* 0x000fe200007e64ff */
[----:B------:R-:W-:Y:S01]  /*2d250*/  IMAD.MOV.U32 R20, RZ, RZ, R23 ;  /* 0x000000ffff147224 */ /* 0x000fe200078e0017 */
[----:B------:R-:W-:-:S02]  /*2d260*/  IADD3 R51, P0, PT, R51, R58, RZ ;  /* 0x0000003a33337210 */ /* 0x000fc40007f1e0ff */
[----:B------:R-:W-:Y:S02]  /*2d270*/  ISETP.GE.U32.AND.EX P1, PT, R126, R129, PT, P1 ;  /* 0x000000817e00720c */ /* 0x000fe40003f26110 */
[----:B------:R-:W-:Y:S02]  /*2d280*/  IADD3.X R141, PT, PT, RZ, R141, RZ, P6, P2 ;  /* 0x0000008dff8d7210 */ /* 0x000fe400037e44ff */
[----:B------:R-:W-:Y:S01]  /*2d290*/  IADD3 R57, P3, PT, R25, R22, RZ ;  /* 0x0000001619397210 */ /* 0x000fe20007f7e0ff */
[----:B------:R-:W-:Y:S01]  /*2d2a0*/  IMAD.WIDE.U32 R22, R97, R68, RZ ;  /* 0x0000004461167225 */ /* 0x000fe200078e00ff */
[----:B------:R-:W-:Y:S02]  /*2d2b0*/  IADD3 R104, P6, PT, R51, R24, RZ ;  /* 0x0000001833687210 */ /* 0x000fe40007fde0ff */
[----:B------:R-:W-:Y:S01]  /*2d2c0*/  IADD3.X R106, P2, PT, R106, R53, RZ, P0, !PT ;  /* 0x000000356a6a7210 */ /* 0x000fe2000075e4ff */
[----:B------:R-:W-:Y:S01]  /*2d2d0*/  IMAD.WIDE.U32 R24, R55, R76, RZ ;  /* 0x0000004c37187225 */ /* 0x000fe200078e00ff */
[----:B------:R-:W-:-:S02]  /*2d2e0*/  SEL R92, RZ, 0x1, P1 ;  /* 0x00000001ff5c7807 */ /* 0x000fc40000800000 */
[----:B------:R-:W-:Y:S01]  /*2d2f0*/  IADD3.X R106, P1, PT, R106, R57, RZ, P6, !PT ;  /* 0x000000396a6a7210 */ /* 0x000fe2000373e4ff */
[----:B------:R-:W-:Y:S01]  /*2d300*/  IMAD R53, R97, R69, R50 ;  /* 0x0000004561357224 */ /* 0x000fe200078e0232 */
[----:B------:R-:W-:Y:S01]  /*2d310*/  IADD3 R92, P0, PT, R92, R19, RZ ;  /* 0x000000135c5c7210 */ /* 0x000fe20007f1e0ff */
[----:B------:R-:W-:-:S04]  /*2d320*/  IMAD.WIDE.U32.X R20, R55, R75, R20, P3 ;  /* 0x0000004b37147225 */ /* 0x000fc800018e0414 */
[----:B------:R-:W-:Y:S01]  /*2d330*/  IMAD.WIDE.U32 R24, P6, R54, R77, R24 ;  /* 0x0000004d36187225 */ /* 0x000fe200078c0018 */
[----:B------:R-:W-:-:S03]  /*2d340*/  IADD3.X R20, P1, P2, R20, RZ, RZ, P1, P2 ;  /* 0x000000ff14147210 */ /* 0x000fc60000a244ff */
[----:B------:R-:W-:Y:S02]  /*2d350*/  IMAD.IADD R53, R23, 0x1, R53 ;  /* 0x0000000117357824 */ /* 0x000fe400078e0235 */
[----:B------:R-:W-:-:S04]  /*2d360*/  IMAD.WIDE.U32 R50, R54, R76, RZ ;  /* 0x0000004c36327225 */ /* 0x000fc800078e00ff */
[----:B------:R-:W-:Y:S01]  /*2d370*/  IMAD.X R59, RZ, RZ, RZ, P6 ;  /* 0x000000ffff3b7224 */ /* 0x000fe200030e06ff */
[----:B------:R-:W-:Y:S01]  /*2d380*/  IADD3 R23, P6, PT, R127, R92, RZ ;  /* 0x0000005c7f177210 */ /* 0x000fe20007fde0ff */
[----:B------:R-:W-:-:S04]  /*2d390*/  IMAD.WIDE.U32 R56, R53, R70, RZ ;  /* 0x0000004635387225 */ /* 0x000fc800078e00ff */
[----:B------:R-:W-:Y:S01]  /*2d3a0*/  IMAD.X R54, RZ, RZ, R141, P0 ;  /* 0x000000ffff367224 */ /* 0x000fe200000e068d */
[----:B------:R-:W-:Y:S01]  /*2d3b0*/  ISETP.GE.U32.AND P0, PT, R105, R125, PT ;  /* 0x0000007d6900720c */ /* 0x000fe20003f06070 */
[----:B------:R-:W-:Y:S01]  /*2d3c0*/  IMAD.MOV.U32 R58, RZ, RZ, R25 ;  /* 0x000000ffff3a7224 */ /* 0x000fe200078e0019 */
[----:B------:R-:W-:Y:S01]  /*2d3d0*/  IADD3 R105, P3, PT, R51, R24, RZ ;  /* 0x0000001833697210 */ /* 0x000fe20007f7e0ff */
[----:B------:R-:W-:Y:S01]  /*2d3e0*/  IMAD.X R131, R131, 0x1, R54, P6 ;  /* 0x0000000183837824 */ /* 0x000fe200030e0636 */
[----:B------:R-:W-:Y:S01]  /*2d3f0*/  IADD3.X R24, PT, PT, R21, RZ, RZ, P1, P2 ;  /* 0x000000ff15187210 */ /* 0x000fe20000fe44ff */
[----:B------:R-:W-:Y:S01]  /*2d400*/  IMAD.WIDE.U32 R56, P2, R22, R71, R56 ;  /* 0x0000004716387225 */ /* 0x000fe20007840038 */
[----:B------:R-:W-:Y:S02]  /*2d410*/  IADD3 R51, P1, PT, R20, R23, RZ ;  /* 0x0000001714337210 */ /* 0x000fe40007f3e0ff */
[----:B------:R-:W-:Y:S01]  /*2d420*/  ISETP.GE.U32.AND.EX P0, PT, R96, R52, PT, P0 ;  /* 0x000000346000720c */ /* 0x000fe20003f06100 */
        /* <DEDUP_REMOVED lines=37> */
[----:B------:R-:W-:Y:S02]  /*2d680*/  ISETP.GE.U32.AND.EX P0, PT, R131, R54, PT, P0 ;  /* 0x000000368300720c */ /* 0x000fe40003f06100 */
[----:B------:R-:W-:Y:S01]  /*2d690*/  IADD3 R90, P6, P2, R21, R90, R20 ;  /* 0x0000005a155a7210 */ /* 0x000fe20007ade014 */
[----:B------:R-:W-:Y:S01]  /*2d6a0*/  IMAD.WIDE.U32 R20, R22, R74, RZ ;  /* 0x0000004a16147225 */ /* 0x000fe200078e00ff */
[----:B------:R-:W-:Y:S02]  /*2d6b0*/  IADD3.X R91, PT, PT, RZ, R91, RZ, P5, P4 ;  /* 0x0000005bff5b7210 */ /* 0x000fe40002fe84ff */
[----:B------:R-:W-:Y:S02]  /*2d6c0*/  IADD3 R23, P4, PT, R23, R96, RZ ;  /* 0x0000006017177210 */ /* 0x000fe40007f9e0ff */
[----:B------:R-:W-:Y:S01]  /*2d6d0*/  IADD3 R55, P1, PT, R24, R55, RZ ;  /* 0x0000003718377210 */ /* 0x000fe20007f3e0ff */
[----:B------:R-:W-:Y:S01]  /*2d6e0*/  IMAD.MOV.U32 R24, RZ, RZ, R19 ;  /* 0x000000ffff187224 */ /* 0x000fe200078e0013 */
[----:B------:R-:W-:Y:S01]  /*2d6f0*/  SEL R54, RZ, 0x1, P0 ;  /* 0x00000001ff367807 */ /* 0x000fe20000000000 */
[----:B------:R-:W-:Y:S01]  /*2d700*/  IMAD.X R50, RZ, RZ, R91, P4 ;  /* 0x000000ffff327224 */ /* 0x000fe200020e065b */
[----:B------:R-:W-:-:S02]  /*2d710*/  IADD3 R51, P5, PT, R21, R18, RZ ;  /* 0x0000001215337210 */ /* 0x000fc40007fbe0ff */
[----:B------:R-:W-:Y:S01]  /*2d720*/  IADD3 R92, P0, PT, R55, R20, RZ ;  /* 0x00000014375c7210 */ /* 0x000fe20007f1e0ff */
[----:B------:R-:W-:Y:S01]  /*2d730*/  IMAD.WIDE.U32 R20, R53, R76, RZ ;  /* 0x0000004c35147225 */ /* 0x000fe200078e00ff */
[----:B------:R-:W-:Y:S02]  /*2d740*/  IADD3 R54, P4, PT, R54, R23, RZ ;  /* 0x0000001736367210 */ /* 0x000fe40007f9e0ff */
[----:B------:R-:W-:Y:S01]  /*2d750*/  IADD3.X R56, P1, PT, R25, R56, RZ, P1, !PT ;  /* 0x0000003819387210 */ /* 0x000fe20000f3e4ff */
[----:B------:R-:W-:Y:S01]  /*2d760*/  IMAD.X R25, RZ, RZ, RZ, P3 ;  /* 0x000000ffff197224 */ /* 0x000fe200018e06ff */
[----:B------:R-:W-:Y:S01]  /*2d770*/  ISETP.GE.U32.AND P3, PT, R23, R96, PT ;  /* 0x000000601700720c */ /* 0x000fe20003f66070 */
[----:B------:R-:W-:Y:S01]  /*2d780*/  IMAD.X R55, RZ, RZ, R50, P4 ;  /* 0x000000ffff377224 */ /* 0x000fe200020e0632 */
[----:B------:R-:W-:Y:S01]  /*2d790*/  IADD3.X R56, P0, PT, R56, R51, RZ, P0, !PT ;  /* 0x0000003338387210 */ /* 0x000fe2000071e4ff */
[----:B------:R-:W-:Y:S01]  /*2d7a0*/  IMAD.WIDE.U32 R20, P4, R22, R77, R20 ;  /* 0x0000004d16147225 */ /* 0x000fe20007880014 */
[----:B------:R-:W-:-:S03]  /*2d7b0*/  ISETP.GE.U32.AND.EX P3, PT, R50, R91, PT, P3 ;  /* 0x0000005b3200720c */ /* 0x000fc60003f66130 */
        /* <DEDUP_REMOVED lines=57> */
.L_x_90:
        /* <DEDUP_REMOVED lines=21> */
.L_x_91:
[----:B------:R-:W-:Y:S01]  /*2dca0*/  CS2R R106, SRZ ;  /* 0x00000000006a7805 */ /* 0x000fe2000001ff00 */
[----:B------:R-:W-:-:S04]  /*2dcb0*/  IMAD.WIDE.U32 R18, R88, R121, RZ ;  /* 0x0000007958127225 */ /* 0x000fc800078e00ff */
[----:B------:R-:W-:-:S04]  /*2dcc0*/  IMAD.WIDE.U32 R20, R86, R123, RZ ;  /* 0x0000007b56147225 */ /* 0x000fc800078e00ff */
[----:B------:R-:W-:Y:S01]  /*2dcd0*/  IMAD.MOV.U32 R127, RZ, RZ, RZ ;  /* 0x000000ffff7f7224 */ /* 0x000fe200078e00ff */
[----:B------:R-:W-:Y:S01]  /*2dce0*/  IADD3 R131, P4, PT, R20, R18, RZ ;  /* 0x0000001214837210 */ /* 0x000fe20007f9e0ff */
[----:B------:R-:W-:-:S04]  /*2dcf0*/  IMAD.WIDE.U32 R52, R64, R123, RZ ;  /* 0x0000007b40347225 */ /* 0x000fc800078e00ff */
[----:B------:R-:W-:Y:S02]  /*2dd00*/  IMAD.IADD R151, R107, 0x1, R19 ;  /* 0x000000016b977824 */ /* 0x000fe400078e0213 */
[----:B------:R-:W-:Y:S02]  /*2dd10*/  IMAD.MOV.U32 R125, RZ, RZ, RZ ;  /* 0x000000ffff7d7224 */ /* 0x000fe400078e00ff */
        /* <DEDUP_REMOVED lines=9> */
[----:B------:R-:W-:Y:S01]  /*2ddb0*/  IMAD.WIDE.U32 R18, R63, R123, RZ ;  /* 0x0000007b3f127225 */ /* 0x000fe200078e00ff */
[----:B------:R-:W-:-:S03]  /*2ddc0*/  IADD3 R149, P0, P2, R22, R149, R54 ;  /* 0x0000009516957210 */ /* 0x000fc60007a1e036 */
[----:B------:R-:W-:Y:S02]  /*2ddd0*/  IMAD.MOV.U32 R145, RZ, RZ, RZ ;  /* 0x000000ffff917224 */ /* 0x000fe400078e00ff */
[----:B------:R-:W-:Y:S02]  /*2dde0*/  IMAD.IADD R24, R55, 0x1, R106 ;  /* 0x0000000137187824 */ /* 0x000fe400078e026a */
[----:B------:R-:W-:Y:S02]  /*2ddf0*/  IMAD.MOV.U32 R25, RZ, RZ, RZ ;  /* 0x000000ffff197224 */ /* 0x000fe400078e00ff */
[----:B------:R-:W-:-:S04]  /*2de00*/  IMAD.WIDE.U32 R54, R63, R124, RZ ;  /* 0x0000007c3f367225 */ /* 0x000fc800078e00ff */
[----:B------:R-:W-:-:S04]  /*2de10*/  IMAD.WIDE.U32 R56, R62, R123, RZ ;  /* 0x0000007b3e387225 */ /* 0x000fc800078e00ff */
[----:B------:R-:W-:Y:S02]  /*2de20*/  IMAD.IADD R19, R19, 0x1, R145 ;  /* 0x0000000113137824 */ /* 0x000fe400078e0291 */
[----:B------:R-:W-:Y:S02]  /*2de30*/  IMAD.MOV.U32 R139, RZ, RZ, RZ ;  /* 0x000000ffff8b7224 */ /* 0x000fe400078e00ff */
[----:B------:R-:W-:Y:S01]  /*2de40*/  IMAD.IADD R21, R125, 0x1, R23 ;  /* 0x000000017d157824 */ /* 0x000fe200078e0217 */
[----:B------:R-:W-:Y:S01]  /*2de50*/  IADD3.X R23, PT, PT, RZ, RZ, RZ, P0, P2 ;  /* 0x000000ffff177210 */ /* 0x000fe200007e44ff */
[----:B------:R-:W-:Y:S01]  /*2de60*/  IMAD.WIDE.U32 R24, R124, R87, R24 ;  /* 0x000000577c187225 */ /* 0x000fe200078e0018 */
[----:B------:R-:W-:-:S03]  /*2de70*/  IADD3 R126, P5, P6, R54, R19, R56 ;  /* 0x00000013367e7210 */ /* 0x000fc60007ebe038 */
[----:B------:R-:W-:Y:S01]  /*2de80*/  IMAD.IADD R50, R57, 0x1, R139 ;  /* 0x0000000139327824 */ /* 0x000fe200078e028b */
[----:B------:R-:W-:Y:S01]  /*2de90*/  IADD3 R23, P0, P2, R23, R24, R21 ;  /* 0x0000001817177210 */ /* 0x000fe20007a1e015 */
[----:B------:R-:W-:Y:S02]  /*2dea0*/  IMAD.MOV.U32 R129, RZ, RZ, RZ ;  /* 0x000000ffff817224 */ /* 0x000fe400078e00ff */
[----:B------:R-:W-:-:S04]  /*2deb0*/  IMAD.WIDE.U32 R142, R89, R121, RZ ;  /* 0x00000079598e7225 */ /* 0x000fc800078e00ff */
[----:B------:R-:W-:Y:S02]  /*2dec0*/  IMAD.IADD R19, R106, 0x1, R25 ;  /* 0x000000016a137824 */ /* 0x000fe400078e0219 */
[----:B------:R-:W-:-:S04]  /*2ded0*/  IMAD.WIDE.U32 R56, R88, R122, RZ ;  /* 0x0000007a58387225 */ /* 0x000fc800078e00ff */
[----:B------:R-:W-:Y:S02]  /*2dee0*/  IMAD.IADD R145, R145, 0x1, R55 ;  /* 0x0000000191917824 */ /* 0x000fe400078e0237 */
[----:B------:R-:W-:-:S04]  /*2def0*/  IMAD.WIDE.U32 R24, R86, R121, RZ ;  /* 0x0000007956187225 */ /* 0x000fc800078e00ff */
[----:B------:R-:W-:Y:S02]  /*2df00*/  IMAD.IADD R54, R129, 0x1, R143 ;  /* 0x0000000181367824 */ /* 0x000fe400078e028f */
[----:B------:R-:W-:Y:S02]  /*2df10*/  IMAD.MOV.U32 R55, RZ, RZ, RZ ;  /* 0x000000ffff377224 */ /* 0x000fe400078e00ff */
[----:B------:R-:W-:Y:S01]  /*2df20*/  IMAD.IADD R21, R107, 0x1, R57 ;  /* 0x000000016b157824 */ /* 0x000fe200078e0239 */
[----:B------:R-:W-:Y:S01]  /*2df30*/  IADD3.X R57, PT, PT, RZ, R19, RZ, P0, P2 ;  /* 0x00000013ff397210 */ /* 0x000fe200007e44ff */
[----:B------:R-:W-:Y:S01]  /*2df40*/  IMAD.WIDE.U32 R140, R87, R121, RZ ;  /* 0x00000079578c7225 */ /* 0x000fe200078e00ff */
[----:B------:R-:W-:-:S03]  /*2df50*/  IADD3 R130, P2, P0, R56, R151, R142 ;  /* 0x0000009738827210 */ /* 0x000fc6000785e08e */
[----:B------:R-:W-:-:S04]  /*2df60*/  IMAD.WIDE.U32 R58, R86, R122, RZ ;  /* 0x0000007a563a7225 */ /* 0x000fc800078e00ff */
[----:B------:R-:W-:Y:S01]  /*2df70*/  IMAD.IADD R19, R125, 0x1, R25 ;  /* 0x000000017d137824 */ /* 0x000fe200078e0219 */
[----:B------:R-:W-:Y:S01]  /*2df80*/  IADD3.X R25, PT, PT, RZ, RZ, RZ, P5, P6 ;  /* 0x000000ffff197210 */ /* 0x000fe20002fec4ff */
[----:B------:R-:W-:-:S03]  /*2df90*/  IMAD.WIDE.U32 R54, R122, R89, R54 ;  /* 0x000000597a367225 */ /* 0x000fc600078e0036 */
[----:B------:R-:W-:Y:S01]  /*2dfa0*/  IADD3 R58, P1, P3, R58, R19, R140 ;  /* 0x000000133a3a7210 */ /* 0x000fe20007b3e08c */
[----:B------:R-:W-:Y:S01]  /*2dfb0*/  IMAD.MOV.U32 R61, RZ, RZ, RZ ;  /* 0x000000ffff3d7224 */ /* 0x000fe200078e00ff */
[----:B------:R-:W-:Y:S01]  /*2dfc0*/  IADD3 R19, P5, P6, R23, R54, R21 ;  /* 0x0000003617137210 */ /* 0x000fe20007ebe015 */
[----:B------:R-:W-:Y:S02]  /*2dfd0*/  IMAD.MOV.U32 R23, RZ, RZ, RZ ;  /* 0x000000ffff177224 */ /* 0x000fe400078e00ff */
[----:B------:R-:W-:Y:S02]  /*2dfe0*/  IMAD.IADD R22, R51, 0x1, R61 ;  /* 0x0000000133167824 */ /* 0x000fe400078e023d */
[----:B------:R-:W-:Y:S01]  /*2dff0*/  IMAD.X R130, R130, 0x1, R149, P4 ;  /* 0x0000000182827824 */ /* 0x000fe200020e0695 */
[----:B------:R-:W-:Y:S01]  /*2e000*/  ISETP.GE.U32.AND P4, PT, R131, R20, PT ;  /* 0x000000148300720c */ /* 0x000fe20003f86070 */
[----:B------:R-:W-:Y:S02]  /*2e010*/  IMAD.IADD R60, R129, 0x1, R55 ;  /* 0x00000001813c7824 */ /* 0x000fe400078e0237 */
[----:B------:R-:W-:Y:S01]  /*2e020*/  IMAD.WIDE.U32 R20, R65, R121, RZ ;  /* 0x0000007941147225 */ /* 0x000fe200078e00ff */
[----:B------:R-:W-:-:S03]  /*2e030*/  ISETP.GE.U32.AND.EX P4, PT, R130, R149, PT, P4 ;  /* 0x000000958200720c */ /* 0x000fc60003f86140 */
[----:B------:R-:W-:-:S04]  /*2e040*/  IMAD.WIDE.U32 R22, R124, R65, R22 ;  /* 0x000000417c167225 */ /* 0x000fc800078e0016 */
[----:B------:R-:W-:Y:S01]  /*2e050*/  IMAD.IADD R54, R61, 0x1, R21 ;  /* 0x000000013d367824 */ /* 0x000fe200078e0215 */
[----:B------:R-:W-:Y:S01]  /*2e060*/  IADD3.X R21, PT, PT, R57, R60, RZ, P5, P6 ;  /* 0x0000003c39157210 */ /* 0x000fe20002fec4ff */
[----:B------:R-:W-:Y:S01]  /*2e070*/  IMAD.IADD R132, R61, 0x1, R23 ;  /* 0x000000013d847824 */ /* 0x000fe200078e0217 */
[----:B------:R-:W-:Y:S01]  /*2e080*/  IADD3 R147, P5, P6, R128, R22, R147 ;  /* 0x0000001680937210 */ /* 0x000fe20007ebe093 */
[----:B------:R-:W-:Y:S01]  /*2e090*/  IMAD.MOV.U32 R51, RZ, RZ, RZ ;  /* 0x000000ffff337224 */ /* 0x000fe200078e00ff */
[----:B------:R-:W-:Y:S01]  /*2e0a0*/  SEL R128, RZ, 0x1, P4 ;  /* 0x00000001ff807807 */ /* 0x000fe20002000000 */
[----:B------:R-:W-:Y:S01]  /*2e0b0*/  IMAD.MOV.U32 R55, RZ, RZ, RZ ;  /* 0x000000ffff377224 */ /* 0x000fe200078e00ff */
[----:B------:R-:W-:Y:S01]  /*2e0c0*/  IADD3.X R132, PT, PT, RZ, R132, RZ, P5, P6 ;  /* 0x00000084ff847210 */ /* 0x000fe20002fec4ff */
[----:B------:R-:W-:Y:S01]  /*2e0d0*/  IMAD.WIDE.U32 R62, R124, R62, R50 ;  /* 0x0000003e7c3e7225 */ /* 0x000fe200078e0032 */
[----:B------:R-:W-:Y:S02]  /*2e0e0*/  IADD3 R143, P6, PT, R128, R52, RZ ;  /* 0x00000034808f7210 */ /* 0x000fe40007fde0ff */
[----:B------:R-:W-:Y:S01]  /*2e0f0*/  IADD3.X R60, PT, PT, RZ, RZ, RZ, P1, P3 ;  /* 0x000000ffff3c7210 */ /* 0x000fe20000fe64ff */
[----:B------:R-:W-:Y:S01]  /*2e100*/  IMAD.WIDE.U32 R22, R88, R123, RZ ;  /* 0x0000007b58167225 */ /* 0x000fe200078e00ff */
[----:B------:R-:W-:-:S02]  /*2e110*/  IADD3 R145, P4, P5, R25, R62, R145 ;  /* 0x0000003e19917210 */ /* 0x000fc40007d9e091 */
[----:B------:R-:W-:Y:S01]  /*2e120*/  ISETP.GT.U32.AND P1, PT, R52, R143, PT ;  /* 0x0000008f3400720c */ /* 0x000fe20003f24070 */
[----:B------:R-:W-:Y:S01]  /*2e130*/  IMAD.WIDE.U32 R54, R122, R65, R54 ;  /* 0x000000417a367225 */ /* 0x000fe200078e0036 */
[----:B------:R-:W-:-:S03]  /*2e140*/  IADD3 R65, P3, PT, R143, R24, RZ ;  /* 0x000000188f417210 */ /* 0x000fc60007f7e0ff */
[----:B------:R-:W-:Y:S02]  /*2e150*/  IMAD.IADD R56, R106, 0x1, R141 ;  /* 0x000000016a387824 */ /* 0x000fe400078e028d */
[----:B------:R-:W-:Y:S02]  /*2e160*/  IMAD.IADD R63, R139, 0x1, R63 ;  /* 0x000000018b3f7824 */ /* 0x000fe400078e023f */
[----:B------:R-:W-:-:S04]  /*2e170*/  IMAD.WIDE.U32 R50, R89, R123, RZ ;  /* 0x0000007b59327225 */ /* 0x000fc800078e00ff */
[----:B------:R-:W-:-:S04]  /*2e180*/  IMAD.WIDE.U32 R24, R88, R124, RZ ;  /* 0x0000007c58187225 */ /* 0x000fc800078e00ff */
[----:B------:R-:W-:Y:S01]  /*2e190*/  IMAD.IADD R141, R23, 0x1, R107 ;  /* 0x00000001178d7824 */ /* 0x000fe200078e026b */
[----:B------:R-:W-:Y:S01]  /*2e1a0*/  IADD3.X R23, PT, PT, RZ, R63, RZ, P4, P5 ;  /* 0x0000003fff177210 */ /* 0x000fe200027ea4ff */
[----:B------:R-:W-:Y:S02]  /*2e1b0*/  IMAD.MOV.U32 R57, RZ, RZ, RZ ;  /* 0x000000ffff397224 */ /* 0x000fe400078e00ff */
[----:B------:R-:W-:Y:S01]  /*2e1c0*/  IMAD.X R62, RZ, RZ, R53, P6 ;  /* 0x000000ffff3e7224 */ /* 0x000fe200030e0635 */
[----:B------:R-:W-:Y:S01]  /*2e1d0*/  IADD3 R141, P5, P4, R24, R141, R50 ;  /* 0x0000008d188d7210 */ /* 0x000fe20007cbe032 */
[----:B------:R-:W-:Y:S02]  /*2e1e0*/  IMAD.IADD R59, R125, 0x1, R59 ;  /* 0x000000017d3b7824 */ /* 0x000fe400078e023b */
[----:B------:R-:W-:Y:S01]  /*2e1f0*/  IMAD.WIDE.U32 R56, R122, R87, R56 ;  /* 0x000000577a387225 */ /* 0x000fe200078e0038 */
[----:B------:R-:W-:Y:S02]  /*2e200*/  ISETP.GT.U32.AND.EX P1, PT, R53, R62, PT, P1 ;  /* 0x0000003e3500720c */ /* 0x000fe40003f24110 */
[----:B------:R-:W-:Y:S01]  /*2e210*/  P2R R24, PR, RZ, 0x20 ;  /* 0x00000020ff187803 */ /* 0x000fe20000000000 */
[----:B------:R-:W-:Y:S01]  /*2e220*/  IMAD.X R50, R62, 0x1, R58, P3 ;  /* 0x000000013e327824 */ /* 0x000fe200018e063a */
[----:B------:R-:W-:Y:S01]  /*2e230*/  IADD3 R59, P3, P5, R147, R56, R59 ;  /* 0x00000038933b7210 */ /* 0x000fe20007d7e03b */
[----:B------:R-:W-:Y:S01]  /*2e240*/  IMAD R58, R141, R68, RZ ;  /* 0x000000448d3a7224 */ /* 0x000fe200078e02ff */
[----:B------:R-:W-:Y:S01]  /*2e250*/  SEL R52, R52, R143, P1 ;  /* 0x0000008f34347207 */ /* 0x000fe20000800000 */
[----:B------:R-:W-:Y:S01]  /*2e260*/  IMAD.IADD R63, R106, 0x1, R57 ;  /* 0x000000016a3f7824 */ /* 0x000fe200078e0239 */
[----:B------:R-:W-:Y:S01]  /*2e270*/  SEL R53, R53, R62, P1 ;  /* 0x0000003e35357207 */ /* 0x000fe20000800000 */
[----:B------:R-:W-:Y:S01]  /*2e280*/  IMAD.WIDE.U32 R122, R64, R122, RZ ;  /* 0x0000007a407a7225 */ /* 0x000fe200078e00ff */
[----:B------:R-:W-:-:S02]  /*2e290*/  ISETP.GT.U32.AND P1, PT, R52, R65, PT ;  /* 0x000000413400720c */ /* 0x000fc40003f24070 */
[----:B------:R-:W-:Y:S01]  /*2e2a0*/  IADD3.X R140, PT, PT, R132, R63, RZ, P3, P5 ;  /* 0x0000003f848c7210 */ /* 0x000fe20001fea4ff */
[----:B------:R-:W-:Y:S01]  /*2e2b0*/  IMAD.WIDE.U32 R56, R22, R68, RZ ;  /* 0x0000004416387225 */ /* 0x000fe200078e00ff */
[----:B------:R-:W-:-:S03]  /*2e2c0*/  ISETP.GT.U32.AND.EX P1, PT, R53, R50, PT, P1 ;  /* 0x000000323500720c */ /* 0x000fc60003f24110 */
[----:B------:R-:W-:Y:S02]  /*2e2d0*/  IMAD R139, R22, R69, R58 ;  /* 0x00000045168b7224 */ /* 0x000fe400078e023a */
[----:B------:R-:W-:Y:S02]  /*2e2e0*/  IMAD.IADD R132, R127, 0x1, R123 ;  /* 0x000000017f847824 */ /* 0x000fe400078e027b */
[----:B------:R-:W-:Y:S01]  /*2e2f0*/  IMAD.IADD R57, R57, 0x1, R139 ;  /* 0x0000000139397824 */ /* 0x000fe200078e028b */
[----:B------:R-:W-:Y:S01]  /*2e300*/  SEL R139, RZ, 0x1, !P1 ;  /* 0x00000001ff8b7807 */ /* 0x000fe20004800000 */
[----:B------:R-:W-:Y:S01]  /*2e310*/  IMAD.IADD R58, R61, 0x1, R55 ;  /* 0x000000013d3a7824 */ /* 0x000fe200078e0237 */
[----:B------:R-:W-:Y:S01]  /*2e320*/  IADD3 R132, P3, P5, R145, R54, R132 ;  /* 0x0000003691847210 */ /* 0x000fe20007d7e084 */
[----:B------:R-:W-:-:S03]  /*2e330*/  IMAD.WIDE.U32 R52, R57, R70, RZ ;  /* 0x0000004639347225 */ /* 0x000fc600078e00ff */
[----:B------:R-:W-:Y:S01]  /*2e340*/  IADD3.X R123, PT, PT, R23, R58, RZ, P3, P5 ;  /* 0x0000003a177b7210 */ /* 0x000fe20001fea4ff */
[----:B------:R-:W-:-:S04]  /*2e350*/  IMAD.WIDE.U32 R62, R89, R119, RZ ;  /* 0x00000077593e7225 */ /* 0x000fc800078e00ff */
[----:B------:R-:W-:Y:S01]  /*2e360*/  IMAD.IADD R58, R129, 0x1, R63 ;  /* 0x00000001813a7824 */ /* 0x000fe200078e023f */
[----:B------:R-:W-:Y:S01]  /*2e370*/  IADD3 R63, P1, P3, R139, R59, R60 ;  /* 0x0000003b8b3f7210 */ /* 0x000fe20007b3e03c */
[----:B------:R-:W-:-:S03]  /*2e380*/  IMAD.WIDE.U32 R52, P5, R56, R71, R52 ;  /* 0x0000004738347225 */ /* 0x000fc600078a0034 */
[----:B------:R-:W-:Y:S01]  /*2e390*/  IADD3.X R140, PT, PT, RZ, R140, RZ, P1, P3 ;  /* 0x0000008cff8c7210 */ /* 0x000fe20000fe64ff */
[----:B------:R-:W-:-:S04]  /*2e3a0*/  IMAD.WIDE.U32 R54, R56, R70, RZ ;  /* 0x0000004638367225 */ /* 0x000fc800078e00ff */
[----:B------:R-:W-:Y:S01]  /*2e3b0*/  IMAD.WIDE.U32 R60, R88, R120, RZ ;  /* 0x00000078583c7225 */ /* 0x000fe200078e00ff */
[----:B------:R-:W-:Y:S02]  /*2e3c0*/  IADD3 R142, P3, PT, R55, R52, RZ ;  /* 0x00000034378e7210 */ /* 0x000fe40007f7e0ff */
[----:B------:R-:W-:Y:S01]  /*2e3d0*/  IADD3 RZ, P1, PT, R22, R54, RZ ;  /* 0x0000003616ff7210 */ /* 0x000fe20007f3e0ff */
[----:B------:R-:W-:Y:S02]  /*2e3e0*/  IMAD.MOV.U32 R59, RZ, RZ, RZ ;  /* 0x000000ffff3b7224 */ /* 0x000fe400078e00ff */
[----:B------:R-:W-:Y:S01]  /*2e3f0*/  IMAD.X R23, RZ, RZ, RZ, P5 ;  /* 0x000000ffff177224 */ /* 0x000fe200028e06ff */
[----:B------:R-:W-:Y:S01]  /*2e400*/  IADD3.X RZ, P1, PT, R141, R142, RZ, P1, !PT ;  /* 0x0000008e8dff7210 */ /* 0x000fe20000f3e4ff */
        /* <DEDUP_REMOVED lines=38> */
[----:B------:R-:W-:-:S03]  /*2e670*/  IMAD.WIDE.U32 R54, R87, R119, RZ ;  /* 0x0000007757367225 */ /* 0x000fc600078e00ff */
        /* <DEDUP_REMOVED lines=8> */
[----:B------:R-:W-:Y:S01]  /*2e700*/  IADD3 R20, P5, PT, R23, R22, RZ ;  /* 0x0000001617147210 */ /* 0x000fe20007fbe0ff */
[----:B------:R-:W-:-:S04]  /*2e710*/  IMAD.IADD R22, R106, 0x1, R55 ;  /* 0x000000016a167824 */ /* 0x000fc800078e0237 */
        /* <DEDUP_REMOVED lines=23> */
[----:B------:R-:W-:-:S04]  /*2e890*/  ISETP.GE.U32.AND.EX P5, PT, R141, R50, PT, P5 ;  /* 0x000000328d00720c */ /* 0x000fc80003fa6150 */
[----:B------:R-:W-:-:S04]  /*2e8a0*/  SEL R121, RZ, 0x1, P5 ;  /* 0x00000001ff797807 */ /* 0x000fc80002800000 */
[----:B------:R-:W-:-:S05]  /*2e8b0*/  IADD3 R23, P5, PT, R121, R20, RZ ;  /* 0x0000001479177210 */ /* 0x000fca0007fbe0ff */
[----:B------:R-:W-:Y:S01]  /*2e8c0*/  IMAD.X R53, RZ, RZ, R64, P5 ;  /* 0x000000ffff357224 */ /* 0x000fe200028e0640 */
[----:B------:R-:W-:Y:S01]  /*2e8d0*/  IADD3 R123, P5, PT, R23, R86, RZ ;  /* 0x00000056177b7210 */ /* 0x000fe20007fbe0ff */
[----:B------:R-:W-:-:S04]  /*2e8e0*/  IMAD.WIDE.U32 R86, R88, R117, RZ ;  /* 0x0000007558567225 */ /* 0x000fc800078e00ff */
[----:B------:R-:W-:Y:S01]  /*2e8f0*/  IMAD.X R18, R53, 0x1, R18, P5 ;  /* 0x0000000135127824 */ /* 0x000fe200028e0612 */
[----:B------:R-:W-:Y:S01]  /*2e900*/  ISETP.GT.U32.AND P5, PT, R20, R23, PT ;  /* 0x000000171400720c */ /* 0x000fe20003fa4070 */
[----:B------:R-:W-:-:S03]  /*2e910*/  IMAD.IADD R119, R107, 0x1, R87 ;  /* 0x000000016b777824 */ /* 0x000fc600078e0257 */
        /* <DEDUP_REMOVED lines=23> */
[----:B------:R-:W-:Y:S01]  /*2ea90*/  IMAD.WIDE.U32 R64, P2, R56, R77, R64 ;  /* 0x0000004d38407225 */ /* 0x000fe20007840040 */
[----:B------:R-:W-:-:S03]  /*2eaa0*/  IADD3 R119, P5, P4, R52, R119, R54 ;  /* 0x0000007734777210 */ /* 0x000fc60007cbe036 */
[----:B------:R-:W-:Y:S02]  /*2eab0*/  IMAD R53, R61, R69, R24 ;  /* 0x000000453d357224 */ /* 0x000fe400078e0218 */
[----:B------:R-:W-:-:S04]  /*2eac0*/  IMAD.WIDE.U32 R54, R56, R76, RZ ;  /* 0x0000004c38367225 */ /* 0x000fc800078e00ff */
[----:B------:R-:W-:Y:S02]  /*2ead0*/  IMAD.IADD R23, R23, 0x1, R53 ;  /* 0x0000000117177824 */ /* 0x000fe400078e0235 */
[----:B------:R-:W-:Y:S01]  /*2eae0*/  IMAD.X R87, RZ, RZ, RZ, P2 ;  /* 0x000000ffff577224 */ /* 0x000fe200010e06ff */
[----:B------:R-:W-:Y:S01]  /*2eaf0*/  IADD3 R125, P2, PT, R55, R64, RZ ;  /* 0x00000040377d7210 */ /* 0x000fe20007f5e0ff */
[----:B------:R-:W-:-:S04]  /*2eb00*/  IMAD.WIDE.U32 R52, R23, R70, RZ ;  /* 0x0000004617347225 */ /* 0x000fc800078e00ff */
        /* <DEDUP_REMOVED lines=17> */
[C---:B------:R-:W-:Y:S01]  /*2ec20*/  IMAD.WIDE.U32 R52, P0, R22.reuse, R73, R52 ;  /* 0x0000004916347225 */ /* 0x040fe20007800034 */
[----:B------:R-:W-:Y:S02]  /*2ec30*/  IADD3.X RZ, P6, PT, R63, R24, RZ, P6, !PT ;  /* 0x000000183fff7210 */ /* 0x000fe400037de4ff */
[----:B------:R-:W-:Y:S01]  /*2ec40*/  IADD3.X R87, PT, PT, RZ, RZ, RZ, P1, P3 ;  /* 0x000000ffff577210 */ /* 0x000fe20000fe64ff */
[----:B------:R-:W-:Y:S01]  /*2ec50*/  IMAD.WIDE.U32 R56, R22, R72, RZ ;  /* 0x0000004816387225 */ /* 0x000fe200078e00ff */
[----:B------:R-:W-:-:S03]  /*2ec60*/  IADD3.X R119, P6, PT, RZ, R54, RZ, P6, !PT ;  /* 0x00000036ff777210 */ /* 0x000fc600037de4ff */
[----:B------:R-:W-:Y:S01]  /*2ec70*/  IMAD.MOV.U32 R54, RZ, RZ, R53 ;  /* 0x000000ffff367224 */ /* 0x000fe200078e0035 */
[----:B------:R-:W-:Y:S01]  /*2ec80*/  IADD3 R119, P2, PT, R119, R60, RZ ;  /* 0x0000003c77777210 */ /* 0x000fe20007f5e0ff */
[----:B------:R-:W-:Y:S01]  /*2ec90*/  IMAD.X R125, RZ, RZ, R55, P6 ;  /* 0x000000ffff7d7224 */ /* 0x000fe200030e0637 */
[----:B------:R-:W-:Y:S01]  /*2eca0*/  IADD3 R50, P6, PT, R57, R52, RZ ;  /* 0x0000003439327210 */ /* 0x000fe20007fde0ff */
[----:B------:R-:W-:Y:S01]  /*2ecb0*/  IMAD.X R55, RZ, RZ, RZ, P0 ;  /* 0x000000ffff377224 */ /* 0x000fe200000e06ff */
[----:B------:R-:W-:Y:S01]  /*2ecc0*/  IADD3 R119, P0, PT, R119, R56, RZ ;  /* 0x0000003877777210 */ /* 0x000fe20007f1e0ff */
[----:B------:R-:W-:Y:S01]  /*2ecd0*/  IMAD.IADD R24, R51, 0x1, R129 ;  /* 0x0000000133187824 */ /* 0x000fe200078e0281 */
[----:B------:R-:W-:Y:S01]  /*2ece0*/  IADD3.X R125, P2, PT, R125, R130, RZ, P2, !PT ;  /* 0x000000827d7d7210 */ /* 0x000fe2000175e4ff */
[----:B------:R-:W-:-:S03]  /*2ecf0*/  IMAD.WIDE.U32.X R54, R23, R73, R54, P6 ;  /* 0x0000004917367225 */ /* 0x000fc600030e0436 */
[----:B------:R-:W-:Y:S01]  /*2ed00*/  IADD3.X R125, P0, PT, R125, R50, RZ, P0, !PT ;  /* 0x000000327d7d7210 */ /* 0x000fe2000071e4ff */
[----:B------:R-:W-:-:S04]  /*2ed10*/  IMAD.WIDE.U32 R50, R23, R74, RZ ;  /* 0x0000004a17327225 */ /* 0x000fc800078e00ff */
[----:B------:R-:W-:Y:S01]  /*2ed20*/  IMAD.IADD R118, R107, 0x1, R25 ;  /* 0x000000016b767824 */ /* 0x000fe200078e0219 */
[----:B------:R-:W-:Y:S01]  /*2ed30*/  IADD3.X R107, P0, P6, R54, RZ, RZ, P0, P2 ;  /* 0x000000ff366b7210 */ /* 0x000fe200006044ff */
[----:B------:R-:W-:-:S03]  /*2ed40*/  IMAD.WIDE.U32 R52, R22, R74, RZ ;  /* 0x0000004a16347225 */ /* 0x000fc600078e00ff */
[----:B------:R-:W-:Y:S01]  /*2ed50*/  IADD3.X R57, PT, PT, R55, RZ, RZ, P0, P6 ;  /* 0x000000ff37397210 */ /* 0x000fe200007ec4ff */
[----:B------:R-:W-:Y:S01]  /*2ed60*/  IMAD.WIDE.U32 R50, P2, R22, R75, R50 ;  /* 0x0000004b16327225 */ /* 0x000fe20007840032 */
[----:B------:R-:W-:-:S03]  /*2ed70*/  IADD3 R107, P0, PT, R107, R122, RZ ;  /* 0x0000007a6b6b7210 */ /* 0x000fc60007f1e0ff */
[----:B------:R-:W-:Y:S01]  /*2ed80*/  IMAD.MOV.U32 R25, RZ, RZ, RZ ;  /* 0x000000ffff197224 */ /* 0x000fe200078e00ff */
[----:B------:R-:W-:Y:S01]  /*2ed90*/  IADD3 R63, P3, PT, R53, R50, RZ ;  /* 0x00000032353f7210 */ /* 0x000fe20007f7e0ff */
[----:B------:R-:W-:Y:S01]  /*2eda0*/  IMAD R50, R125, R68, RZ ;  /* 0x000000447d327224 */ /* 0x000fe200078e02ff */
[----:B------:R-:W-:Y:S01]  /*2edb0*/  IADD3 R107, P1, PT, R107, R52, RZ ;  /* 0x000000346b6b7210 */ /* 0x000fe20007f3e0ff */
[----:B------:R-:W-:Y:S01]  /*2edc0*/  IMAD.WIDE.U32 R54, R23, R76, RZ ;  /* 0x0000004c17367225 */ /* 0x000fe200078e00ff */
[----:B------:R-:W-:-:S03]  /*2edd0*/  IADD3.X R62, P0, PT, R57, R62, RZ, P0, !PT ;  /* 0x0000003e393e7210 */ /* 0x000fc6000071e4ff */
[----:B------:R-:W-:-:S04]  /*2ede0*/  IMAD.WIDE.U32 R24, R124, R89, R24 ;  /* 0x000000597c187225 */ /* 0x000fc800078e0018 */
[----:B------:R-:W-:-:S04]  /*2edf0*/  IMAD.WIDE.U32 R52, R119, R68, RZ ;  /* 0x0000004477347225 */ /* 0x000fc800078e00ff */
[----:B------:R-:W-:Y:S02]  /*2ee00*/  IMAD R89, R119, R69, R50 ;  /* 0x0000004577597224 */ /* 0x000fe400078e0232 */
[----:B------:R-:W-:Y:S02]  /*2ee10*/  IMAD.X R61, RZ, RZ, RZ, P2 ;  /* 0x000000ffff3d7224 */ /* 0x000fe400010e06ff */
[----:B------:R-:W-:-:S04]  /*2ee20*/  IMAD.WIDE.U32 R54, P2, R22, R77, R54 ;  /* 0x0000004d16367225 */ /* 0x000fc80007840036 */
[----:B------:R-:W-:-:S04]  /*2ee30*/  IMAD.WIDE.U32 R56, R22, R76, RZ ;  /* 0x0000004c16387225 */ /* 0x000fc800078e00ff */
[----:B------:R-:W-:Y:S02]  /*2ee40*/  IMAD.MOV.U32 R60, RZ, RZ, R51 ;  /* 0x000000ffff3c7224 */ /* 0x000fe400078e0033 */
[----:B------:R-:W-:Y:S01]  /*2ee50*/  IMAD.IADD R89, R53, 0x1, R89 ;  /* 0x0000000135597824 */ /* 0x000fe200078e0259 */
[----:B------:R-:W-:Y:S01]  /*2ee60*/  IADD3.X R53, P1, PT, R62, R63, RZ, P1, !PT ;  /* 0x0000003f3e357210 */ /* 0x000fe20000f3e4ff */
        /* <DEDUP_REMOVED lines=14> */
[----:B------:R-:W-:-:S03]  /*2ef50*/  IMAD.WIDE.U32 R22, R89, R72, RZ ;  /* 0x0000004859167225 */ /* 0x000fc600078e00ff */
[----:B------:R-:W-:Y:S01]  /*2ef60*/  IADD3.X R119, PT, PT, RZ, R24, RZ, P3, P6 ;  /* 0x00000018ff777210 */ /* 0x000fe20001fec4ff */
[----:B------:R-:W-:Y:S01]  /*2ef70*/  IMAD.X R25, RZ, RZ, RZ, P2 ;  /* 0x000000ffff197224 */ /* 0x000fe200010e06ff */
[----:B------:R-:W-:Y:S01]  /*2ef80*/  IADD3 R60, P3, PT, R65, R118, RZ ;  /* 0x00000076413c7210 */ /* 0x000fe20007f7e0ff */
[----:B------:R-:W-:Y:S01]  /*2ef90*/  IMAD.MOV.U32 R24, RZ, RZ, R61 ;  /* 0x000000ffff187224 */ /* 0x000fe200078e003d */
[----:B------:R-:W-:Y:S01]  /*2efa0*/  IADD3.X RZ, P6, PT, R125, R54, RZ, P0, !PT ;  /* 0x000000367dff7210 */ /* 0x000fe200007de4ff */
[----:B------:R-:W-:Y:S01]  /*2efb0*/  IMAD.WIDE.U32 R22, P2, R52, R73, R22 ;  /* 0x0000004934167225 */ /* 0x000fe20007840016 */
[----:B------:R-:W-:-:S03]  /*2efc0*/  IADD3 R61, P0, PT, R57, R60, RZ ;  /* 0x0000003c393d7210 */ /* 0x000fc60007f1e0ff */
[----:B------:R-:W-:-:S04]  /*2efd0*/  IMAD.WIDE.U32.X R54, R89, R71, R24, P1 ;  /* 0x0000004759367225 */ /* 0x000fc800008e0418 */
[----:B------:R-:W-:-:S04]  /*2efe0*/  IMAD.WIDE.U32 R24, R52, R72, RZ ;  /* 0x0000004834187225 */ /* 0x000fc800078e00ff */
[----:B------:R-:W-:Y:S01]  /*2eff0*/  IMAD.X R117, R86, 0x1, R119, P3 ;  /* 0x0000000156757824 */ /* 0x000fe200018e0677 */
[----:B------:R-:W-:Y:S01]  /*2f000*/  IADD3.X R54, P3, PT, RZ, R54, RZ, P6, !PT ;  /* 0x00000036ff367210 */ /* 0x000fe2000377e4ff */
[----:B------:R-:W-:Y:S01]  /*2f010*/  IMAD.X R57, RZ, RZ, RZ, P2 ;  /* 0x000000ffff397224 */ /* 0x000fe200010e06ff */
[----:B------:R-:W-:Y:S02]  /*2f020*/  IADD3 R86, P6, PT, R25, R22, RZ ;  /* 0x0000001619567210 */ /* 0x000fe40007fde0ff */
[----:B------:R-:W-:Y:S02]  /*2f030*/  IADD3.X R25, P1, PT, R62, R117, RZ, P0, !PT ;  /* 0x000000753e197210 */ /* 0x000fe4000073e4ff */
[----:B------:R-:W-:Y:S01]  /*2f040*/  IADD3 R65, P0, PT, R54, R107, RZ ;  /* 0x0000006b36417210 */ /* 0x000fe20007f1e0ff */
[----:B------:R-:W-:Y:S01]  /*2f050*/  IMAD.X R54, RZ, RZ, R55, P3 ;  /* 0x000000ffff367224 */ /* 0x000fe200018e0637 */
[----:B------:R-:W-:Y:S01]  /*2f060*/  IADD3 R61, P2, PT, R61, R56, RZ ;  /* 0x000000383d3d7210 */ /* 0x000fe20007f5e0ff */
[----:B------:R-:W-:Y:S01]  /*2f070*/  IMAD.MOV.U32 R56, RZ, RZ, R23 ;  /* 0x000000ffff387224 */ /* 0x000fe200078e0017 */
[----:B------:R-:W-:Y:S01]  /*2f080*/  IADD3 R65, P3, PT, R65, R24, RZ ;  /* 0x0000001841417210 */ /* 0x000fe20007f7e0ff */
[----:B------:R-:W-:Y:S01]  /*2f090*/  IMAD.WIDE.U32 R22, R89, R74, RZ ;  /* 0x0000004a59167225 */ /* 0x000fe200078e00ff */
[----:B------:R-:W-:-:S02]  /*2f0a0*/  IADD3.X R53, P0, PT, R54, R53, RZ, P0, !PT ;  /* 0x0000003536357210 */ /* 0x000fc4000071e4ff */
[----:B------:R-:W-:Y:S01]  /*2f0b0*/  IADD3.X R55, P2, PT, R25, R122, RZ, P2, !PT ;  /* 0x0000007a19377210 */ /* 0x000fe2000175e4ff */
[----:B------:R-:W-:Y:S01]  /*2f0c0*/  IMAD.WIDE.U32.X R56, R89, R73, R56, P6 ;  /* 0x0000004959387225 */ /* 0x000fe200030e0438 */
[----:B------:R-:W-:Y:S02]  /*2f0d0*/  IADD3.X R63, P3, PT, R53, R86, RZ, P3, !PT ;  /* 0x00000056353f7210 */ /* 0x000fe40001f7e4ff */
[----:B------:R-:W-:Y:S01]  /*2f0e0*/  IADD3.X R122, P1, P2, R50, RZ, RZ, P2, P1 ;  /* 0x000000ff327a7210 */ /* 0x000fe200012224ff */
[----:B------:R-:W-:Y:S01]  /*2f0f0*/  IMAD.WIDE.U32 R22, P6, R52, R75, R22 ;  /* 0x0000004b34167225 */ /* 0x000fe200078c0016 */
[----:B------:R-:W-:Y:S02]  /*2f100*/  IADD3.X R24, P0, P3, R56, RZ, RZ, P3, P0 ;  /* 0x000000ff38187210 */ /* 0x000fe40001b004ff */
[----:B------:R-:W-:Y:S01]  /*2f110*/  IADD3.X R124, PT, PT, R51, RZ, RZ, P1, P2 ;  /* 0x000000ff337c7210 */ /* 0x000fe20000fe44ff */
[----:B------:R-:W-:Y:S01]  /*2f120*/  IMAD.X R25, RZ, RZ, RZ, P6 ;  /* 0x000000ffff197224 */ /* 0x000fe200030e06ff */
[----:B------:R-:W-:Y:S01]  /*2f130*/  IADD3 R88, P6, P2, R128, R19, R88 ;  /* 0x0000001380587210 */ /* 0x000fe20007ade058 */
[----:B------:R-:W-:Y:S01]  /*2f140*/  IMAD.WIDE.U32 R50, R52, R74, RZ ;  /* 0x0000004a34327225 */ /* 0x000fe200078e00ff */
[----:B------:R-:W-:-:S02]  /*2f150*/  IADD3.X R62, PT, PT, R57, RZ, RZ, P0, P3 ;  /* 0x000000ff393e7210 */ /* 0x000fc400007e64ff */
[----:B------:R-:W-:Y:S01]  /*2f160*/  ISETP.GE.U32.AND P1, PT, R60, R118, PT ;  /* 0x000000763c00720c */ /* 0x000fe20003f26070 */
[----:B------:R-:W-:Y:S01]  /*2f170*/  IMAD R54, R63, R68, RZ ;  /* 0x000000443f367224 */ /* 0x000fe200078e02ff */
[----:B------:R-:W-:Y:S01]  /*2f180*/  IADD3 R19, P0, PT, R24, R61, RZ ;  /* 0x0000003d18137210 */ /* 0x000fe20007f1e0ff */
[----:B------:R-:W-:Y:S01]  /*2f190*/  IMAD.MOV.U32 R24, RZ, RZ, R23 ;  /* 0x000000ffff187224 */ /* 0x000fe200078e0017 */
[----:B------:R-:W-:Y:S01]  /*2f1a0*/  IADD3.X R60, PT, PT, RZ, R21, RZ, P6, P2 ;  /* 0x00000015ff3c7210 */ /* 0x000fe200037e44ff */
[----:B------:R-:W-:Y:S01]  /*2f1b0*/  IMAD R21, R65, R69, R54 ;  /* 0x0000004541157224 */ /* 0x000fe200078e0236 */
[----:B------:R-:W-:Y:S02]  /*2f1c0*/  ISETP.GE.U32.AND.EX P1, PT, R117, R119, PT, P1 ;  /* 0x000000777500720c */ /* 0x000fe40003f26110 */
[----:B------:R-:W-:Y:S01]  /*2f1d0*/  IADD3 R53, P3, PT, R51, R22, RZ ;  /* 0x0000001633357210 */ /* 0x000fe20007f7e0ff */
[----:B------:R-:W-:Y:S01]  /*2f1e0*/  IMAD.WIDE.U32 R22, R65, R68, RZ ;  /* 0x0000004441167225 */ /* 0x000fe200078e00ff */
[----:B------:R-:W-:-:S02]  /*2f1f0*/  IADD3 R86, P6, PT, R19, R50, RZ ;  /* 0x0000003213567210 */ /* 0x000fc40007fde0ff */
[----:B------:R-:W-:Y:S01]  /*2f200*/  IADD3.X R62, P2, PT, R62, R55, RZ, P0, !PT ;  /* 0x000000373e3e7210 */ /* 0x000fe2000075e4ff */
[----:B------:R-:W-:Y:S01]  /*2f210*/  IMAD.WIDE.U32 R50, R89, R76, RZ ;  /* 0x0000004c59327225 */ /* 0x000fe200078e00ff */
[----:B------:R-:W-:Y:S02]  /*2f220*/  SEL R61, RZ, 0x1, P1 ;  /* 0x00000001ff3d7807 */ /* 0x000fe40000800000 */
[----:B------:R-:W-:Y:S01]  /*2f230*/  IADD3.X R62, P1, PT, R62, R53, RZ, P6, !PT ;  /* 0x000000353e3e7210 */ /* 0x000fe2000373e4ff */
[----:B------:R-:W-:Y:S01]  /*2f240*/  IMAD.IADD R21, R23, 0x1, R21 ;  /* 0x0000000117157824 */ /* 0x000fe200078e0215 */
[----:B------:R-:W-:Y:S01]  /*2f250*/  IADD3 R61, P0, PT, R61, R88, RZ ;  /* 0x000000583d3d7210 */ /* 0x000fe20007f1e0ff */
[----:B------:R-:W-:-:S04]  /*2f260*/  IMAD.WIDE.U32.X R24, R89, R75, R24, P3 ;  /* 0x0000004b59187225 */ /* 0x000fc800018e0418 */
[----:B------:R-:W-:Y:S01]  /*2f270*/  IMAD.WIDE.U32 R50, P6, R52, R77, R50 ;  /* 0x0000004d34327225 */ /* 0x000fe200078c0032 */
[----:B------:R-:W-:-:S03]  /*2f280*/  IADD3.X R19, P1, P2, R24, RZ, RZ, P1, P2 ;  /* 0x000000ff18137210 */ /* 0x000fc60000a244ff */
        /* <DEDUP_REMOVED lines=9> */
[----:B------:R-:W-:Y:S01]  /*2f320*/  IMAD.WIDE.U32 R54, P2, R22, R71, R54 ;  /* 0x0000004716367225 */ /* 0x000fe20007840036 */
[----:B------:R-:W-:Y:S02]  /*2f330*/  IADD3 R19, P1, PT, R19, R118, RZ ;  /* 0x0000007613137210 */ /* 0x000fe40007f3e0ff */
[----:B------:R-:W-:Y:S01]  /*2f340*/  ISETP.GE.U32.AND.EX P0, PT, R64, R18, PT, P0 ;  /* 0x000000124000720c */ /* 0x000fe20003f06100 */
[----:B------:R-:W-:-:S04]  /*2f350*/  IMAD.WIDE.U32 R24, R22, R70, RZ ;  /* 0x0000004616187225 */ /* 0x000fc800078e00ff */
        /* <DEDUP_REMOVED lines=27> */
[----:B------:R-:W-:Y:S01]  /*2f510*/  ISETP.GE.U32.AND.EX P3, PT, R23, R60, PT, P3 ;  /* 0x0000003c1700720c */ /* 0x000fe20003f66130 */
[----:B------:R-:W-:Y:S01]  /*2f520*/  IMAD.WIDE.U32 R18, R21, R74, RZ ;  /* 0x0000004a15127225 */ /* 0x000fe200078e00ff */
[----:B------:R-:W-:-:S02]  /*2f530*/  SEL R25, RZ, 0x1, P0 ;  /* 0x00000001ff197807 */ /* 0x000fc40000000000 */
[----:B------:R-:W-:Y:S02]  /*2f540*/  IADD3.X R24, PT, PT, RZ, RZ, RZ, P5, P4 ;  /* 0x000000ffff187210 */ /* 0x000fe40002fe84ff */
[----:B------:R-:W-:Y:S02]  /*2f550*/  IADD3.X R50, P1, P2, R50, RZ, RZ, P2, P1 ;  /* 0x000000ff32327210 */ /* 0x000fe400012224ff */
[----:B------:R-:W-:Y:S02]  /*2f560*/  ISETP.GE.U32.AND P0, PT, R118, R61, PT ;  /* 0x0000003d7600720c */ /* 0x000fe40003f06070 */
[----:B------:R-:W-:Y:S02]  /*2f570*/  IADD3 R87, P5, P4, R121, R58, R87 ;  /* 0x0000003a79577210 */ /* 0x000fe40007cbe057 */
        /* <DEDUP_REMOVED lines=15> */
[----:B------:R-:W-:Y:S02]  /*2f670*/  IADD3.X R18, P1, PT, R51, R120, RZ, P1, !PT ;  /* 0x0000007833127210 */ /* 0x000fe40000f3e4ff */
[----:B------:R-:W-:Y:S01]  /*2f680*/  IADD3 R57, P4, PT, R57, R60, RZ ;  /* 0x0000003c39397210 */ /* 0x000fe20007f9e0ff */
[----:B------:R-:W-:Y:S01]  /*2f690*/  IMAD.X R51, RZ, RZ, RZ, P3 ;  /* 0x000000ffff337224 */ /* 0x000fe200018e06ff */
[----:B------:R-:W-:Y:S02]  /*2f6a0*/  IADD3.X R59, P0, PT, R18, R59, RZ, P0, !PT ;  /* 0x0000003b123b7210 */ /* 0x000fe4000071e4ff */
[----:B------:R-:W-:Y:S01]  /*2f6b0*/  ISETP.GE.U32.AND P3, PT, R60, R87, PT ;  /* 0x000000573c00720c */ /* 0x000fe20003f66070 */
[----:B------:R-:W-:Y:S01]  /*2f6c0*/  IMAD.X R58, RZ, RZ, R55, P4 ;  /* 0x000000ffff3a7224 */ /* 0x000fe200020e0637 */
[----:B------:R-:W-:Y:S01]  /*2f6d0*/  IADD3.X R20, PT, PT, RZ, R20, RZ, P6, P2 ;  /* 0x00000014ff147210 */ /* 0x000fe200037e44ff */
[----:B------:R-:W-:Y:S01]  /*2f6e0*/  IMAD.WIDE.U32.X R18, R21, R75, R50, P5 ;  /* 0x0000004b15127225 */ /* 0x000fe200028e0432 */
[----:B------:R-:W-:-:S02]  /*2f6f0*/  ISETP.GE.U32.AND P5, PT, R57, R60, PT ;  /* 0x0000003c3900720c */ /* 0x000fc40003fa6070 */
[----:B------:R-:W-:Y:S01]  /*2f700*/  ISETP.GE.U32.AND.EX P3, PT, R55, R62, PT, P3 ;  /* 0x0000003e3700720c */ /* 0x000fe20003f66130 */
[----:B------:R-:W-:Y:S01]  /*2f710*/  IMAD.WIDE.U32 R24, P4, R22, R77, R24 ;  /* 0x0000004d16187225 */ /* 0x000fe20007880018 */
[----:B------:R-:W-:Y:S02]  /*2f720*/  ISETP.GE.U32.AND.EX P5, PT, R58, R55, PT, P5 ;  /* 0x000000373a00720c */ /* 0x000fe40003fa6150 */
[----:B------:R-:W-:Y:S01]  /*2f730*/  IADD3.X R18, P1, P0, R18, RZ, RZ, P0, P1 ;  /* 0x000000ff12127210 */ /* 0x000fe200000224ff */
        /* <DEDUP_REMOVED lines=8> */
[----:B------:R-:W-:-:S02]  /*2f7c0*/  SEL R24, RZ, 0x1, P3 ;  /* 0x00000001ff187807 */ /* 0x000fc40001800000 */
[----:B------:R-:W-:Y:S01]  /*2f7d0*/  ISETP.GE.U32.AND P4, PT, R55, R57, PT ;  /* 0x000000393700720c */ /* 0x000fe20003f86070 */
[----:B------:R-:W-:Y:S01]  /*2f7e0*/  IMAD.WIDE.U32.X R22, R21, R77, R22, P1 ;  /* 0x0000004d15167225 */ /* 0x000fe200008e0416 */
[----:B------:R-:W-:Y:S02]  /*2f7f0*/  IADD3 R55, P3, PT, R19, R50, RZ ;  /* 0x0000003213377210 */ /* 0x000fe40007f7e0ff */
        /* <DEDUP_REMOVED lines=43> */
.L_x_92:
        /* <DEDUP_REMOVED lines=21> */
.L_x_93:
[C---:B------:R-:W-:Y:S01]  /*2fc00*/  ISETP.GT.U32.AND P0, PT, R53.reuse, -0x1, PT ;  /* 0xffffffff3500780c */ /* 0x040fe20003f04070 */
        /* <DEDUP_REMOVED lines=68> */
.L_x_94:
        /* <DEDUP_REMOVED lines=21> */
.L_x_95:
[----:B------:R-:W-:-:S05]  /*301a0*/  IADD3 R62, P0, PT, R67, R108, RZ ;  /* 0x0000006c433e7210 */ /* 0x000fca0007f1e0ff */
[----:B------:R-:W-:Y:S01]  /*301b0*/  IMAD.X R56, R66, 0x1, R109, P0 ;  /* 0x0000000142387824 */ /* 0x000fe200000e066d */
[----:B------:R-:W-:-:S04]  /*301c0*/  ISETP.GE.U32.AND P0, PT, R62, R67, PT ;  /* 0x000000433e00720c */ /* 0x000fc80003f06070 */
[----:B------:R-:W-:-:S04]  /*301d0*/  ISETP.GE.U32.AND.EX P0, PT, R56, R66, PT, P0 ;  /* 0x000000423800720c */ /* 0x000fc80003f06100 */
[----:B------:R-:W-:Y:S02]  /*301e0*/  SEL R18, RZ, 0x1, P0 ;  /* 0x00000001ff127807 */ /* 0x000fe40000000000 */
[----:B------:R-:W-:Y:S02]  /*301f0*/  ISETP.GE.U32.AND P0, PT, R62, R67, PT ;  /* 0x000000433e00720c */ /* 0x000fe40003f06070 */
[----:B------:R-:W-:Y:S02]  /*30200*/  IADD3 R57, P1, P2, R111, R98, R18 ;  /* 0x000000626f397210 */ /* 0x000fe40007a3e012 */
        /* <DEDUP_REMOVED lines=9> */
[----:B------:R-:W-:Y:S02]  /*302a0*/  ISETP.EQ.U32.OR P0, PT, R18, 0x1, !P1 ;  /* 0x000000011200780c */ /* 0x000fe40004f02470 */
[----:B------:R-:W-:Y:S02]  /*302b0*/  ISETP.GE.U32.AND P1, PT, R104, R51, PT ;  /* 0x000000336800720c */ /* 0x000fe40003f26070 */
[----:B------:R-:W-:Y:S02]  /*302c0*/  SEL R18, RZ, 0x1, !P0 ;  /* 0x00000001ff127807 */ /* 0x000fe40004000000 */
[----:B------:R-:W-:Y:S02]  /*302d0*/  ISETP.GE.U32.AND.EX P1, PT, R97, R50, PT, P1 ;  /* 0x000000326100720c */ /* 0x000fe40003f26110 */
[----:B------:R-:W-:Y:S02]  /*302e0*/  IADD3 R60, P2, P3, R112, R101, R18 ;  /* 0x00000065703c7210 */ /* 0x000fe40007b5e012 */
[----:B------:R-:W-:-:S02]  /*302f0*/  SEL R25, RZ, 0x1, P1 ;  /* 0x00000001ff197807 */ /* 0x000fc40000800000 */
[-C--:B------:R-:W-:Y:S02]  /*30300*/  IADD3.X R64, PT, PT, R113, R100.reuse, RZ, P2, P3 ;  /* 0x0000006471407210 */ /* 0x080fe400017e64ff */
[----:B------:R-:W-:Y:S02]  /*30310*/  ISETP.GE.U32.AND P1, PT, R60, R101, PT ;  /* 0x000000653c00720c */ /* 0x000fe40003f26070 */
[----:B------:R-:W-:Y:S02]  /*30320*/  IADD3 R25, P2, PT, R24, R25, RZ ;  /* 0x0000001918197210 */ /* 0x000fe40007f5e0ff */
[----:B------:R-:W-:Y:S02]  /*30330*/  ISETP.GE.U32.AND.EX P1, PT, R64, R100, PT, P1 ;  /* 0x000000644000720c */ /* 0x000fe40003f26110 */
[CC--:B------:R-:W-:Y:S01]  /*30340*/  ISETP.GE.U32.AND P3, PT, R60.reuse, R101.reuse, PT ;  /* 0x000000653c00720c */ /* 0x0c0fe20003f66070 */
[----:B------:R-:W-:Y:S01]  /*30350*/  IMAD.X R24, RZ, RZ, R22, P2 ;  /* 0x000000ffff187224 */ /* 0x000fe200010e0616 */
[----:B------:R-:W-:-:S02]  /*30360*/  ISETP.NE.U32.AND P4, PT, R60, R101, PT ;  /* 0x000000653c00720c */ /* 0x000fc40003f85070 */
[----:B------:R-:W-:Y:S02]  /*30370*/  ISETP.GE.U32.AND P2, PT, R92, R25, PT ;  /* 0x000000195c00720c */ /* 0x000fe40003f46070 */
[CC--:B------:R-:W-:Y:S02]  /*30380*/  ISETP.GE.U32.AND.EX P3, PT, R64.reuse, R100.reuse, PT, P3 ;  /* 0x000000644000720c */ /* 0x0c0fe40003f66130 */
[----:B------:R-:W-:Y:S02]  /*30390*/  ISETP.NE.AND.EX P4, PT, R64, R100, PT, P4 ;  /* 0x000000644000720c */ /* 0x000fe40003f85340 */
[----:B------:R-:W-:Y:S02]  /*303a0*/  ISETP.GE.U32.AND.EX P2, PT, R93, R24, PT, P2 ;  /* 0x000000185d00720c */ /* 0x000fe40003f46120 */
[----:B------:R-:W-:Y:S02]  /*303b0*/  SEL R18, RZ, 0xffffffff, P3 ;  /* 0xffffffffff127807 */ /* 0x000fe40001800000 */
[----:B------:R-:W-:-:S02]  /*303c0*/  SEL R19, RZ, 0xffffffff, P4 ;  /* 0xffffffffff137807 */ /* 0x000fc40002000000 */
[----:B------:R-:W-:Y:S02]  /*303d0*/  SEL R23, RZ, 0x1, P2 ;  /* 0x00000001ff177807 */ /* 0x000fe40001000000 */
[----:B------:R-:W-:Y:S02]  /*303e0*/  @P1 SEL R18, R19, R18, P0 ;  /* 0x0000001213121207 */ /* 0x000fe40000000000 */
[----:B------:R-:W-:Y:S02]  /*303f0*/  IADD3 R23, P0, PT, R52, R23, RZ ;  /* 0x0000001734177210 */ /* 0x000fe40007f1e0ff */
[----:B------:R-:W-:Y:S02]  /*30400*/  LOP3.LUT R18, R18, 0x1, RZ, 0xc0, !PT ;  /* 0x0000000112127812 */ /* 0x000fe400078ec0ff */
[----:B------:R-:W-:Y:S01]  /*30410*/  IADD3 R86, P4, PT, R104, -R51, RZ ;  /* 0x8000003368567210 */ /* 0x000fe20007f9e0ff */
[----:B------:R-:W-:Y:S01]  /*30420*/  IMAD.X R22, RZ, RZ, R20, P0 ;  /* 0x000000ffff167224 */ /* 0x000fe200000e0614 */
[----:B------:R-:W-:-:S02]  /*30430*/  ISETP.GE.U32.AND P0, PT, R90, R23, PT ;  /* 0x000000175a00720c */ /* 0x000fc40003f06070 */
[-C--:B------:R-:W-:Y:S01]  /*30440*/  IADD3 R53, P1, P2, R115, R103.reuse, R18 ;  /* 0x0000006773357210 */ /* 0x080fe20007a3e012 */
[----:B------:R-:W-:Y:S01]  /*30450*/  IMAD.X R87, R97, 0x1, ~R50, P4 ;  /* 0x0000000161577824 */ /* 0x000fe200020e0e32 */
[----:B------:R-:W-:Y:S02]  /*30460*/  ISETP.GE.U32.AND.EX P0, PT, R91, R22, PT, P0 ;  /* 0x000000165b00720c */ /* 0x000fe40003f06100 */
[----:B------:R-:W-:Y:S02]  /*30470*/  IADD3.X R19, PT, PT, R114, R102, RZ, P1, P2 ;  /* 0x0000006672137210 */ /* 0x000fe40000fe44ff */
[----:B------:R-:W-:Y:S02]  /*30480*/  SEL R20, RZ, 0x1, P0 ;  /* 0x00000001ff147807 */ /* 0x000fe40000000000 */
[----:B------:R-:W-:Y:S02]  /*30490*/  ISETP.NE.U32.AND P1, PT, R53, R103, PT ;  /* 0x000000673500720c */ /* 0x000fe40003f25070 */
[----:B------:R-:W-:-:S02]  /*304a0*/  IADD3 R20, P3, PT, R55, R20, RZ ;  /* 0x0000001437147210 */ /* 0x000fc40007f7e0ff */
[----:B------:R-:W-:Y:S02]  /*304b0*/  ISETP.NE.AND.EX P1, PT, R19, R102, PT, P1 ;  /* 0x000000661300720c */ /* 0x000fe40003f25310 */
[----:B------:R-:W-:Y:S01]  /*304c0*/  ISETP.GT.U32.AND P2, PT, R53, R76, PT ;  /* 0x0000004c3500720c */ /* 0x000fe20003f44070 */
[----:B------:R-:W-:Y:S01]  /*304d0*/  IMAD.X R21, RZ, RZ, R54, P3 ;  /* 0x000000ffff157224 */ /* 0x000fe200018e0636 */
[----:B------:R-:W-:Y:S02]  /*304e0*/  ISETP.EQ.U32.AND P1, PT, R18, 0x1, !P1 ;  /* 0x000000011200780c */ /* 0x000fe40004f22070 */
[----:B------:R-:W-:Y:S02]  /*304f0*/  ISETP.GE.U32.AND P3, PT, R105, R20, PT ;  /* 0x000000146900720c */ /* 0x000fe40003f66070 */
[----:B------:R-:W-:Y:S02]  /*30500*/  ISETP.GT.U32.OR.EX P2, PT, R19, R77, P1, P2 ;  /* 0x0000004d1300720c */ /* 0x000fe40000f44520 */
[----:B------:R-:W-:-:S02]  /*30510*/  ISETP.GE.U32.AND P0, PT, R53, R103, PT ;  /* 0x000000673500720c */ /* 0x000fc40003f06070 */
[----:B------:R-:W-:Y:S02]  /*30520*/  ISETP.GE.U32.AND.EX P1, PT, R96, R21, PT, P3 ;  /* 0x000000156000720c */ /* 0x000fe40003f26130 */
[----:B------:R-:W-:Y:S02]  /*30530*/  ISETP.GE.U32.AND.EX P0, PT, R19, R102, PT, P0 ;  /* 0x000000661300720c */ /* 0x000fe40003f06100 */
[----:B------:R-:W-:Y:S02]  /*30540*/  IADD3 R90, P3, PT, R90, -R23, RZ ;  /* 0x800000175a5a7210 */ /* 0x000fe40007f7e0ff */
[----:B------:R-:W-:Y:S02]  /*30550*/  PLOP3.LUT P0, PT, P0, P2, PT, 0x8f, 0xf8 ;  /* 0x0000000000f8781c */ /* 0x000fe40000705177 */
[----:B------:R-:W-:Y:S01]  /*30560*/  IADD3 R88, P2, PT, R92, -R25, RZ ;  /* 0x800000195c587210 */ /* 0x000fe20007f5e0ff */
[----:B------:R-:W-:Y:S01]  /*30570*/  IMAD.X R91, R91, 0x1, ~R22, P3 ;  /* 0x000000015b5b7824 */ /* 0x000fe200018e0e16 */
[----:B------:R-:W-:-:S03]  /*30580*/  IADD3 R92, P5, PT, R105, -R20, RZ ;  /* 0x80000014695c7210 */ /* 0x000fc60007fbe0ff */
[----:B------:R-:W-:Y:S02]  /*30590*/  IMAD.X R89, R93, 0x1, ~R24, P2 ;  /* 0x000000015d597824 */ /* 0x000fe400010e0e18 */
[----:B------:R-:W-:Y:S01]  /*305a0*/  IMAD.X R93, R96, 0x1, ~R21, P5 ;  /* 0x00000001605d7824 */ /* 0x000fe200028e0e15 */
[----:B------:R-:W-:Y:S07]  /*305b0*/  @P1 BRA `(.L_x_96) ;  /* 0x0000000000981947 */ /* 0x000fee0003800000 */
        /* <DEDUP_REMOVED lines=38> */
.L_x_96:
[----:B------:R-:W-:Y:S01]  /*30820*/  IMAD.MOV.U32 R102, RZ, RZ, R19 ;  /* 0x000000ffff667224 */ /* 0x000fe200078e0013 */
[----:B------:R-:W-:Y:S06]  /*30830*/  @P0 BRA `(.L_x_97) ;  /* 0x0000000000800947 */ /* 0x000fec0003800000 */
        /* <DEDUP_REMOVED lines=32> */
.L_x_97:
        /* <DEDUP_REMOVED lines=21> */
.L_x_98:
[----:B------:R-:W-:-:S04]  /*30b90*/  IMAD.WIDE.U32 R18, R62, R62, RZ ;  /* 0x0000003e3e127225 */ /* 0x000fc800078e00ff */
[----:B------:R-:W-:Y:S01]  /*30ba0*/  IMAD.MOV.U32 R21, RZ, RZ, RZ ;  /* 0x000000ffff157224 */ /* 0x000fe200078e00ff */
[----:B------:R-:W-:Y:S01]  /*30bb0*/  LOP3.LUT R97, R18, 0xfffffffd, RZ, 0xc0, !PT ;  /* 0xfffffffd12617812 */ /* 0x000fe200078ec0ff */
[----:B------:R-:W-:Y:S02]  /*30bc0*/  IMAD.MOV.U32 R65, RZ, RZ, RZ ;  /* 0x000000ffff417224 */ /* 0x000fe400078e00ff */
        /* <DEDUP_REMOVED lines=10> */
[----:B------:R-:W-:Y:S01]  /*30c70*/  IMAD.IADD R58, R19, 0x1, R115 ;  /* 0x00000001133a7824 */ /* 0x000fe200078e0273 */
[----:B------:R-:W-:Y:S01]  /*30c80*/  IADD3.X R108, PT, PT, RZ, RZ, RZ, P2, P3 ;  /* 0x000000ffff6c7210 */ /* 0x000fe200017e64ff */
[----:B------:R-:W-:Y:S02]  /*30c90*/  IMAD.IADD R25, R65, 0x1, R21 ;  /* 0x0000000141197824 */ /* 0x000fe400078e0215 */
[----:B------:R-:W-:Y:S02]  /*30ca0*/  IMAD.MOV.U32 R107, RZ, RZ, RZ ;  /* 0x000000ffff6b7224 */ /* 0x000fe400078e00ff */
[----:B------:R-:W-:-:S04]  /*30cb0*/  IMAD.WIDE.U32 R18, R105, R62, RZ ;  /* 0x0000003e69127225 */ /* 0x000fc800078e00ff */
[----:B------:R-:W-:-:S04]  /*30cc0*/  IMAD.WIDE.U32 R20, R104, R66, RZ ;  /* 0x0000004268147225 */ /* 0x000fc800078e00ff */
[----:B------:R-:W-:Y:S02]  /*30cd0*/  IMAD.IADD R57, R113, 0x1, R23 ;  /* 0x0000000171397824 */ /* 0x000fe400078e0217 */
[----:B------:R-:W-:Y:S02]  /*30ce0*/  IMAD.MOV.U32 R51, RZ, RZ, RZ ;  /* 0x000000ffff337224 */ /* 0x000fe400078e00ff */
[----:B------:R-:W-:-:S04]  /*30cf0*/  IMAD.WIDE.U32 R54, R53, R62, RZ ;  /* 0x0000003e35367225 */ /* 0x000fc800078e00ff */
[----:B------:R-:W-:-:S04]  /*30d00*/  IMAD.WIDE.U32 R22, R53, R105, RZ ;  /* 0x0000006935167225 */ /* 0x000fc800078e00ff */
[----:B------:R-:W-:Y:S02]  /*30d10*/  IMAD.MOV.U32 R117, RZ, RZ, RZ ;  /* 0x000000ffff757224 */ /* 0x000fe400078e00ff */
[----:B------:R-:W-:Y:S02]  /*30d20*/  IMAD.SHL.U32 R103, R18, 0x2, RZ ;  /* 0x0000000212677824 */ /* 0x000fe400078e00ff */
[----:B------:R-:W-:Y:S02]  /*30d30*/  IMAD.IADD R109, R107, 0x1, R21 ;  /* 0x000000016b6d7824 */ /* 0x000fe400078e0215 */
[----:B------:R-:W-:Y:S01]  /*30d40*/  IMAD.SHL.U32 R98, R20, 0x2, RZ ;  /* 0x0000000214627824 */ /* 0x000fe200078e00ff */
[----:B------:R-:W-:Y:S01]  /*30d50*/  LOP3.LUT R103, R103, 0xfffffffe, RZ, 0xc0, !PT ;  /* 0xfffffffe67677812 */ /* 0x000fe200078ec0ff */
[----:B------:R-:W-:Y:S01]  /*30d60*/  IMAD.WIDE.U32 R52, R102, R62, RZ ;  /* 0x0000003e66347225 */ /* 0x000fe200078e00ff */
[C-C-:B------:R-:W-:Y:S02]  /*30d70*/  SHF.L.U64.HI R100, R20.reuse, 0x1, R109.reuse ;  /* 0x0000000114647819 */ /* 0x140fe4000001026d */
[----:B------:R-:W-:Y:S01]  /*30d80*/  SHF.R.U64 R96, R20, 0x1f, R109 ;  /* 0x0000001f14607819 */ /* 0x000fe2000000126d */
[----:B------:R-:W-:Y:S01]  /*30d90*/  IMAD.IADD R111, R55, 0x1, R51 ;  /* 0x00000001376f7824 */ /* 0x000fe200078e0233 */
[----:B------:R-:W-:Y:S01]  /*30da0*/  LOP3.LUT R98, R98, 0xfffffffe, RZ, 0xc0, !PT ;  /* 0xfffffffe62627812 */ /* 0x000fe200078ec0ff */
[----:B------:R-:W-:Y:S01]  /*30db0*/  IMAD.IADD R106, R51, 0x1, R23 ;  /* 0x00000001336a7824 */ /* 0x000fe200078e0217 */
[----:B------:R-:W-:Y:S01]  /*30dc0*/  IADD3 R103, P5, PT, R103, R56, RZ ;  /* 0x0000003867677210 */ /* 0x000fe20007fbe0ff */
[----:B------:R-:W-:Y:S01]  /*30dd0*/  IMAD.IADD R23, R19, 0x1, R117 ;  /* 0x0000000113177824 */ /* 0x000fe200078e0275 */
[----:B------:R-:W-:Y:S01]  /*30de0*/  IADD3 R111, P1, P0, R22, R111, R52 ;  /* 0x0000006f166f7210 */ /* 0x000fe2000783e034 */
[----:B------:R-:W-:Y:S01]  /*30df0*/  IMAD.MOV.U32 R119, RZ, RZ, RZ ;  /* 0x000000ffff777224 */ /* 0x000fe200078e00ff */
[----:B------:R-:W-:Y:S01]  /*30e00*/  IADD3 R98, P6, PT, R98, R57, RZ ;  /* 0x0000003962627210 */ /* 0x000fe20007fde0ff */
[----:B------:R-:W-:Y:S01]  /*30e10*/  IMAD.WIDE.U32 R20, R66, R62, RZ ;  /* 0x0000003e42147225 */ /* 0x000fe200078e00ff */
[----:B------:R-:W-:-:S02]  /*30e20*/  SHF.L.U64.HI R55, R18, 0x1, R23 ;  /* 0x0000000112377819 */ /* 0x000fc40000010217 */
[----:B------:R-:W-:Y:S01]  /*30e30*/  SHF.R.U64 R22, R18, 0x1f, R23 ;  /* 0x0000001f12167819 */ /* 0x000fe20000001217 */
[----:B------:R-:W-:Y:S02]  /*30e40*/  IMAD.IADD R50, R53, 0x1, R119 ;  /* 0x0000000135327824 */ /* 0x000fe400078e0277 */
[----:B------:R-:W-:Y:S01]  /*30e50*/  IMAD.WIDE.U32 R18, R61, R66, RZ ;  /* 0x000000423d127225 */ /* 0x000fe200078e00ff */
[----:B------:R-:W-:-:S03]  /*30e60*/  LOP3.LUT R22, R22, 0xfffffffe, RZ, 0xc0, !PT ;  /* 0xfffffffe16167812 */ /* 0x000fc600078ec0ff */
[----:B------:R-:W-:-:S04]  /*30e70*/  IMAD.WIDE.U32 R52, R104, R62, RZ ;  /* 0x0000003e68347225 */ /* 0x000fc800078e00ff */
[----:B------:R-:W-:-:S04]  /*30e80*/  IMAD.WIDE.U32 R56, R66, R105, RZ ;  /* 0x0000006942387225 */ /* 0x000fc800078e00ff */
[----:B------:R-:W-:Y:S01]  /*30e90*/  IMAD.IADD R101, R21, 0x1, R113 ;  /* 0x0000000115657824 */ /* 0x000fe200078e0271 */
[----:B------:R-:W-:Y:S01]  /*30ea0*/  IADD3.X R21, PT, PT, RZ, RZ, RZ, P1, P0 ;  /* 0x000000ffff157210 */ /* 0x000fe20000fe04ff */
[----:B------:R-:W-:Y:S02]  /*30eb0*/  IMAD.MOV.U32 R51, RZ, RZ, RZ ;  /* 0x000000ffff337224 */ /* 0x000fe400078e00ff */
[----:B------:R-:W-:Y:S01]  /*30ec0*/  IMAD.IADD R62, R115, 0x1, R19 ;  /* 0x00000001733e7824 */ /* 0x000fe200078e0213 */
[----:B------:R-:W-:Y:S01]  /*30ed0*/  SHF.R.U32.HI R19, RZ, 0x1f, R23 ;  /* 0x0000001fff137819 */ /* 0x000fe20000011617 */
[----:B------:R-:W-:Y:S01]  /*30ee0*/  IMAD.WIDE.U32 R50, R102, R105, R50 ;  /* 0x0000006966327225 */ /* 0x000fe200078e0032 */
[----:B------:R-:W-:Y:S02]  /*30ef0*/  IADD3 R101, P3, P4, R56, R101, R52 ;  /* 0x0000006538657210 */ /* 0x000fe40007c7e034 */
[----:B------:R-:W-:Y:S01]  /*30f00*/  LOP3.LUT R23, R19, 0x1, RZ, 0xc0, !PT ;  /* 0x0000000113177812 */ /* 0x000fe200078ec0ff */
[----:B------:R-:W-:Y:S01]  /*30f10*/  IMAD.MOV.U32 R59, RZ, RZ, RZ ;  /* 0x000000ffff3b7224 */ /* 0x000fe200078e00ff */
[----:B------:R-:W-:Y:S01]  /*30f20*/  SHF.R.U32.HI R102, RZ, 0x1f, R101 ;  /* 0x0000001fff667819 */ /* 0x000fe20000011665 */
[----:B------:R-:W-:Y:S01]  /*30f30*/  IMAD.IADD R52, R119, 0x1, R51 ;  /* 0x0000000177347824 */ /* 0x000fe200078e0233 */
[----:B------:R-:W-:Y:S01]  /*30f40*/  LOP3.LUT R19, R55, 0x1, RZ, 0xc0, !PT ;  /* 0x0000000137137812 */ /* 0x000fe200078ec0ff */
[----:B------:R-:W-:Y:S01]  /*30f50*/  IMAD.WIDE.U32 R22, R105, R105, R22 ;  /* 0x0000006969167225 */ /* 0x000fe200078e0016 */
[----:B------:R-:W-:-:S02]  /*30f60*/  IADD3 R55, P2, PT, R102, R24, RZ ;  /* 0x0000001866377210 */ /* 0x000fc40007f5e0ff */
[----:B------:R-:W-:Y:S01]  /*30f70*/  SHF.R.U32.HI R51, RZ, 0x1f, R109 ;  /* 0x0000001fff337819 */ /* 0x000fe2000001166d */
[----:B------:R-:W-:Y:S01]  /*30f80*/  IMAD.X R19, RZ, RZ, R19, P5 ;  /* 0x000000ffff137224 */ /* 0x000fe200028e0613 */
[----:B------:R-:W-:Y:S01]  /*30f90*/  ISETP.GT.U32.AND P5, PT, R24, R55, PT ;  /* 0x000000371800720c */ /* 0x000fe20003fa4070 */
[----:B------:R-:W-:Y:S01]  /*30fa0*/  IMAD.X R99, RZ, RZ, R64, P2 ;  /* 0x000000ffff637224 */ /* 0x000fe200010e0640 */
[----:B------:R-:W-:Y:S01]  /*30fb0*/  IADD3 R21, P2, P0, R21, R50, R106 ;  /* 0x0000003215157210 */ /* 0x000fe2000785e06a */
[----:B------:R-:W-:Y:S01]  /*30fc0*/  IMAD.WIDE.U32 R58, R61, R105, R58 ;  /* 0x000000693d3a7225 */ /* 0x000fe200078e003a */
[----:B------:R-:W-:Y:S02]  /*30fd0*/  IADD3 R19, P1, PT, R19, R22, RZ ;  /* 0x0000001613137210 */ /* 0x000fe40007f3e0ff */
[----:B------:R-:W-:Y:S01]  /*30fe0*/  ISETP.GT.U32.AND.EX P5, PT, R64, R99, PT, P5 ;  /* 0x000000634000720c */ /* 0x000fe20003fa4150 */
[----:B------:R-:W-:Y:S01]  /*30ff0*/  IMAD.MOV.U32 R63, RZ, RZ, RZ ;  /* 0x000000ffff3f7224 */ /* 0x000fe200078e00ff */
[----:B------:R-:W-:Y:S01]  /*31000*/  LOP3.LUT R50, R96, 0xfffffffe, RZ, 0xc0, !PT ;  /* 0xfffffffe60327812 */ /* 0x000fe200078ec0ff */
[----:B------:R-:W-:Y:S01]  /*31010*/  IMAD.X R23, R117, 0x1, R23, P1 ;  /* 0x0000000175177824 */ /* 0x000fe200008e0617 */
[----:B------:R-:W-:Y:S01]  /*31020*/  IADD3 R117, P1, PT, R55, R60, RZ ;  /* 0x0000003c37757210 */ /* 0x000fe20007f3e0ff */
[----:B------:R-:W-:Y:S01]  /*31030*/  IMAD.WIDE.U32 R62, R61, R104, R62 ;  /* 0x000000683d3e7225 */ /* 0x000fe200078e003e */
[----:B------:R-:W-:-:S02]  /*31040*/  SEL R22, R24, R55, P5 ;  /* 0x0000003718167207 */ /* 0x000fc40002800000 */
[----:B------:R-:W-:Y:S01]  /*31050*/  LOP3.LUT R55, R100, 0x1, RZ, 0xc0, !PT ;  /* 0x0000000164377812 */ /* 0x000fe200078ec0ff */
[----:B------:R-:W-:Y:S01]  /*31060*/  IMAD.X R119, R99, 0x1, R98, P1 ;  /* 0x0000000163777824 */ /* 0x000fe200008e0662 */
[----:B------:R-:W-:Y:S01]  /*31070*/  ISETP.GT.U32.AND P1, PT, R22, R117, PT ;  /* 0x000000751600720c */ /* 0x000fe20003f24070 */
[----:B------:R-:W-:Y:S01]  /*31080*/  IMAD.IADD R98, R115, 0x1, R59 ;  /* 0x0000000173627824 */ /* 0x000fe200078e023b */
[----:B------:R-:W-:Y:S01]  /*31090*/  SEL R22, R64, R99, P5 ;  /* 0x0000006340167207 */ /* 0x000fe20002800000 */
[----:B------:R-:W-:Y:S01]  /*310a0*/  IMAD.X R55, RZ, RZ, R55, P6 ;  /* 0x000000ffff377224 */ /* 0x000fe200030e0637 */
[----:B------:R-:W-:Y:S01]  /*310b0*/  LOP3.LUT R51, R51, 0x1, RZ, 0xc0, !PT ;  /* 0x0000000133337812 */ /* 0x000fe200078ec0ff */
[----:B------:R-:W-:Y:S01]  /*310c0*/  IMAD.WIDE.U32 R60, R97, R68, RZ ;  /* 0x00000044613c7225 */ /* 0x000fe200078e00ff */
[----:B------:R-:W-:Y:S02]  /*310d0*/  IADD3 R56, P5, P6, R108, R58, R25 ;  /* 0x0000003a6c387210 */ /* 0x000fe40007ebe019 */
[----:B------:R-:W-:Y:S01]  /*310e0*/  ISETP.GT.U32.AND.EX P1, PT, R22, R119, PT, P1 ;  /* 0x000000771600720c */ /* 0x000fe20003f24110 */
[----:B------:R-:W-:Y:S01]  /*310f0*/  IMAD.WIDE.U32 R58, R67, R104, RZ ;  /* 0x00000068433a7225 */ /* 0x000fe200078e00ff */
[----:B------:R-:W-:-:S02]  /*31100*/  IADD3.X R98, PT, PT, RZ, R98, RZ, P5, P6 ;  /* 0x00000062ff627210 */ /* 0x000fc40002fec4ff */
[----:B------:R-:W-:Y:S01]  /*31110*/  SEL R121, RZ, 0x1, !P1 ;  /* 0x00000001ff797807 */ /* 0x000fe20004800000 */
[----:B------:R-:W-:Y:S02]  /*31120*/  IMAD R22, R103, R68, RZ ;  /* 0x0000004467167224 */ /* 0x000fe400078e02ff */
[----:B------:R-:W-:-:S04]  /*31130*/  IMAD.WIDE.U32 R50, R104, R104, R50 ;  /* 0x0000006868327225 */ /* 0x000fc800078e0032 */
[----:B------:R-:W-:Y:S02]  /*31140*/  IMAD.IADD R109, R65, 0x1, R59 ;  /* 0x00000001416d7824 */ /* 0x000fe400078e023b */
        /* <DEDUP_REMOVED lines=13> */
[----:B------:R-:W-:Y:S01]  /*31220*/  IMAD.WIDE.U32 R62, R99, R72, RZ ;  /* 0x00000048633e7225 */ /* 0x000fe200078e00ff */
[----:B------:R-:W-:-:S02]  /*31230*/  IADD3.X R24, PT, PT, RZ, R52, RZ, P2, P0 ;  /* 0x00000034ff187210 */ /* 0x000fc400017e04ff */
[----:B------:R-:W-:Y:S01]  /*31240*/  ISETP.GE.U32.AND P0, PT, R56, R117, PT ;  /* 0x000000753800720c */ /* 0x000fe20003f06070 */
[----:B------:R-:W-:-:S04]  /*31250*/  IMAD.WIDE.U32 R96, P5, R60, R71, R96 ;  /* 0x000000473c607225 */ /* 0x000fc800078a0060 */
[----:B------:R-:W-:-:S04]  /*31260*/  IMAD.WIDE.U32 R66, R67, R66, RZ ;  /* 0x0000004243427225 */ /* 0x000fc800078e00ff */
[----:B------:R-:W-:Y:S01]  /*31270*/  IMAD.X R52, R119, 0x1, R64, P6 ;  /* 0x0000000177347824 */ /* 0x000fe200030e0640 */
[----:B------:R-:W-:Y:S01]  /*31280*/  IADD3 R64, P2, PT, R51, R96, RZ ;  /* 0x0000006033407210 */ /* 0x000fe20007f5e0ff */
[----:B------:R-:W-:Y:S01]  /*31290*/  IMAD.WIDE.U32 R62, P6, R60, R73, R62 ;  /* 0x000000493c3e7225 */ /* 0x000fe200078c003e */
[----:B------:R-:W-:Y:S02]  /*312a0*/  SHF.L.U64.HI R96, R20, 0x1, R101 ;  /* 0x0000000114607819 */ /* 0x000fe40000010265 */
[----:B------:R-:W-:Y:S01]  /*312b0*/  IADD3.X RZ, P1, PT, R103, R64, RZ, P1, !PT ;  /* 0x0000004067ff7210 */ /* 0x000fe20000f3e4ff */
[----:B------:R-:W-:Y:S01]  /*312c0*/  IMAD.IADD R61, R65, 0x1, R67 ;  /* 0x00000001413d7824 */ /* 0x000fe200078e0243 */
[----:B------:R-:W-:Y:S01]  /*312d0*/  ISETP.GE.U32.AND.EX P0, PT, R52, R119, PT, P0 ;  /* 0x000000773400720c */ /* 0x000fe20003f06100 */
[----:B------:R-:W-:Y:S02]  /*312e0*/  IMAD.X R65, RZ, RZ, RZ, P5 ;  /* 0x000000ffff417224 */ /* 0x000fe400028e06ff */
[----:B------:R-:W-:Y:S01]  /*312f0*/  IMAD.X R59, RZ, RZ, RZ, P6 ;  /* 0x000000ffff3b7224 */ /* 0x000fe200030e06ff */
[----:B------:R-:W-:Y:S01]  /*31300*/  IADD3 R100, P5, P6, R58, R61, R18 ;  /* 0x0000003d3a647210 */ /* 0x000fe20007ebe012 */
[----:B------:R-:W-:Y:S01]  /*31310*/  IMAD.WIDE.U32 R50, R60, R72, RZ ;  /* 0x000000483c327225 */ /* 0x000fe200078e00ff */
[----:B------:R-:W-:-:S02]  /*31320*/  SEL R101, RZ, 0x1, P0 ;  /* 0x00000001ff657807 */ /* 0x000fc40000000000 */
[----:B------:R-:W-:Y:S01]  /*31330*/  IADD3.X R18, PT, PT, RZ, RZ, RZ, P5, P6 ;  /* 0x000000ffff127210 */ /* 0x000fe20002fec4ff */
[----:B------:R-:W-:Y:S02]  /*31340*/  IMAD.MOV.U32 R64, RZ, RZ, R97 ;  /* 0x000000ffff407224 */ /* 0x000fe400078e0061 */
[----:B------:R-:W-:Y:S02]  /*31350*/  IMAD.MOV.U32 R58, RZ, RZ, R63 ;  /* 0x000000ffff3a7224 */ /* 0x000fe400078e003f */
[----:B------:R-:W-:Y:S01]  /*31360*/  IMAD.WIDE.U32.X R64, R99, R71, R64, P2 ;  /* 0x0000004763407225 */ /* 0x000fe200010e0440 */
[----:B------:R-:W-:Y:S02]  /*31370*/  IADD3 R112, P2, PT, R51, R62, RZ ;  /* 0x0000003e33707210 */ /* 0x000fe40007f5e0ff */
[----:B------:R-:W-:Y:S01]  /*31380*/  IADD3 R51, P5, PT, R121, R54, RZ ;  /* 0x0000003679337210 */ /* 0x000fe20007fbe0ff */
[----:B------:R-:W-:Y:S01]  /*31390*/  IMAD.WIDE.U32 R62, R99, R74, RZ ;  /* 0x0000004a633e7225 */ /* 0x000fe200078e00ff */
[----:B------:R-:W-:-:S02]  /*313a0*/  IADD3.X R117, P1, PT, RZ, R64, RZ, P1, !PT ;  /* 0x00000040ff757210 */ /* 0x000fc40000f3e4ff */
[----:B------:R-:W-:Y:S01]  /*313b0*/  ISETP.GT.U32.AND P6, PT, R54, R51, PT ;  /* 0x000000333600720c */ /* 0x000fe20003fc4070 */
[----:B------:R-:W-:Y:S01]  /*313c0*/  IMAD.X R98, RZ, RZ, R111, P5 ;  /* 0x000000ffff627224 */ /* 0x000fe200028e066f */
[----:B------:R-:W-:Y:S01]  /*313d0*/  IADD3 R106, P5, PT, R51, R66, RZ ;  /* 0x00000042336a7210 */ /* 0x000fe20007fbe0ff */
[----:B------:R-:W-:Y:S01]  /*313e0*/  IMAD.X R119, RZ, RZ, R65, P1 ;  /* 0x000000ffff777224 */ /* 0x000fe200008e0641 */
[----:B------:R-:W-:Y:S01]  /*313f0*/  LEA R117, P0, R20, R117, 0x1 ;  /* 0x0000007514757211 */ /* 0x000fe200078008ff */
[----:B------:R-:W-:Y:S01]  /*31400*/  IMAD.WIDE.U32.X R58, R99, R73, R58, P2 ;  /* 0x00000049633a7225 */ /* 0x000fe200010e043a */
[----:B------:R-:W-:Y:S02]  /*31410*/  ISETP.GT.U32.AND.EX P6, PT, R111, R98, PT, P6 ;  /* 0x000000626f00720c */ /* 0x000fe40003fc4160 */
[----:B------:R-:W-:Y:S01]  /*31420*/  IADD3.X R119, P0, PT, R119, R96, RZ, P0, !PT ;  /* 0x0000006077777210 */ /* 0x000fe2000071e4ff */
[----:B------:R-:W-:Y:S01]  /*31430*/  IMAD.X R108, R98, 0x1, R100, P5 ;  /* 0x00000001626c7824 */ /* 0x000fe200028e0664 */
[----:B------:R-:W-:Y:S01]  /*31440*/  IADD3 R61, P5, PT, R101, R106, RZ ;  /* 0x0000006a653d7210 */ /* 0x000fe20007fbe0ff */
[----:B------:R-:W-:Y:S01]  /*31450*/  IMAD.WIDE.U32 R96, R99, R76, RZ ;  /* 0x0000004c63607225 */ /* 0x000fe200078e00ff */
[----:B------:R-:W-:-:S02]  /*31460*/  SEL R98, R111, R98, P6 ;  /* 0x000000626f627207 */ /* 0x000fc40003000000 */
[----:B------:R-:W-:Y:S01]  /*31470*/  IADD3 R20, P1, PT, R61, R66, RZ ;  /* 0x000000423d147210 */ /* 0x000fe20007f3e0ff */
[----:B------:R-:W-:Y:S01]  /*31480*/  IMAD.X R103, RZ, RZ, R108, P5 ;  /* 0x000000ffff677224 */ /* 0x000fe200028e066c */
[----:B------:R-:W-:Y:S01]  /*31490*/  IADD3 R117, P5, PT, R117, R50, RZ ;  /* 0x0000003275757210 */ /* 0x000fe20007fbe0ff */
[----:B------:R-:W-:Y:S01]  /*314a0*/  IMAD.IADD R113, R113, 0x1, R57 ;  /* 0x0000000171717824 */ /* 0x000fe200078e0239 */
[----:B------:R-:W-:Y:S01]  /*314b0*/  SEL R66, R54, R51, P6 ;  /* 0x0000003336427207 */ /* 0x000fe20003000000 */
[----:B------:R-:W-:Y:S01]  /*314c0*/  IMAD.X R100, R103, 0x1, R100, P1 ;  /* 0x0000000167647824 */ /* 0x000fe200008e0664 */
[----:B------:R-:W-:Y:S01]  /*314d0*/  ISETP.GT.U32.AND P1, PT, R106, R61, PT ;  /* 0x0000003d6a00720c */ /* 0x000fe20003f24070 */
[----:B------:R-:W-:Y:S01]  /*314e0*/  IMAD.WIDE.U32 R62, P6, R60, R75, R62 ;  /* 0x0000004b3c3e7225 */ /* 0x000fe200078c003e */
[----:B------:R-:W-:Y:S02]  /*314f0*/  IADD3.X R119, P5, PT, R119, R112, RZ, P5, !PT ;  /* 0x0000007077777210 */ /* 0x000fe40002fbe4ff */
[----:B------:R-:W-:Y:S01]  /*31500*/  ISETP.GT.U32.AND.EX P1, PT, R108, R103, PT, P1 ;  /* 0x000000676c00720c */ /* 0x000fe20003f24110 */
[----:B------:R-:W-:Y:S01]  /*31510*/  IMAD.WIDE.U32 R50, R60, R74, RZ ;  /* 0x0000004a3c327225 */ /* 0x000fe200078e00ff */
[----:B------:R-:W-:-:S02]  /*31520*/  ISETP.GT.U32.AND P2, PT, R66, R106, PT ;  /* 0x0000006a4200720c */ /* 0x000fc40003f44070 */
[----:B------:R-:W-:Y:S01]  /*31530*/  SEL R103, R108, R103, P1 ;  /* 0x000000676c677207 */ /* 0x000fe20000800000 */
[----:B------:R-:W-:Y:S01]  /*31540*/  IMAD.X R65, RZ, RZ, RZ, P6 ;  /* 0x000000ffff417224 */ /* 0x000fe200030e06ff */
[----:B------:R-:W-:Y:S01]  /*31550*/  IADD3 R110, P6, PT, R51, R62, RZ ;  /* 0x0000003e336e7210 */ /* 0x000fe20007fde0ff */
[----:B------:R-:W-:Y:S01]  /*31560*/  IMAD R66, R119, R68, RZ ;  /* 0x0000004477427224 */ /* 0x000fe200078e02ff */
[----:B------:R-:W-:Y:S01]  /*31570*/  SEL R51, R106, R61, P1 ;  /* 0x0000003d6a337207 */ /* 0x000fe20000800000 */
[----:B------:R-:W-:Y:S01]  /*31580*/  IMAD.MOV.U32 R64, RZ, RZ, R63 ;  /* 0x000000ffff407224 */ /* 0x000fe200078e003f */
[----:B------:R-:W-:Y:S01]  /*31590*/  ISETP.GT.U32.AND.EX P2, PT, R98, R108, PT, P2 ;  /* 0x0000006c6200720c */ /* 0x000fe20003f44120 */
[----:B------:R-:W-:-:S04]  /*315a0*/  IMAD.WIDE.U32 R96, P1, R60, R77, R96 ;  /* 0x0000004d3c607225 */ /* 0x000fc80007820060 */
[----:B------:R-:W-:-:S04]  /*315b0*/  IMAD.WIDE.U32 R60, R60, R76, RZ ;  /* 0x0000004c3c3c7225 */ /* 0x000fc800078e00ff */
[----:B------:R-:W-:-:S04]  /*315c0*/  IMAD.WIDE.U32 R62, R117, R68, RZ ;  /* 0x00000044753e7225 */ /* 0x000fc800078e00ff */
[----:B------:R-:W-:Y:S02]  /*315d0*/  IMAD R115, R117, R69, R66 ;  /* 0x0000004575737224 */ /* 0x000fe400078e0242 */
[----:B------:R-:W-:Y:S01]  /*315e0*/  IMAD.X R67, RZ, RZ, RZ, P1 ;  /* 0x000000ffff437224 */ /* 0x000fe200008e06ff */
[----:B------:R-:W-:Y:S01]  /*315f0*/  IADD3 R108, P1, PT, R61, R96, RZ ;  /* 0x000000603d6c7210 */ /* 0x000fe20007f3e0ff */
[----:B------:R-:W-:Y:S01]  /*31600*/  IMAD.IADD R115, R63, 0x1, R115 ;  /* 0x000000013f737824 */ /* 0x000fe200078e0273 */
[----:B------:R-:W-:Y:S01]  /*31610*/  SEL R63, RZ, 0x1, !P2 ;  /* 0x00000001ff3f7807 */ /* 0x000fe20005000000 */
[----:B------:R-:W-:Y:S01]  /*31620*/  IMAD.WIDE.U32.X R64, R99, R75, R64, P6 ;  /* 0x0000004b63407225 */ /* 0x000fe200030e0440 */
[----:B------:R-:W-:Y:S02]  /*31630*/  IADD3 R98, P6, P2, R18, R109, R21 ;  /* 0x0000006d12627210 */ /* 0x000fe40007ade015 */
[----:B------:R-:W-:Y:S01]  /*31640*/  IADD3.X R61, P5, P0, R58, RZ, RZ, P5, P0 ;  /* 0x000000ff3a3d7210 */ /* 0x000fe200028a04ff */
[----:B------:R-:W-:Y:S01]  /*31650*/  IMAD.MOV.U32 R66, RZ, RZ, R97 ;  /* 0x000000ffff427224 */ /* 0x000fe200078e0061 */
[----:B------:R-:W-:Y:S01]  /*31660*/  IADD3.X R106, PT, PT, RZ, R55, R24, P6, P2 ;  /* 0x00000037ff6a7210 */ /* 0x000fe200037e4418 */
[----:B------:R-:W-:-:S04]  /*31670*/  IMAD.WIDE.U32 R96, R115, R70, RZ ;  /* 0x0000004673607225 */ /* 0x000fc800078e00ff */
[----:B------:R-:W-:Y:S01]  /*31680*/  IMAD.WIDE.U32.X R66, R99, R77, R66, P1 ;  /* 0x0000004d63427225 */ /* 0x000fe200008e0442 */
[----:B------:R-:W-:Y:S02]  /*31690*/  IADD3 R109, P1, P2, R109, R98, R63 ;  /* 0x000000626d6d7210 */ /* 0x000fe40007a3e03f */
[----:B------:R-:W-:Y:S01]  /*316a0*/  IADD3.X R63, PT, PT, R59, RZ, RZ, P5, P0 ;  /* 0x000000ff3b3f7210 */ /* 0x000fe20002fe04ff */
[C---:B------:R-:W-:Y:S01]  /*316b0*/  IMAD.WIDE.U32 R98, R62.reuse, R70, RZ ;  /* 0x000000463e627225 */ /* 0x040fe200078e00ff */
[----:B------:R-:W-:Y:S02]  /*316c0*/  IADD3 R59, P0, PT, R61, R56, RZ ;  /* 0x000000383d3b7210 */ /* 0x000fe40007f1e0ff */
[----:B------:R-:W-:Y:S01]  /*316d0*/  IADD3.X R106, PT, PT, R55, R106, RZ, P1, P2 ;  /* 0x0000006a376a7210 */ /* 0x000fe20000fe44ff */
[----:B------:R-:W-:Y:S01]  /*316e0*/  IMAD.WIDE.U32 R96, P5, R62, R71, R96 ;  /* 0x000000473e607225 */ /* 0x000fe200078a0060 */
[----:B------:R-:W-:Y:S02]  /*316f0*/  IADD3 RZ, P1, PT, R117, R98, RZ ;  /* 0x0000006275ff7210 */ /* 0x000fe40007f3e0ff */
[----:B------:R-:W-:Y:S01]  /*31700*/  IADD3 R98, P2, PT, R59, R50, RZ ;  /* 0x000000323b627210 */ /* 0x000fe20007f5e0ff */
[----:B------:R-:W-:Y:S01]  /*31710*/  IMAD.X R59, RZ, RZ, RZ, P5 ;  /* 0x000000ffff3b7224 */ /* 0x000fe200028e06ff */
[----:B------:R-:W-:Y:S01]  /*31720*/  IADD3 R50, P6, PT, R99, R96, RZ ;  /* 0x0000006063327210 */ /* 0x000fe20007fde0ff */
[----:B------:R-:W-:Y:S01]  /*31730*/  IMAD.MOV.U32 R58, RZ, RZ, R97 ;  /* 0x000000ffff3a7224 */ /* 0x000fe200078e0061 */
[----:B------:R-:W-:Y:S01]  /*31740*/  IADD3.X R55, P0, PT, R63, R52, RZ, P0, !PT ;  /* 0x000000343f377210 */ /* 0x000fe2000071e4ff */
[----:B------:R-:W-:-:S03]  /*31750*/  IMAD.WIDE.U32 R56, R115, R72, RZ ;  /* 0x0000004873387225 */ /* 0x000fc600078e00ff */
[----:B------:R-:W-:Y:S01]  /*31760*/  IADD3.X R110, P5, PT, R55, R110, RZ, P2, !PT ;  /* 0x0000006e376e7210 */ /* 0x000fe200017be4ff */
[----:B------:R-:W-:Y:S01]  /*31770*/  IMAD.WIDE.U32.X R58, R115, R71, R58, P6 ;  /* 0x00000047733a7225 */ /* 0x000fe200030e043a */
[----:B------:R-:W-:Y:S02]  /*31780*/  IADD3.X RZ, P2, PT, R119, R50, RZ, P1, !PT ;  /* 0x0000003277ff7210 */ /* 0x000fe40000f5e4ff */
[----:B------:R-:W-:Y:S01]  /*31790*/  IADD3.X R50, P0, P5, R64, RZ, RZ, P5, P0 ;  /* 0x000000ff40327210 */ /* 0x000fe20002d004ff */
[----:B------:R-:W-:Y:S01]  /*317a0*/  IMAD.WIDE.U32 R96, R115, R74, RZ ;  /* 0x0000004a73607225 */ /* 0x000fe200078e00ff */
[----:B------:R-:W-:Y:S02]  /*317b0*/  IADD3.X R119, P2, PT, RZ, R58, RZ, P2, !PT ;  /* 0x0000003aff777210 */ /* 0x000fe4000175e4ff */
[----:B------:R-:W-:Y:S01]  /*317c0*/  IADD3 R117, P1, PT, R20, R54, RZ ;  /* 0x0000003614757210 */ /* 0x000fe20007f3e0ff */
[----:B------:R-:W-:Y:S01]  /*317d0*/  IMAD.IADD R52, R53, 0x1, R107 ;  /* 0x0000000135347824 */ /* 0x000fe200078e026b */
[----:B------:R-:W-:Y:S01]  /*317e0*/  IADD3.X R112, PT, PT, R65, RZ, RZ, P0, P5 ;  /* 0x000000ff41707210 */ /* 0x000fe200007ea4ff */
[----:B------:R-:W-:Y:S01]  /*317f0*/  IMAD.WIDE.U32 R54, P0, R62, R73, R56 ;  /* 0x000000493e367225 */ /* 0x000fe20007800038 */
[----:B------:R-:W-:-:S03]  /*31800*/  IADD3 R119, P5, PT, R119, R98, RZ ;  /* 0x0000006277777210 */ /* 0x000fc60007fbe0ff */
[----:B------:R-:W-:-:S04]  /*31810*/  IMAD.WIDE.U32 R56, R62, R72, RZ ;  /* 0x000000483e387225 */ /* 0x000fc800078e00ff */
        /* <DEDUP_REMOVED lines=32> */
[----:B------:R-:W-:-:S02]  /*31a20*/  IADD3 R53, P2, PT, R53, R110, RZ ;  /* 0x0000006e35357210 */ /* 0x000fc40007f5e0ff */
[----:B------:R-:W-:Y:S01]  /*31a30*/  IADD3.X R108, P0, P1, R66, RZ, RZ, P1, P0 ;  /* 0x000000ff426c7210 */ /* 0x000fe200009004ff */
[----:B------:R-:W-:Y:S01]  /*31a40*/  IMAD.WIDE.U32 R98, R62, R70, RZ ;  /* 0x000000463e627225 */ /* 0x000fe200078e00ff */
[----:B------:R-:W-:Y:S02]  /*31a50*/  IADD3.X R96, P2, PT, R96, R57, RZ, P2, !PT ;  /* 0x0000003960607210 */ /* 0x000fe4000175e4ff */
[----:B------:R-:W-:Y:S01]  /*31a60*/  IADD3.X R110, PT, PT, R67, RZ, RZ, P0, P1 ;  /* 0x000000ff436e7210 */ /* 0x000fe200007e24ff */
[----:B------:R-:W-:Y:S01]  /*31a70*/  IMAD.WIDE.U32 R54, P5, R62, R71, R54 ;  /* 0x000000473e367225 */ /* 0x000fe200078a0036 */
[----:B------:R-:W-:-:S03]  /*31a80*/  IADD3 RZ, P0, PT, R119, R98, RZ ;  /* 0x0000006277ff7210 */ /* 0x000fc60007f1e0ff */
[----:B------:R-:W-:Y:S01]  /*31a90*/  IMAD.WIDE.U32.X R60, R115, R77, R60, P6 ;  /* 0x0000004d733c7225 */ /* 0x000fe200030e043c */
[----:B------:R-:W-:Y:S02]  /*31aa0*/  IADD3 R66, P6, PT, R53, R56, RZ ;  /* 0x0000003835427210 */ /* 0x000fe40007fde0ff */
[----:B------:R-:W-:Y:S01]  /*31ab0*/  IADD3 R98, P1, PT, R99, R54, RZ ;  /* 0x0000003663627210 */ /* 0x000fe20007f3e0ff */
[----:B------:R-:W-:Y:S01]  /*31ac0*/  IMAD.MOV.U32 R53, RZ, RZ, RZ ;  /* 0x000000ffff357224 */ /* 0x000fe200078e00ff */
[----:B------:R-:W-:Y:S02]  /*31ad0*/  IADD3.X R96, P6, PT, R96, R123, RZ, P6, !PT ;  /* 0x0000007b60607210 */ /* 0x000fe400037de4ff */
[----:B------:R-:W-:Y:S01]  /*31ae0*/  IADD3.X RZ, P0, PT, R121, R98, RZ, P0, !PT ;  /* 0x0000006279ff7210 */ /* 0x000fe2000071e4ff */
[----:B------:R-:W-:Y:S01]  /*31af0*/  IMAD.WIDE.U32 R104, R104, R105, R52 ;  /* 0x0000006968687225 */ /* 0x000fe200078e0034 */
[----:B------:R-:W-:Y:S02]  /*31b00*/  IADD3.X R57, P2, P6, R58, RZ, RZ, P6, P2 ;  /* 0x000000ff3a397210 */ /* 0x000fe400036444ff */
[----:B------:R-:W-:Y:S01]  /*31b10*/  IADD3.X R56, PT, PT, RZ, RZ, RZ, P3, P4 ;  /* 0x000000ffff387210 */ /* 0x000fe20001fe84ff */
[----:B------:R-:W-:Y:S01]  /*31b20*/  IMAD.X R53, RZ, RZ, RZ, P5 ;  /* 0x000000ffff357224 */ /* 0x000fe200028e06ff */
[----:B------:R-:W-:Y:S01]  /*31b30*/  IADD3 R98, P5, PT, R108, R19, RZ ;  /* 0x000000136c627210 */ /* 0x000fe20007fbe0ff */
[----:B------:R-:W-:Y:S01]  /*31b40*/  IMAD.MOV.U32 R52, RZ, RZ, R55 ;  /* 0x000000ffff347224 */ /* 0x000fe200078e0037 */
[----:B------:R-:W-:-:S02]  /*31b50*/  IADD3.X R58, PT, PT, R59, RZ, RZ, P2, P6 ;  /* 0x000000ff3b3a7210 */ /* 0x000fc400017ec4ff */
[----:B------:R-:W-:Y:S01]  /*31b60*/  IADD3 R57, P3, PT, R57, R98, RZ ;  /* 0x0000006239397210 */ /* 0x000fe20007f7e0ff */
[----:B------:R-:W-:Y:S01]  /*31b70*/  IMAD.WIDE.U32.X R54, R63, R71, R52, P1 ;  /* 0x000000473f367225 */ /* 0x000fe200008e0434 */
[----:B------:R-:W-:Y:S02]  /*31b80*/  IADD3 R113, P4, P1, R56, R104, R113 ;  /* 0x0000006838717210 */ /* 0x000fe4000799e071 */
[----:B------:R-:W-:Y:S01]  /*31b90*/  IADD3 R64, P6, PT, R57, R64, RZ ;  /* 0x0000004039407210 */ /* 0x000fe20007fde0ff */
[----:B------:R-:W-:Y:S01]  /*31ba0*/  IMAD.WIDE.U32 R52, R63, R72, RZ ;  /* 0x000000483f347225 */ /* 0x000fe200078e00ff */
[----:B------:R-:W-:-:S03]  /*31bb0*/  IADD3.X R59, P0, PT, RZ, R54, RZ, P0, !PT ;  /* 0x00000036ff3b7210 */ /* 0x000fc6000071e4ff */
[----:B------:R-:W-:-:S04]  /*31bc0*/  IMAD.WIDE.U32 R56, R62, R72, RZ ;  /* 0x000000483e387225 */ /* 0x000fc800078e00ff */
[----:B------:R-:W-:-:S04]  /*31bd0*/  IMAD.WIDE.U32 R52, P2, R62, R73, R52 ;  /* 0x000000493e347225 */ /* 0x000fc80007840034 */
[----:B------:R-:W-:Y:S01]  /*31be0*/  IMAD.X R99, R110, 0x1, R23, P5 ;  /* 0x000000016e637824 */ /* 0x000fe200028e0617 */
[----:B------:R-:W-:Y:S01]  /*31bf0*/  IADD3 R52, P5, PT, R57, R52, RZ ;  /* 0x0000003439347210 */ /* 0x000fe20007fbe0ff */
[----:B------:R-:W-:Y:S01]  /*31c00*/  IMAD.X R97, RZ, RZ, R55, P0 ;  /* 0x000000ffff617224 */ /* 0x000fe200000e0637 */
[----:B------:R-:W-:Y:S01]  /*31c10*/  IADD3 R59, P0, PT, R59, R66, RZ ;  /* 0x000000423b3b7210 */ /* 0x000fe20007f1e0ff */
[----:B------:R-:W-:Y:S01]  /*31c20*/  IMAD.X R55, RZ, RZ, RZ, P2 ;  /* 0x000000ffff377224 */ /* 0x000fe200010e06ff */
[----:B------:R-:W-:Y:S01]  /*31c30*/  IADD3.X R57, P3, PT, R58, R99, RZ, P3, !PT ;  /* 0x000000633a397210 */ /* 0x000fe20001f7e4ff */
[----:B------:R-:W-:Y:S01]  /*31c40*/  IMAD.MOV.U32 R54, RZ, RZ, R53 ;  /* 0x000000ffff367224 */ /* 0x000fe200078e0035 */
[----:B------:R-:W-:Y:S01]  /*31c50*/  IADD3 R59, P2, PT, R59, R56, RZ ;  /* 0x000000383b3b7210 */ /* 0x000fe20007f5e0ff */
[----:B------:R-:W-:Y:S01]  /*31c60*/  IMAD.IADD R56, R107, 0x1, R105 ;  /* 0x000000016b387824 */ /* 0x000fe200078e0269 */
[----:B------:R-:W-:Y:S01]  /*31c70*/  IADD3.X R58, P6, PT, R57, R50, RZ, P6, !PT ;  /* 0x00000032393a7210 */ /* 0x000fe200037de4ff */
[----:B------:R-:W-:Y:S01]  /*31c80*/  IMAD.WIDE.U32.X R54, R63, R73, R54, P5 ;  /* 0x000000493f367225 */ /* 0x000fe200028e0436 */
[----:B------:R-:W-:-:S02]  /*31c90*/  IADD3.X R97, P0, PT, R97, R96, RZ, P0, !PT ;  /* 0x0000006061617210 */ /* 0x000fc4000071e4ff */
[----:B------:R-:W-:Y:S02]  /*31ca0*/  IADD3.X R66, P3, P6, R60, RZ, RZ, P6, P3 ;  /* 0x000000ff3c427210 */ /* 0x000fe400036664ff */
[----:B------:R-:W-:Y:S01]  /*31cb0*/  IADD3.X R97, P2, PT, R97, R52, RZ, P2, !PT ;  /* 0x0000003461617210 */ /* 0x000fe2000175e4ff */
[----:B------:R-:W-:Y:S01]  /*31cc0*/  IMAD.WIDE.U32 R52, R63, R74, RZ ;  /* 0x0000004a3f347225 */ /* 0x000fe200078e00ff */
[----:B------:R-:W-:Y:S02]  /*31cd0*/  IADD3.X R56, PT, PT, RZ, R56, RZ, P4, P1 ;  /* 0x00000038ff387210 */ /* 0x000fe400027e24ff */
[----:B------:R-:W-:Y:S01]  /*31ce0*/  ISETP.GT.U32.AND P1, PT, R51, R20, PT ;  /* 0x000000143300720c */ /* 0x000fe20003f24070 */
[----:B------:R-:W-:Y:S01]  /*31cf0*/  IMAD.WIDE.U32 R50, R59, R68, RZ ;  /* 0x000000443b327225 */ /* 0x000fe200078e00ff */
[----:B------:R-:W-:Y:S02]  /*31d00*/  IADD3.X R60, PT, PT, R61, RZ, RZ, P3, P6 ;  /* 0x000000ff3d3c7210 */ /* 0x000fe40001fec4ff */
[----:B------:R-:W-:-:S02]  /*31d10*/  IADD3.X R65, P2, P6, R54, RZ, RZ, P2, P0 ;  /* 0x000000ff36417210 */ /* 0x000fc400016404ff */
[----:B------:R-:W-:Y:S01]  /*31d20*/  ISETP.GE.U32.AND P0, PT, R117, R20, PT ;  /* 0x000000147500720c */ /* 0x000fe20003f06070 */
[----:B------:R-:W-:Y:S01]  /*31d30*/  IMAD R20, R97, R68, RZ ;  /* 0x0000004461147224 */ /* 0x000fe200078e02ff */
[----:B------:R-:W-:Y:S02]  /*31d40*/  ISETP.GT.U32.AND.EX P1, PT, R103, R100, PT, P1 ;  /* 0x000000646700720c */ /* 0x000fe40003f24110 */
[----:B------:R-:W-:Y:S02]  /*31d50*/  IADD3 R102, P4, P5, R102, R113, R113 ;  /* 0x0000007166667210 */ /* 0x000fe40007d9e071 */
[----:B------:R-:W-:Y:S01]  /*31d60*/  IADD3.X R67, PT, PT, R55, RZ, RZ, P2, P6 ;  /* 0x000000ff37437210 */ /* 0x000fe200017ec4ff */
[----:B------:R-:W-:Y:S01]  /*31d70*/  IMAD R55, R59, R69, R20 ;  /* 0x000000453b377224 */ /* 0x000fe200078e0214 */
[----:B------:R-:W-:Y:S01]  /*31d80*/  SEL R54, RZ, 0x1, !P1 ;  /* 0x00000001ff367807 */ /* 0x000fe20004800000 */
[----:B------:R-:W-:Y:S01]  /*31d90*/  IMAD.WIDE.U32 R52, P6, R62, R75, R52 ;  /* 0x0000004b3e347225 */ /* 0x000fe200078c0034 */
[----:B------:R-:W-:-:S02]  /*31da0*/  ISETP.GE.U32.AND P2, PT, R98, R19, PT ;  /* 0x000000136200720c */ /* 0x000fc40003f46070 */
[----:B------:R-:W-:Y:S01]  /*31db0*/  IADD3.X R20, PT, PT, RZ, R56, R56, P4, P5 ;  /* 0x00000038ff147210 */ /* 0x000fe200027ea438 */
[----:B------:R-:W-:Y:S01]  /*31dc0*/  IMAD.IADD R55, R51, 0x1, R55 ;  /* 0x0000000133377824 */ /* 0x000fe200078e0237 */
[----:B------:R-:W-:Y:S01]  /*31dd0*/  IADD3 R54, P4, P5, R54, R109, R18 ;  /* 0x0000006d36367210 */ /* 0x000fe20007d9e012 */
[----:B------:R-:W-:Y:S01]  /*31de0*/  IMAD.WIDE.U32 R56, R62, R74, RZ ;  /* 0x0000004a3e387225 */ /* 0x000fe200078e00ff */
[----:B------:R-:W-:Y:S02]  /*31df0*/  ISETP.GE.U32.AND.EX P1, PT, R99, R23, PT, P2 ;  /* 0x000000176300720c */ /* 0x000fe40003f26120 */
[----:B------:R-:W-:Y:S01]  /*31e00*/  IADD3 R101, P3, PT, R22, R101, RZ ;  /* 0x0000006516657210 */ /* 0x000fe20007f7e0ff */
[----:B------:R-:W-:Y:S01]  /*31e10*/  IMAD.WIDE.U32 R22, R55, R70, RZ ;  /* 0x0000004637167225 */ /* 0x000fe200078e00ff */
[----:B------:R-:W-:Y:S02]  /*31e20*/  IADD3 R65, P2, PT, R65, R64, RZ ;  /* 0x0000004041417210 */ /* 0x000fe40007f5e0ff */
[----:B------:R-:W-:Y:S01]  /*31e30*/  IADD3.X R51, PT, PT, RZ, R106, RZ, P4, P5 ;  /* 0x0000006aff337210 */ /* 0x000fe200027ea4ff */
[----:B------:R-:W-:Y:S01]  /*31e40*/  IMAD.X R19, RZ, RZ, RZ, P6 ;  /* 0x000000ffff137224 */ /* 0x000fe200030e06ff */
[----:B------:R-:W-:Y:S01]  /*31e50*/  IADD3 R64, P4, PT, R57, R52, RZ ;  /* 0x0000003439407210 */ /* 0x000fe20007f9e0ff */
[----:B------:R-:W-:Y:S01]  /*31e60*/  IMAD.MOV.U32 R18, RZ, RZ, R53 ;  /* 0x000000ffff127224 */ /* 0x000fe200078e0035 */
[----:B------:R-:W-:Y:S01]  /*31e70*/  IADD3 R65, P6, PT, R65, R56, RZ ;  /* 0x0000003841417210 */ /* 0x000fe20007fde0ff */
[----:B------:R-:W-:Y:S01]  /*31e80*/  IMAD.WIDE.U32 R56, R50, R70, RZ ;  /* 0x0000004632387225 */ /* 0x000fe200078e00ff */
[----:B------:R-:W-:-:S02]  /*31e90*/  IADD3.X R67, P2, PT, R67, R58, RZ, P2, !PT ;  /* 0x0000003a43437210 */ /* 0x000fc4000175e4ff */
[----:B------:R-:W-:Y:S01]  /*31ea0*/  SEL R99, RZ, 0x1, P1 ;  /* 0x00000001ff637807 */ /* 0x000fe20000800000 */
[----:B------:R-:W-:Y:S01]  /*31eb0*/  IMAD.WIDE.U32 R22, P5, R50, R71, R22 ;  /* 0x0000004732167225 */ /* 0x000fe200078a0016 */
[----:B------:R-:W-:Y:S02]  /*31ec0*/  IADD3.X R67, P6, PT, R67, R64, RZ, P6, !PT ;  /* 0x0000004043437210 */ /* 0x000fe400037de4ff */
[----:B------:R-:W-:Y:S01]  /*31ed0*/  IADD3 RZ, P1, PT, R59, R56, RZ ;  /* 0x000000383bff7210 */ /* 0x000fe20007f3e0ff */
[----:B------:R-:W-:Y:S01]  /*31ee0*/  IMAD.WIDE.U32.X R52, R63, R75, R18, P4 ;  /* 0x0000004b3f347225 */ /* 0x000fe200020e0412 */
[----:B------:R-:W-:Y:S02]  /*31ef0*/  IADD3 R56, P4, PT, R57, R22, RZ ;  /* 0x0000001639387210 */ /* 0x000fe40007f9e0ff */
[----:B------:R-:W-:Y:S01]  /*31f00*/  ISETP.GE.U32.AND.EX P0, PT, R111, R100, PT, P0 ;  /* 0x000000646f00720c */ /* 0x000fe20003f06100 */
[----:B------:R-:W-:Y:S01]  /*31f10*/  IMAD.WIDE.U32 R58, R63, R76, RZ ;  /* 0x0000004c3f3a7225 */ /* 0x000fe200078e00ff */
[----:B------:R-:W-:-:S02]  /*31f20*/  IADD3.X R61, P2, P6, R52, RZ, RZ, P6, P2 ;  /* 0x000000ff343d7210 */ /* 0x000fc400036444ff */
[----:B------:R-:W-:Y:S01]  /*31f30*/  IADD3.X RZ, P1, PT, R97, R56, RZ, P1, !PT ;  /* 0x0000003861ff7210 */ /* 0x000fe20000f3e4ff */
[----:B------:R-:W-:Y:S01]  /*31f40*/  IMAD.X R19, RZ, RZ, RZ, P5 ;  /* 0x000000ffff137224 */ /* 0x000fe200028e06ff */
[-C--:B------:R-:W-:Y:S01]  /*31f50*/  IADD3 R99, P5, PT, R99, R102.reuse, RZ ;  /* 0x0000006663637210 */ /* 0x080fe20007fbe0ff */
[----:B------:R-:W-:Y:S01]  /*31f60*/  IMAD.MOV.U32 R18, RZ, RZ, R23 ;  /* 0x000000ffff127224 */ /* 0x000fe200078e0017 */
[----:B------:R-:W-:Y:S01]  /*31f70*/  IADD3.X R64, PT, PT, R53, RZ, RZ, P2, P6 ;  /* 0x000000ff35407210 */ /* 0x000fe200017ec4ff */
[----:B------:R-:W-:Y:S01]  /*31f80*/  IMAD.WIDE.U32 R58, P6, R62, R77, R58 ;  /* 0x0000004d3e3a7225 */ /* 0x000fe200078c003a */
[----:B------:R-:W-:-:S03]  /*31f90*/  ISETP.GE.U32.AND P2, PT, R99, R102, PT ;  /* 0x000000666300720c */ /* 0x000fc60003f46070 */
[----:B------:R-:W-:-:S04]  /*31fa0*/  IMAD.WIDE.U32 R56, R62, R76, RZ ;  /* 0x0000004c3e387225 */ /* 0x000fc800078e00ff */
[----:B------:R-:W-:Y:S01]  /*31fb0*/  IMAD.X R103, RZ, RZ, R20, P5 ;  /* 0x000000ffff677224 */ /* 0x000fe200028e0614 */
[----:B------:R-:W-:Y:S01]  /*31fc0*/  IADD3 R62, P5, PT, R66, R99, RZ ;  /* 0x00000063423e7210 */ /* 0x000fe20007fbe0ff */
[----:B------:R-:W-:-:S03]  /*31fd0*/  IMAD.WIDE.U32.X R52, R55, R71, R18, P4 ;  /* 0x0000004737347225 */ /* 0x000fc600020e0412 */
[----:B------:R-:W-:Y:S01]  /*31fe0*/  IADD3 R61, P4, PT, R61, R62, RZ ;  /* 0x0000003e3d3d7210 */ /* 0x000fe20007f9e0ff */
[----:B------:R-:W-:Y:S01]  /*31ff0*/  IMAD.X R19, RZ, RZ, RZ, P6 ;  /* 0x000000ffff137224 */ /* 0x000fe200030e06ff */
[----:B------:R-:W-:Y:S01]  /*32000*/  IADD3 R66, P6, PT, R57, R58, RZ ;  /* 0x0000003a39427210 */ /* 0x000fe20007fde0ff */
[----:B------:R-:W-:Y:S01]  /*32010*/  IMAD.WIDE.U32 R22, R55, R72, RZ ;  /* 0x0000004837167225 */ /* 0x000fe200078e00ff */
[----:B------:R-:W-:-:S03]  /*32020*/  IADD3.X R52, P1, PT, RZ, R52, RZ, P1, !PT ;  /* 0x00000034ff347210 */ /* 0x000fc60000f3e4ff */
        /* <DEDUP_REMOVED lines=9> */
[----:B------:R-:W-:-:S03]  /*320c0*/  IADD3.X R63, P6, PT, R63, R66, RZ, P6, !PT ;  /* 0x000000423f3f7210 */ /* 0x000fc600037de4ff */
[----:B------:R-:W-:-:S04]  /*320d0*/  IMAD.WIDE.U32 R56, R50, R72, RZ ;  /* 0x0000004832387225 */ /* 0x000fc800078e00ff */
[----:B------:R-:W-:Y:S01]  /*320e0*/  IMAD.X R53, RZ, RZ, RZ, P1 ;  /* 0x000000ffff357224 */ /* 0x000fe200008e06ff */
[----:B------:R-:W-:Y:S01]  /*320f0*/  IADD3 R65, P5, PT, R57, R22, RZ ;  /* 0x0000001639417210 */ /* 0x000fe20007fbe0ff */
[----:B------:R-:W-:Y:S01]  /*32100*/  IMAD.MOV.U32 R52, RZ, RZ, R23 ;  /* 0x000000ffff347224 */ /* 0x000fe200078e0017 */
[----:B------:R-:W-:Y:S01]  /*32110*/  IADD3 R57, P1, PT, R59, R56, RZ ;  /* 0x000000383b397210 */ /* 0x000fe20007f3e0ff */
[----:B------:R-:W-:Y:S01]  /*32120*/  IMAD.X R64, RZ, RZ, R25, P3 ;  /* 0x000000ffff407224 */ /* 0x000fe200018e0619 */
[----:B------:R-:W-:Y:S01]  /*32130*/  IADD3.X R56, P0, PT, R58, R67, RZ, P0, !PT ;  /* 0x000000433a387210 */ /* 0x000fe2000071e4ff */
[----:B------:R-:W-:Y:S01]  /*32140*/  IMAD.WIDE.U32.X R22, R55, R73, R52, P5 ;  /* 0x0000004937167225 */ /* 0x000fe200028e0434 */
[----:B------:R-:W-:Y:S02]  /*32150*/  IADD3.X R58, P4, P6, R18, RZ, RZ, P6, P4 ;  /* 0x000000ff123a7210 */ /* 0x000fe400036884ff */
[----:B------:R-:W-:Y:S02]  /*32160*/  IADD3.X R56, P1, PT, R56, R65, RZ, P1, !PT ;  /* 0x0000004138387210 */ /* 0x000fe40000f3e4ff */
[----:B------:R-:W-:Y:S01]  /*32170*/  IADD3.X R59, PT, PT, R19, RZ, RZ, P4, P6 ;  /* 0x000000ff133b7210 */ /* 0x000fe200027ec4ff */
[----:B------:R-:W-:Y:S01]  /*32180*/  IMAD.WIDE.U32 R18, R55, R74, RZ ;  /* 0x0000004a37127225 */ /* 0x000fe200078e00ff */
[----:B------:R-:W-:-:S02]  /*32190*/  ISETP.GE.U32.AND.EX P5, PT, R103, R20, PT, P2 ;  /* 0x000000146700720c */ /* 0x000fc40003fa6120 */
[----:B------:R-:W-:Y:S02]  /*321a0*/  ISETP.GE.U32.AND P2, PT, R62, R99, PT ;  /* 0x000000633e00720c */ /* 0x000fe40003f46070 */
[----:B------:R-:W-:Y:S02]  /*321b0*/  IADD3.X R22, P0, P1, R22, RZ, RZ, P1, P0 ;  /* 0x000000ff16167210 */ /* 0x000fe400009004ff */
[----:B------:R-:W-:Y:S01]  /*321c0*/  IADD3 R62, P6, P4, R60, R21, R54 ;  /* 0x000000153c3e7210 */ /* 0x000fe20007cde036 */
[C---:B------:R-:W-:Y:S01]  /*321d0*/  IMAD.WIDE.U32 R20, R50.reuse, R74, RZ ;  /* 0x0000004a32147225 */ /* 0x040fe200078e00ff */
[----:B------:R-:W-:Y:S02]  /*321e0*/  SEL R54, RZ, 0x1, P5 ;  /* 0x00000001ff367807 */ /* 0x000fe40002800000 */
[----:B------:R-:W-:Y:S01]  /*321f0*/  ISETP.GE.U32.AND.EX P2, PT, R97, R103, PT, P2 ;  /* 0x000000676100720c */ /* 0x000fe20003f46120 */
[----:B------:R-:W-:Y:S01]  /*32200*/  IMAD.WIDE.U32 R18, P5, R50, R75, R18 ;  /* 0x0000004b32127225 */ /* 0x000fe200078a0012 */
[----:B------:R-:W-:-:S02]  /*32210*/  IADD3.X R52, PT, PT, R23, RZ, RZ, P0, P1 ;  /* 0x000000ff17347210 */ /* 0x000fc400007e24ff */
[----:B------:R-:W-:Y:S01]  /*32220*/  IADD3 R23, P0, PT, R22, R61, RZ ;  /* 0x0000003d16177210 */ /* 0x000fe20007f1e0ff */
[----:B------:R-:W-:Y:S01]  /*32230*/  IMAD.MOV.U32 R22, RZ, RZ, R19 ;  /* 0x000000ffff167224 */ /* 0x000fe200078e0013 */
        /* <DEDUP_REMOVED lines=17> */
[----:B------:R-:W-:Y:S01]  /*32350*/  IMAD.WIDE.U32 R20, R50, R76, RZ ;  /* 0x0000004c32147225 */ /* 0x000fe200078e00ff */
[----:B------:R-:W-:Y:S02]  /*32360*/  IADD3.X R23, PT, PT, R23, RZ, RZ, P1, P0 ;  /* 0x000000ff17177210 */ /* 0x000fe40000fe04ff */
[----:B------:R-:W-:Y:S01]  /*32370*/  ISETP.GE.U32.AND.EX P5, PT, R60, R61, PT, P5 ;  /* 0x0000003d3c00720c */ /* 0x000fe20003fa6150 */
[----:B------:R-:W-:Y:S01]  /*32380*/  IMAD.X R19, RZ, RZ, RZ, P2 ;  /* 0x000000ffff137224 */ /* 0x000fe200010e06ff */
[----:B------:R-:W-:Y:S01]  /*32390*/  IADD3 R25, P2, PT, R58, R54, RZ ;  /* 0x000000363a197210 */ /* 0x000fe20007f5e0ff */
[----:B------:R-:W-:Y:S01]  /*323a0*/  IMAD.MOV.U32 R18, RZ, RZ, R53 ;  /* 0x000000ffff127224 */ /* 0x000fe200078e0035 */
[----:B------:R-:W-:-:S02]  /*323b0*/  IADD3 R61, P1, PT, R21, R52, RZ ;  /* 0x00000034153d7210 */ /* 0x000fc40007f3e0ff */
[----:B------:R-:W-:Y:S01]  /*323c0*/  IADD3 R21, P0, PT, R22, R25, RZ ;  /* 0x0000001916157210 */ /* 0x000fe20007f1e0ff */
[----:B------:R-:W-:Y:S01]  /*323d0*/  IMAD.X R22, R59, 0x1, R60, P2 ;  /* 0x000000013b167824 */ /* 0x000fe200010e063c */
[----:B------:R-:W-:Y:S01]  /*323e0*/  SEL R50, RZ, 0x1, P3 ;  /* 0x00000001ff327807 */ /* 0x000fe20001800000 */
[----:B------:R-:W-:Y:S01]  /*323f0*/  IMAD.WIDE.U32.X R18, R55, R77, R18, P1 ;  /* 0x0000004d37127225 */ /* 0x000fe200008e0412 */
[----:B------:R-:W-:Y:S02]  /*32400*/  IADD3 R53, P2, PT, R21, R20, RZ ;  /* 0x0000001415357210 */ /* 0x000fe40007f5e0ff */
[----:B------:R-:W-:Y:S02]  /*32410*/  ISETP.GE.U32.AND P3, PT, R25, R54, PT ;  /* 0x000000361900720c */ /* 0x000fe40003f66070 */
[----:B------:R-:W-:Y:S02]  /*32420*/  IADD3.X R20, P0, PT, R23, R22, RZ, P0, !PT ;  /* 0x0000001617147210 */ /* 0x000fe4000071e4ff */
[----:B------:R-:W-:-:S02]  /*32430*/  SEL R21, RZ, 0x1, P5 ;  /* 0x00000001ff157807 */ /* 0x000fc40002800000 */
[----:B------:R-:W-:Y:S02]  /*32440*/  ISETP.GE.U32.AND.EX P3, PT, R22, R60, PT, P3 ;  /* 0x0000003c1600720c */ /* 0x000fe40003f66130 */
[----:B------:R-:W-:Y:S02]  /*32450*/  IADD3.X R61, P2, PT, R20, R61, RZ, P2, !PT ;  /* 0x0000003d143d7210 */ /* 0x000fe4000175e4ff */
[----:B------:R-:W-:Y:S02]  /*32460*/  IADD3.X R23, PT, PT, RZ, R24, R51, P6, P4 ;  /* 0x00000018ff177210 */ /* 0x000fe400037e8433 */
[----:B------:R-:W-:Y:S02]  /*32470*/  IADD3 R21, P1, P4, R21, R62, R50 ;  /* 0x0000003e15157210 */ /* 0x000fe40007c3e032 */
[----:B------:R-:W-:Y:S02]  /*32480*/  SEL R20, RZ, 0x1, P3 ;  /* 0x00000001ff147807 */ /* 0x000fe40001800000 */
[----:B------:R-:W-:-:S02]  /*32490*/  IADD3.X R25, P0, P2, R18, RZ, RZ, P2, P0 ;  /* 0x000000ff12197210 */ /* 0x000fc400012004ff */
        /* <DEDUP_REMOVED lines=36> */
.L_x_99:
        /* <DEDUP_REMOVED lines=21> */
.L_x_100:
[----:B------:R-:W-:Y:S02]  /*32830*/  ISETP.GE.U32.AND P0, PT, R57, R11, PT ;  /* 0x0000000b3900720c */ /* 0x000fe40003f06070 */
[----:B------:R-:W-:Y:S02]  /*32840*/  IADD3 R21, P1, PT, -R11, R57, RZ ;  /* 0x000000390b157210 */ /* 0x000fe40007f3e1ff */
[----:B------:R-:W-:-:S03]  /*32850*/  ISETP.GE.U32.AND.EX P0, PT, R56, R10, PT, P0 ;  /* 0x0000000a3800720c */ /* 0x000fc60003f06100 */
[----:B------:R-:W-:Y:S01]  /*32860*/  IMAD.X R20, R56, 0x1, ~R10, P1 ;  /* 0x0000000138147824 */ /* 0x000fe200008e0e0a */
[----:B------:R-:W-:-:S04]  /*32870*/  SEL R18, RZ, 0x1, P0 ;  /* 0x00000001ff127807 */ /* 0x000fc80000000000 */
[----:B------:R-:W-:-:S04]  /*32880*/  IADD3 R13, P0, PT, R13, R18, RZ ;  /* 0x000000120d0d7210 */ /* 0x000fc80007f1e0ff */
[CC--:B------:R-:W-:Y:S01]  /*32890*/  IADD3 R53, P2, PT, R24.reuse, -R13.reuse, RZ ;  /* 0x8000000d18357210 */ /* 0x0c0fe20007f5e0ff */
[----:B------:R-:W-:Y:S01]  /*328a0*/  IMAD.X R22, RZ, RZ, R12, P0 ;  /* 0x000000ffff167224 */ /* 0x000fe200000e060c */
[----:B------:R-:W-:-:S04]  /*328b0*/  ISETP.GE.U32.AND P0, PT, R24, R13, PT ;  /* 0x0000000d1800720c */ /* 0x000fc80003f06070 */
[C---:B------:R-:W-:Y:S01]  /*328c0*/  ISETP.GE.U32.AND.EX P0, PT, R19.reuse, R22, PT, P0 ;  /* 0x000000161300720c */ /* 0x040fe20003f06100 */
[----:B------:R-:W-:-:S03]  /*328d0*/  IMAD.X R22, R19, 0x1, ~R22, P2 ;  /* 0x0000000113167824 */ /* 0x000fc600010e0e16 */
[----:B------:R-:W-:-:S04]  /*328e0*/  SEL R12, RZ, 0x1, P0 ;  /* 0x00000001ff0c7807 */ /* 0x000fc80000000000 */
[----:B------:R-:W-:-:S04]  /*328f0*/  IADD3 R15, P0, PT, R15, R12, RZ ;  /* 0x0000000c0f0f7210 */ /* 0x000fc80007f1e0ff */
[CC--:B------:R-:W-:Y:S01]  /*32900*/  IADD3 R51, P3, PT, R50.reuse, -R15.reuse, RZ ;  /* 0x8000000f32337210 */ /* 0x0c0fe20007f7e0ff */
[----:B------:R-:W-:Y:S01]  /*32910*/  IMAD.X R14, RZ, RZ, R14, P0 ;  /* 0x000000ffff0e7224 */ /* 0x000fe200000e060e */
[----:B------:R-:W-:-:S03]  /*32920*/  ISETP.GE.U32.AND P0, PT, R50, R15, PT ;  /* 0x0000000f3200720c */ /* 0x000fc60003f06070 */
[C---:B------:R-:W-:Y:S01]  /*32930*/  IMAD.X R54, R23.reuse, 0x1, ~R14, P3 ;  /* 0x0000000117367824 */ /* 0x040fe200018e0e0e */
[----:B------:R-:W-:-:S04]  /*32940*/  ISETP.GE.U32.AND.EX P0, PT, R23, R14, PT, P0 ;  /* 0x0000000e1700720c */ /* 0x000fc80003f06100 */
[----:B------:R-:W-:-:S04]  /*32950*/  SEL R12, RZ, 0x1, P0 ;  /* 0x00000001ff0c7807 */ /* 0x000fc80000000000 */
[----:B------:R-:W-:-:S04]  /*32960*/  IADD3 R17, P0, PT, R17, R12, RZ ;  /* 0x0000000c11117210 */ /* 0x000fc80007f1e0ff */
[CC--:B------:R-:W-:Y:S01]  /*32970*/  IADD3 R18, P4, PT, R25.reuse, -R17.reuse, RZ ;  /* 0x8000001119127210 */ /* 0x0c0fe20007f9e0ff */
[----:B------:R-:W-:Y:S01]  /*32980*/  IMAD.X R16, RZ, RZ, R16, P0 ;  /* 0x000000ffff107224 */ /* 0x000fe200000e0610 */
[----:B------:R-:W-:-:S03]  /*32990*/  ISETP.GE.U32.AND P0, PT, R25, R17, PT ;  /* 0x000000111900720c */ /* 0x000fc60003f06070 */
[C---:B------:R-:W-:Y:S01]  /*329a0*/  IMAD.X R19, R52.reuse, 0x1, ~R16, P4 ;  /* 0x0000000134137824 */ /* 0x040fe200020e0e10 */
[----:B------:R-:W-:-:S13]  /*329b0*/  ISETP.GE.U32.AND.EX P0, PT, R52, R16, PT, P0 ;  /* 0x000000103400720c */ /* 0x000fda0003f06100 */
        /* <DEDUP_REMOVED lines=39> */
.L_x_101:
[----:B------:R-:W-:Y:S02]  /*32c30*/  ISETP.GE.U32.AND P0, PT, R21, R3, PT ;  /* 0x000000031500720c */ /* 0x000fe40003f06070 */
[----:B------:R-:W-:Y:S01]  /*32c40*/  IADD3 R13, P1, PT, -R3, R21, RZ ;  /* 0x00000015030d7210 */ /* 0x000fe20007f3e1ff */
[----:B------:R-:W-:Y:S01]  /*32c50*/  IMAD.MOV.U32 R21, RZ, RZ, RZ ;  /* 0x000000ffff157224 */ /* 0x000fe200078e00ff */
[----:B------:R-:W-:-:S03]  /*32c60*/  ISETP.GE.U32.AND.EX P0, PT, R20, R2, PT, P0 ;  /* 0x000000021400720c */ /* 0x000fc60003f06100 */
[----:B------:R-:W-:Y:S01]  /*32c70*/  IMAD.X R20, R20, 0x1, ~R2, P1 ;  /* 0x0000000114147824 */ /* 0x000fe200008e0e02 */
        /* <DEDUP_REMOVED lines=60> */
.L_x_102:
[----:B------:R-:W-:-:S04]  /*33040*/  IMAD.WIDE.U32 R56, R95, R53, RZ ;  /* 0x000000355f387225 */ /* 0x000fc800078e00ff */
[----:B------:R-:W-:Y:S02]  /*33050*/  IMAD.IADD R67, R21, 0x1, R57 ;  /* 0x0000000115437824 */ /* 0x000fe400078e0239 */
[----:B------:R-:W-:Y:S02]  /*33060*/  IMAD.MOV.U32 R50, RZ, RZ, RZ ;  /* 0x000000ffff327224 */ /* 0x000fe400078e00ff */
[----:B------:R-:W-:-:S04]  /*33070*/  IMAD.WIDE.U32 R2, R138, R13, RZ ;  /* 0x0000000d8a027225 */ /* 0x000fc800078e00ff */
[----:B------:R-:W-:-:S04]  /*33080*/  IMAD.WIDE.U32 R4, R137, R13, RZ ;  /* 0x0000000d89047225 */ /* 0x000fc800078e00ff */
[----:B------:R-:W-:Y:S01]  /*33090*/  IMAD.MOV.U32 R52, RZ, RZ, RZ ;  /* 0x000000ffff347224 */ /* 0x000fe200078e00ff */
[----:B------:R-:W-:Y:S01]  /*330a0*/  IADD3 R56, P4, PT, R4, R56, RZ ;  /* 0x0000003804387210 */ /* 0x000fe20007f9e0ff */
[----:B------:R-:W-:Y:S02]  /*330b0*/  IMAD.MOV.U32 R57, RZ, RZ, RZ ;  /* 0x000000ffff397224 */ /* 0x000fe400078e00ff */
[----:B------:R-:W-:-:S04]  /*330c0*/  IMAD.WIDE.U32 R10, R135, R13, RZ ;  /* 0x0000000d870a7225 */ /* 0x000fc800078e00ff */
[----:B------:R-:W-:Y:S02]  /*330d0*/  IMAD.IADD R14, R3, 0x1, R50 ;  /* 0x00000001030e7824 */ /* 0x000fe400078e0232 */
[----:B------:R-:W-:-:S04]  /*330e0*/  IMAD.WIDE.U32 R6, R137, R20, RZ ;  /* 0x0000001489067225 */ /* 0x000fc800078e00ff */
[----:B------:R-:W-:-:S04]  /*330f0*/  IMAD.WIDE.U32 R62, R136, R13, RZ ;  /* 0x0000000d883e7225 */ /* 0x000fc800078e00ff */
[----:B------:R-:W-:-:S04]  /*33100*/  IMAD.WIDE.U32 R18, R135, R20, RZ ;  /* 0x0000001487127225 */ /* 0x000fc800078e00ff */
[----:B------:R-:W-:Y:S02]  /*33110*/  IMAD.IADD R97, R5, 0x1, R52 ;  /* 0x0000000105617824 */ /* 0x000fe400078e0234 */
[----:B------:R-:W-:Y:S02]  /*33120*/  IMAD.IADD R3, R11, 0x1, R57 ;  /* 0x000000010b037824 */ /* 0x000fe400078e0239 */
[----:B------:R-:W-:Y:S01]  /*33130*/  IMAD.MOV.U32 R11, RZ, RZ, RZ ;  /* 0x000000ffff0b7224 */ /* 0x000fe200078e00ff */
[----:B------:R-:W-:Y:S01]  /*33140*/  IADD3 R97, P0, P2, R6, R97, R2 ;  /* 0x0000006106617210 */ /* 0x000fe20007a1e002 */
[----:B------:R-:W-:Y:S01]  /*33150*/  IMAD.MOV.U32 R15, RZ, RZ, RZ ;  /* 0x000000ffff0f7224 */ /* 0x000fe200078e00ff */
[----:B------:R-:W-:Y:S01]  /*33160*/  IADD3 R62, P1, P3, R18, R3, R62 ;  /* 0x00000003123e7210 */ /* 0x000fe20007b3e03e */
[----:B------:R-:W-:-:S04]  /*33170*/  IMAD.WIDE.U32 R2, R133, R13, RZ ;  /* 0x0000000d85027225 */ /* 0x000fc800078e00ff */
[----:B------:R-:W-:Y:S02]  /*33180*/  IMAD.IADD R66, R57, 0x1, R19 ;  /* 0x0000000139427824 */ /* 0x000fe400078e0213 */
[----:B------:R-:W-:-:S04]  /*33190*/  IMAD.WIDE.U32 R22, R133, R20, RZ ;  /* 0x0000001485167225 */ /* 0x000fc800078e00ff */
[----:B------:R-:W-:-:S04]  /*331a0*/  IMAD.WIDE.U32 R18, R134, R13, RZ ;  /* 0x0000000d86127225 */ /* 0x000fc800078e00ff */
[----:B------:R-:W-:Y:S02]  /*331b0*/  IMAD.IADD R55, R3, 0x1, R11 ;  /* 0x0000000103377824 */ /* 0x000fe400078e020b */
[----:B------:R-:W-:Y:S02]  /*331c0*/  IMAD.IADD R5, R52, 0x1, R7 ;  /* 0x0000000134057824 */ /* 0x000fe400078e0207 */
[----:B------:R-:W-:Y:S01]  /*331d0*/  IMAD.MOV.U32 R99, RZ, RZ, RZ ;  /* 0x000000ffff637224 */ /* 0x000fe200078e00ff */
[----:B------:R-:W-:Y:S01]  /*331e0*/  IADD3 R55, P5, P6, R22, R55, R18 ;  /* 0x0000003716377210 */ /* 0x000fe20007ebe012 */
[----:B------:R-:W-:Y:S01]  /*331f0*/  IMAD.WIDE.U32 R6, R138, R20, R14 ;  /* 0x000000148a067225 */ /* 0x000fe200078e000e */
[----:B------:R-:W-:-:S03]  /*33200*/  IADD3.X R15, PT, PT, RZ, RZ, RZ, P0, P2 ;  /* 0x000000ffff0f7210 */ /* 0x000fc600007e44ff */
[----:B------:R-:W-:Y:S01]  /*33210*/  IMAD.MOV.U32 R3, RZ, RZ, RZ ;  /* 0x000000ffff037224 */ /* 0x000fe200078e00ff */
[----:B------:R-:W-:Y:S01]  /*33220*/  IADD3 R15, P0, P2, R15, R6, R5 ;  /* 0x000000060f0f7210 */ /* 0x000fe20007a1e005 */
[----:B------:R-:W-:-:S04]  /*33230*/  IMAD.WIDE.U32 R60, R94, R53, RZ ;  /* 0x000000355e3c7225 */ /* 0x000fc800078e00ff */
[----:B------:R-:W-:Y:S02]  /*33240*/  IMAD.IADD R14, R19, 0x1, R99 ;  /* 0x00000001130e7824 */ /* 0x000fe400078e0263 */
[----:B------:R-:W-:Y:S02]  /*33250*/  IMAD.IADD R98, R50, 0x1, R7 ;  /* 0x0000000132627824 */ /* 0x000fe400078e0207 */
[----:B------:R-:W-:-:S03]  /*33260*/  IMAD.WIDE.U32 R64, R95, R16, RZ ;  /* 0x000000105f407225 */ /* 0x000fc600078e00ff */
[----:B------:R-:W-:Y:S01]  /*33270*/  IADD3.X R98, PT, PT, RZ, R98, RZ, P0, P2 ;  /* 0x00000062ff627210 */ /* 0x000fe200007e44ff */
[----:B------:R-:W-:Y:S01]  /*33280*/  IMAD.IADD R18, R3, 0x1, R61 ;  /* 0x0000000103127824 */ /* 0x000fe200078e023d */
[----:B------:R-:W-:Y:S01]  /*33290*/  IADD3 R96, P2, P0, R64, R67, R60 ;  /* 0x0000004340607210 */ /* 0x000fe2000785e03c */
[----:B------:R-:W-:Y:S01]  /*332a0*/  IMAD.MOV.U32 R19, RZ, RZ, RZ ;  /* 0x000000ffff137224 */ /* 0x000fe200078e00ff */
[----:B------:R-:W-:Y:S01]  /*332b0*/  IADD3.X R67, PT, PT, RZ, RZ, RZ, P5, P6 ;  /* 0x000000ffff437210 */ /* 0x000fe20002fec4ff */
[----:B------:R-:W-:-:S04]  /*332c0*/  IMAD.WIDE.U32 R6, R137, R53, RZ ;  /* 0x0000003589067225 */ /* 0x000fc800078e00ff */
[----:B------:R-:W-:Y:S02]  /*332d0*/  IMAD.IADD R9, R21, 0x1, R65 ;  /* 0x0000000115097824 */ /* 0x000fe400078e0241 */
[----:B------:R-:W-:-:S04]  /*332e0*/  IMAD.WIDE.U32 R18, R94, R16, R18 ;  /* 0x000000105e127225 */ /* 0x000fc800078e0012 */
[----:B------:R-:W-:Y:S01]  /*332f0*/  IMAD.MOV.U32 R17, RZ, RZ, RZ ;  /* 0x000000ffff117224 */ /* 0x000fe200078e00ff */
[----:B------:R-:W-:Y:S01]  /*33300*/  IADD3 R18, P5, P6, R15, R18, R9 ;  /* 0x000000120f127210 */ /* 0x000fe20007ebe009 */
[----:B------:R-:W-:Y:S02]  /*33310*/  IMAD.IADD R11, R11, 0x1, R23 ;  /* 0x000000010b0b7824 */ /* 0x000fe400078e0217 */
[----:B------:R-:W-:-:S04]  /*33320*/  IMAD.WIDE.U32 R58, R138, R53, RZ ;  /* 0x000000358a3a7225 */ /* 0x000fc800078e00ff */
[----:B------:R-:W-:-:S04]  /*33330*/  IMAD.WIDE.U32 R22, R137, R16, RZ ;  /* 0x0000001089167225 */ /* 0x000fc800078e00ff */
[----:B------:R-:W-:Y:S02]  /*33340*/  IMAD.IADD R5, R52, 0x1, R7 ;  /* 0x0000000134057824 */ /* 0x000fe400078e0207 */
[----:B------:R-:W-:Y:S02]  /*33350*/  IMAD.IADD R8, R63, 0x1, R17 ;  /* 0x000000013f087824 */ /* 0x000fe400078e0211 */
[----:B------:R-:W-:Y:S01]  /*33360*/  IMAD.IADD R12, R50, 0x1, R59 ;  /* 0x00000001320c7824 */ /* 0x000fe200078e023b */
[----:B------:R-:W-:Y:S01]  /*33370*/  IADD3.X R59, PT, PT, RZ, RZ, RZ, P1, P3 ;  /* 0x000000ffff3b7210 */ /* 0x000fe20000fe64ff */
[----:B------:R-:W-:Y:S01]  /*33380*/  IMAD.MOV.U32 R9, RZ, RZ, RZ ;  /* 0x000000ffff097224 */ /* 0x000fe200078e00ff */
[----:B------:R-:W-:Y:S01]  /*33390*/  IADD3 R58, P1, P3, R22, R5, R58 ;  /* 0x00000005163a7210 */ /* 0x000fe20007b3e03a */
[----:B------:R-:W-:Y:S01]  /*333a0*/  IMAD.X R96, R96, 0x1, R97, P4 ;  /* 0x0000000160607824 */ /* 0x000fe200020e0661 */
[----:B------:R-:W-:Y:S01]  /*333b0*/  ISETP.GE.U32.AND P4, PT, R56, R4, PT ;  /* 0x000000043800720c */ /* 0x000fe20003f86070 */
[----:B------:R-:W-:-:S02]  /*333c0*/  IMAD.MOV.U32 R15, RZ, RZ, RZ ;  /* 0x000000ffff0f7224 */ /* 0x000fc400078e00ff */
[----:B------:R-:W-:Y:S01]  /*333d0*/  IMAD.IADD R63, R52, 0x1, R23 ;  /* 0x00000001343f7824 */ /* 0x000fe200078e0217 */
[----:B------:R-:W-:Y:S01]  /*333e0*/  ISETP.GE.U32.AND.EX P4, PT, R96, R97, PT, P4 ;  /* 0x000000616000720c */ /* 0x000fe20003f86140 */
[----:B------:R-:W-:Y:S02]  /*333f0*/  IMAD.IADD R7, R3, 0x1, R19 ;  /* 0x0000000103077824 */ /* 0x000fe400078e0213 */
[----:B------:R-:W-:Y:S01]  /*33400*/  IMAD.WIDE.U32 R4, R136, R53, RZ ;  /* 0x0000003588047225 */ /* 0x000fe200078e00ff */
[----:B------:R-:W-:-:S03]  /*33410*/  SEL R19, RZ, 0x1, P4 ;  /* 0x00000001ff137807 */ /* 0x000fc60002000000 */
[----:B------:R-:W-:-:S04]  /*33420*/  IMAD.WIDE.U32 R22, R136, R20, R8 ;  /* 0x0000001488167225 */ /* 0x000fc800078e0008 */
[----:B------:R-:W-:-:S04]  /*33430*/  IMAD.WIDE.U32 R8, R134, R20, R14 ;  /* 0x0000001486087225 */ /* 0x000fc800078e000e */
[C---:B------:R-:W-:Y:S01]  /*33440*/  IMAD.IADD R14, R17.reuse, 0x1, R5 ;  /* 0x00000001110e7824 */ /* 0x040fe200078e0205 */
[----:B------:R-:W-:Y:S01]  /*33450*/  IADD3.X R5, PT, PT, R98, R7, RZ, P5, P6 ;  /* 0x0000000762057210 */ /* 0x000fe20002fec4ff */
[----:B------:R-:W-:Y:S01]  /*33460*/  IMAD.IADD R65, R17, 0x1, R23 ;  /* 0x0000000111417824 */ /* 0x000fe200078e0217 */
[----:B------:R-:W-:Y:S01]  /*33470*/  IADD3 R64, P5, P6, R59, R22, R66 ;  /* 0x000000163b407210 */ /* 0x000fe20007ebe042 */
[----:B------:R-:W-:Y:S01]  /*33480*/  IMAD.WIDE.U32 R22, R95, R13, RZ ;  /* 0x0000000d5f167225 */ /* 0x000fe200078e00ff */
[----:B------:R-:W-:Y:S02]  /*33490*/  IADD3.X R66, PT, PT, RZ, RZ, RZ, P1, P3 ;  /* 0x000000ffff427210 */ /* 0x000fe40000fe64ff */
[----:B------:R-:W-:Y:S01]  /*334a0*/  IADD3.X R65, PT, PT, RZ, R65, RZ, P5, P6 ;  /* 0x00000041ff417210 */ /* 0x000fe20002fec4ff */
[----:B------:R-:W-:Y:S01]  /*334b0*/  IMAD.IADD R99, R99, 0x1, R9 ;  /* 0x0000000163637824 */ /* 0x000fe200078e0209 */
[----:B------:R-:W-:Y:S01]  /*334c0*/  IADD3 R67, P4, P5, R67, R8, R11 ;  /* 0x0000000843437210 */ /* 0x000fe20007d9e00b */
[----:B------:R-:W-:Y:S01]  /*334d0*/  IMAD.WIDE.U32 R8, R94, R13, RZ ;  /* 0x0000000d5e087225 */ /* 0x000fe200078e00ff */
[----:B------:R-:W-:-:S02]  /*334e0*/  IADD3 R11, P6, PT, R19, R10, RZ ;  /* 0x0000000a130b7210 */ /* 0x000fc40007fde0ff */
[----:B------:R-:W-:Y:S01]  /*334f0*/  IADD3.X R99, PT, PT, RZ, R99, RZ, P4, P5 ;  /* 0x00000063ff637210 */ /* 0x000fe200027ea4ff */
[----:B------:R-:W-:Y:S01]  /*33500*/  IMAD.IADD R101, R23, 0x1, R21 ;  /* 0x0000000117657824 */ /* 0x000fe200078e0215 */
[----:B------:R-:W-:Y:S01]  /*33510*/  IADD3 R60, P3, PT, R11, R6, RZ ;  /* 0x000000060b3c7210 */ /* 0x000fe20007f7e0ff */
[----:B------:R-:W-:Y:S01]  /*33520*/  IMAD.WIDE.U32 R6, R95, R20, RZ ;  /* 0x000000145f067225 */ /* 0x000fe200078e00ff */
[----:B------:R-:W-:-:S03]  /*33530*/  ISETP.GT.U32.AND P1, PT, R10, R11, PT ;  /* 0x0000000b0a00720c */ /* 0x000fc60003f24070 */
[----:B------:R-:W-:Y:S01]  /*33540*/  IMAD.X R59, RZ, RZ, R62, P6 ;  /* 0x000000ffff3b7224 */ /* 0x000fe200030e063e */
[----:B------:R-:W-:Y:S01]  /*33550*/  IADD3 R101, P5, P4, R6, R101, R8 ;  /* 0x0000006506657210 */ /* 0x000fe20007cbe008 */
[----:B------:R-:W-:Y:S02]  /*33560*/  IMAD.MOV.U32 R13, RZ, RZ, RZ ;  /* 0x000000ffff0d7224 */ /* 0x000fe400078e00ff */
[----:B------:R-:W-:Y:S01]  /*33570*/  IMAD.X R61, R59, 0x1, R58, P3 ;  /* 0x000000013b3d7824 */ /* 0x000fe200018e063a */
[----:B------:R-:W-:Y:S01]  /*33580*/  ISETP.GT.U32.AND.EX P1, PT, R62, R59, PT, P1 ;  /* 0x0000003b3e00720c */ /* 0x000fe20003f24110 */
[----:B------:R-:W-:Y:S01]  /*33590*/  IMAD.WIDE.U32 R12, R138, R16, R12 ;  /* 0x000000108a0c7225 */ /* 0x000fe200078e000c */
[----:B------:R-:W-:Y:S02]  /*335a0*/  P2R R98, PR, RZ, 0x20 ;  /* 0x00000020ff627803 */ /* 0x000fe40000000000 */
[----:B------:R-:W-:Y:S01]  /*335b0*/  SEL R23, R10, R11, P1 ;  /* 0x0000000b0a177207 */ /* 0x000fe20000800000 */
[----:B------:R-:W-:Y:S01]  /*335c0*/  IMAD R58, R101, R68, RZ ;  /* 0x00000044653a7224 */ /* 0x000fe200078e02ff */
[----:B------:R-:W-:Y:S01]  /*335d0*/  IADD3 R8, P3, P5, R64, R12, R63 ;  /* 0x0000000c40087210 */ /* 0x000fe20007d7e03f */
[----:B------:R-:W-:Y:S01]  /*335e0*/  IMAD.IADD R6, R50, 0x1, R13 ;  /* 0x0000000132067824 */ /* 0x000fe200078e020d */
[----:B------:R-:W-:Y:S01]  /*335f0*/  SEL R62, R62, R59, P1 ;  /* 0x0000003b3e3e7207 */ /* 0x000fe20000800000 */
[----:B------:R-:W-:Y:S01]  /*33600*/  IMAD.WIDE.U32 R12, R135, R16, RZ ;  /* 0x00000010870c7225 */ /* 0x000fe200078e00ff */
[----:B------:R-:W-:-:S02]  /*33610*/  ISETP.GT.U32.AND P1, PT, R23, R60, PT ;  /* 0x0000003c1700720c */ /* 0x000fc40003f24070 */
[----:B------:R-:W-:Y:S01]  /*33620*/  IADD3.X R6, PT, PT, R65, R6, RZ, P3, P5 ;  /* 0x0000000641067210 */ /* 0x000fe20001fea4ff */
[----:B------:R-:W-:Y:S01]  /*33630*/  IMAD.WIDE.U32 R10, R22, R68, RZ ;  /* 0x00000044160a7225 */ /* 0x000fe200078e00ff */
[----:B------:R-:W-:-:S03]  /*33640*/  ISETP.GT.U32.AND.EX P1, PT, R62, R61, PT, P1 ;  /* 0x0000003d3e00720c */ /* 0x000fc60003f24110 */
[----:B------:R-:W-:Y:S01]  /*33650*/  IMAD R63, R22, R69, R58 ;  /* 0x00000045163f7224 */ /* 0x000fe200078e023a */
[----:B------:R-:W-:Y:S01]  /*33660*/  SEL R97, RZ, 0x1, !P1 ;  /* 0x00000001ff617807 */ /* 0x000fe20004800000 */
[----:B------:R-:W-:-:S04]  /*33670*/  IMAD.WIDE.U32 R14, R136, R16, R14 ;  /* 0x00000010880e7225 */ /* 0x000fc800078e000e */
[----:B------:R-:W-:Y:S02]  /*33680*/  IMAD.IADD R65, R57, 0x1, R13 ;  /* 0x0000000139417824 */ /* 0x000fe400078e020d */
[----:B------:R-:W-:Y:S02]  /*33690*/  IMAD.IADD R11, R11, 0x1, R63 ;  /* 0x000000010b0b7824 */ /* 0x000fe400078e023f */
[----:B------:R-:W-:Y:S01]  /*336a0*/  IMAD.IADD R64, R17, 0x1, R15 ;  /* 0x0000000111407824 */ /* 0x000fe200078e020f */
[----:B------:R-:W-:Y:S01]  /*336b0*/  IADD3 R65, P3, P5, R67, R14, R65 ;  /* 0x0000000e43417210 */ /* 0x000fe20007d7e041 */
        /* <DEDUP_REMOVED lines=14> */
[----:B------:R-:W-:-:S04]  /*337a0*/  IMAD.WIDE.U32 R58, R94, R54, R58 ;  /* 0x000000365e3a7225 */ /* 0x000fc800078e003a */
[----:B------:R-:W-:Y:S02]  /*337b0*/  IMAD.IADD R13, R21, 0x1, R17 ;  /* 0x00000001150d7824 */ /* 0x000fe400078e0211 */
[----:B------:R-:W-:Y:S02]  /*337c0*/  IMAD.MOV.U32 R22, RZ, RZ, R63 ;  /* 0x000000ffff167224 */ /* 0x000fe400078e003f */
[----:B------:R-:W-:Y:S02]  /*337d0*/  IMAD.IADD R6, R3, 0x1, R59 ;  /* 0x0000000103067824 */ /* 0x000fe400078e023b */
[----:B------:R-:W-:Y:S01]  /*337e0*/  IMAD.WIDE.U32.X R22, R11, R71, R22, P3 ;  /* 0x000000470b167225 */ /* 0x000fe200018e0416 */
[----:B------:R-:W-:-:S03]  /*337f0*/  IADD3 R8, P3, P5, R8, R58, R13 ;  /* 0x0000003a08087210 */ /* 0x000fc60007d7e00d */
[----:B------:R-:W-:Y:S01]  /*33800*/  IMAD.WIDE.U32 R58, R11, R72, RZ ;  /* 0x000000480b3a7225 */ /* 0x000fe200078e00ff */
[----:B------:R-:W-:Y:S02]  /*33810*/  IADD3.X R13, P1, PT, RZ, R22, RZ, P1, !PT ;  /* 0x00000016ff0d7210 */ /* 0x000fe40000f3e4ff */
        /* <DEDUP_REMOVED lines=16> */
[----:B------:R-:W-:Y:S01]  /*33920*/  IADD3 R63, P5, PT, R60, R22, RZ ;  /* 0x000000163c3f7210 */ /* 0x000fe20007fbe0ff */
[----:B------:R-:W-:Y:S01]  /*33930*/  IMAD.WIDE.U32 R22, R10, R74, RZ ;  /* 0x0000004a0a167225 */ /* 0x000fe200078e00ff */
[----:B------:R-:W-:-:S03]  /*33940*/  IADD3 R96, P1, P3, R16, R15, R14 ;  /* 0x0000000f10607210 */ /* 0x000fc60007b3e00e */
        /* <DEDUP_REMOVED lines=22> */
[----:B------:R-:W-:Y:S01]  /*33ab0*/  ISETP.GT.U32.AND P5, PT, R2, R97, PT ;  /* 0x000000610200720c */ /* 0x000fe20003fa4070 */
[----:B------:R-:W-:-:S03]  /*33ac0*/  IMAD.WIDE.U32 R14, R138, R51, RZ ;  /* 0x000000338a0e7225 */ /* 0x000fc600078e00ff */
[----:B------:R-:W-:Y:S01]  /*33ad0*/  ISETP.GT.U32.AND.EX P5, PT, R55, R4, PT, P5 ;  /* 0x000000043700720c */ /* 0x000fe20003fa4150 */
[----:B------:R-:W-:-:S03]  /*33ae0*/  IMAD.IADD R66, R50, 0x1, R15 ;  /* 0x0000000132427824 */ /* 0x000fc600078e020f */
[----:B------:R-:W-:Y:S02]  /*33af0*/  SEL R2, R2, R97, P5 ;  /* 0x0000006102027207 */ /* 0x000fe40002800000 */
[----:B------:R-:W-:Y:S02]  /*33b00*/  SEL R55, R55, R4, P5 ;  /* 0x0000000437377207 */ /* 0x000fe40002800000 */
[----:B------:R-:W-:-:S04]  /*33b10*/  ISETP.GT.U32.AND P5, PT, R2, R100, PT ;  /* 0x000000640200720c */ /* 0x000fc80003fa4070 */
[----:B------:R-:W-:-:S04]  /*33b20*/  ISETP.GT.U32.AND.EX P5, PT, R55, R102, PT, P5 ;  /* 0x000000663700720c */ /* 0x000fc80003fa4150 */
[----:B------:R-:W-:-:S04]  /*33b30*/  SEL R16, RZ, 0x1, !P5 ;  /* 0x00000001ff107807 */ /* 0x000fc80006800000 */
[----:B------:R-:W-:-:S04]  /*33b40*/  IADD3 R16, P5, P6, R16, R65, R12 ;  /* 0x0000004110107210 */ /* 0x000fc80007ebe00c */
[----:B------:R-:W-:Y:S01]  /*33b50*/  IADD3.X R2, PT, PT, RZ, R64, RZ, P5, P6 ;  /* 0x00000040ff027210 */ /* 0x000fe20002fec4ff */
[----:B------:R-:W-:-:S04]  /*33b60*/  IMAD.WIDE.U32 R64, R137, R54, RZ ;  /* 0x0000003689407225 */ /* 0x000fc800078e00ff */
[----:B------:R-:W-:-:S04]  /*33b70*/  IMAD.WIDE.U32 R54, R138, R54, R66 ;  /* 0x000000368a367225 */ /* 0x000fc800078e0042 */
[----:B------:R-:W-:Y:S02]  /*33b80*/  IMAD.IADD R15, R52, 0x1, R65 ;  /* 0x00000001340f7824 */ /* 0x000fe400078e0241 */
[----:B------:R-:W-:Y:S02]  /*33b90*/  IMAD.IADD R55, R50, 0x1, R55 ;  /* 0x0000000132377824 */ /* 0x000fe400078e0237 */
[----:B------:R-:W-:Y:S01]  /*33ba0*/  IMAD.WIDE.U32 R50, R137, R51, RZ ;  /* 0x0000003389327225 */ /* 0x000fe200078e00ff */
[----:B------:R-:W-:-:S03]  /*33bb0*/  IADD3 R16, P5, P6, R16, R54, R15 ;  /* 0x0000003610107210 */ /* 0x000fc60007ebe00f */
[----:B------:R-:W-:Y:S01]  /*33bc0*/  IMAD.IADD R15, R52, 0x1, R51 ;  /* 0x00000001340f7824 */ /* 0x000fe200078e0233 */
[----:B------:R-:W-:Y:S01]  /*33bd0*/  IADD3.X R55, PT, PT, R2, R55, RZ, P5, P6 ;  /* 0x0000003702377210 */ /* 0x000fe20002fec4ff */
[----:B------:R-:W-:-:S03]  /*33be0*/  IMAD.WIDE.U32 R52, R95, R24, RZ ;  /* 0x000000185f347225 */ /* 0x000fc600078e00ff */
[----:B------:R-:W-:Y:S01]  /*33bf0*/  IADD3 R4, P5, P6, R64, R15, R14 ;  /* 0x0000000f40047210 */ /* 0x000fe20007ebe00e */
[----:B------:R-:W-:Y:S01]  /*33c00*/  IMAD.IADD R67, R21, 0x1, R7 ;  /* 0x0000000115437824 */ /* 0x000fe200078e0207 */
[----:B------:R-:W-:Y:S02]  /*33c10*/  IADD3.X R7, PT, PT, RZ, RZ, RZ, P1, P3 ;  /* 0x000000ffff077210 */ /* 0x000fe40000fe64ff */
        /* <DEDUP_REMOVED lines=17> */
[----:B------:R-:W-:Y:S02]  /*33d30*/  IMAD.IADD R14, R3, 0x1, R51 ;  /* 0x00000001030e7824 */ /* 0x000fe400078e0233 */
[----:B------:R-:W-:Y:S01]  /*33d40*/  IMAD.IADD R51, R21, 0x1, R53 ;  /* 0x0000000115337824 */ /* 0x000fe200078e0235 */
[----:B------:R-:W-:Y:S01]  /*33d50*/  IADD3 R16, P5, P6, R15, R16, R12 ;  /* 0x000000100f107210 */ /* 0x000fe20007ebe00c */
[----:B------:R-:W-:-:S03]  /*33d60*/  IMAD.MOV.U32 R15, RZ, RZ, RZ ;  /* 0x000000ffff0f7224 */ /* 0x000fc600078e00ff */
[----:B------:R-:W-:Y:S01]  /*33d70*/  IADD3.X R55, PT, PT, RZ, R55, RZ, P5, P6 ;  /* 0x00000037ff377210 */ /* 0x000fe20002fec4ff */
[----:B------:R-:W-:-:S04]  /*33d80*/  IMAD.WIDE.U32 R14, R94, R24, R14 ;  /* 0x000000185e0e7225 */ /* 0x000fc800078e000e */
[----:B------:R-:W-:Y:S01]  /*33d90*/  IMAD.IADD R12, R3, 0x1, R15 ;  /* 0x00000001030c7824 */ /* 0x000fe200078e020f */
[----:B------:R-:W-:Y:S01]  /*33da0*/  IADD3 R16, P5, P6, R16, R14, R51 ;  /* 0x0000000e10107210 */ /* 0x000fe20007ebe033 */
[-C--:B------:R-:W-:Y:S02]  /*33db0*/  IMAD R24, R17, R68.reuse, RZ ;  /* 0x0000004411187224 */ /* 0x080fe400078e02ff */
[----:B------:R-:W-:Y:S01]  /*33dc0*/  IMAD.WIDE.U32 R14, R13, R68, RZ ;  /* 0x000000440d0e7225 */ /* 0x000fe200078e00ff */
[----:B------:R-:W-:Y:S02]  /*33dd0*/  IADD3.X R12, PT, PT, R55, R12, RZ, P5, P6 ;  /* 0x0000000c370c7210 */ /* 0x000fe40002fec4ff */
[----:B------:R-:W-:Y:S01]  /*33de0*/  ISETP.NE.AND P6, PT, R98, RZ, PT ;  /* 0x000000ff6200720c */ /* 0x000fe20003fc5270 */
[----:B------:R-:W-:-:S04]  /*33df0*/  IMAD.WIDE.U32 R54, R95, R25, RZ ;  /* 0x000000195f367225 */ /* 0x000fc800078e00ff */
[----:B------:R-:W-:Y:S02]  /*33e00*/  IMAD R25, R13, R69, R24 ;  /* 0x000000450d197224 */ /* 0x000fe400078e0218 */
[----:B------:R-:W-:Y:S01]  /*33e10*/  IMAD.IADD R57, R21, 0x1, R55 ;  /* 0x0000000115397824 */ /* 0x000fe200078e0237 */
[----:B------:R-:W-:Y:S01]  /*33e20*/  IADD3.X R55, PT, PT, RZ, RZ, RZ, P6, P4 ;  /* 0x000000ffff377210 */ /* 0x000fe200037e84ff */
[----:B------:R-:W-:Y:S01]  /*33e30*/  IMAD.IADD R24, R15, 0x1, R25 ;  /* 0x000000010f187824 */ /* 0x000fe200078e0219 */
[----:B------:R-:W-:Y:S01]  /*33e40*/  IADD3.X R15, PT, PT, RZ, RZ, RZ, P2, P0 ;  /* 0x000000ffff0f7210 */ /* 0x000fe200017e04ff */
[----:B------:R-:W-:Y:S01]  /*33e50*/  IMAD.WIDE.U32 R60, P2, R10, R77, R60 ;  /* 0x0000004d0a3c7225 */ /* 0x000fe2000784003c */
[----:B------:R-:W-:Y:S02]  /*33e60*/  IADD3 R57, P5, P4, R52, R57, R50 ;  /* 0x0000003934397210 */ /* 0x000fe40007cbe032 */
[----:B------:R-:W-:Y:S01]  /*33e70*/  IADD3 R25, P0, PT, R2, R54, RZ ;  /* 0x0000003602197210 */ /* 0x000fe20007f1e0ff */
        /* <DEDUP_REMOVED lines=35> */
[----:B------:R-:W-:-:S03]  /*340b0*/  IMAD.WIDE.U32 R56, R24, R74, RZ ;  /* 0x0000004a18387225 */ /* 0x000fc600078e00ff */
[----:B------:R-:W-:Y:S01]  /*340c0*/  IADD3.X R9, P0, P6, R52, RZ, RZ, P0, P2 ;  /* 0x000000ff34097210 */ /* 0x000fe200006044ff */
[----:B------:R-:W-:Y:S02]  /*340d0*/  IMAD.MOV.U32 R11, RZ, RZ, RZ ;  /* 0x000000ffff0b7224 */ /* 0x000fe400078e00ff */
[----:B------:R-:W-:Y:S01]  /*340e0*/  IMAD.WIDE.U32 R56, P2, R14, R75, R56 ;  /* 0x0000004b0e387225 */ /* 0x000fe20007840038 */
[----:B------:R-:W-:Y:S02]  /*340f0*/  IADD3.X R50, PT, PT, R53, RZ, RZ, P0, P6 ;  /* 0x000000ff35327210 */ /* 0x000fe400007ec4ff */
[----:B------:R-:W-:Y:S01]  /*34100*/  IADD3 R9, P0, PT, R9, R54, RZ ;  /* 0x0000003609097210 */ /* 0x000fe20007f1e0ff */
[----:B------:R-:W-:-:S03]  /*34110*/  IMAD.WIDE.U32 R94, R94, R20, R10 ;  /* 0x000000145e5e7225 */ /* 0x000fc600078e000a */
[----:B------:R-:W-:Y:S01]  /*34120*/  IADD3.X R50, P0, PT, R50, R61, RZ, P0, !PT ;  /* 0x0000003d32327210 */ /* 0x000fe2000071e4ff */
[----:B------:R-:W-:-:S04]  /*34130*/  IMAD.WIDE.U32 R10, R14, R74, RZ ;  /* 0x0000004a0e0a7225 */ /* 0x000fc800078e00ff */
[----:B------:R-:W-:Y:S01]  /*34140*/  IMAD.WIDE.U32 R52, R24, R76, RZ ;  /* 0x0000004c18347225 */ /* 0x000fe200078e00ff */
[----:B------:R-:W-:Y:S02]  /*34150*/  IADD3 R63, P3, PT, R11, R56, RZ ;  /* 0x000000380b3f7210 */ /* 0x000fe40007f7e0ff */
[----:B------:R-:W-:Y:S01]  /*34160*/  IADD3 R22, P1, PT, R9, R10, RZ ;  /* 0x0000000a09167210 */ /* 0x000fe20007f3e0ff */
[-C--:B------:R-:W-:Y:S02]  /*34170*/  IMAD R20, R65, R68.reuse, RZ ;  /* 0x0000004441147224 */ /* 0x080fe400078e02ff */
[----:B------:R-:W-:Y:S01]  /*34180*/  IMAD.WIDE.U32 R10, R17, R68, RZ ;  /* 0x00000044110a7225 */ /* 0x000fe200078e00ff */
[----:B------:R-:W-:-:S03]  /*34190*/  IADD3.X R50, P1, PT, R50, R63, RZ, P1, !PT ;  /* 0x0000003f32327210 */ /* 0x000fc60000f3e4ff */
        /* <DEDUP_REMOVED lines=23> */
[----:B------:R-:W-:Y:S01]  /*34310*/  IADD3.X RZ, P6, PT, R65, R54, RZ, P0, !PT ;  /* 0x0000003641ff7210 */ /* 0x000fe200007de4ff */
[----:B------:R-:W-:Y:S01]  /*34320*/  IMAD.MOV.U32 R54, RZ, RZ, R63 ;  /* 0x000000ffff367224 */ /* 0x000fe200078e003f */
[----:B------:R-:W-:Y:S01]  /*34330*/  IADD3 R60, P3, PT, R64, R67, RZ ;  /* 0x00000043403c7210 */ /* 0x000fe20007f7e0ff */
[----:B------:R-:W-:-:S03]  /*34340*/  IMAD.WIDE.U32 R58, P2, R10, R73, R56 ;  /* 0x000000490a3a7225 */ /* 0x000fc60007840038 */
[----:B------:R-:W-:Y:S01]  /*34350*/  IADD3 R3, P0, PT, R11, R60, RZ ;  /* 0x0000003c0b037210 */ /* 0x000fe20007f1e0ff */
[----:B------:R-:W-:-:S04]  /*34360*/  IMAD.WIDE.U32.X R54, R9, R71, R54, P1 ;  /* 0x0000004709367225 */ /* 0x000fc800008e0436 */
[----:B------:R-:W-:Y:S01]  /*34370*/  IMAD.X R53, RZ, RZ, RZ, P2 ;  /* 0x000000ffff357224 */ /* 0x000fe200010e06ff */
[----:B------:R-:W-:Y:S01]  /*34380*/  IADD3 R24, P2, PT, R3, R52, RZ ;  /* 0x0000003403187210 */ /* 0x000fe20007f5e0ff */
[----:B------:R-:W-:-:S04]  /*34390*/  IMAD.WIDE.U32 R56, R10, R72, RZ ;  /* 0x000000480a387225 */ /* 0x000fc800078e00ff */
[----:B------:R-:W-:Y:S01]  /*343a0*/  IMAD.X R11, R13, 0x1, R62, P3 ;  /* 0x000000010d0b7824 */ /* 0x000fe200018e063e */
[----:B------:R-:W-:Y:S01]  /*343b0*/  IADD3.X R3, P3, PT, RZ, R54, RZ, P6, !PT ;  /* 0x00000036ff037210 */ /* 0x000fe2000377e4ff */
[----:B------:R-:W-:Y:S01]  /*343c0*/  IMAD.MOV.U32 R52, RZ, RZ, R59 ;  /* 0x000000ffff347224 */ /* 0x000fe200078e003b */
[----:B------:R-:W-:Y:S02]  /*343d0*/  IADD3 R64, P6, PT, R57, R58, RZ ;  /* 0x0000003a39407210 */ /* 0x000fe40007fde0ff */
[----:B------:R-:W-:Y:S01]  /*343e0*/  IADD3.X R58, P1, PT, R14, R11, RZ, P0, !PT ;  /* 0x0000000b0e3a7210 */ /* 0x000fe2000073e4ff */
[----:B------:R-:W-:Y:S01]  /*343f0*/  IMAD.X R13, RZ, RZ, R55, P3 ;  /* 0x000000ffff0d7224 */ /* 0x000fe200018e0637 */
[----:B------:R-:W-:Y:S01]  /*34400*/  IADD3 R57, P0, PT, R3, R22, RZ ;  /* 0x0000001603397210 */ /* 0x000fe20007f1e0ff */
[----:B------:R-:W-:Y:S01]  /*34410*/  IMAD.WIDE.U32 R54, R9, R74, RZ ;  /* 0x0000004a09367225 */ /* 0x000fe200078e00ff */
[----:B------:R-:W-:Y:S02]  /*34420*/  IADD3.X R58, P2, PT, R58, R97, RZ, P2, !PT ;  /* 0x000000613a3a7210 */ /* 0x000fe4000175e4ff */
[----:B------:R-:W-:Y:S01]  /*34430*/  IADD3 R57, P3, PT, R57, R56, RZ ;  /* 0x0000003839397210 */ /* 0x000fe20007f7e0ff */
[----:B------:R-:W-:Y:S01]  /*34440*/  IMAD.WIDE.U32.X R52, R9, R73, R52, P6 ;  /* 0x0000004909347225 */ /* 0x000fe200030e0434 */
[----:B------:R-:W-:-:S02]  /*34450*/  IADD3.X R13, P0, PT, R13, R50, RZ, P0, !PT ;  /* 0x000000320d0d7210 */ /* 0x000fc4000071e4ff */
[----:B------:R-:W-:Y:S01]  /*34460*/  IADD3.X R17, P1, P2, R20, RZ, RZ, P2, P1 ;  /* 0x000000ff14117210 */ /* 0x000fe200012224ff */
[----:B------:R-:W-:Y:S01]  /*34470*/  IMAD.WIDE.U32 R54, P6, R10, R75, R54 ;  /* 0x0000004b0a367225 */ /* 0x000fe200078c0036 */
[----:B------:R-:W-:Y:S02]  /*34480*/  IADD3.X R13, P3, PT, R13, R64, RZ, P3, !PT ;  /* 0x000000400d0d7210 */ /* 0x000fe40001f7e4ff */
[----:B------:R-:W-:Y:S01]  /*34490*/  IADD3.X R22, PT, PT, R21, RZ, RZ, P1, P2 ;  /* 0x000000ff15167210 */ /* 0x000fe20000fe44ff */
[----:B------:R-:W-:Y:S01]  /*344a0*/  IMAD.X R21, RZ, RZ, RZ, P6 ;  /* 0x000000ffff157224 */ /* 0x000fe200030e06ff */
[----:B------:R-:W-:Y:S01]  /*344b0*/  ISETP.GE.U32.AND P1, PT, R60, R67, PT ;  /* 0x000000433c00720c */ /* 0x000fe20003f26070 */
[----:B------:R-:W-:Y:S01]  /*344c0*/  IMAD.MOV.U32 R20, RZ, RZ, R55 ;  /* 0x000000ffff147224 */ /* 0x000fe200078e0037 */
[----:B------:R-:W-:Y:S02]  /*344d0*/  IADD3.X R3, P0, P3, R52, RZ, RZ, P3, P0 ;  /* 0x000000ff34037210 */ /* 0x000fe40001b004ff */
[----:B------:R-:W-:Y:S01]  /*344e0*/  IADD3 R56, P6, P2, R19, R18, R15 ;  /* 0x0000001213387210 */ /* 0x000fe20007ade00f */
[----:B------:R-:W-:Y:S01]  /*344f0*/  IMAD.WIDE.U32 R14, R10, R74, RZ ;  /* 0x0000004a0a0e7225 */ /* 0x000fe200078e00ff */
[----:B------:R-:W-:-:S02]  /*34500*/  ISETP.GE.U32.AND.EX P1, PT, R11, R62, PT, P1 ;  /* 0x0000003e0b00720c */ /* 0x000fc40003f26110 */
[----:B------:R-:W-:Y:S01]  /*34510*/  IADD3.X R53, PT, PT, R53, RZ, RZ, P0, P3 ;  /* 0x000000ff35357210 */ /* 0x000fe200007e64ff */
[----:B------:R-:W-:Y:S01]  /*34520*/  IMAD R18, R13, R68, RZ ;  /* 0x000000440d127224 */ /* 0x000fe200078e02ff */
[----:B------:R-:W-:Y:S02]  /*34530*/  IADD3 R3, P0, PT, R3, R24, RZ ;  /* 0x0000001803037210 */ /* 0x000fe40007f1e0ff */
[----:B------:R-:W-:Y:S02]  /*34540*/  IADD3.X R60, PT, PT, RZ, R5, RZ, P6, P2 ;  /* 0x00000005ff3c7210 */ /* 0x000fe400037e44ff */
[----:B------:R-:W-:Y:S02]  /*34550*/  SEL R55, RZ, 0x1, P1 ;  /* 0x00000001ff377807 */ /* 0x000fe40000800000 */
[----:B------:R-:W-:Y:S01]  /*34560*/  IADD3 R50, P6, PT, R3, R14, RZ ;  /* 0x0000000e03327210 */ /* 0x000fe20007fde0ff */
[----:B------:R-:W-:Y:S01]  /*34570*/  IMAD R3, R57, R69, R18 ;  /* 0x0000004539037224 */ /* 0x000fe200078e0212 */
[----:B------:R-:W-:Y:S01]  /*34580*/  IADD3 R24, P3, PT, R15, R54, RZ ;  /* 0x000000360f187210 */ /* 0x000fe20007f7e0ff */
[----:B------:R-:W-:Y:S01]  /*34590*/  IMAD.WIDE.U32 R14, R9, R76, RZ ;  /* 0x0000004c090e7225 */ /* 0x000fe200078e00ff */
[----:B------:R-:W-:-:S02]  /*345a0*/  IADD3.X R53, P2, PT, R53, R58, RZ, P0, !PT ;  /* 0x0000003a35357210 */ /* 0x000fc4000075e4ff */
[----:B------:R-:W-:Y:S01]  /*345b0*/  IADD3 R55, P0, PT, R55, R56, RZ ;  /* 0x0000003837377210 */ /* 0x000fe20007f1e0ff */
[----:B------:R-:W-:Y:S01]  /*345c0*/  IMAD.WIDE.U32 R68, R57, R68, RZ ;  /* 0x0000004439447225 */ /* 0x000fe200078e00ff */
[----:B------:R-:W-:-:S03]  /*345d0*/  IADD3.X R53, P1, PT, R53, R24, RZ, P6, !PT ;  /* 0x0000001835357210 */ /* 0x000fc6000373e4ff */
[----:B------:R-:W-:Y:S02]  /*345e0*/  IMAD.IADD R3, R69, 0x1, R3 ;  /* 0x0000000145037824 */ /* 0x000fe400078e0203 */
[----:B------:R-:W-:-:S04]  /*345f0*/  IMAD.WIDE.U32.X R20, R9, R75, R20, P3 ;  /* 0x0000004b09147225 */ /* 0x000fc800018e0414 */
[----:B------:R-:W-:Y:S01]  /*34600*/  IMAD.WIDE.U32 R14, P6, R10, R77, R14 ;  /* 0x0000004d0a0e7225 */ /* 0x000fe200078c000e */
[----:B------:R-:W-:-:S03]  /*34610*/  IADD3.X R5, P1, P2, R20, RZ, RZ, P1, P2 ;  /* 0x000000ff14057210 */ /* 0x000fc60000a244ff */
[----:B------:R-:W-:Y:S01]  /*34620*/  IMAD.X R59, RZ, RZ, R60, P0 ;  /* 0x000000ffff3b7224 */ /* 0x000fe200000e063c */
[----:B------:R-:W-:Y:S01]  /*34630*/  ISETP.GE.U32.AND P0, PT, R25, R2, PT ;  /* 0x000000021900720c */ /* 0x000fe20003f06070 */
[----:B------:R-:W-:-:S03]  /*34640*/  IMAD.WIDE.U32 R10, R10, R76, RZ ;  /* 0x0000004c0a0a7225 */ /* 0x000fc600078e00ff */
[----:B------:R-:W-:Y:S01]  /*34650*/  ISETP.GE.U32.AND.EX P0, PT, R51, R4, PT, P0 ;  /* 0x000000043300720c */ /* 0x000fe20003f06100 */
[----:B------:R-:W-:Y:S01]  /*34660*/  IMAD.WIDE.U32 R24, R3, R70, RZ ;  /* 0x0000004603187225 */ /* 0x000fe200078e00ff */
[----:B------:R-:W-:-:S03]  /*34670*/  IADD3 R2, P3, PT, R11, R14, RZ ;  /* 0x0000000e0b027210 */ /* 0x000fc60007f7e0ff */
[----:B------:R-:W-:Y:S01]  /*34680*/  IMAD.X R19, RZ, RZ, RZ, P6 ;  /* 0x000000ffff137224 */ /* 0x000fe200030e06ff */
[----:B------:R-:W-:Y:S01]  /*34690*/  IADD3 R52, P6, PT, R17, R55, RZ ;  /* 0x0000003711347210 */ /* 0x000fe20007fde0ff */
[----:B------:R-:W-:Y:S01]  /*346a0*/  IMAD.MOV.U32 R18, RZ, RZ, R15 ;  /* 0x000000ffff127224 */ /* 0x000fe200078e000f */
[----:B------:R-:W-:Y:S01]  /*346b0*/  IADD3.X R17, PT, PT, R21, RZ, RZ, P1, P2 ;  /* 0x000000ff15117210 */ /* 0x000fe20000fe44ff */
[----:B------:R-:W-:Y:S01]  /*346c0*/  IMAD.WIDE.U32 R24, P2, R68, R71, R24 ;  /* 0x0000004744187225 */ /* 0x000fe20007840018 */
[----:B------:R-:W-:-:S03]  /*346d0*/  IADD3 R5, P1, PT, R5, R52, RZ ;  /* 0x0000003405057210 */ /* 0x000fc60007f3e0ff */
        /* <DEDUP_REMOVED lines=29> */
[----:B------:R-:W-:Y:S01]  /*348b0*/  IADD3 R18, P5, P4, R23, R8, R7 ;  /* 0x0000000817127210 */ /* 0x000fe20007cbe007 */
[----:B------:R-:W-:Y:S01]  /*348c0*/  IMAD.WIDE.U32 R8, R3, R74, RZ ;  /* 0x0000004a03087225 */ /* 0x000fe200078e00ff */
[----:B------:R-:W-:Y:S02]  /*348d0*/  IADD3.X R7, P1, P2, R4, RZ, RZ, P2, P1 ;  /* 0x000000ff04077210 */ /* 0x000fe400012224ff */
[----:B------:R-:W-:Y:S02]  /*348e0*/  SEL R11, RZ, 0x1, P0 ;  /* 0x00000001ff0b7807 */ /* 0x000fe40000000000 */
[----:B------:R-:W-:Y:S02]  /*348f0*/  ISETP.GE.U32.AND.EX P3, PT, R59, R60, PT, P3 ;  /* 0x0000003c3b00720c */ /* 0x000fe40003f66130 */
[----:B------:R-:W-:Y:S02]  /*34900*/  ISETP.GE.U32.AND P0, PT, R52, R55, PT ;  /* 0x000000373400720c */ /* 0x000fe40003f06070 */
[----:B------:R-:W-:Y:S01]  /*34910*/  IADD3.X R2, PT, PT, R5, RZ, RZ, P1, P2 ;  /* 0x000000ff05027210 */ /* 0x000fe20000fe44ff */
[----:B------:R-:W-:Y:S01]  /*34920*/  IMAD.WIDE.U32 R4, R68, R74, RZ ;  /* 0x0000004a44047225 */ /* 0x000fe200078e00ff */
[----:B------:R-:W-:-:S02]  /*34930*/  IADD3 R16, P6, P2, R11, R16, R10 ;  /* 0x000000100b107210 */ /* 0x000fc40007ade00a */
[----:B------:R-:W-:Y:S01]  /*34940*/  SEL R11, RZ, 0x1, P3 ;  /* 0x00000001ff0b7807 */ /* 0x000fe20001800000 */
[----:B------:R-:W-:Y:S01]  /*34950*/  IMAD.WIDE.U32 R8, P3, R68, R75, R8 ;  /* 0x0000004b44087225 */ /* 0x000fe20007860008 */
[----:B------:R-:W-:Y:S02]  /*34960*/  ISETP.GE.U32.AND.EX P0, PT, R54, R59, PT, P0 ;  /* 0x0000003b3600720c */ /* 0x000fe40003f06100 */
[----:B------:R-:W-:Y:S02]  /*34970*/  IADD3.X R19, PT, PT, RZ, R6, RZ, P5, P4 ;  /* 0x00000006ff137210 */ /* 0x000fe40002fe84ff */
[----:B------:R-:W-:Y:S02]  /*34980*/  IADD3 R11, P4, PT, R11, R18, RZ ;  /* 0x000000120b0b7210 */ /* 0x000fe40007f9e0ff */
[----:B------:R-:W-:Y:S02]  /*34990*/  IADD3 R7, P1, PT, R7, R22, RZ ;  /* 0x0000001607077210 */ /* 0x000fe40007f3e0ff */
        /* <DEDUP_REMOVED lines=8> */
[----:B------:R-:W-:Y:S01]  /*34a20*/  ISETP.GE.U32.AND P3, PT, R11, R18, PT ;  /* 0x000000120b00720c */ /* 0x000fe20003f66070 */
[----:B------:R-:W-:Y:S01]  /*34a30*/  IMAD.MOV.U32 R4, RZ, RZ, R9 ;  /* 0x000000ffff047224 */ /* 0x000fe200078e0009 */
        /* <DEDUP_REMOVED lines=41> */
[----:B------:R-:W-:Y:S02]  /*34cd0*/  IMAD.MOV.U32 R14, RZ, RZ, R18 ;  /* 0x000000ffff0e7224 */ /* 0x000fe400078e0012 */
[----:B------:R-:W-:-:S02]  /*34ce0*/  IMAD.MOV.U32 R12, RZ, RZ, R21 ;  /* 0x000000ffff0c7224 */ /* 0x000fc400078e0015 */
[----:B------:R-:W-:-:S04]  /*34cf0*/  IMAD.MOV.U32 R13, RZ, RZ, R20 ;  /* 0x000000ffff0d7224 */ /* 0x000fc800078e0014 */
        /* <DEDUP_REMOVED lines=25> */
[----:B------:R-:W-:Y:S02]  /*34e90*/  IMAD.MOV.U32 R14, RZ, RZ, R18 ;  /* 0x000000ffff0e7224 */ /* 0x000fe400078e0012 */
[----:B------:R-:W-:-:S02]  /*34ea0*/  IMAD.MOV.U32 R12, RZ, RZ, R21 ;  /* 0x000000ffff0c7224 */ /* 0x000fc400078e0015 */
[----:B------:R-:W-:-:S08]  /*34eb0*/  IMAD.MOV.U32 R13, RZ, RZ, R20 ;  /* 0x000000ffff0d7224 */ /* 0x000fd000078e0014 */
[----:B------:R-:W-:Y:S05]  /*34ec0*/  @P0 BRA `(.L_x_21) ;  /* 0x0000000000580947 */ /* 0x000fea0003800000 */
.L_x_103:
[----:B------:R-:W-:Y:S01]  /*34ed0*/  ISETP.GE.U32.AND P0, PT, R21, R70, PT ;  /* 0x000000461500720c */ /* 0x000fe20003f06070 */
[----:B------:R-:W-:-:S03]  /*34ee0*/  UMOV UR4, URZ ;  /* 0x000000ff00047c82 */ /* 0x000fc60008000000 */
[----:B------:R-:W-:-:S04]  /*34ef0*/  ISETP.GE.U32.AND.EX P0, PT, R20, R71, PT, P0 ;  /* 0x000000471400720c */ /* 0x000fc80003f06100 */
[----:B------:R-:W-:-:S04]  /*34f00*/  SEL R15, RZ, 0x1, P0 ;  /* 0x00000001ff0f7807 */ /* 0x000fc80000000000 */
[----:B------:R-:W-:-:S05]  /*34f10*/  IADD3 R15, P0, PT, R15, R72, RZ ;  /* 0x000000480f0f7210 */ /* 0x000fca0007f1e0ff */
[----:B------:R-:W-:Y:S01]  /*34f20*/  IMAD.X R14, RZ, RZ, R73, P0 ;  /* 0x000000ffff0e7224 */ /* 0x000fe200000e0649 */
[----:B------:R-:W-:Y:S02]  /*34f30*/  ISETP.GE.U32.AND P0, PT, R22, R15, PT ;  /* 0x0000000f1600720c */ /* 0x000fe40003f06070 */
[----:B------:R-:W-:Y:S02]  /*34f40*/  IADD3 R15, P1, PT, -R15, R22, RZ ;  /* 0x000000160f0f7210 */ /* 0x000fe40007f3e1ff */
        /* <DEDUP_REMOVED lines=14> */
.L_x_21:
[----:B------:R-:W0:Y:S01]  /*35030*/  LDC R107, c[0x3][0x1a8] ;  /* 0x00c06a00ff6b7b82 */ /* 0x000e220000000800 */
[----:B------:R-:W-:Y:S01]  /*35040*/  UISETP.NE.AND UP0, UPT, UR5, URZ, UPT ;  /* 0x000000ff0500728c */ /* 0x000fe2000bf05270 */
[----:B------:R-:W-:Y:S02]  /*35050*/  CS2R R114, SRZ ;  /* 0x0000000000727805 */ /* 0x000fe4000001ff00 */
[----:B------:R-:W-:Y:S02]  /*35060*/  CS2R R112, SRZ ;  /* 0x0000000000707805 */ /* 0x000fe4000001ff00 */
        /* <DEDUP_REMOVED lines=30> */
[----:B------:R-:W-:-:S06]  /*35250*/  IMAD.MOV.U32 R118, RZ, RZ, R104 ;  /* 0x000000ffff767224 */ /* 0x000fcc00078e0068 */
[----:B------:R-:W-:Y:S05]  /*35260*/  @!P0 BRA `(.L_x_104) ;  /* 0x0000055c00848947 */ /* 0x000fea0003800000 */
[----:B------:R-:W-:Y:S01]  /*35270*/  LOP3.LUT R2, R39, R35, R36, 0xfe, !PT ;  /* 0x0000002327027212 */ /* 0x000fe200078efe24 */
[----:B------:R-:W-:Y:S01]  /*35280*/  IMAD.MOV.U32 R123, RZ, RZ, R107 ;  /* 0x000000ffff7b7224 */ /* 0x000fe200078e006b */
[----:B------:R-:W-:Y:S01]  /*35290*/  LOP3.LUT R3, R38, R34, R37, 0xfe, !PT ;  /* 0x0000002226037212 */ /* 0x000fe200078efe25 */
[----:B------:R-:W-:Y:S01]  /*352a0*/  IMAD.MOV.U32 R124, RZ, RZ, R106 ;  /* 0x000000ffff7c7224 */ /* 0x000fe200078e006a */
[----:B------:R-:W-:Y:S01]  /*352b0*/  LOP3.LUT P0, RZ, R2, R41, RZ, 0xfc, !PT ;  /* 0x0000002902ff7212 */ /* 0x000fe2000780fcff */
[----:B------:R-:W-:Y:S01]  /*352c0*/  IMAD.MOV.U32 R121, RZ, RZ, R105 ;  /* 0x000000ffff797224 */ /* 0x000fe200078e0069 */
[----:B------:R-:W-:Y:S01]  /*352d0*/  CS2R R112, SRZ ;  /* 0x0000000000707805 */ /* 0x000fe2000001ff00 */
[----:B------:R-:W-:Y:S01]  /*352e0*/  IMAD.MOV.U32 R122, RZ, RZ, R94 ;  /* 0x000000ffff7a7224 */ /* 0x000fe200078e005e */
[----:B------:R-:W-:Y:S01]  /*352f0*/  LOP3.LUT P0, RZ, R3, R40, RZ, 0xfc, P0 ;  /* 0x0000002803ff7212 */ /* 0x000fe2000000fcff */
[----:B------:R-:W-:Y:S01]  /*35300*/  IMAD.MOV.U32 R119, RZ, RZ, R97 ;  /* 0x000000ffff777224 */ /* 0x000fe200078e0061 */
[----:B------:R-:W-:Y:S01]  /*35310*/  CS2R R110, SRZ ;  /* 0x00000000006e7805 */ /* 0x000fe2000001ff00 */
[----:B------:R-:W-:Y:S01]  /*35320*/  IMAD.MOV.U32 R120, RZ, RZ, R96 ;  /* 0x000000ffff787224 */ /* 0x000fe200078e0060 */
[----:B------:R-:W-:Y:S01]  /*35330*/  CS2R R108, SRZ ;  /* 0x00000000006c7805 */ /* 0x000fe2000001ff00 */
[----:B------:R-:W-:-:S02]  /*35340*/  IMAD.MOV.U32 R117, RZ, RZ, R95 ;  /* 0x000000ffff757224 */ /* 0x000fc400078e005f */
[----:B------:R-:W-:-:S06]  /*35350*/  IMAD.MOV.U32 R118, RZ, RZ, R104 ;  /* 0x000000ffff767224 */ /* 0x000fcc00078e0068 */
[----:B------:R-:W-:Y:S05]  /*35360*/  @!P0 BRA `(.L_x_104) ;  /* 0x0000055c00448947 */ /* 0x000fea0003800000 */
        /* <DEDUP_REMOVED lines=9> */
[----:B------:R-:W-:-:S03]  /*35400*/  IMAD.WIDE.U32 R4, R36, R36, RZ ;  /* 0x0000002424047225 */ /* 0x000fc600078e00ff */
[----:B------:R-:W-:Y:S01]  /*35410*/  IADD3 R62, P6, P2, R2, R7, R62 ;  /* 0x00000007023e7210 */ /* 0x000fe20007ade03e */
[----:B------:R-:W-:Y:S01]  /*35420*/  IMAD.MOV.U32 R77, RZ, RZ, RZ ;  /* 0x000000ffff4d7224 */ /* 0x000fe200078e00ff */
[----:B------:R-:W-:Y:S01]  /*35430*/  LOP3.LUT R24, R4, 0xfffffffd, RZ, 0xc0, !PT ;  /* 0xfffffffd04187812 */ /* 0x000fe200078ec0ff */
[----:B------:R-:W-:Y:S01]  /*35440*/  IMAD.IADD R68, R75, 0x1, R3 ;  /* 0x000000014b447824 */ /* 0x000fe200078e0203 */
[----:B------:R-:W-:Y:S01]  /*35450*/  IADD3.X R69, PT, PT, RZ, RZ, RZ, P6, P2 ;  /* 0x000000ffff457210 */ /* 0x000fe200037e44ff */
[----:B------:R-:W-:Y:S02]  /*35460*/  IMAD.MOV.U32 R61, RZ, RZ, RZ ;  /* 0x000000ffff3d7224 */ /* 0x000fe400078e00ff */
[----:B------:R-:W-:-:S04]  /*35470*/  IMAD.WIDE.U32 R2, R34, R35, RZ ;  /* 0x0000002322027225 */ /* 0x000fc800078e00ff */
[----:B------:R-:W-:Y:S02]  /*35480*/  IMAD.IADD R4, R63, 0x1, R77 ;  /* 0x000000013f047824 */ /* 0x000fe400078e024d */
[----:B------:R-:W-:Y:S02]  /*35490*/  IMAD.MOV.U32 R63, RZ, RZ, RZ ;  /* 0x000000ffff3f7224 */ /* 0x000fe400078e00ff */
[----:B------:R-:W-:-:S04]  /*354a0*/  IMAD.WIDE.U32 R18, R41, R35, RZ ;  /* 0x0000002329127225 */ /* 0x000fc800078e00ff */
[----:B------:R-:W-:Y:S02]  /*354b0*/  IMAD.IADD R3, R3, 0x1, R61 ;  /* 0x0000000103037824 */ /* 0x000fe400078e023d */
[----:B------:R-:W-:Y:S02]  /*354c0*/  IMAD.SHL.U32 R73, R2, 0x2, RZ ;  /* 0x0000000202497824 */ /* 0x000fe400078e00ff */
[----:B------:R-:W-:-:S03]  /*354d0*/  IMAD.WIDE.U32 R10, R41, R34, RZ ;  /* 0x00000022290a7225 */ /* 0x000fc600078e00ff */
[----:B------:R-:W-:Y:S01]  /*354e0*/  LOP3.LUT R73, R73, 0xfffffffe, RZ, 0xc0, !PT ;  /* 0xfffffffe49497812 */ /* 0x000fe200078ec0ff */
[----:B------:R-:W-:-:S03]  /*354f0*/  IMAD.WIDE.U32 R8, R40, R35, RZ ;  /* 0x0000002328087225 */ /* 0x000fc600078e00ff */
[----:B------:R-:W-:Y:S01]  /*35500*/  IADD3 R73, P3, PT, R73, R22, RZ ;  /* 0x0000001649497210 */ /* 0x000fe20007f7e0ff */
[----:B------:R-:W-:Y:S01]  /*35510*/  IMAD.IADD R41, R19, 0x1, R63 ;  /* 0x0000000113297824 */ /* 0x000fe200078e023f */
[C-C-:B------:R-:W-:Y:S01]  /*35520*/  SHF.L.U64.HI R19, R2.reuse, 0x1, R3.reuse ;  /* 0x0000000102137819 */ /* 0x140fe20000010203 */
[----:B------:R-:W-:Y:S01]  /*35530*/  IMAD.MOV.U32 R7, RZ, RZ, RZ ;  /* 0x000000ffff077224 */ /* 0x000fe200078e00ff */
[--C-:B------:R-:W-:Y:S01]  /*35540*/  SHF.R.U64 R2, R2, 0x1f, R3.reuse ;  /* 0x0000001f02027819 */ /* 0x100fe20000001203 */
[----:B------:R-:W-:Y:S01]  /*35550*/  IMAD.MOV.U32 R57, RZ, RZ, RZ ;  /* 0x000000ffff397224 */ /* 0x000fe200078e00ff */
[----:B------:R-:W-:Y:S01]  /*35560*/  SHF.R.U32.HI R3, RZ, 0x1f, R3 ;  /* 0x0000001fff037819 */ /* 0x000fe20000011603 */
[----:B------:R-:W-:Y:S01]  /*35570*/  IMAD.WIDE.U32 R50, R36, R35, RZ ;  /* 0x0000002324327225 */ /* 0x000fe200078e00ff */
[----:B------:R-:W-:Y:S02]  /*35580*/  IADD3 R41, P1, P4, R10, R41, R8 ;  /* 0x000000290a297210 */ /* 0x000fe40007c3e008 */
[----:B------:R-:W-:Y:S01]  /*35590*/  LOP3.LUT R19, R19, 0x1, RZ, 0xc0, !PT ;  /* 0x0000000113137812 */ /* 0x000fe200078ec0ff */
[----:B------:R-:W-:Y:S01]  /*355a0*/  IMAD.WIDE.U32 R20, R37, R36, RZ ;  /* 0x0000002425147225 */ /* 0x000fe200078e00ff */
[----:B------:R-:W-:-:S02]  /*355b0*/  LOP3.LUT R2, R2, 0xfffffffe, RZ, 0xc0, !PT ;  /* 0xfffffffe02027812 */ /* 0x000fc400078ec0ff */
[----:B------:R-:W-:Y:S01]  /*355c0*/  LOP3.LUT R3, R3, 0x1, RZ, 0xc0, !PT ;  /* 0x0000000103037812 */ /* 0x000fe200078ec0ff */
[----:B------:R-:W-:Y:S02]  /*355d0*/  IMAD.IADD R52, R9, 0x1, R7 ;  /* 0x0000000109347824 */ /* 0x000fe400078e0207 */
[----:B------:R-:W-:-:S04]  /*355e0*/  IMAD.WIDE.U32 R8, R37, R35, RZ ;  /* 0x0000002325087225 */ /* 0x000fc800078e00ff */
[----:B------:R-:W-:-:S04]  /*355f0*/  IMAD.WIDE.U32 R22, R36, R34, RZ ;  /* 0x0000002224167225 */ /* 0x000fc800078e00ff */
[----:B------:R-:W-:Y:S02]  /*35600*/  IMAD.IADD R71, R51, 0x1, R57 ;  /* 0x0000000133477824 */ /* 0x000fe400078e0239 */
[----:B------:R-:W-:Y:S02]  /*35610*/  IMAD.MOV.U32 R55, RZ, RZ, RZ ;  /* 0x000000ffff377224 */ /* 0x000fe400078e00ff */
[----:B------:R-:W-:Y:S02]  /*35620*/  IMAD.SHL.U32 R66, R20, 0x2, RZ ;  /* 0x0000000214427824 */ /* 0x000fe400078e00ff */
[----:B------:R-:W-:Y:S01]  /*35630*/  IMAD.X R19, RZ, RZ, R19, P3 ;  /* 0x000000ffff137224 */ /* 0x000fe200018e0613 */
[----:B------:R-:W-:Y:S01]  /*35640*/  IADD3 R71, P3, P5, R22, R71, R8 ;  /* 0x0000004716477210 */ /* 0x000fe20007d7e008 */
[----:B------:R-:W-:Y:S01]  /*35650*/  IMAD.IADD R5, R57, 0x1, R5 ;  /* 0x0000000139057824 */ /* 0x000fe200078e0205 */
[----:B------:R-:W-:Y:S01]  /*35660*/  LOP3.LUT R66, R66, 0xfffffffe, RZ, 0xc0, !PT ;  /* 0xfffffffe42427812 */ /* 0x000fe200078ec0ff */
[----:B------:R-:W-:Y:S01]  /*35670*/  IMAD.IADD R67, R55, 0x1, R21 ;  /* 0x0000000137437824 */ /* 0x000fe200078e0215 */
[----:B------:R-:W-:Y:S01]  /*35680*/  SHF.R.U32.HI R35, RZ, 0x1f, R71 ;  /* 0x0000001fff237819 */ /* 0x000fe20000011647 */
[----:B------:R-:W-:Y:S01]  /*35690*/  IMAD.IADD R63, R63, 0x1, R11 ;  /* 0x000000013f3f7824 */ /* 0x000fe200078e020b */
[----:B------:R-:W-:Y:S01]  /*356a0*/  IADD3 R66, P0, PT, R66, R5, RZ ;  /* 0x0000000542427210 */ /* 0x000fe20007f1e0ff */
[----:B------:R-:W-:Y:S01]  /*356b0*/  IMAD.WIDE.U32 R2, R34, R34, R2 ;  /* 0x0000002222027225 */ /* 0x000fe200078e0002 */
[----:B------:R-:W0:Y:S01]  /*356c0*/  LDC.64 R10, c[0x3][0xe0] ;  /* 0x00c03800ff0a7b82 */ /* 0x000e220000000a00 */
[----:B------:R-:W-:-:S02]  /*356d0*/  SHF.L.U64.HI R25, R20, 0x1, R67 ;  /* 0x0000000114197819 */ /* 0x000fc40000010243 */
[----:B------:R-:W-:Y:S01]  /*356e0*/  IMAD.WIDE.U32 R58, R38, R36, RZ ;  /* 0x00000024263a7225 */ /* 0x000fe200078e00ff */
[----:B------:R-:W-:Y:S02]  /*356f0*/  SHF.R.U64 R64, R20, 0x1f, R67 ;  /* 0x0000001f14407819 */ /* 0x000fe40000001243 */
[----:B------:R-:W-:Y:S01]  /*35700*/  IADD3 R19, P2, PT, R19, R2, RZ ;  /* 0x0000000213137210 */ /* 0x000fe20007f5e0ff */
[----:B------:R-:W-:Y:S01]  /*35710*/  IMAD.IADD R20, R77, 0x1, R59 ;  /* 0x000000014d147824 */ /* 0x000fe200078e023b */
[----:B------:R-:W-:Y:S01]  /*35720*/  IADD3 R53, P6, PT, R35, R6, RZ ;  /* 0x0000000623357210 */ /* 0x000fe20007fde0ff */
[----:B------:R-:W-:Y:S01]  /*35730*/  IMAD.MOV.U32 R5, RZ, RZ, RZ ;  /* 0x000000ffff057224 */ /* 0x000fe200078e00ff */
[----:B------:R-:W-:Y:S01]  /*35740*/  LOP3.LUT R8, R25, 0x1, RZ, 0xc0, !PT ;  /* 0x0000000119087812 */ /* 0x000fe200078ec0ff */
[----:B------:R-:W-:Y:S01]  /*35750*/  IMAD.MOV.U32 R21, RZ, RZ, RZ ;  /* 0x000000ffff157224 */ /* 0x000fe200078e00ff */
[----:B------:R-:W-:Y:S01]  /*35760*/  LOP3.LUT R64, R64, 0xfffffffe, RZ, 0xc0, !PT ;  /* 0xfffffffe40407812 */ /* 0x000fe200078ec0ff */
[----:B------:R-:W-:-:S04]  /*35770*/  IMAD.WIDE.U32 R4, R38, R34, R4 ;  /* 0x0000002226047225 */ /* 0x000fc800078e0004 */
[----:B------:R-:W-:-:S04]  /*35780*/  IMAD.WIDE.U32 R20, R38, R37, R20 ;  /* 0x0000002526147225 */ /* 0x000fc800078e0014 */
[----:B------:R-:W-:Y:S01]  /*35790*/  IMAD.X R38, R61, 0x1, R3, P2 ;  /* 0x000000013d267824 */ /* 0x000fe200010e0603 */
[----:B------:R-:W-:Y:S01]  /*357a0*/  ISETP.GT.U32.AND P2, PT, R6, R53, PT ;  /* 0x000000350600720c */ /* 0x000fe20003f44070 */
[----:B------:R-:W-:Y:S01]  /*357b0*/  IMAD.WIDE.U32 R60, R39, R37, RZ ;  /* 0x00000025273c7225 */ /* 0x000fe200078e00ff */
[----:B------:R-:W1:Y:S03]  /*357c0*/  LDC.64 R2, c[0x3][RZ] ;  /* 0x00c00000ff027b82 */ /* 0x000e660000000a00 */
[----:B------:R-:W-:Y:S01]  /*357d0*/  IMAD.X R65, RZ, RZ, R62, P6 ;  /* 0x000000ffff417224 */ /* 0x000fe200030e063e */
[----:B------:R-:W-:Y:S01]  /*357e0*/  IADD3 R51, P6, PT, R53, R24, RZ ;  /* 0x0000001835337210 */ /* 0x000fe20007fde0ff */
[----:B------:R-:W-:Y:S02]  /*357f0*/  IMAD.IADD R25, R75, 0x1, R61 ;  /* 0x000000014b197824 */ /* 0x000fe400078e023d */
[----:B------:R-:W-:Y:S01]  /*35800*/  IMAD.X R61, RZ, RZ, R8, P0 ;  /* 0x000000ffff3d7224 */ /* 0x000fe200000e0608 */
[----:B------:R-:W-:Y:S01]  /*35810*/  ISETP.GT.U32.AND.EX P2, PT, R62, R65, PT, P2 ;  /* 0x000000413e00720c */ /* 0x000fe20003f44120 */
[----:B------:R-:W-:Y:S01]  /*35820*/  IMAD.X R59, R65, 0x1, R66, P6 ;  /* 0x00000001413b7824 */ /* 0x000fe200030e0642 */
[----:B------:R-:W-:Y:S01]  /*35830*/  IADD3 R56, P0, PT, R25, R20, RZ ;  /* 0x0000001419387210 */ /* 0x000fe20007f1e0ff */
[----:B------:R-:W-:Y:S01]  /*35840*/  IMAD.WIDE.U32 R24, R39, R36, RZ ;  /* 0x0000002427187225 */ /* 0x000fe200078e00ff */
[----:B------:R-:W-:-:S02]  /*35850*/  SEL R20, R6, R53, P2 ;  /* 0x0000003506147207 */ /* 0x000fc40001000000 */
[----:B------:R-:W-:Y:S01]  /*35860*/  SEL R22, R62, R65, P2 ;  /* 0x000000413e167207 */ /* 0x000fe20001000000 */
[----:B0-----:R-:W-:Y:S01]  /*35870*/  IMAD R36, R73, R10, RZ ;  /* 0x0000000a49247224 */ /* 0x001fe200078e02ff */
[----:B------:R-:W-:Y:S01]  /*35880*/  IADD3 R53, P2, P6, R69, R4, R68 ;  /* 0x0000000445357210 */ /* 0x000fe20007e5e044 */
[C---:B------:R-:W-:Y:S01]  /*35890*/  IMAD.X R8, R77.reuse, 0x1, R21, P0 ;  /* 0x000000014d087824 */ /* 0x040fe200000e0615 */
[----:B------:R-:W-:Y:S01]  /*358a0*/  SHF.R.U32.HI R4, RZ, 0x1f, R67 ;  /* 0x0000001fff047819 */ /* 0x000fe20000011643 */
[----:B------:R-:W-:Y:S01]  /*358b0*/  IMAD R39, R54, R11, R36 ;  /* 0x0000000b36277224 */ /* 0x000fe200078e0224 */
[----:B------:R-:W-:Y:S01]  /*358c0*/  ISETP.GT.U32.AND P0, PT, R20, R51, PT ;  /* 0x000000331400720c */ /* 0x000fe20003f04070 */
[----:B------:R-:W-:Y:S01]  /*358d0*/  IMAD.WIDE.U32 R20, R54, R10, RZ ;  /* 0x0000000a36147225 */ /* 0x000fe200078e00ff */
[----:B------:R-:W-:Y:S02]  /*358e0*/  LOP3.LUT R65, R4, 0x1, RZ, 0xc0, !PT ;  /* 0x0000000104417812 */ /* 0x000fe400078ec0ff */
[----:B------:R-:W-:Y:S01]  /*358f0*/  ISETP.GT.U32.AND.EX P0, PT, R22, R59, PT, P0 ;  /* 0x0000003b1600720c */ /* 0x000fe20003f04100 */
[----:B------:R-:W-:-:S02]  /*35900*/  IMAD.IADD R66, R77, 0x1, R5 ;  /* 0x000000014d427824 */ /* 0x000fc400078e0205 */
[----:B------:R-:W-:Y:S01]  /*35910*/  IMAD.IADD R25, R75, 0x1, R25 ;  /* 0x000000014b197824 */ /* 0x000fe200078e0219 */
[----:B------:R-:W-:Y:S01]  /*35920*/  SEL R22, RZ, 0x1, !P0 ;  /* 0x00000001ff167807 */ /* 0x000fe20004000000 */
[----:B------:R-:W-:Y:S01]  /*35930*/  IMAD.WIDE.U32 R4, R37, R37, R64 ;  /* 0x0000002525047225 */ /* 0x000fe200078e0040 */
[----:B------:R-:W-:Y:S02]  /*35940*/  IADD3.X R66, PT, PT, RZ, R66, RZ, P2, P6 ;  /* 0x00000042ff427210 */ /* 0x000fe400017ec4ff */
[----:B------:R-:W-:Y:S01]  /*35950*/  IADD3 R58, P2, P6, R60, R25, R58 ;  /* 0x000000193c3a7210 */ /* 0x000fe20007e5e03a */
[----:B------:R-:W-:Y:S01]  /*35960*/  IMAD.IADD R36, R21, 0x1, R39 ;  /* 0x0000000115247824 */ /* 0x000fe200078e0227 */
[----:B------:R-:W-:Y:S01]  /*35970*/  IADD3.X R39, PT, PT, RZ, RZ, RZ, P1, P4 ;  /* 0x000000ffff277210 */ /* 0x000fe20000fe84ff */
[----:B------:R-:W-:Y:S01]  /*35980*/  IMAD.IADD R21, R55, 0x1, R5 ;  /* 0x0000000137157824 */ /* 0x000fe200078e0205 */
[----:B------:R-:W-:Y:S01]  /*35990*/  IADD3 R25, P0, P4, R61, R4, R53 ;  /* 0x000000043d197210 */ /* 0x000fe20007c1e035 */
[-C--:B-1----:R-:W-:Y:S01]  /*359a0*/  IMAD.WIDE.U32 R64, R36, R2.reuse, RZ ;  /* 0x0000000224407225 */ /* 0x082fe200078e00ff */
[----:B------:R-:W0:Y:S02]  /*359b0*/  LDC.64 R4, c[0x3][0x8] ;  /* 0x00c00200ff047b82 */ /* 0x000e240000000a00 */
[----:B------:R-:W-:Y:S01]  /*359c0*/  IADD3.X R21, PT, PT, RZ, R21, R66, P0, P4 ;  /* 0x00000015ff157210 */ /* 0x000fe200007e8442 */
[----:B------:R-:W-:Y:S01]  /*359d0*/  IMAD.WIDE.U32 R60, R20, R2, RZ ;  /* 0x00000002143c7225 */ /* 0x000fe200078e00ff */
[----:B------:R-:W-:-:S03]  /*359e0*/  IADD3 R25, P0, P4, R53, R25, R22 ;  /* 0x0000001935197210 */ /* 0x000fc60007c1e016 */
[----:B------:R-:W-:Y:S01]  /*359f0*/  IMAD.WIDE.U32 R64, P1, R20, R3, R64 ;  /* 0x0000000314407225 */ /* 0x000fe20007820040 */
[----:B------:R-:W-:Y:S02]  /*35a00*/  IADD3.X R21, PT, PT, R66, R21, RZ, P0, P4 ;  /* 0x0000001542157210 */ /* 0x000fe400007e84ff */
[----:B------:R-:W-:Y:S01]  /*35a10*/  IADD3 RZ, P4, PT, R54, R60, RZ ;  /* 0x0000003c36ff7210 */ /* 0x000fe20007f9e0ff */
[----:B------:R-:W-:Y:S01]  /*35a20*/  IMAD.MOV.U32 R53, RZ, RZ, RZ ;  /* 0x000000ffff357224 */ /* 0x000fe200078e00ff */
[----:B------:R-:W-:Y:S01]  /*35a30*/  SHF.L.U64.HI R54, R50, 0x1, R71 ;  /* 0x0000000132367819 */ /* 0x000fe20000010247 */
[----:B------:R-:W-:Y:S02]  /*35a40*/  IMAD.X R67, RZ, RZ, RZ, P1 ;  /* 0x000000ffff437224 */ /* 0x000fe400008e06ff */
[----:B------:R-:W-:Y:S01]  /*35a50*/  IMAD.WIDE.U32 R52, R40, R34, R52 ;  /* 0x0000002228347225 */ /* 0x000fe200078e0034 */
[----:B------:R-:W-:Y:S02]  /*35a60*/  IADD3 R40, P1, PT, R61, R64, RZ ;  /* 0x000000403d287210 */ /* 0x000fe40007f3e0ff */
[----:B------:R-:W-:Y:S01]  /*35a70*/  IADD3 R64, P0, PT, R51, R6, RZ ;  /* 0x0000000633407210 */ /* 0x000fe20007f1e0ff */
[----:B------:R-:W-:Y:S01]  /*35a80*/  IMAD.MOV.U32 R66, RZ, RZ, R65 ;  /* 0x000000ffff427224 */ /* 0x000fe200078e0041 */
[----:B------:R-:W-:Y:S01]  /*35a90*/  IADD3.X RZ, P4, PT, R73, R40, RZ, P4, !PT ;  /* 0x0000002849ff7210 */ /* 0x000fe2000279e4ff */
[----:B------:R-:W-:Y:S01]  /*35aa0*/  IMAD.IADD R74, R57, 0x1, R23 ;  /* 0x00000001394a7824 */ /* 0x000fe200078e0217 */
[----:B------:R-:W-:Y:S01]  /*35ab0*/  IADD3.X R40, PT, PT, RZ, RZ, RZ, P2, P6 ;  /* 0x000000ffff287210 */ /* 0x000fe200017ec4ff */
[----:B------:R-:W-:Y:S01]  /*35ac0*/  IMAD.WIDE.U32.X R60, R36, R3, R66, P1 ;  /* 0x00000003243c7225 */ /* 0x000fe200008e0442 */
[----:B------:R-:W-:-:S03]  /*35ad0*/  ISETP.GE.U32.AND P1, PT, R64, R51, PT ;  /* 0x000000334000720c */ /* 0x000fc60003f26070 */
        /* <DEDUP_REMOVED lines=8> */
[----:B------:R-:W-:Y:S01]  /*35b60*/  IADD3 R61, P4, PT, R22, R18, RZ ;  /* 0x00000012163d7210 */ /* 0x000fe20007f9e0ff */
[----:B------:R-:W-:Y:S01]  /*35b70*/  IMAD.WIDE.U32 R6, R20, R4, RZ ;  /* 0x0000000414067225 */ /* 0x000fe200078e00ff */
[----:B------:R-:W-:-:S02]  /*35b80*/  LEA R63, P0, R50, R63, 0x1 ;  /* 0x0000003f323f7211 */ /* 0x000fc400078008ff */
[----:B------:R-:W-:Y:S01]  /*35b90*/  IADD3 R59, P2, P6, R40, R56, R39 ;  /* 0x00000038283b7210 */ /* 0x000fe20007e5e027 */
[----:B------:R-:W-:Y:S01]  /*35ba0*/  IMAD.X R22, RZ, RZ, R41, P4 ;  /* 0x000000ffff167224 */ /* 0x000fe200020e0629 */
[----:B------:R-:W-:Y:S02]  /*35bb0*/  SEL R50, RZ, 0x1, P1 ;  /* 0x00000001ff327807 */ /* 0x000fe40000800000 */
[----:B------:R-:W-:Y:S02]  /*35bc0*/  ISETP.GT.U32.AND P1, PT, R18, R61, PT ;  /* 0x0000003d1200720c */ /* 0x000fe40003f24070 */
[----:B------:R-:W-:Y:S02]  /*35bd0*/  IADD3 R62, P4, PT, R61, R24, RZ ;  /* 0x000000183d3e7210 */ /* 0x000fe40007f9e0ff */
[----:B------:R-:W-:Y:S01]  /*35be0*/  IADD3.X R71, PT, PT, RZ, R8, R51, P2, P6 ;  /* 0x00000008ff477210 */ /* 0x000fe200017ec433 */
[----:B------:R-:W-:Y:S01]  /*35bf0*/  IMAD.WIDE.U32 R52, P2, R20, R5, R52 ;  /* 0x0000000514347225 */ /* 0x000fe20007840034 */
[----:B------:R-:W-:-:S02]  /*35c00*/  ISETP.GT.U32.AND.EX P1, PT, R41, R22, PT, P1 ;  /* 0x000000162900720c */ /* 0x000fc40003f24110 */
[----:B------:R-:W-:Y:S01]  /*35c10*/  IADD3.X R67, P0, PT, R67, R54, RZ, P0, !PT ;  /* 0x0000003643437210 */ /* 0x000fe2000071e4ff */
[----:B------:R-:W-:Y:S01]  /*35c20*/  IMAD.X R68, R22, 0x1, R58, P4 ;  /* 0x0000000116447824 */ /* 0x000fe200020e063a */
[----:B------:R-:W-:Y:S01]  /*35c30*/  IADD3 R63, P4, PT, R63, R6, RZ ;  /* 0x000000063f3f7210 */ /* 0x000fe20007f9e0ff */
[----:B------:R-:W-:Y:S01]  /*35c40*/  IMAD.X R57, RZ, RZ, RZ, P2 ;  /* 0x000000ffff397224 */ /* 0x000fe200010e06ff */
[----:B------:R-:W-:Y:S02]  /*35c50*/  SEL R6, R18, R61, P1 ;  /* 0x0000003d12067207 */ /* 0x000fe40000800000 */
[----:B------:R-:W-:Y:S02]  /*35c60*/  IADD3 R52, P6, PT, R7, R52, RZ ;  /* 0x0000003407347210 */ /* 0x000fe40007fde0ff */
[----:B------:R-:W-:Y:S01]  /*35c70*/  SEL R7, R41, R22, P1 ;  /* 0x0000001629077207 */ /* 0x000fe20000800000 */
[----:B------:R-:W-:Y:S01]  /*35c80*/  IMAD.WIDE.U32 R22, R63, R10, RZ ;  /* 0x0000000a3f167225 */ /* 0x000fe200078e00ff */
[----:B------:R-:W-:-:S02]  /*35c90*/  ISETP.GT.U32.AND P1, PT, R6, R62, PT ;  /* 0x0000003e0600720c */ /* 0x000fc40003f24070 */
[----:B------:R-:W-:Y:S02]  /*35ca0*/  IADD3.X R67, P4, PT, R67, R52, RZ, P4, !PT ;  /* 0x0000003443437210 */ /* 0x000fe4000279e4ff */
[----:B------:R-:W-:Y:S02]  /*35cb0*/  ISETP.GT.U32.AND.EX P1, PT, R7, R68, PT, P1 ;  /* 0x000000440700720c */ /* 0x000fe40003f24110 */
[----:B------:R-:W0:Y:S01]  /*35cc0*/  LDC.64 R6, c[0x3][0x10] ;  /* 0x00c00400ff067b82 */ /* 0x000e220000000a00 */
[----:B------:R-:W-:Y:S01]  /*35cd0*/  IMAD R52, R67, R10, RZ ;  /* 0x0000000a43347224 */ /* 0x000fe200078e02ff */
[----:B------:R-:W-:Y:S02]  /*35ce0*/  SEL R60, RZ, 0x1, !P1 ;  /* 0x00000001ff3c7807 */ /* 0x000fe40004800000 */
[----:B------:R-:W-:Y:S01]  /*35cf0*/  IADD3 R65, P1, PT, R50, R62, RZ ;  /* 0x0000003e32417210 */ /* 0x000fe20007f3e0ff */
[----:B------:R-:W-:Y:S02]  /*35d00*/  IMAD R61, R63, R11, R52 ;  /* 0x0000000b3f3d7224 */ /* 0x000fe400078e0234 */
[----:B------:R-:W-:-:S02]  /*35d10*/  IMAD.IADD R52, R9, 0x1, R55 ;  /* 0x0000000109347824 */ /* 0x000fc400078e0237 */
[----:B------:R-:W-:Y:S02]  /*35d20*/  IMAD.IADD R54, R23, 0x1, R61 ;  /* 0x0000000117367824 */ /* 0x000fe400078e023d */
[----:B------:R-:W-:Y:S01]  /*35d30*/  IMAD.X R69, RZ, RZ, R68, P1 ;  /* 0x000000ffff457224 */ /* 0x000fe200008e0644 */
[----:B------:R-:W-:Y:S01]  /*35d40*/  IADD3 R23, P1, P2, R56, R59, R60 ;  /* 0x0000003b38177210 */ /* 0x000fe20007a3e03c */
[----:B------:R-:W-:Y:S02]  /*35d50*/  IMAD.MOV.U32 R56, RZ, RZ, R53 ;  /* 0x000000ffff387224 */ /* 0x000fe400078e0035 */
[----:B------:R-:W-:Y:S02]  /*35d60*/  IMAD.MOV.U32 R53, RZ, RZ, RZ ;  /* 0x000000ffff357224 */ /* 0x000fe400078e00ff */
[----:B------:R-:W-:Y:S01]  /*35d70*/  IMAD.WIDE.U32.X R56, R36, R5, R56, P6 ;  /* 0x0000000524387225 */ /* 0x000fe200030e0438 */
[----:B------:R-:W-:-:S03]  /*35d80*/  ISETP.GT.U32.AND P6, PT, R62, R65, PT ;  /* 0x000000413e00720c */ /* 0x000fc60003fc4070 */
[----:B------:R-:W-:-:S04]  /*35d90*/  IMAD.WIDE.U32 R60, R54, R2, RZ ;  /* 0x00000002363c7225 */ /* 0x000fc800078e00ff */
[----:B------:R-:W-:Y:S01]  /*35da0*/  IMAD.WIDE.U32 R52, R37, R34, R52 ;  /* 0x0000002225347225 */ /* 0x000fe200078e0034 */
[----:B------:R-:W-:Y:S02]  /*35db0*/  IADD3.X R34, PT, PT, R8, R71, RZ, P1, P2 ;  /* 0x0000004708227210 */ /* 0x000fe40000fe44ff */
[----:B------:R-:W-:Y:S01]  /*35dc0*/  ISETP.GT.U32.AND.EX P1, PT, R68, R69, PT, P6 ;  /* 0x000000454400720c */ /* 0x000fe20003f24160 */
[----:B------:R-:W-:Y:S01]  /*35dd0*/  IMAD.WIDE.U32 R60, P2, R22, R3, R60 ;  /* 0x00000003163c7225 */ /* 0x000fe2000784003c */
[----:B------:R-:W-:Y:S02]  /*35de0*/  IADD3.X R59, P0, P6, R56, RZ, RZ, P4, P0 ;  /* 0x000000ff383b7210 */ /* 0x000fe400026004ff */
[----:B------:R-:W-:Y:S01]  /*35df0*/  IADD3 R37, P4, PT, R65, R24, RZ ;  /* 0x0000001841257210 */ /* 0x000fe20007f9e0ff */
[----:B------:R-:W-:Y:S01]  /*35e00*/  IMAD.WIDE.U32 R8, R22, R2, RZ ;  /* 0x0000000216087225 */ /* 0x000fe200078e00ff */
[----:B------:R-:W-:Y:S02]  /*35e10*/  SEL R56, R62, R65, P1 ;  /* 0x000000413e387207 */ /* 0x000fe40000800000 */
[----:B------:R-:W-:Y:S01]  /*35e20*/  IADD3.X R66, PT, PT, R57, RZ, RZ, P0, P6 ;  /* 0x000000ff39427210 */ /* 0x000fe200007ec4ff */
[----:B------:R-:W-:Y:S01]  /*35e30*/  IMAD.X R65, RZ, RZ, RZ, P2 ;  /* 0x000000ffff417224 */ /* 0x000fe200010e06ff */
[----:B------:R-:W-:Y:S01]  /*35e40*/  IADD3 RZ, P2, PT, R63, R8, RZ ;  /* 0x000000083fff7210 */ /* 0x000fe20007f5e0ff */
[----:B0-----:R-:W-:Y:S01]  /*35e50*/  IMAD.WIDE.U32 R62, R36, R6, RZ ;  /* 0x00000006243e7225 */ /* 0x001fe200078e00ff */
[----:B------:R-:W-:-:S02]  /*35e60*/  IADD3 R24, P6, PT, R9, R60, RZ ;  /* 0x0000003c09187210 */ /* 0x000fc40007fde0ff */
[----:B------:R-:W-:Y:S01]  /*35e70*/  IADD3 R59, P0, PT, R59, R64, RZ ;  /* 0x000000403b3b7210 */ /* 0x000fe20007f1e0ff */
[----:B------:R-:W0:Y:S01]  /*35e80*/  LDC.64 R8, c[0x3][0x18] ;  /* 0x00c00600ff087b82 */ /* 0x000e220000000a00 */
[----:B------:R-:W-:Y:S01]  /*35e90*/  IMAD.MOV.U32 R64, RZ, RZ, R61 ;  /* 0x000000ffff407224 */ /* 0x000fe200078e003d */
[----:B------:R-:W-:Y:S01]  /*35ea0*/  IADD3.X RZ, P2, PT, R67, R24, RZ, P2, !PT ;  /* 0x0000001843ff7210 */ /* 0x000fe2000175e4ff */
[----:B------:R-:W-:Y:S01]  /*35eb0*/  IMAD.WIDE.U32 R60, R20, R6, RZ ;  /* 0x00000006143c7225 */ /* 0x000fe200078e00ff */
[----:B------:R-:W-:-:S03]  /*35ec0*/  SEL R57, R68, R69, P1 ;  /* 0x0000004544397207 */ /* 0x000fc60000800000 */
[----:B------:R-:W-:-:S04]  /*35ed0*/  IMAD.WIDE.U32.X R64, R54, R3, R64, P6 ;  /* 0x0000000336407225 */ /* 0x000fc800030e0440 */
[----:B------:R-:W-:Y:S01]  /*35ee0*/  IMAD.X R24, R69, 0x1, R58, P4 ;  /* 0x0000000145187824 */ /* 0x000fe200020e063a */
[----:B------:R-:W-:Y:S01]  /*35ef0*/  IADD3.X R71, P2, PT, RZ, R64, RZ, P2, !PT ;  /* 0x00000040ff477210 */ /* 0x000fe2000175e4ff */
[----:B------:R-:W-:Y:S01]  /*35f00*/  IMAD.WIDE.U32 R62, P4, R20, R7, R62 ;  /* 0x00000007143e7225 */ /* 0x000fe2000788003e */
[----:B------:R-:W-:Y:S02]  /*35f10*/  IADD3.X R64, P0, PT, R66, R73, RZ, P0, !PT ;  /* 0x0000004942407210 */ /* 0x000fe4000071e4ff */
[----:B------:R-:W-:Y:S01]  /*35f20*/  IADD3 R58, P1, PT, R59, R60, RZ ;  /* 0x0000003c3b3a7210 */ /* 0x000fe20007f3e0ff */
[----:B------:R-:W-:Y:S01]  /*35f30*/  IMAD.WIDE.U32 R66, R54, R4, RZ ;  /* 0x0000000436427225 */ /* 0x000fe200078e00ff */
[----:B------:R-:W-:Y:S02]  /*35f40*/  IADD3.X R69, PT, PT, RZ, RZ, RZ, P3, P5 ;  /* 0x000000ffff457210 */ /* 0x000fe40001fea4ff */
[----:B------:R-:W-:Y:S01]  /*35f50*/  IADD3 R71, P5, PT, R71, R58, RZ ;  /* 0x0000003a47477210 */ /* 0x000fe20007fbe0ff */
[----:B------:R-:W-:Y:S01]  /*35f60*/  IMAD.X R73, RZ, RZ, R65, P2 ;  /* 0x000000ffff497224 */ /* 0x000fe200010e0641 */
[----:B------:R-:W-:Y:S01]  /*35f70*/  IADD3 R65, P2, PT, R61, R62, RZ ;  /* 0x0000003e3d417210 */ /* 0x000fe20007f5e0ff */
[----:B------:R-:W-:-:S02]  /*35f80*/  IMAD.X R59, RZ, RZ, RZ, P4 ;  /* 0x000000ffff3b7224 */ /* 0x000fc400020e06ff */
[----:B------:R-:W-:Y:S01]  /*35f90*/  IMAD.WIDE.U32 R60, R22, R4, RZ ;  /* 0x00000004163c7225 */ /* 0x000fe200078e00ff */
[----:B------:R-:W-:-:S03]  /*35fa0*/  IADD3.X R62, P1, PT, R64, R65, RZ, P1, !PT ;  /* 0x00000041403e7210 */ /* 0x000fc60000f3e4ff */
[----:B------:R-:W-:Y:S01]  /*35fb0*/  IMAD.WIDE.U32 R66, P4, R22, R5, R66 ;  /* 0x0000000516427225 */ /* 0x000fe20007880042 */
[----:B------:R-:W-:Y:S02]  /*35fc0*/  IADD3 R71, P3, PT, R71, R60, RZ ;  /* 0x0000003c47477210 */ /* 0x000fe40007f7e0ff */
[----:B------:R-:W-:Y:S01]  /*35fd0*/  IADD3.X R73, P5, PT, R73, R62, RZ, P5, !PT ;  /* 0x0000003e49497210 */ /* 0x000fe20002fbe4ff */
[----:B------:R-:W-:Y:S01]  /*35fe0*/  IMAD.X R65, RZ, RZ, RZ, P4 ;  /* 0x000000ffff417224 */ /* 0x000fe200020e06ff */
[----:B------:R-:W-:Y:S01]  /*35ff0*/  IADD3 R66, P6, PT, R61, R66, RZ ;  /* 0x000000423d427210 */ /* 0x000fe20007fde0ff */
[----:B0-----:R-:W-:-:S03]  /*36000*/  IMAD.WIDE.U32 R60, R36, R8, RZ ;  /* 0x00000008243c7225 */ /* 0x001fc600078e00ff */
[----:B------:R-:W-:Y:S01]  /*36010*/  IADD3.X R73, P3, PT, R73, R66, RZ, P3, !PT ;  /* 0x0000004249497210 */ /* 0x000fe20001f7e4ff */
[----:B------:R-:W-:Y:S02]  /*36020*/  IMAD.MOV.U32 R64, RZ, RZ, R67 ;  /* 0x000000ffff407224 */ /* 0x000fe400078e0043 */
[----:B------:R-:W-:Y:S02]  /*36030*/  IMAD.MOV.U32 R58, RZ, RZ, R63 ;  /* 0x000000ffff3a7224 */ /* 0x000fe400078e003f */
[----:B------:R-:W-:-:S04]  /*36040*/  IMAD.WIDE.U32.X R64, R54, R5, R64, P6 ;  /* 0x0000000536407225 */ /* 0x000fc800030e0440 */
[----:B------:R-:W-:Y:S01]  /*36050*/  IMAD.WIDE.U32.X R58, R36, R7, R58, P2 ;  /* 0x00000007243a7225 */ /* 0x000fe200010e043a */
[----:B------:R-:W-:-:S03]  /*36060*/  IADD3 R74, P2, P4, R69, R52, R74 ;  /* 0x00000034454a7210 */ /* 0x000fc60007c5e04a */
[----:B------:R-:W-:Y:S01]  /*36070*/  IMAD.WIDE.U32 R60, P6, R20, R9, R60 ;  /* 0x00000009143c7225 */ /* 0x000fe200078c003c */
[----:B------:R-:W-:-:S03]  /*36080*/  IADD3.X R67, P1, P0, R58, RZ, RZ, P1, P0 ;  /* 0x000000ff3a437210 */ /* 0x000fc600008204ff */
[----:B------:R-:W-:Y:S01]  /*36090*/  IMAD.IADD R76, R55, 0x1, R53 ;  /* 0x00000001374c7824 */ /* 0x000fe200078e0235 */
[----:B------:R-:W-:Y:S01]  /*360a0*/  IADD3.X R55, P3, P5, R64, RZ, RZ, P3, P5 ;  /* 0x000000ff40377210 */ /* 0x000fe20001d6a4ff */
[----:B------:R-:W-:-:S03]  /*360b0*/  IMAD.WIDE.U32 R52, R20, R8, RZ ;  /* 0x0000000814347225 */ /* 0x000fc600078e00ff */
[----:B------:R-:W-:Y:S01]  /*360c0*/  IADD3.X R70, PT, PT, R65, RZ, RZ, P3, P5 ;  /* 0x000000ff41467210 */ /* 0x000fe20001fea4ff */
[----:B------:R-:W-:Y:S01]  /*360d0*/  IMAD.X R63, RZ, RZ, RZ, P6 ;  /* 0x000000ffff3f7224 */ /* 0x000fe200030e06ff */
[----:B------:R-:W-:Y:S01]  /*360e0*/  IADD3 R20, P6, PT, R37, R18, RZ ;  /* 0x0000001225147210 */ /* 0x000fe20007fde0ff */
[----:B------:R-:W-:Y:S01]  /*360f0*/  IMAD.MOV.U32 R62, RZ, RZ, R61 ;  /* 0x000000ffff3e7224 */ /* 0x000fe200078e003d */
[----:B------:R-:W-:Y:S01]  /*36100*/  IADD3.X R18, PT, PT, R59, RZ, RZ, P1, P0 ;  /* 0x000000ff3b127210 */ /* 0x000fe20000fe04ff */
[----:B------:R-:W-:Y:S01]  /*36110*/  IMAD.WIDE.U32 R58, R54, R6, RZ ;  /* 0x00000006363a7225 */ /* 0x000fe200078e00ff */
[----:B------:R-:W-:Y:S02]  /*36120*/  IADD3 R68, P0, PT, R53, R60, RZ ;  /* 0x0000003c35447210 */ /* 0x000fe40007f1e0ff */
[----:B------:R-:W-:Y:S01]  /*36130*/  IADD3 R53, P1, PT, R67, R20, RZ ;  /* 0x0000001443357210 */ /* 0x000fe20007f3e0ff */
[----:B------:R-:W-:Y:S02]  /*36140*/  IMAD.X R41, R24, 0x1, R41, P6 ;  /* 0x0000000118297824 */ /* 0x000fe400030e0629 */
[----:B------:R-:W-:Y:S01]  /*36150*/  IMAD R60, R73, R10, RZ ;  /* 0x0000000a493c7224 */ /* 0x000fe200078e02ff */
[----:B------:R-:W-:Y:S01]  /*36160*/  IADD3 R66, P3, PT, R53, R52, RZ ;  /* 0x0000003435427210 */ /* 0x000fe20007f7e0ff */
[----:B------:R-:W-:Y:S01]  /*36170*/  IMAD.WIDE.U32 R52, R71, R10, RZ ;  /* 0x0000000a47347225 */ /* 0x000fe200078e00ff */
[----:B------:R-:W-:-:S03]  /*36180*/  IADD3.X R75, P1, PT, R18, R41, RZ, P1, !PT ;  /* 0x00000029124b7210 */ /* 0x000fc60000f3e4ff */
[----:B------:R-:W-:Y:S01]  /*36190*/  IMAD R67, R71, R11, R60 ;  /* 0x0000000b47437224 */ /* 0x000fe200078e023c */
[----:B------:R-:W-:Y:S01]  /*361a0*/  IADD3.X R75, P3, PT, R75, R68, RZ, P3, !PT ;  /* 0x000000444b4b7210 */ /* 0x000fe20001f7e4ff */
[----:B------:R-:W-:-:S04]  /*361b0*/  IMAD.WIDE.U32 R64, P5, R22, R7, R58 ;  /* 0x0000000716407225 */ /* 0x000fc800078a003a */
[----:B------:R-:W-:-:S04]  /*361c0*/  IMAD.WIDE.U32.X R60, R36, R9, R62, P0 ;  /* 0x00000009243c7225 */ /* 0x000fc800000e043e */
[----:B------:R-:W-:-:S04]  /*361d0*/  IMAD.WIDE.U32 R62, R22, R6, RZ ;  /* 0x00000006163e7225 */ /* 0x000fc800078e00ff */
[----:B------:R-:W-:Y:S01]  /*361e0*/  IMAD.IADD R18, R53, 0x1, R67 ;  /* 0x0000000135127824 */ /* 0x000fe200078e0243 */
[----:B------:R-:W-:Y:S01]  /*361f0*/  IADD3 R53, P0, PT, R55, R66, RZ ;  /* 0x0000004237357210 */ /* 0x000fe20007f1e0ff */
[----:B------:R-:W-:Y:S01]  /*36200*/  IMAD.X R59, RZ, RZ, RZ, P5 ;  /* 0x000000ffff3b7224 */ /* 0x000fe200028e06ff */
[----:B------:R-:W-:Y:S01]  /*36210*/  IADD3.X R72, P1, P5, R60, RZ, RZ, P3, P1 ;  /* 0x000000ff3c487210 */ /* 0x000fe20001d224ff */
[----:B------:R-:W-:Y:S01]  /*36220*/  IMAD.WIDE.U32 R68, R18, R2, RZ ;  /* 0x0000000212447225 */ /* 0x000fe200078e00ff */
[----:B------:R-:W-:Y:S02]  /*36230*/  IADD3 R77, P3, PT, R63, R64, RZ ;  /* 0x000000403f4d7210 */ /* 0x000fe40007f7e0ff */
[----:B------:R-:W-:Y:S01]  /*36240*/  IADD3.X R55, PT, PT, R61, RZ, RZ, P1, P5 ;  /* 0x000000ff3d377210 */ /* 0x000fe20000fea4ff */
[----:B------:R-:W-:Y:S01]  /*36250*/  IMAD.MOV.U32 R58, RZ, RZ, R65 ;  /* 0x000000ffff3a7224 */ /* 0x000fe200078e0041 */
[----:B------:R-:W-:Y:S01]  /*36260*/  IADD3 R36, P1, PT, R53, R62, RZ ;  /* 0x0000003e35247210 */ /* 0x000fe20007f3e0ff */
[----:B------:R-:W-:Y:S01]  /*36270*/  IMAD.WIDE.U32 R64, R54, R8, RZ ;  /* 0x0000000836407225 */ /* 0x000fe200078e00ff */
[----:B------:R-:W-:-:S02]  /*36280*/  IADD3.X R70, P0, PT, R70, R75, RZ, P0, !PT ;  /* 0x0000004b46467210 */ /* 0x000fc4000071e4ff */
[----:B------:R-:W-:Y:S01]  /*36290*/  IADD3.X R75, PT, PT, RZ, R76, RZ, P2, P4 ;  /* 0x0000004cff4b7210 */ /* 0x000fe200017e84ff */
[----:B------:R-:W-:Y:S01]  /*362a0*/  IMAD.WIDE.U32 R66, R52, R2, RZ ;  /* 0x0000000234427225 */ /* 0x000fe200078e00ff */
[----:B------:R-:W-:-:S03]  /*362b0*/  IADD3.X R70, P1, PT, R70, R77, RZ, P1, !PT ;  /* 0x0000004d46467210 */ /* 0x000fc60000f3e4ff */
[----:B------:R-:W-:Y:S01]  /*362c0*/  IMAD.WIDE.U32 R60, P6, R52, R3, R68 ;  /* 0x00000003343c7225 */ /* 0x000fe200078c0044 */
[----:B------:R-:W-:-:S03]  /*362d0*/  IADD3 RZ, P2, PT, R71, R66, RZ ;  /* 0x0000004247ff7210 */ /* 0x000fc60007f5e0ff */
[----:B------:R-:W-:Y:S01]  /*362e0*/  IMAD.WIDE.U32 R62, P5, R22, R9, R64 ;  /* 0x00000009163e7225 */ /* 0x000fe200078a0040 */
[----:B------:R-:W-:-:S03]  /*362f0*/  IADD3 R66, P4, PT, R67, R60, RZ ;  /* 0x0000003c43427210 */ /* 0x000fc60007f9e0ff */
[----:B------:R-:W-:Y:S01]  /*36300*/  IMAD.WIDE.U32.X R64, R54, R7, R58, P3 ;  /* 0x0000000736407225 */ /* 0x000fe200018e043a */
[----:B------:R-:W-:-:S03]  /*36310*/  IADD3.X RZ, P2, PT, R73, R66, RZ, P2, !PT ;  /* 0x0000004249ff7210 */ /* 0x000fc6000175e4ff */
[----:B------:R-:W-:Y:S01]  /*36320*/  IMAD.X R69, RZ, RZ, RZ, P6 ;  /* 0x000000ffff457224 */ /* 0x000fe200030e06ff */
[----:B------:R-:W-:Y:S01]  /*36330*/  IADD3.X R53, P0, P1, R64, RZ, RZ, P1, P0 ;  /* 0x000000ff40357210 */ /* 0x000fe200009004ff */
[----:B------:R-:W-:Y:S01]  /*36340*/  IMAD.WIDE.U32 R66, R22, R8, RZ ;  /* 0x0000000816427225 */ /* 0x000fe200078e00ff */
[----:B------:R-:W-:Y:S02]  /*36350*/  IADD3 R72, P6, PT, R72, R19, RZ ;  /* 0x0000001348487210 */ /* 0x000fe40007fde0ff */
[----:B------:R-:W-:Y:S01]  /*36360*/  IADD3.X R64, PT, PT, R65, RZ, RZ, P0, P1 ;  /* 0x000000ff41407210 */ /* 0x000fe200007e24ff */
[----:B------:R-:W-:Y:S01]  /*36370*/  IMAD.MOV.U32 R68, RZ, RZ, R61 ;  /* 0x000000ffff447224 */ /* 0x000fe200078e003d */
[----:B------:R-:W-:Y:S01]  /*36380*/  IADD3 R53, P1, PT, R53, R72, RZ ;  /* 0x0000004835357210 */ /* 0x000fe20007f3e0ff */
[----:B------:R-:W-:Y:S01]  /*36390*/  IMAD.X R71, R55, 0x1, R38, P6 ;  /* 0x0000000137477824 */ /* 0x000fe200030e0626 */
[----:B------:R-:W-:Y:S01]  /*363a0*/  IADD3 R65, P0, PT, R67, R62, RZ ;  /* 0x0000003e43417210 */ /* 0x000fe20007f1e0ff */
[----:B------:R-:W-:Y:S01]  /*363b0*/  IMAD.WIDE.U32.X R60, R18, R3, R68, P4 ;  /* 0x00000003123c7225 */ /* 0x000fe200020e0444 */
[----:B------:R-:W-:-:S02]  /*363c0*/  IADD3 R67, P6, PT, R53, R66, RZ ;  /* 0x0000004235437210 */ /* 0x000fc40007fde0ff */
[----:B------:R-:W-:Y:S01]  /*363d0*/  IADD3.X R66, P1, PT, R64, R71, RZ, P1, !PT ;  /* 0x0000004740427210 */ /* 0x000fe20000f3e4ff */
[----:B------:R-:W-:Y:S01]  /*363e0*/  IMAD.X R59, RZ, RZ, RZ, P5 ;  /* 0x000000ffff3b7224 */ /* 0x000fe200028e06ff */
[----:B------:R-:W-:Y:S01]  /*363f0*/  IADD3.X R53, P2, PT, RZ, R60, RZ, P2, !PT ;  /* 0x0000003cff357210 */ /* 0x000fe2000175e4ff */
[----:B------:R-:W-:Y:S01]  /*36400*/  IMAD.MOV.U32 R58, RZ, RZ, R63 ;  /* 0x000000ffff3a7224 */ /* 0x000fe200078e003f */
[----:B------:R-:W-:Y:S01]  /*36410*/  IADD3.X R66, P6, PT, R66, R65, RZ, P6, !PT ;  /* 0x0000004142427210 */ /* 0x000fe200037de4ff */
[----:B------:R-:W-:Y:S01]  /*36420*/  IMAD.WIDE.U32 R62, R18, R4, RZ ;  /* 0x00000004123e7225 */ /* 0x000fe200078e00ff */
[----:B------:R-:W-:-:S03]  /*36430*/  IADD3 R35, P5, P3, R35, R74, R74 ;  /* 0x0000004a23237210 */ /* 0x000fc60007bbe04a */
[----:B------:R-:W-:Y:S01]  /*36440*/  IMAD.WIDE.U32.X R54, R54, R9, R58, P0 ;  /* 0x0000000936367225 */ /* 0x000fe200000e043a */
[----:B------:R-:W-:Y:S02]  /*36450*/  ISETP.GT.U32.AND P0, PT, R56, R37, PT ;  /* 0x000000253800720c */ /* 0x000fe40003f04070 */
[----:B------:R-:W-:Y:S01]  /*36460*/  IADD3.X R69, PT, PT, RZ, R75, R75, P5, P3 ;  /* 0x0000004bff457210 */ /* 0x000fe20002fe644b */
[----:B------:R-:W-:Y:S01]  /*36470*/  IMAD.WIDE.U32 R58, R52, R4, RZ ;  /* 0x00000004343a7225 */ /* 0x000fe200078e00ff */
[----:B------:R-:W-:Y:S02]  /*36480*/  IADD3.X R60, P1, P6, R54, RZ, RZ, P6, P1 ;  /* 0x000000ff363c7210 */ /* 0x000fe400036224ff */
[----:B------:R-:W-:Y:S01]  /*36490*/  ISETP.GT.U32.AND.EX P0, PT, R57, R24, PT, P0 ;  /* 0x000000183900720c */ /* 0x000fe20003f04100 */
[----:B------:R-:W-:Y:S01]  /*364a0*/  IMAD.WIDE.U32 R62, P4, R52, R5, R62 ;  /* 0x00000005343e7225 */ /* 0x000fe2000788003e */
[----:B------:R-:W-:-:S03]  /*364b0*/  IADD3.X R64, PT, PT, R55, RZ, RZ, P1, P6 ;  /* 0x000000ff37407210 */ /* 0x000fc60000fec4ff */
[----:B------:R-:W-:Y:S01]  /*364c0*/  IMAD.X R65, RZ, RZ, R61, P2 ;  /* 0x000000ffff417224 */ /* 0x000fe200010e063d */
[----:B------:R-:W-:Y:S01]  /*364d0*/  IADD3 R53, P2, PT, R53, R36, RZ ;  /* 0x0000002435357210 */ /* 0x000fe20007f5e0ff */
[----:B------:R-:W-:Y:S01]  /*364e0*/  IMAD.X R55, RZ, RZ, RZ, P4 ;  /* 0x000000ffff377224 */ /* 0x000fe200020e06ff */
[----:B------:R-:W-:Y:S01]  /*364f0*/  IADD3 R22, P6, PT, R59, R62, RZ ;  /* 0x0000003e3b167210 */ /* 0x000fe20007fde0ff */
[----:B------:R-:W-:Y:S01]  /*36500*/  IMAD.MOV.U32 R54, RZ, RZ, R63 ;  /* 0x000000ffff367224 */ /* 0x000fe200078e003f */
[----:B------:R-:W-:Y:S02]  /*36510*/  IADD3 R53, P1, PT, R53, R58, RZ ;  /* 0x0000003a35357210 */ /* 0x000fe40007f3e0ff */
[----:B------:R-:W-:Y:S02]  /*36520*/  IADD3.X R65, P2, PT, R65, R70, RZ, P2, !PT ;  /* 0x0000004641417210 */ /* 0x000fe4000175e4ff */
[----:B------:R-:W-:Y:S02]  /*36530*/  SEL R62, RZ, 0x1, !P0 ;  /* 0x00000001ff3e7807 */ /* 0x000fe40004000000 */
[----:B------:R-:W-:-:S02]  /*36540*/  IADD3.X R65, P1, PT, R65, R22, RZ, P1, !PT ;  /* 0x0000001641417210 */ /* 0x000fc40000f3e4ff */
[----:B------:R-:W-:Y:S01]  /*36550*/  ISETP.GE.U32.AND P0, PT, R20, R37, PT ;  /* 0x000000251400720c */ /* 0x000fe20003f06070 */
[----:B------:R-:W-:Y:S01]  /*36560*/  IMAD.WIDE.U32.X R36, R18, R5, R54, P6 ;  /* 0x0000000512247225 */ /* 0x000fe200030e0436 */
[----:B------:R-:W-:Y:S02]  /*36570*/  IADD3 R25, P4, PT, R25, R50, RZ ;  /* 0x0000003219197210 */ /* 0x000fe40007f9e0ff */
[----:B------:R-:W-:Y:S01]  /*36580*/  IADD3 R62, P5, P3, R62, R23, R40 ;  /* 0x000000173e3e7210 */ /* 0x000fe20007bbe028 */
[----:B------:R-:W-:Y:S01]  /*36590*/  IMAD R50, R65, R10, RZ ;  /* 0x0000000a41327224 */ /* 0x000fe200078e02ff */
[----:B------:R-:W-:Y:S01]  /*365a0*/  IADD3.X R20, P1, P2, R36, RZ, RZ, P1, P2 ;  /* 0x000000ff24147210 */ /* 0x000fe20000a244ff */
[----:B------:R-:W-:Y:S01]  /*365b0*/  IMAD.WIDE.U32 R54, R18, R6, RZ ;  /* 0x0000000612367225 */ /* 0x000fe200078e00ff */
[----:B------:R-:W-:Y:S02]  /*365c0*/  IADD3.X R34, PT, PT, RZ, R34, RZ, P5, P3 ;  /* 0x00000022ff227210 */ /* 0x000fe40002fe64ff */
[----:B------:R-:W-:Y:S01]  /*365d0*/  IADD3.X R61, PT, PT, R37, RZ, RZ, P1, P2 ;  /* 0x000000ff253d7210 */ /* 0x000fe20000fe44ff */
[----:B------:R-:W-:Y:S01]  /*365e0*/  IMAD.WIDE.U32 R22, R53, R10, RZ ;  /* 0x0000000a35167225 */ /* 0x000fe200078e00ff */
[----:B------:R-:W-:-:S02]  /*365f0*/  ISETP.GE.U32.AND P2, PT, R72, R19, PT ;  /* 0x000000134800720c */ /* 0x000fc40003f46070 */
[----:B------:R-:W-:Y:S01]  /*36600*/  ISETP.GE.U32.AND.EX P0, PT, R41, R24, PT, P0 ;  /* 0x000000182900720c */ /* 0x000fe20003f06100 */
[----:B------:R-:W-:Y:S01]  /*36610*/  IMAD R57, R53, R11, R50 ;  /* 0x0000000b35397224 */ /* 0x000fe200078e0232 */
[----:B------:R-:W-:Y:S01]  /*36620*/  ISETP.GE.U32.AND.EX P2, PT, R71, R38, PT, P2 ;  /* 0x000000264700720c */ /* 0x000fe20003f46120 */
[----:B------:R-:W-:-:S03]  /*36630*/  IMAD.WIDE.U32 R54, P6, R52, R7, R54 ;  /* 0x0000000734367225 */ /* 0x000fc600078c0036 */
[----:B------:R-:W-:Y:S01]  /*36640*/  SEL R50, RZ, 0x1, P2 ;  /* 0x00000001ff327807 */ /* 0x000fe20001000000 */
[----:B------:R-:W-:Y:S01]  /*36650*/  IMAD.IADD R19, R23, 0x1, R57 ;  /* 0x0000000117137824 */ /* 0x000fe200078e0239 */
[----:B------:R-:W-:Y:S01]  /*36660*/  IADD3 R23, P1, PT, R20, R67, RZ ;  /* 0x0000004314177210 */ /* 0x000fe20007f3e0ff */
[----:B------:R-:W-:-:S03]  /*36670*/  IMAD.WIDE.U32 R36, R52, R6, RZ ;  /* 0x0000000634247225 */ /* 0x000fc600078e00ff */
[----:B------:R-:W-:Y:S01]  /*36680*/  IADD3.X R61, P1, PT, R61, R66, RZ, P1, !PT ;  /* 0x000000423d3d7210 */ /* 0x000fe20000f3e4ff */
[----:B------:R-:W-:Y:S01]  /*36690*/  IMAD.WIDE.U32 R58, R19, R2, RZ ;  /* 0x00000002133a7225 */ /* 0x000fe200078e00ff */
[----:B------:R-:W-:-:S03]  /*366a0*/  IADD3 R20, P3, PT, R37, R54, RZ ;  /* 0x0000003625147210 */ /* 0x000fc60007f7e0ff */
[----:B------:R-:W-:Y:S01]  /*366b0*/  IMAD.X R57, RZ, RZ, RZ, P6 ;  /* 0x000000ffff397224 */ /* 0x000fe200030e06ff */
[----:B------:R-:W-:Y:S01]  /*366c0*/  IADD3 R38, P6, PT, R23, R36, RZ ;  /* 0x0000002417267210 */ /* 0x000fe20007fde0ff */
[----:B------:R-:W-:Y:S02]  /*366d0*/  IMAD.MOV.U32 R56, RZ, RZ, R55 ;  /* 0x000000ffff387224 */ /* 0x000fe400078e0037 */
        /* <DEDUP_REMOVED lines=41> */
[----:B------:R-:W-:Y:S01]  /*36970*/  IMAD.X R57, RZ, RZ, R21, P4 ;  /* 0x000000ffff397224 */ /* 0x000fe200020e0615 */
[----:B------:R-:W-:Y:S01]  /*36980*/  IADD3.X R38, PT, PT, R37, RZ, RZ, P2, P6 ;  /* 0x000000ff25267210 */ /* 0x000fe200017ec4ff */
[C---:B------:R-:W-:Y:S01]  /*36990*/  IMAD.WIDE.U32.X R40, R19.reuse, R5, R52, P5 ;  /* 0x0000000513287225 */ /* 0x040fe200028e0434 */
[----:B------:R-:W-:Y:S02]  /*369a0*/  IADD3.X R56, P3, PT, R18, R65, RZ, P3, !PT ;  /* 0x0000004112387210 */ /* 0x000fe40001f7e4ff */
[----:B------:R-:W-:Y:S01]  /*369b0*/  ISETP.GE.U32.AND.EX P5, PT, R58, R69, PT, P1 ;  /* 0x000000453a00720c */ /* 0x000fe20003fa6110 */
[----:B------:R-:W-:Y:S01]  /*369c0*/  IMAD.WIDE.U32 R52, R19, R6, RZ ;  /* 0x0000000613347225 */ /* 0x000fe200078e00ff */
[----:B------:R-:W-:-:S02]  /*369d0*/  ISETP.GE.U32.AND P1, PT, R59, R50, PT ;  /* 0x000000323b00720c */ /* 0x000fc40003f26070 */
[----:B------:R-:W-:Y:S01]  /*369e0*/  IADD3.X R23, P0, P3, R40, RZ, RZ, P3, P0 ;  /* 0x000000ff28177210 */ /* 0x000fe20001b004ff */
[C---:B------:R-:W-:Y:S01]  /*369f0*/  IMAD.WIDE.U32 R36, R22.reuse, R6, RZ ;  /* 0x0000000616247225 */ /* 0x040fe200078e00ff */
[----:B------:R-:W-:Y:S02]  /*36a00*/  SEL R24, RZ, 0x1, P5 ;  /* 0x00000001ff187807 */ /* 0x000fe40002800000 */
[----:B------:R-:W-:Y:S02]  /*36a10*/  ISETP.GE.U32.AND.EX P1, PT, R63, R58, PT, P1 ;  /* 0x0000003a3f00720c */ /* 0x000fe40003f26110 */
[----:B------:R-:W-:Y:S01]  /*36a20*/  IADD3.X R18, PT, PT, R41, RZ, RZ, P0, P3 ;  /* 0x000000ff29127210 */ /* 0x000fe200007e64ff */
[----:B------:R-:W-:Y:S01]  /*36a30*/  IMAD.WIDE.U32 R52, P3, R22, R7, R52 ;  /* 0x0000000716347225 */ /* 0x000fe20007860034 */
[----:B------:R-:W-:Y:S02]  /*36a40*/  IADD3 R41, P4, PT, R24, R25, RZ ;  /* 0x0000001918297210 */ /* 0x000fe40007f9e0ff */
[----:B------:R-:W-:Y:S01]  /*36a50*/  IADD3 R23, P0, PT, R23, R20, RZ ;  /* 0x0000001417177210 */ /* 0x000fe20007f1e0ff */
[----:B------:R-:W-:Y:S01]  /*36a60*/  IMAD.X R21, RZ, RZ, RZ, P3 ;  /* 0x000000ffff157224 */ /* 0x000fe200018e06ff */
[----:B------:R-:W-:Y:S01]  /*36a70*/  SEL R40, RZ, 0x1, P1 ;  /* 0x00000001ff287807 */ /* 0x000fe20000800000 */
[----:B------:R-:W-:Y:S01]  /*36a80*/  IMAD.X R24, RZ, RZ, R57, P4 ;  /* 0x000000ffff187224 */ /* 0x000fe200020e0639 */
[----:B------:R-:W-:Y:S01]  /*36a90*/  IADD3 R50, P6, P2, R54, R39, R62 ;  /* 0x0000002736327210 */ /* 0x000fe20007ade03e */
[----:B------:R-:W-:Y:S01]  /*36aa0*/  IMAD.MOV.U32 R20, RZ, RZ, R53 ;  /* 0x000000ffff147224 */ /* 0x000fe200078e0035 */
[----:B------:R-:W-:-:S02]  /*36ab0*/  IADD3 R39, P5, PT, R37, R52, RZ ;  /* 0x0000003425277210 */ /* 0x000fc40007fbe0ff */
[----:B------:R-:W-:Y:S01]  /*36ac0*/  IADD3 R59, P1, PT, R23, R36, RZ ;  /* 0x00000024173b7210 */ /* 0x000fe20007f3e0ff */
[C---:B------:R-:W-:Y:S01]  /*36ad0*/  IMAD.WIDE.U32 R36, R19.reuse, R8, RZ ;  /* 0x0000000813247225 */ /* 0x040fe200078e00ff */
[----:B------:R-:W-:Y:S02]  /*36ae0*/  IADD3.X R18, P0, PT, R18, R55, RZ, P0, !PT ;  /* 0x0000003712127210 */ /* 0x000fe4000071e4ff */
[----:B------:R-:W-:Y:S01]  /*36af0*/  IADD3 R40, P4, PT, R40, R41, RZ ;  /* 0x0000002928287210 */ /* 0x000fe20007f9e0ff */
[----:B------:R-:W-:Y:S01]  /*36b00*/  IMAD.WIDE.U32.X R20, R19, R7, R20, P5 ;  /* 0x0000000713147225 */ /* 0x000fe200028e0414 */
[----:B------:R-:W-:Y:S02]  /*36b10*/  IADD3.X R52, P1, PT, R18, R39, RZ, P1, !PT ;  /* 0x0000002712347210 */ /* 0x000fe40000f3e4ff */
[----:B------:R-:W-:Y:S01]  /*36b20*/  ISETP.GE.U32.AND P3, PT, R41, R25, PT ;  /* 0x000000192900720c */ /* 0x000fe20003f66070 */
[----:B------:R-:W-:Y:S01]  /*36b30*/  IMAD.X R39, RZ, RZ, R24, P4 ;  /* 0x000000ffff277224 */ /* 0x000fe200020e0618 */
[----:B------:R-:W-:Y:S01]  /*36b40*/  IADD3.X R18, P1, P0, R20, RZ, RZ, P1, P0 ;  /* 0x000000ff14127210 */ /* 0x000fe200008204ff */
[----:B------:R-:W-:Y:S01]  /*36b50*/  IMAD.WIDE.U32 R36, P4, R22, R9, R36 ;  /* 0x0000000916247225 */ /* 0x000fe20007880024 */
[----:B------:R-:W-:-:S02]  /*36b60*/  ISETP.GE.U32.AND P5, PT, R40, R41, PT ;  /* 0x000000292800720c */ /* 0x000fc40003fa6070 */
[----:B------:R-:W-:Y:S01]  /*36b70*/  IADD3.X R20, PT, PT, R21, RZ, RZ, P1, P0 ;  /* 0x000000ff15147210 */ /* 0x000fe20000fe04ff */
[----:B------:R-:W-:Y:S01]  /*36b80*/  IMAD.WIDE.U32 R22, R22, R8, RZ ;  /* 0x0000000816167225 */ /* 0x000fe200078e00ff */
[----:B------:R-:W-:Y:S02]  /*36b90*/  ISETP.GE.U32.AND.EX P3, PT, R24, R57, PT, P3 ;  /* 0x000000391800720c */ /* 0x000fe40003f66130 */
        /* <DEDUP_REMOVED lines=61> */
.L_x_105:
        /* <DEDUP_REMOVED lines=21> */
.L_x_106:
[----:B------:R-:W-:Y:S01]  /*370c0*/  IMAD.MOV.U32 R41, RZ, RZ, RZ ;  /* 0x000000ffff297224 */ /* 0x000fe200078e00ff */
[----:B------:R-:W-:Y:S01]  /*370d0*/  CS2R R64, SRZ ;  /* 0x0000000000407805 */ /* 0x000fe2000001ff00 */
[----:B------:R-:W-:Y:S01]  /*370e0*/  IMAD.WIDE.U32 R20, R38, R27, RZ ;  /* 0x0000001b26147225 */ /* 0x000fe200078e00ff */
[----:B------:R-:W-:-:S03]  /*370f0*/  CS2R R58, SRZ ;  /* 0x00000000003a7805 */ /* 0x000fc6000001ff00 */
        /* <DEDUP_REMOVED lines=8> */
[----:B------:R-:W-:Y:S02]  /*37180*/  IMAD.MOV.U32 R51, RZ, RZ, RZ ;  /* 0x000000ffff337224 */ /* 0x000fe400078e00ff */
[----:B------:R-:W-:-:S04]  /*37190*/  IMAD.WIDE.U32 R22, R35, R27, RZ ;  /* 0x0000001b23167225 */ /* 0x000fc800078e00ff */
[----:B------:R-:W-:-:S04]  /*371a0*/  IMAD.WIDE.U32 R52, R67, R26, RZ ;  /* 0x0000001a43347225 */ /* 0x000fc800078e00ff */
[----:B------:R-:W-:Y:S02]  /*371b0*/  IMAD.IADD R57, R25, 0x1, R65 ;  /* 0x0000000119397824 */ /* 0x000fe400078e0241 */
[----:B------:R-:W-:Y:S02]  /*371c0*/  IMAD.MOV.U32 R69, RZ, RZ, RZ ;  /* 0x000000ffff457224 */ /* 0x000fe400078e00ff */
[----:B------:R-:W-:Y:S01]  /*371d0*/  IMAD.WIDE.U32 R18, R26, R36, R50 ;  /* 0x000000241a127225 */ /* 0x000fe200078e0032 */
[----:B------:R-:W-:Y:S02]  /*371e0*/  IADD3.X R51, PT, PT, RZ, RZ, RZ, P0, P1 ;  /* 0x000000ffff337210 */ /* 0x000fe400007e24ff */
[----:B------:R-:W-:Y:S01]  /*371f0*/  IADD3 R96, P1, P5, R52, R57, R22 ;  /* 0x0000003934607210 */ /* 0x000fe20007d3e016 */
[----:B------:R-:W-:Y:S01]  /*37200*/  IMAD.IADD R50, R23, 0x1, R69 ;  /* 0x0000000117327824 */ /* 0x000fe200078e0245 */
[----:B------:R-:W-:Y:S01]  /*37210*/  IADD3 R66, P0, P3, R51, R18, R66 ;  /* 0x0000001233427210 */ /* 0x000fe20007b1e042 */
[----:B------:R-:W-:Y:S01]  /*37220*/  IMAD.WIDE.U32 R22, R61, R27, RZ ;  /* 0x0000001b3d167225 */ /* 0x000fe200078e00ff */
[----:B------:R-:W-:-:S03]  /*37230*/  IADD3.X R75, PT, PT, RZ, RZ, RZ, P1, P5 ;  /* 0x000000ffff4b7210 */ /* 0x000fc60000fea4ff */
[----:B------:R-:W-:Y:S02]  /*37240*/  IMAD.MOV.U32 R55, RZ, RZ, RZ ;  /* 0x000000ffff377224 */ /* 0x000fe400078e00ff */
[----:B------:R-:W-:-:S04]  /*37250*/  IMAD.WIDE.U32 R76, R54, R29, RZ ;  /* 0x0000001d364c7225 */ /* 0x000fc800078e00ff */
[----:B------:R-:W-:Y:S01]  /*37260*/  IMAD.IADD R25, R65, 0x1, R53 ;  /* 0x0000000141197824 */ /* 0x000fe200078e0235 */
[----:B------:R-:W-:Y:S01]  /*37270*/  IADD3 R76, P4, PT, R20, R76, RZ ;  /* 0x0000004c144c7210 */ /* 0x000fe20007f9e0ff */
[----:B------:R-:W-:Y:S02]  /*37280*/  IMAD.IADD R51, R39, 0x1, R19 ;  /* 0x0000000127337824 */ /* 0x000fe400078e0213 */
[----:B------:R-:W-:Y:S01]  /*37290*/  IMAD.WIDE.U32 R70, R34, R27, RZ ;  /* 0x0000001b22467225 */ /* 0x000fe200078e00ff */
[----:B------:R-:W-:-:S03]  /*372a0*/  ISETP.GE.U32.AND P1, PT, R76, R20, PT ;  /* 0x000000144c00720c */ /* 0x000fc60003f26070 */
[----:B------:R-:W-:-:S04]  /*372b0*/  IMAD.WIDE.U32 R52, R61, R26, RZ ;  /* 0x0000001a3d347225 */ /* 0x000fc800078e00ff */
[----:B------:R-:W-:Y:S02]  /*372c0*/  IMAD.IADD R19, R23, 0x1, R59 ;  /* 0x0000000117137824 */ /* 0x000fe400078e023b */
[----:B------:R-:W-:-:S03]  /*372d0*/  IMAD.WIDE.U32 R56, R37, R29, RZ ;  /* 0x0000001d25387225 */ /* 0x000fc600078e00ff */
[----:B------:R-:W-:Y:S01]  /*372e0*/  IADD3 R70, P2, P6, R52, R19, R70 ;  /* 0x0000001334467210 */ /* 0x000fe20007e5e046 */
[----:B------:R-:W-:Y:S02]  /*372f0*/  IMAD.IADD R21, R55, 0x1, R77 ;  /* 0x0000000137157824 */ /* 0x000fe400078e024d */
[----:B------:R-:W-:Y:S01]  /*37300*/  IMAD.WIDE.U32 R62, R54, R28, RZ ;  /* 0x0000001c363e7225 */ /* 0x000fe200078e00ff */
[----:B------:R-:W-:-:S03]  /*37310*/  IADD3.X R23, PT, PT, RZ, RZ, RZ, P2, P6 ;  /* 0x000000ffff177210 */ /* 0x000fc600017ec4ff */
[----:B------:R-:W-:Y:S02]  /*37320*/  IMAD.IADD R40, R59, 0x1, R53 ;  /* 0x000000013b287824 */ /* 0x000fe400078e0235 */
[----:B------:R-:W-:Y:S01]  /*37330*/  IMAD.IADD R52, R64, 0x1, R57 ;  /* 0x0000000140347824 */ /* 0x000fe200078e0239 */
[----:B------:R-:W-:Y:S01]  /*37340*/  IADD3.X R57, PT, PT, RZ, R51, RZ, P0, P3 ;  /* 0x00000033ff397210 */ /* 0x000fe200007e64ff */
[----:B------:R-:W-:Y:S01]  /*37350*/  IMAD.MOV.U32 R53, RZ, RZ, RZ ;  /* 0x000000ffff357224 */ /* 0x000fe200078e00ff */
[----:B------:R-:W-:Y:S01]  /*37360*/  IADD3 R98, P3, P0, R62, R21, R56 ;  /* 0x000000153e627210 */ /* 0x000fe2000787e038 */
[----:B------:R-:W-:Y:S02]  /*37370*/  IMAD.IADD R19, R55, 0x1, R63 ;  /* 0x0000000137137824 */ /* 0x000fe400078e023f */
[----:B------:R-:W-:-:S04]  /*37380*/  IMAD.WIDE.U32 R20, R28, R37, R52 ;  /* 0x000000251c147225 */ /* 0x000fc800078e0034 */
[----:B------:R-:W-:Y:S01]  /*37390*/  IMAD.MOV.U32 R51, RZ, RZ, RZ ;  /* 0x000000ffff337224 */ /* 0x000fe200078e00ff */
[----:B------:R-:W-:Y:S01]  /*373a0*/  IADD3 R66, P2, P6, R66, R20, R19 ;  /* 0x0000001442427210 */ /* 0x000fe20007e5e013 */
[----:B------:R-:W-:Y:S02]  /*373b0*/  IMAD.X R98, R98, 0x1, R73, P4 ;  /* 0x0000000162627824 */ /* 0x000fe400020e0649 */
[----:B------:R-:W-:Y:S02]  /*373c0*/  IMAD.IADD R68, R64, 0x1, R21 ;  /* 0x0000000140447824 */ /* 0x000fe400078e0215 */
[----:B------:R-:W-:Y:S01]  /*373d0*/  IMAD.WIDE.U32 R50, R26, R35, R50 ;  /* 0x000000231a327225 */ /* 0x000fe200078e0032 */
[----:B------:R-:W-:Y:S02]  /*373e0*/  ISETP.GE.U32.AND.EX P1, PT, R98, R73, PT, P1 ;  /* 0x000000496200720c */ /* 0x000fe40003f26110 */
[----:B------:R-:W-:Y:S01]  /*373f0*/  IADD3.X R68, PT, PT, R57, R68, RZ, P2, P6 ;  /* 0x0000004439447210 */ /* 0x000fe200017ec4ff */
[----:B------:R-:W-:Y:S01]  /*37400*/  IMAD.IADD R18, R71, 0x1, R58 ;  /* 0x0000000147127824 */ /* 0x000fe200078e023a */
[----:B------:R-:W-:Y:S01]  /*37410*/  IADD3 R75, P4, P5, R75, R50, R25 ;  /* 0x000000324b4b7210 */ /* 0x000fe20007d9e019 */
[----:B------:R-:W-:Y:S01]  /*37420*/  IMAD.WIDE.U32 R20, R38, R29, RZ ;  /* 0x0000001d26147225 */ /* 0x000fe200078e00ff */
[----:B------:R-:W-:-:S03]  /*37430*/  SEL R71, RZ, 0x1, P1 ;  /* 0x00000001ff477807 */ /* 0x000fc60000800000 */
[----:B------:R-:W-:Y:S02]  /*37440*/  IMAD.MOV.U32 R19, RZ, RZ, RZ ;  /* 0x000000ffff137224 */ /* 0x000fe400078e00ff */
[----:B------:R-:W-:Y:S02]  /*37450*/  IMAD.IADD R94, R69, 0x1, R51 ;  /* 0x00000001455e7824 */ /* 0x000fe400078e0233 */
[----:B------:R-:W-:-:S03]  /*37460*/  IMAD.WIDE.U32 R52, R36, R29, RZ ;  /* 0x0000001d24347225 */ /* 0x000fc600078e00ff */
[----:B------:R-:W-:Y:S01]  /*37470*/  IADD3.X R94, PT, PT, RZ, R94, RZ, P4, P5 ;  /* 0x0000005eff5e7210 */ /* 0x000fe200027ea4ff */
[----:B------:R-:W-:-:S04]  /*37480*/  IMAD.WIDE.U32 R56, R38, R28, RZ ;  /* 0x0000001c26387225 */ /* 0x000fc800078e00ff */
[----:B------:R-:W-:Y:S02]  /*37490*/  IMAD.IADD R21, R41, 0x1, R21 ;  /* 0x0000000129157824 */ /* 0x000fe400078e0215 */
[----:B------:R-:W-:-:S03]  /*374a0*/  IMAD.WIDE.U32 R18, R26, R34, R18 ;  /* 0x000000221a127225 */ /* 0x000fc600078e0012 */
[----:B------:R-:W-:Y:S01]  /*374b0*/  IADD3 R52, P1, P2, R56, R21, R52 ;  /* 0x0000001538347210 */ /* 0x000fe20007a3e034 */
[-C--:B------:R-:W-:Y:S01]  /*374c0*/  IMAD.WIDE.U32 R72, R54, R27.reuse, RZ ;  /* 0x0000001b36487225 */ /* 0x080fe200078e00ff */
[----:B------:R-:W-:Y:S02]  /*374d0*/  IADD3 R62, P4, P5, R23, R18, R40 ;  /* 0x00000012173e7210 */ /* 0x000fe40007d9e028 */
[----:B------:R-:W-:Y:S01]  /*374e0*/  IADD3 R23, P6, PT, R71, R24, RZ ;  /* 0x0000001847177210 */ /* 0x000fe20007fde0ff */
[----:B------:R-:W-:Y:S01]  /*374f0*/  IMAD.IADD R25, R41, 0x1, R57 ;  /* 0x0000000129197824 */ /* 0x000fe200078e0239 */
[----:B------:R-:W-:Y:S01]  /*37500*/  IADD3.X R60, PT, PT, RZ, RZ, RZ, P1, P2 ;  /* 0x000000ffff3c7210 */ /* 0x000fe20000fe44ff */
[----:B------:R-:W-:Y:S01]  /*37510*/  IMAD.IADD R74, R58, 0x1, R19 ;  /* 0x000000013a4a7824 */ /* 0x000fe200078e0213 */
[----:B------:R-:W-:Y:S01]  /*37520*/  IADD3 R77, P2, PT, R23, R20, RZ ;  /* 0x00000014174d7210 */ /* 0x000fe20007f5e0ff */
[----:B------:R-:W-:Y:S01]  /*37530*/  IMAD.WIDE.U32 R56, R37, R27, RZ ;  /* 0x0000001b25387225 */ /* 0x000fe200078e00ff */
[----:B------:R-:W-:-:S02]  /*37540*/  ISETP.GT.U32.AND P1, PT, R24, R23, PT ;  /* 0x000000171800720c */ /* 0x000fc40003f24070 */
[----:B------:R-:W-:Y:S01]  /*37550*/  IADD3.X R74, PT, PT, RZ, R74, RZ, P4, P5 ;  /* 0x0000004aff4a7210 */ /* 0x000fe200027ea4ff */
[----:B------:R-:W-:-:S04]  /*37560*/  IMAD.WIDE.U32 R20, R54, R26, RZ ;  /* 0x0000001a36147225 */ /* 0x000fc800078e00ff */
[----:B------:R-:W-:Y:S02]  /*37570*/  IMAD.IADD R101, R73, 0x1, R55 ;  /* 0x0000000149657824 */ /* 0x000fe400078e0237 */
[----:B------:R-:W-:Y:S02]  /*37580*/  IMAD.X R63, RZ, RZ, R96, P6 ;  /* 0x000000ffff3f7224 */ /* 0x000fe400030e0660 */
[----:B------:R-:W-:Y:S01]  /*37590*/  IMAD.IADD R50, R39, 0x1, R53 ;  /* 0x0000000127327824 */ /* 0x000fe200078e0235 */
[----:B------:R-:W-:Y:S01]  /*375a0*/  IADD3 R101, P5, P4, R20, R101, R56 ;  /* 0x0000006514657210 */ /* 0x000fe20007cbe038 */
[----:B------:R-:W-:Y:S01]  /*375b0*/  IMAD.MOV.U32 R51, RZ, RZ, RZ ;  /* 0x000000ffff337224 */ /* 0x000fe200078e00ff */
[----:B------:R-:W-:Y:S01]  /*375c0*/  ISETP.GT.U32.AND.EX P1, PT, R96, R63, PT, P1 ;  /* 0x0000003f6000720c */ /* 0x000fe20003f24110 */
[----:B------:R-:W-:Y:S01]  /*375d0*/  IMAD.WIDE.U32 R18, R35, R29, RZ ;  /* 0x0000001d23127225 */ /* 0x000fe200078e00ff */
[----:B------:R-:W-:Y:S02]  /*375e0*/  P2R R56, PR, RZ, 0x20 ;  /* 0x00000020ff387803 */ /* 0x000fe40000000000 */
[----:B------:R-:W-:Y:S01]  /*375f0*/  SEL R24, R24, R23, P1 ;  /* 0x0000001718187207 */ /* 0x000fe20000800000 */
[----:B------:R-:W-:-:S04]  /*37600*/  IMAD.WIDE.U32 R50, R28, R36, R50 ;  /* 0x000000241c327225 */ /* 0x000fc800078e0032 */
[----:B------:R-:W-:Y:S01]  /*37610*/  IMAD.X R20, R63, 0x1, R52, P2 ;  /* 0x000000013f147824 */ /* 0x000fe200010e0634 */
[----:B------:R-:W-:Y:S01]  /*37620*/  SEL R63, R96, R63, P1 ;  /* 0x0000003f603f7207 */ /* 0x000fe20000800000 */
[----:B------:R-:W-:Y:S01]  /*37630*/  IMAD.IADD R52, R69, 0x1, R19 ;  /* 0x0000000145347824 */ /* 0x000fe200078e0213 */
[----:B------:R-:W-:Y:S01]  /*37640*/  IADD3 R40, P2, P5, R75, R50, R25 ;  /* 0x000000324b287210 */ /* 0x000fe20007d5e019 */
[----:B------:R-:W-:Y:S01]  /*37650*/  IMAD R19, R101, R10, RZ ;  /* 0x0000000a65137224 */ /* 0x000fe200078e02ff */
[----:B------:R-:W-:Y:S01]  /*37660*/  ISETP.GT.U32.AND P1, PT, R24, R77, PT ;  /* 0x0000004d1800720c */ /* 0x000fe20003f24070 */
[----:B------:R-:W-:Y:S02]  /*37670*/  IMAD.IADD R99, R39, 0x1, R51 ;  /* 0x0000000127637824 */ /* 0x000fe400078e0233 */
[----:B------:R-:W-:Y:S01]  /*37680*/  IMAD.WIDE.U32 R50, R67, R28, RZ ;  /* 0x0000001c43327225 */ /* 0x000fe200078e00ff */
[----:B------:R-:W-:Y:S02]  /*37690*/  ISETP.GT.U32.AND.EX P1, PT, R63, R20, PT, P1 ;  /* 0x000000143f00720c */ /* 0x000fe40003f24110 */
[----:B------:R-:W-:Y:S01]  /*376a0*/  IADD3.X R99, PT, PT, R94, R99, RZ, P2, P5 ;  /* 0x000000635e637210 */ /* 0x000fe200017ea4ff */
[----:B------:R-:W-:-:S04]  /*376b0*/  IMAD.WIDE.U32 R24, R72, R10, RZ ;  /* 0x0000000a48187225 */ /* 0x000fc800078e00ff */
[----:B------:R-:W-:Y:S02]  /*376c0*/  IMAD R19, R72, R11, R19 ;  /* 0x0000000b48137224 */ /* 0x000fe400078e0213 */
[----:B------:R-:W-:Y:S02]  /*376d0*/  IMAD.MOV.U32 R53, RZ, RZ, RZ ;  /* 0x000000ffff357224 */ /* 0x000fe400078e00ff */
[----:B------:R-:W-:Y:S02]  /*376e0*/  IMAD.IADD R51, R65, 0x1, R51 ;  /* 0x0000000141337824 */ /* 0x000fe400078e0233 */
[----:B------:R-:W-:-:S04]  /*376f0*/  IMAD.WIDE.U32 R52, R28, R35, R52 ;  /* 0x000000231c347225 */ /* 0x000fc800078e0034 */
[----:B------:R-:W-:Y:S01]  /*37700*/  IMAD.IADD R23, R25, 0x1, R19 ;  /* 0x0000000119177824 */ /* 0x000fe200078e0213 */
[----:B------:R-:W-:Y:S01]  /*37710*/  IADD3 R25, P2, P5, R62, R52, R51 ;  /* 0x000000343e197210 */ /* 0x000fe20007d5e033 */
[----:B------:R-:W-:Y:S01]  /*37720*/  IMAD.IADD R19, R69, 0x1, R53 ;  /* 0x0000000145137824 */ /* 0x000fe200078e0235 */
[----:B------:R-:W-:Y:S01]  /*37730*/  SEL R51, RZ, 0x1, !P1 ;  /* 0x00000001ff337807 */ /* 0x000fe20004800000 */
        /* <DEDUP_REMOVED lines=14> */
[----:B------:R-:W-:-:S04]  /*37820*/  IMAD.WIDE.U32 R74, R30, R37, R74 ;  /* 0x000000251e4a7225 */ /* 0x000fc800078e004a */
[----:B------:R-:W-:Y:S02]  /*37830*/  IMAD.IADD R53, R55, 0x1, R63 ;  /* 0x0000000137357824 */ /* 0x000fe400078e023f */
[----:B------:R-:W-:Y:S02]  /*37840*/  IMAD.MOV.U32 R72, RZ, RZ, R95 ;  /* 0x000000ffff487224 */ /* 0x000fe400078e005f */
[----:B------:R-:W-:Y:S02]  /*37850*/  IMAD.IADD R60, R64, 0x1, R75 ;  /* 0x00000001403c7824 */ /* 0x000fe400078e024b */
[----:B------:R-:W-:Y:S01]  /*37860*/  IMAD.WIDE.U32.X R72, R23, R3, R72, P2 ;  /* 0x0000000317487225 */ /* 0x000fe200010e0448 */
[----:B------:R-:W-:-:S03]  /*37870*/  IADD3 R40, P2, P5, R40, R74, R53 ;  /* 0x0000004a28287210 */ /* 0x000fc60007d5e035 */
[----:B------:R-:W-:Y:S01]  /*37880*/  IMAD.WIDE.U32 R74, R23, R4, RZ ;  /* 0x00000004174a7225 */ /* 0x000fe200078e00ff */
[----:B------:R-:W-:Y:S02]  /*37890*/  IADD3.X R60, PT, PT, R99, R60, RZ, P2, P5 ;  /* 0x0000003c633c7210 */ /* 0x000fe400017ea4ff */
[----:B------:R-:W-:Y:S01]  /*378a0*/  IADD3.X R99, P1, PT, RZ, R72, RZ, P1, !PT ;  /* 0x00000048ff637210 */ /* 0x000fe20000f3e4ff */
[----:B------:R-:W-:-:S03]  /*378b0*/  IMAD.WIDE.U32 R94, R24, R4, RZ ;  /* 0x00000004185e7225 */ /* 0x000fc600078e00ff */
        /* <DEDUP_REMOVED lines=8> */
[----:B------:R-:W-:-:S03]  /*37940*/  IMAD.IADD R105, R55, 0x1, R21 ;  /* 0x0000000137697824 */ /* 0x000fc600078e0215 */
[----:B------:R-:W-:Y:S01]  /*37950*/  IADD3.X R97, P1, PT, R97, R74, RZ, P1, !PT ;  /* 0x0000004a61617210 */ /* 0x000fe20000f3e4ff */
[----:B------:R-:W-:-:S04]  /*37960*/  IMAD.WIDE.U32.X R74, R23, R5, R72, P5 ;  /* 0x00000005174a7225 */ /* 0x000fc800028e0448 */
        /* <DEDUP_REMOVED lines=48> */
[----:B------:R-:W-:Y:S01]  /*37c70*/  IADD3 R51, P5, P6, R50, R51, R52 ;  /* 0x0000003332337210 */ /* 0x000fe20007ebe034 */
[----:B------:R-:W-:-:S03]  /*37c80*/  IMAD.WIDE.U32 R52, R54, R32, RZ ;  /* 0x0000002036347225 */ /* 0x000fc600078e00ff */
[----:B------:R-:W-:Y:S01]  /*37c90*/  IADD3.X R50, PT, PT, RZ, RZ, RZ, P5, P6 ;  /* 0x000000ffff327210 */ /* 0x000fe20002fec4ff */
[----:B------:R-:W-:Y:S01]  /*37ca0*/  IMAD.IADD R53, R55, 0x1, R53 ;  /* 0x0000000137357824 */ /* 0x000fe200078e0235 */
        /* <DEDUP_REMOVED lines=12> */
[----:B------:R-:W-:-:S04]  /*37d70*/  ISETP.GT.U32.AND P5, PT, R18, R75, PT ;  /* 0x0000004b1200720c */ /* 0x000fc80003fa4070 */
[----:B------:R-:W-:-:S04]  /*37d80*/  ISETP.GT.U32.AND.EX P5, PT, R19, R70, PT, P5 ;  /* 0x000000461300720c */ /* 0x000fc80003fa4150 */
        /* <DEDUP_REMOVED lines=9> */
[-C--:B------:R-:W-:Y:S02]  /*37e20*/  IMAD R20, R97, R10.reuse, RZ ;  /* 0x0000000a61147224 */ /* 0x080fe400078e02ff */
[C---:B------:R-:W-:Y:S01]  /*37e30*/  IMAD.WIDE.U32 R18, R99.reuse, R10, RZ ;  /* 0x0000000a63127225 */ /* 0x040fe200078e00ff */
[----:B------:R-:W-:Y:S02]  /*37e40*/  IADD3.X R51, PT, PT, R22, R51, RZ, P5, P6 ;  /* 0x0000003316337210 */ /* 0x000fe40002fec4ff */
[----:B------:R-:W-:Y:S01]  /*37e50*/  ISETP.NE.AND P6, PT, R56, RZ, PT ;  /* 0x000000ff3800720c */ /* 0x000fe20003fc5270 */
[----:B------:R-:W-:Y:S02]  /*37e60*/  IMAD R103, R99, R11, R20 ;  /* 0x0000000b63677224 */ /* 0x000fe400078e0214 */
[----:B------:R-:W-:Y:S01]  /*37e70*/  IMAD.WIDE.U32 R62, P5, R24, R9, R62 ;  /* 0x00000009183e7225 */ /* 0x000fe200078a003e */
[----:B------:R-:W-:-:S03]  /*37e80*/  IADD3.X R100, PT, PT, RZ, RZ, RZ, P6, P4 ;  /* 0x000000ffff647210 */ /* 0x000fc600037e84ff */
[----:B------:R-:W-:-:S04]  /*37e90*/  IMAD.WIDE.U32 R24, R24, R8, RZ ;  /* 0x0000000818187225 */ /* 0x000fc800078e00ff */
[----:B------:R-:W-:Y:S02]  /*37ea0*/  IMAD.IADD R103, R19, 0x1, R103 ;  /* 0x0000000113677824 */ /* 0x000fe400078e0267 */
[----:B------:R-:W-:Y:S01]  /*37eb0*/  IMAD.X R95, RZ, RZ, RZ, P5 ;  /* 0x000000ffff5f7224 */ /* 0x000fe200028e06ff */
[----:B------:R-:W-:Y:S01]  /*37ec0*/  IADD3 R102, P5, PT, R25, R62, RZ ;  /* 0x0000003e19667210 */ /* 0x000fe20007fbe0ff */
[----:B------:R-:W-:-:S04]  /*37ed0*/  IMAD.WIDE.U32 R76, R103, R2, RZ ;  /* 0x00000002674c7225 */ /* 0x000fc800078e00ff */
[----:B------:R-:W-:Y:S02]  /*37ee0*/  IMAD.MOV.U32 R94, RZ, RZ, R63 ;  /* 0x000000ffff5e7224 */ /* 0x000fe400078e003f */
[----:B------:R-:W-:Y:S02]  /*37ef0*/  IMAD.IADD R20, R57, 0x1, R64 ;  /* 0x0000000139147824 */ /* 0x000fe400078e0240 */
[----:B------:R-:W-:-:S04]  /*37f00*/  IMAD.WIDE.U32.X R22, R23, R9, R94, P5 ;  /* 0x0000000917167225 */ /* 0x000fc800028e045e */
[----:B------:R-:W-:-:S04]  /*37f10*/  IMAD.WIDE.U32 R62, P5, R18, R3, R76 ;  /* 0x00000003123e7225 */ /* 0x000fc800078a004c */
[----:B------:R-:W-:-:S04]  /*37f20*/  IMAD.WIDE.U32 R76, R18, R2, RZ ;  /* 0x00000002124c7225 */ /* 0x000fc800078e00ff */
[----:B------:R-:W-:Y:S01]  /*37f30*/  IMAD.X R95, RZ, RZ, RZ, P5 ;  /* 0x000000ffff5f7224 */ /* 0x000fe200028e06ff */
[----:B------:R-:W-:Y:S01]  /*37f40*/  IADD3 R72, P4, PT, R77, R62, RZ ;  /* 0x0000003e4d487210 */ /* 0x000fe20007f9e0ff */
[----:B------:R-:W-:Y:S01]  /*37f50*/  IMAD.MOV.U32 R94, RZ, RZ, R63 ;  /* 0x000000ffff5e7224 */ /* 0x000fe200078e003f */
[----:B------:R-:W-:Y:S01]  /*37f60*/  IADD3 RZ, P5, PT, R99, R76, RZ ;  /* 0x0000004c63ff7210 */ /* 0x000fe20007fbe0ff */
[----:B------:R-:W-:-:S03]  /*37f70*/  IMAD.WIDE.U32 R76, R103, R4, RZ ;  /* 0x00000004674c7225 */ /* 0x000fc600078e00ff */
[----:B------:R-:W-:Y:S01]  /*37f80*/  IADD3.X RZ, P5, PT, R97, R72, RZ, P5, !PT ;  /* 0x0000004861ff7210 */ /* 0x000fe20002fbe4ff */
[----:B------:R-:W-:Y:S01]  /*37f90*/  IMAD.WIDE.U32.X R62, R103, R3, R94, P4 ;  /* 0x00000003673e7225 */ /* 0x000fe200020e045e */
[----:B------:R-:W-:-:S03]  /*37fa0*/  IADD3.X R72, PT, PT, RZ, RZ, RZ, P3, P0 ;  /* 0x000000ffff487210 */ /* 0x000fc60001fe04ff */
[----:B------:R-:W-:Y:S01]  /*37fb0*/  IMAD.WIDE.U32 R56, R54, R33, RZ ;  /* 0x0000002136387225 */ /* 0x000fe200078e00ff */
[----:B------:R-:W-:-:S03]  /*37fc0*/  IADD3.X R99, P6, PT, RZ, R62, RZ, P5, !PT ;  /* 0x0000003eff637210 */ /* 0x000fc60002fde4ff */
[----:B------:R-:W-:Y:S02]  /*37fd0*/  IMAD.IADD R19, R55, 0x1, R57 ;  /* 0x0000000137137824 */ /* 0x000fe400078e0239 */
[----:B------:R-:W-:-:S03]  /*37fe0*/  IMAD.WIDE.U32 R76, P0, R18, R5, R76 ;  /* 0x00000005124c7225 */ /* 0x000fc6000780004c */
[----:B------:R-:W-:Y:S01]  /*37ff0*/  IADD3 R19, P4, P3, R52, R19, R50 ;  /* 0x0000001334137210 */ /* 0x000fe20007b9e032 */
[----:B------:R-:W-:Y:S01]  /*38000*/  IMAD.WIDE.U32 R94, R18, R4, RZ ;  /* 0x00000004125e7225 */ /* 0x000fe200078e00ff */
[----:B------:R-:W-:Y:S02]  /*38010*/  IADD3 R52, P5, PT, R75, R56, RZ ;  /* 0x000000384b347210 */ /* 0x000fe40007fbe0ff */
[----:B------:R-:W-:Y:S01]  /*38020*/  IADD3.X R50, PT, PT, RZ, RZ, RZ, P2, P1 ;  /* 0x000000ffff327210 */ /* 0x000fe200017e24ff */
        /* <DEDUP_REMOVED lines=16> */
[----:B------:R-:W-:-:S03]  /*38130*/  IMAD.WIDE.U32 R94, R18, R6, RZ ;  /* 0x00000006125e7225 */ /* 0x000fc600078e00ff */
[----:B------:R-:W-:Y:S01]  /*38140*/  IADD3.X R98, PT, PT, R57, RZ, RZ, P0, P2 ;  /* 0x000000ff39627210 */ /* 0x000fe200007e44ff */
[----:B------:R-:W-:Y:S01]  /*38150*/  IMAD.X R25, RZ, RZ, RZ, P6 ;  /* 0x000000ffff197224 */ /* 0x000fe200030e06ff */
[----:B------:R-:W-:Y:S01]  /*38160*/  IADD3.X R21, P6, PT, R21, R102, RZ, P1, !PT ;  /* 0x0000006615157210 */ /* 0x000fe20000fde4ff */
[----:B------:R-:W-:Y:S01]  /*38170*/  IMAD R56, R101, R10, RZ ;  /* 0x0000000a65387224 */ /* 0x000fe200078e02ff */
[----:B------:R-:W-:Y:S01]  /*38180*/  IADD3 R19, P1, PT, R19, R24, RZ ;  /* 0x0000001813137210 */ /* 0x000fe20007f3e0ff */
[----:B------:R-:W-:Y:S01]  /*38190*/  IMAD.MOV.U32 R24, RZ, RZ, R77 ;  /* 0x000000ffff187224 */ /* 0x000fe200078e004d */
[----:B------:R-:W-:Y:S01]  /*381a0*/  IADD3 R57, P2, PT, R95, R76, RZ ;  /* 0x0000004c5f397210 */ /* 0x000fe20007f5e0ff */
[----:B------:R-:W-:Y:S01]  /*381b0*/  IMAD.WIDE.U32 R76, R103, R8, RZ ;  /* 0x00000008674c7225 */ /* 0x000fe200078e00ff */
[----:B------:R-:W-:Y:S02]  /*381c0*/  IADD3.X R74, P5, P6, R22, RZ, RZ, P6, P5 ;  /* 0x000000ff164a7210 */ /* 0x000fe400036aa4ff */
[----:B------:R-:W-:Y:S01]  /*381d0*/  IADD3 R94, P0, PT, R19, R94, RZ ;  /* 0x0000005e135e7210 */ /* 0x000fe20007f1e0ff */
[----:B------:R-:W-:Y:S01]  /*381e0*/  IMAD R95, R99, R11, R56 ;  /* 0x0000000b635f7224 */ /* 0x000fe200078e0238 */
[----:B------:R-:W-:Y:S01]  /*381f0*/  IADD3.X R102, PT, PT, R23, RZ, RZ, P5, P6 ;  /* 0x000000ff17667210 */ /* 0x000fe20002fec4ff */
[----:B------:R-:W-:Y:S01]  /*38200*/  IMAD.WIDE.U32 R22, R99, R10, RZ ;  /* 0x0000000a63167225 */ /* 0x000fe200078e00ff */
[----:B------:R-:W-:-:S03]  /*38210*/  IADD3.X R98, P1, PT, R98, R21, RZ, P1, !PT ;  /* 0x0000001562627210 */ /* 0x000fc60000f3e4ff */
[----:B------:R-:W-:Y:S01]  /*38220*/  IMAD.WIDE.U32 R76, P5, R18, R9, R76 ;  /* 0x00000009124c7225 */ /* 0x000fe200078a004c */
[----:B------:R-:W-:-:S03]  /*38230*/  IADD3.X R98, P0, PT, R98, R57, RZ, P0, !PT ;  /* 0x0000003962627210 */ /* 0x000fc6000071e4ff */
        /* <DEDUP_REMOVED lines=20> */
[----:B------:R-:W-:Y:S01]  /*38380*/  IMAD.MOV.U32 R24, RZ, RZ, R97 ;  /* 0x000000ffff187224 */ /* 0x000fe200078e0061 */
[----:B------:R-:W-:Y:S01]  /*38390*/  IADD3.X R104, PT, PT, RZ, R104, RZ, P6, P2 ;  /* 0x00000068ff687210 */ /* 0x000fe200037e44ff */
[----:B------:R-:W-:Y:S01]  /*383a0*/  IMAD.WIDE.U32 R56, R95, R4, RZ ;  /* 0x000000045f387225 */ /* 0x000fe200078e00ff */
[----:B------:R-:W-:Y:S02]  /*383b0*/  IADD3.X RZ, P6, PT, R101, R76, RZ, P0, !PT ;  /* 0x0000004c65ff7210 */ /* 0x000fe400007de4ff */
[----:B------:R-:W-:Y:S01]  /*383c0*/  IADD3 R19, P0, PT, R19, R100, RZ ;  /* 0x0000006413137210 */ /* 0x000fe20007f1e0ff */
[----:B------:R-:W-:-:S04]  /*383d0*/  IMAD.WIDE.U32.X R96, R95, R3, R24, P1 ;  /* 0x000000035f607225 */ /* 0x000fc800008e0418 */
[----:B------:R-:W-:-:S04]  /*383e0*/  IMAD.WIDE.U32 R76, P2, R22, R5, R56 ;  /* 0x00000005164c7225 */ /* 0x000fc80007840038 */
[----:B------:R-:W-:-:S04]  /*383f0*/  IMAD.WIDE.U32 R56, R22, R4, RZ ;  /* 0x0000000416387225 */ /* 0x000fc800078e00ff */
[----:B------:R-:W-:Y:S01]  /*38400*/  IMAD.X R103, R102, 0x1, R104, P5 ;  /* 0x0000000166677824 */ /* 0x000fe200028e0668 */
[----:B------:R-:W-:Y:S01]  /*38410*/  IADD3.X R23, P5, PT, RZ, R96, RZ, P6, !PT ;  /* 0x00000060ff177210 */ /* 0x000fe200037be4ff */
[----:B------:R-:W-:Y:S01]  /*38420*/  IMAD.X R25, RZ, RZ, RZ, P2 ;  /* 0x000000ffff197224 */ /* 0x000fe200010e06ff */
[----:B------:R-:W-:Y:S01]  /*38430*/  IADD3 R96, P6, PT, R57, R76, RZ ;  /* 0x0000004c39607210 */ /* 0x000fe20007fde0ff */
[----:B------:R-:W-:Y:S01]  /*38440*/  IMAD.MOV.U32 R24, RZ, RZ, R77 ;  /* 0x000000ffff187224 */ /* 0x000fe200078e004d */
[----:B------:R-:W-:Y:S01]  /*38450*/  IADD3.X R76, P1, PT, R62, R103, RZ, P0, !PT ;  /* 0x000000673e4c7210 */ /* 0x000fe2000073e4ff */
[----:B------:R-:W-:Y:S01]  /*38460*/  IMAD.X R99, RZ, RZ, R97, P5 ;  /* 0x000000ffff637224 */ /* 0x000fe200028e0661 */
[----:B------:R-:W-:Y:S01]  /*38470*/  IADD3 R23, P0, PT, R23, R94, RZ ;  /* 0x0000005e17177210 */ /* 0x000fe20007f1e0ff */
[----:B------:R-:W-:Y:S01]  /*38480*/  IMAD.WIDE.U32.X R24, R95, R5, R24, P6 ;  /* 0x000000055f187225 */ /* 0x000fe200030e0418 */
[----:B------:R-:W-:Y:S02]  /*38490*/  IADD3 R74, P2, PT, R19, R18, RZ ;  /* 0x00000012134a7210 */ /* 0x000fe40007f5e0ff */
[----:B------:R-:W-:Y:S01]  /*384a0*/  IADD3 R97, P5, PT, R23, R56, RZ ;  /* 0x0000003817617210 */ /* 0x000fe20007fbe0ff */
[----:B------:R-:W-:Y:S01]  /*384b0*/  IMAD.WIDE.U32 R18, R95, R6, RZ ;  /* 0x000000065f127225 */ /* 0x000fe200078e00ff */
[----:B------:R-:W-:-:S02]  /*384c0*/  IADD3.X R99, P0, PT, R99, R98, RZ, P0, !PT ;  /* 0x0000006263637210 */ /* 0x000fc4000071e4ff */
[----:B------:R-:W-:Y:S01]  /*384d0*/  IADD3.X R76, P2, PT, R76, R107, RZ, P2, !PT ;  /* 0x0000006b4c4c7210 */ /* 0x000fe2000175e4ff */
[----:B------:R-:W-:Y:S01]  /*384e0*/  IMAD.WIDE.U32 R56, R22, R6, RZ ;  /* 0x0000000616387225 */ /* 0x000fe200078e00ff */
[----:B------:R-:W-:Y:S02]  /*384f0*/  IADD3.X R99, P5, PT, R99, R96, RZ, P5, !PT ;  /* 0x0000006063637210 */ /* 0x000fe40002fbe4ff */
[----:B------:R-:W-:Y:S01]  /*38500*/  IADD3.X R62, P1, P2, R20, RZ, RZ, P2, P1 ;  /* 0x000000ff143e7210 */ /* 0x000fe200012224ff */
[----:B------:R-:W-:Y:S01]  /*38510*/  IMAD.WIDE.U32 R18, P6, R22, R7, R18 ;  /* 0x0000000716127225 */ /* 0x000fe200078c0012 */
[----:B------:R-:W-:Y:S02]  /*38520*/  IADD3.X R23, P0, P5, R24, RZ, RZ, P5, P0 ;  /* 0x000000ff18177210 */ /* 0x000fe40002d004ff */
[----:B------:R-:W-:Y:S01]  /*38530*/  IADD3.X R101, PT, PT, R21, RZ, RZ, P1, P2 ;  /* 0x000000ff15657210 */ /* 0x000fe20000fe44ff */
[----:B------:R-:W-:Y:S01]  /*38540*/  IMAD.X R21, RZ, RZ, RZ, P6 ;  /* 0x000000ffff157224 */ /* 0x000fe200030e06ff */
[----:B------:R-:W-:Y:S01]  /*38550*/  ISETP.GE.U32.AND P1, PT, R100, R105, PT ;  /* 0x000000696400720c */ /* 0x000fe20003f26070 */
[----:B------:R-:W-:Y:S01]  /*38560*/  IMAD.MOV.U32 R20, RZ, RZ, R19 ;  /* 0x000000ffff147224 */ /* 0x000fe200078e0013 */
[----:B------:R-:W-:-:S02]  /*38570*/  IADD3 R94, P6, P2, R71, R66, R72 ;  /* 0x00000042475e7210 */ /* 0x000fc40007ade048 */
[----:B------:R-:W-:Y:S01]  /*38580*/  IADD3.X R77, PT, PT, R25, RZ, RZ, P0, P5 ;  /* 0x000000ff194d7210 */ /* 0x000fe200007ea4ff */
[----:B------:R-:W-:Y:S01]  /*38590*/  IMAD.WIDE.U32 R24, R95, R8, RZ ;  /* 0x000000085f187225 */ /* 0x000fe200078e00ff */
[----:B------:R-:W-:Y:S02]  /*385a0*/  IADD3 R23, P0, PT, R23, R74, RZ ;  /* 0x0000004a17177210 */ /* 0x000fe40007f1e0ff */
[----:B------:R-:W-:Y:S02]  /*385b0*/  ISETP.GE.U32.AND.EX P1, PT, R103, R104, PT, P1 ;  /* 0x000000686700720c */ /* 0x000fe40003f26110 */
[----:B------:R-:W-:Y:S02]  /*385c0*/  IADD3.X R105, PT, PT, RZ, R68, RZ, P6, P2 ;  /* 0x00000044ff697210 */ /* 0x000fe400037e44ff */
[----:B------:R-:W-:Y:S01]  /*385d0*/  IADD3 R66, P6, PT, R23, R56, RZ ;  /* 0x0000003817427210 */ /* 0x000fe20007fde0ff */
[----:B------:R-:W-:Y:S01]  /*385e0*/  IMAD R56, R99, R10, RZ ;  /* 0x0000000a63387224 */ /* 0x000fe200078e02ff */
[----:B------:R-:W-:-:S02]  /*385f0*/  SEL R103, RZ, 0x1, P1 ;  /* 0x00000001ff677807 */ /* 0x000fc40000800000 */
[----:B------:R-:W-:Y:S01]  /*38600*/  IADD3 R68, P5, PT, R57, R18, RZ ;  /* 0x0000001239447210 */ /* 0x000fe20007fbe0ff */
[----:B------:R-:W-:Y:S01]  /*38610*/  IMAD.WIDE.U32 R18, R97, R10, RZ ;  /* 0x0000000a61127225 */ /* 0x000fe200078e00ff */
[----:B------:R-:W-:Y:S02]  /*38620*/  IADD3.X R77, P2, PT, R77, R76, RZ, P0, !PT ;  /* 0x0000004c4d4d7210 */ /* 0x000fe4000075e4ff */
[----:B------:R-:W-:Y:S01]  /*38630*/  IADD3 R103, P0, PT, R103, R94, RZ ;  /* 0x0000005e67677210 */ /* 0x000fe20007f1e0ff */
[----:B------:R-:W-:Y:S01]  /*38640*/  IMAD R57, R97, R11, R56 ;  /* 0x0000000b61397224 */ /* 0x000fe200078e0238 */
[----:B------:R-:W-:Y:S01]  /*38650*/  IADD3.X R77, P1, PT, R77, R68, RZ, P6, !PT ;  /* 0x000000444d4d7210 */ /* 0x000fe2000373e4ff */
[----:B------:R-:W-:-:S04]  /*38660*/  IMAD.WIDE.U32 R24, P6, R22, R9, R24 ;  /* 0x0000000916187225 */ /* 0x000fc800078c0018 */
[----:B------:R-:W-:Y:S02]  /*38670*/  IMAD.IADD R19, R19, 0x1, R57 ;  /* 0x0000000113137824 */ /* 0x000fe400078e0239 */
[----:B------:R-:W-:-:S04]  /*38680*/  IMAD.WIDE.U32.X R56, R95, R7, R20, P5 ;  /* 0x000000075f387225 */ /* 0x000fc800028e0414 */
[----:B------:R-:W-:Y:S01]  /*38690*/  IMAD.X R72, RZ, RZ, R105, P0 ;  /* 0x000000ffff487224 */ /* 0x000fe200000e0669 */
[----:B------:R-:W-:Y:S01]  /*386a0*/  ISETP.GE.U32.AND P0, PT, R52, R75, PT ;  /* 0x0000004b3400720c */ /* 0x000fe20003f06070 */
[----:B------:R-:W-:Y:S01]  /*386b0*/  IMAD.X R21, RZ, RZ, RZ, P6 ;  /* 0x000000ffff157224 */ /* 0x000fe200030e06ff */
[----:B------:R-:W-:Y:S01]  /*386c0*/  IADD3 R68, P6, PT, R62, R103, RZ ;  /* 0x000000673e447210 */ /* 0x000fe20007fde0ff */
[----:B------:R-:W-:Y:S01]  /*386d0*/  IMAD.WIDE.U32 R22, R22, R8, RZ ;  /* 0x0000000816167225 */ /* 0x000fe200078e00ff */
[----:B------:R-:W-:Y:S02]  /*386e0*/  IADD3.X R71, P1, P2, R56, RZ, RZ, P1, P2 ;  /* 0x000000ff38477210 */ /* 0x000fe40000a244ff */
[----:B------:R-:W-:Y:S01]  /*386f0*/  ISETP.GE.U32.AND.EX P0, PT, R63, R70, PT, P0 ;  /* 0x000000463f00720c */ /* 0x000fe20003f06100 */
        /* <DEDUP_REMOVED lines=12> */
[----:B------:R-:W-:-:S03]  /*387c0*/  IADD3 R52, P5, PT, R57, R24, RZ ;  /* 0x0000001839347210 */ /* 0x000fc60007fbe0ff */
[----:B------:R-:W-:Y:S01]  /*387d0*/  IMAD.X R23, RZ, RZ, RZ, P2 ;  /* 0x000000ffff177224 */ /* 0x000fe200010e06ff */
[----:B------:R-:W-:Y:S01]  /*387e0*/  IADD3 RZ, P2, PT, R97, R56, RZ ;  /* 0x0000003861ff7210 */ /* 0x000fe20007f5e0ff */
[----:B------:R-:W-:Y:S02]  /*387f0*/  IMAD.MOV.U32 R22, RZ, RZ, R25 ;  /* 0x000000ffff167224 */ /* 0x000fe400078e0019 */
[----:B------:R-:W-:Y:S01]  /*38800*/  IMAD.WIDE.U32 R24, R19, R4, RZ ;  /* 0x0000000413187225 */ /* 0x000fe200078e00ff */
[----:B------:R-:W-:Y:S02]  /*38810*/  IADD3.X RZ, P2, PT, R99, R52, RZ, P2, !PT ;  /* 0x0000003463ff7210 */ /* 0x000fe4000175e4ff */
        /* <DEDUP_REMOVED lines=18> */
[----:B------:R-:W-:Y:S02]  /*38940*/  IADD3 R66, P4, P3, R73, R40, R50 ;  /* 0x0000002849427210 */ /* 0x000fe40007b9e032 */
[----:B------:R-:W-:Y:S02]  /*38950*/  IADD3.X R40, P1, P2, R20, RZ, RZ, P2, P1 ;  /* 0x000000ff14287210 */ /* 0x000fe400012224ff */
[----:B------:R-:W-:Y:S02]  /*38960*/  SEL R56, RZ, 0x1, P0 ;  /* 0x00000001ff387807 */ /* 0x000fe40000000000 */
[----:B------:R-:W-:Y:S02]  /*38970*/  ISETP.GE.U32.AND.EX P5, PT, R72, R105, PT, P5 ;  /* 0x000000694800720c */ /* 0x000fe40003fa6150 */
[----:B------:R-:W-:Y:S02]  /*38980*/  ISETP.GE.U32.AND P0, PT, R68, R103, PT ;  /* 0x000000674400720c */ /* 0x000fe40003f06070 */
[----:B------:R-:W-:-:S02]  /*38990*/  IADD3.X R50, PT, PT, R21, RZ, RZ, P1, P2 ;  /* 0x000000ff15327210 */ /* 0x000fc40000fe44ff */
[----:B------:R-:W-:Y:S01]  /*389a0*/  IADD3 R56, P6, P2, R56, R53, R22 ;  /* 0x0000003538387210 */ /* 0x000fe20007ade016 */
[C---:B------:R-:W-:Y:S01]  /*389b0*/  IMAD.WIDE.U32 R22, R18.reuse, R6, RZ ;  /* 0x0000000612167225 */ /* 0x040fe200078e00ff */
[----:B------:R-:W-:Y:S02]  /*389c0*/  ISETP.GE.U32.AND.EX P0, PT, R101, R72, PT, P0 ;  /* 0x000000486500720c */ /* 0x000fe40003f06100 */
[----:B------:R-:W-:Y:S01]  /*389d0*/  SEL R53, RZ, 0x1, P5 ;  /* 0x00000001ff357807 */ /* 0x000fe20002800000 */
[----:B------:R-:W-:Y:S01]  /*389e0*/  IMAD.WIDE.U32 R20, P5, R18, R7, R24 ;  /* 0x0000000712147225 */ /* 0x000fe200078a0018 */
[----:B------:R-:W-:Y:S02]  /*389f0*/  IADD3.X R60, PT, PT, RZ, R60, RZ, P4, P3 ;  /* 0x0000003cff3c7210 */ /* 0x000fe400027e64ff */
[----:B------:R-:W-:Y:S02]  /*38a00*/  IADD3 R25, P1, PT, R40, R71, RZ ;  /* 0x0000004728197210 */ /* 0x000fe40007f3e0ff */
[----:B------:R-:W-:-:S02]  /*38a10*/  IADD3 R53, P3, PT, R53, R66, RZ ;  /* 0x0000004235357210 */ /* 0x000fc40007f7e0ff */
[----:B------:R-:W-:Y:S02]  /*38a20*/  SEL R40, RZ, 0x1, P0 ;  /* 0x00000001ff287807 */ /* 0x000fe40000000000 */
[----:B------:R-:W-:Y:S01]  /*38a30*/  IADD3 R71, P4, PT, R23, R20, RZ ;  /* 0x0000001417477210 */ /* 0x000fe20007f9e0ff */
[----:B------:R-:W-:Y:S01]  /*38a40*/  IMAD.X R23, RZ, RZ, RZ, P5 ;  /* 0x000000ffff177224 */ /* 0x000fe200028e06ff */
[----:B------:R-:W-:Y:S01]  /*38a50*/  IADD3 R68, P0, PT, R25, R22, RZ ;  /* 0x0000001619447210 */ /* 0x000fe20007f1e0ff */
[----:B------:R-:W-:Y:S01]  /*38a60*/  IMAD.WIDE.U32 R24, R19, R8, RZ ;  /* 0x0000000813187225 */ /* 0x000fe200078e00ff */
[----:B------:R-:W-:Y:S02]  /*38a70*/  IADD3.X R20, P1, PT, R50, R75, RZ, P1, !PT ;  /* 0x0000004b32147210 */ /* 0x000fe40000f3e4ff */
[----:B------:R-:W-:Y:S01]  /*38a80*/  IADD3 R40, P5, PT, R40, R53, RZ ;  /* 0x0000003528287210 */ /* 0x000fe20007fbe0ff */
[----:B------:R-:W-:Y:S01]  /*38a90*/  IMAD.X R63, RZ, RZ, R60, P3 ;  /* 0x000000ffff3f7224 */ /* 0x000fe200018e063c */
[----:B------:R-:W-:Y:S01]  /*38aa0*/  IADD3.X R71, P0, PT, R20, R71, RZ, P0, !PT ;  /* 0x0000004714477210 */ /* 0x000fe2000071e4ff */
[----:B------:R-:W-:Y:S01]  /*38ab0*/  IMAD.MOV.U32 R22, RZ, RZ, R21 ;  /* 0x000000ffff167224 */ /* 0x000fe200078e0015 */
[----:B------:R-:W-:Y:S01]  /*38ac0*/  ISETP.GE.U32.AND P3, PT, R53, R66, PT ;  /* 0x000000423500720c */ /* 0x000fe20003f66070 */
[----:B------:R-:W-:Y:S01]  /*38ad0*/  IMAD.X R50, RZ, RZ, R63, P5 ;  /* 0x000000ffff327224 */ /* 0x000fe200028e063f */
[----:B------:R-:W-:Y:S01]  /*38ae0*/  ISETP.GE.U32.AND P5, PT, R40, R53, PT ;  /* 0x000000352800720c */ /* 0x000fe20003fa6070 */
[----:B------:R-:W-:Y:S01]  /*38af0*/  IMAD.WIDE.U32.X R20, R19, R7, R22, P4 ;  /* 0x0000000713147225 */ /* 0x000fe200020e0416 */
[----:B------:R-:W-:-:S02]  /*38b00*/  ISETP.GE.U32.AND.EX P3, PT, R63, R60, PT, P3 ;  /* 0x0000003c3f00720c */ /* 0x000fc40003f66130 */
        /* <DEDUP_REMOVED lines=62> */
.L_x_107:
        /* <DEDUP_REMOVED lines=21> */
.L_x_108:
        /* <DEDUP_REMOVED lines=35> */
[----:B------:R-:W-:Y:S02]  /*39270*/  ISETP.GT.U32.OR.EX P0, PT, R51, R9, P0, P3 ;  /* 0x000000093300720c */ /* 0x000fe40000704530 */
[C---:B------:R-:W-:Y:S01]  /*39280*/  SHF.L.U64.HI R25, R57.reuse, 0x1, R24 ;  /* 0x0000000139197819 */ /* 0x040fe20000010218 */
[----:B------:R-:W-:Y:S01]  /*39290*/  IMAD.SHL.U32 R24, R57, 0x2, RZ ;  /* 0x0000000239187824 */ /* 0x000fe200078e00ff */
        /* <DEDUP_REMOVED lines=31> */
.L_x_109:
        /* <DEDUP_REMOVED lines=21> */
.L_x_110:
        /* <DEDUP_REMOVED lines=69> */
.L_x_111:
        /* <DEDUP_REMOVED lines=21> */
.L_x_112:
[----:B------:R-:W-:-:S04]  /*39b80*/  IMAD.WIDE.U32 R18, R61, R54, RZ ;  /* 0x000000363d127225 */ /* 0x000fc800078e00ff */
[----:B------:R-:W-:-:S04]  /*39b90*/  IMAD.WIDE.U32 R50, R67, R54, RZ ;  /* 0x0000003643327225 */ /* 0x000fc800078e00ff */
[----:B------:R-:W-:-:S04]  /*39ba0*/  IMAD.WIDE.U32 R72, R61, R37, RZ ;  /* 0x000000253d487225 */ /* 0x000fc800078e00ff */
[----:B------:R-:W-:-:S04]  /*39bb0*/  IMAD.WIDE.U32 R60, R34, R54, RZ ;  /* 0x00000036223c7225 */ /* 0x000fc800078e00ff */
[----:B------:R-:W-:Y:S02]  /*39bc0*/  IMAD.IADD R19, R59, 0x1, R19 ;  /* 0x000000013b137824 */ /* 0x000fe400078e0213 */
[----:B------:R-:W-:-:S03]  /*39bd0*/  IMAD.WIDE.U32 R22, R35, R54, RZ ;  /* 0x0000003623167225 */ /* 0x000fc600078e00ff */
[----:B------:R-:W-:Y:S01]  /*39be0*/  IADD3 R70, P2, P5, R72, R19, R60 ;  /* 0x0000001348467210 */ /* 0x000fe20007d5e03c */
[----:B------:R-:W-:-:S04]  /*39bf0*/  IMAD.WIDE.U32 R24, R67, R37, RZ ;  /* 0x0000002543187225 */ /* 0x000fc800078e00ff */
[----:B------:R-:W-:-:S04]  /*39c00*/  IMAD.WIDE.U32 R20, R37, R54, RZ ;  /* 0x0000003625147225 */ /* 0x000fc800078e00ff */
[----:B------:R-:W-:Y:S02]  /*39c10*/  IMAD.IADD R71, R65, 0x1, R51 ;  /* 0x0000000141477824 */ /* 0x000fe400078e0233 */
[----:B------:R-:W-:Y:S02]  /*39c20*/  IMAD.IADD R19, R64, 0x1, R21 ;  /* 0x0000000140137824 */ /* 0x000fe400078e0215 */
[----:B------:R-:W-:Y:S01]  /*39c30*/  IMAD.IADD R76, R69, 0x1, R23 ;  /* 0x00000001454c7824 */ /* 0x000fe200078e0217 */
[----:B------:R-:W-:Y:S01]  /*39c40*/  IADD3 R71, P1, P6, R24, R71, R22 ;  /* 0x0000004718477210 */ /* 0x000fe20007e3e016 */
[----:B------:R-:W-:Y:S01]  /*39c50*/  IMAD.IADD R51, R59, 0x1, R73 ;  /* 0x000000013b337824 */ /* 0x000fe200078e0249 */
[--C-:B------:R-:W-:Y:S01]  /*39c60*/  SHF.L.U64.HI R59, R20, 0x1, R19.reuse ;  /* 0x00000001143b7819 */ /* 0x100fe20000010213 */
[----:B------:R-:W-:Y:S01]  /*39c70*/  IMAD.WIDE.U32 R22, R36, R38, RZ ;  /* 0x0000002624167225 */ /* 0x000fe200078e00ff */
[--C-:B------:R-:W-:Y:S02]  /*39c80*/  SHF.R.U64 R96, R20, 0x1f, R19.reuse ;  /* 0x0000001f14607819 */ /* 0x100fe40000001213 */
[----:B------:R-:W-:Y:S01]  /*39c90*/  SHF.R.U32.HI R19, RZ, 0x1f, R19 ;  /* 0x0000001fff137819 */ /* 0x000fe20000011613 */
[----:B------:R-:W-:Y:S01]  /*39ca0*/  IMAD.WIDE.U32 R72, R54, R54, RZ ;  /* 0x0000003636487225 */ /* 0x000fe200078e00ff */
[----:B------:R-:W-:-:S02]  /*39cb0*/  LOP3.LUT R96, R96, 0xfffffffe, RZ, 0xc0, !PT ;  /* 0xfffffffe60607812 */ /* 0x000fc400078ec0ff */
[----:B------:R-:W-:Y:S01]  /*39cc0*/  LOP3.LUT R97, R19, 0x1, RZ, 0xc0, !PT ;  /* 0x0000000113617812 */ /* 0x000fe200078ec0ff */
[----:B------:R-:W-:Y:S01]  /*39cd0*/  IMAD.SHL.U32 R99, R20, 0x2, RZ ;  /* 0x0000000214637824 */ /* 0x000fe200078e00ff */
[----:B------:R-:W-:Y:S01]  /*39ce0*/  LOP3.LUT R19, R59, 0x1, RZ, 0xc0, !PT ;  /* 0x000000013b137812 */ /* 0x000fe200078ec0ff */
[----:B------:R-:W-:Y:S01]  /*39cf0*/  IMAD.IADD R105, R39, 0x1, R23 ;  /* 0x0000000127697824 */ /* 0x000fe200078e0217 */
[----:B------:R-:W-:Y:S01]  /*39d00*/  IADD3.X R102, PT, PT, RZ, RZ, RZ, P1, P6 ;  /* 0x000000ffff667210 */ /* 0x000fe20000fec4ff */
[----:B------:R-:W-:Y:S01]  /*39d10*/  IMAD.IADD R20, R55, 0x1, R73 ;  /* 0x0000000137147824 */ /* 0x000fe200078e0249 */
[----:B------:R-:W-:Y:S01]  /*39d20*/  LOP3.LUT R99, R99, 0xfffffffe, RZ, 0xc0, !PT ;  /* 0xfffffffe63637812 */ /* 0x000fe200078ec0ff */
[----:B------:R-:W-:Y:S01]  /*39d30*/  IMAD.IADD R101, R65, 0x1, R25 ;  /* 0x0000000141657824 */ /* 0x000fe200078e0219 */
[--C-:B------:R-:W-:Y:S01]  /*39d40*/  SHF.L.U64.HI R100, R22, 0x1, R105.reuse ;  /* 0x0000000116647819 */ /* 0x100fe20000010269 */
[----:B------:R-:W-:Y:S01]  /*39d50*/  IMAD.WIDE.U32 R24, R38, R54, RZ ;  /* 0x0000003626187225 */ /* 0x000fe200078e00ff */
[----:B------:R-:W-:-:S02]  /*39d60*/  SHF.R.U64 R98, R22, 0x1f, R105 ;  /* 0x0000001f16627819 */ /* 0x000fc40000001269 */
[----:B------:R-:W-:Y:S01]  /*39d70*/  IADD3 R99, P0, PT, R99, R20, RZ ;  /* 0x0000001463637210 */ /* 0x000fe20007f1e0ff */
[----:B------:R-:W-:Y:S02]  /*39d80*/  IMAD.SHL.U32 R75, R22, 0x2, RZ ;  /* 0x00000002164b7824 */ /* 0x000fe400078e00ff */
[----:B------:R-:W-:-:S03]  /*39d90*/  IMAD.WIDE.U32 R20, R36, R54, RZ ;  /* 0x0000003624147225 */ /* 0x000fc600078e00ff */
[----:B------:R-:W-:Y:S01]  /*39da0*/  LOP3.LUT R75, R75, 0xfffffffe, RZ, 0xc0, !PT ;  /* 0xfffffffe4b4b7812 */ /* 0x000fe200078ec0ff */
[----:B------:R-:W-:-:S04]  /*39db0*/  IMAD.WIDE.U32 R22, R38, R37, RZ ;  /* 0x0000002526167225 */ /* 0x000fc800078e00ff */
[----:B------:R-:W-:Y:S02]  /*39dc0*/  IMAD.IADD R25, R41, 0x1, R25 ;  /* 0x0000000129197824 */ /* 0x000fe400078e0219 */
[----:B------:R-:W-:-:S03]  /*39dd0*/  IMAD.WIDE.U32 R94, R38, R38, RZ ;  /* 0x00000026265e7225 */ /* 0x000fc600078e00ff */
[----:B------:R-:W-:Y:S01]  /*39de0*/  IADD3 R25, P3, P4, R22, R25, R20 ;  /* 0x0000001916197210 */ /* 0x000fe20007c7e014 */
[----:B------:R-:W-:-:S03]  /*39df0*/  IMAD.WIDE.U32 R96, R37, R37, R96 ;  /* 0x0000002525607225 */ /* 0x000fc600078e0060 */
[----:B------:R-:W-:Y:S01]  /*39e00*/  SHF.R.U32.HI R59, RZ, 0x1f, R25 ;  /* 0x0000001fff3b7819 */ /* 0x000fe20000011619 */
[----:B------:R-:W-:Y:S02]  /*39e10*/  IMAD.X R19, RZ, RZ, R19, P0 ;  /* 0x000000ffff137224 */ /* 0x000fe400000e0613 */
[----:B------:R-:W-:Y:S01]  /*39e20*/  IMAD.IADD R68, R41, 0x1, R95 ;  /* 0x0000000129447824 */ /* 0x000fe200078e025f */
[----:B------:R-:W-:Y:S01]  /*39e30*/  IADD3 R73, P0, PT, R59, R50, RZ ;  /* 0x000000323b497210 */ /* 0x000fe20007f1e0ff */
[----:B------:R-:W-:Y:S01]  /*39e40*/  IMAD.WIDE.U32 R54, R35, R38, RZ ;  /* 0x0000002623367225 */ /* 0x000fe200078e00ff */
[----:B------:R-:W-:Y:S02]  /*39e50*/  IADD3 R19, P6, PT, R19, R96, RZ ;  /* 0x0000006013137210 */ /* 0x000fe40007fde0ff */
[----:B------:R-:W-:Y:S01]  /*39e60*/  IADD3 R75, P1, PT, R75, R68, RZ ;  /* 0x000000444b4b7210 */ /* 0x000fe20007f3e0ff */
[----:B------:R-:W-:Y:S01]  /*39e70*/  IMAD.X R68, RZ, RZ, R71, P0 ;  /* 0x000000ffff447224 */ /* 0x000fe200000e0647 */
[----:B------:R-:W-:Y:S01]  /*39e80*/  ISETP.GT.U32.AND P0, PT, R50, R73, PT ;  /* 0x000000493200720c */ /* 0x000fe20003f04070 */
[----:B------:R-:W-:-:S02]  /*39e90*/  IMAD.IADD R74, R58, 0x1, R61 ;  /* 0x000000013a4a7824 */ /* 0x000fc400078e023d */
[----:B------:R-:W-:Y:S01]  /*39ea0*/  IMAD.X R20, R64, 0x1, R97, P6 ;  /* 0x0000000140147824 */ /* 0x000fe200030e0661 */
[----:B------:R-:W-:Y:S01]  /*39eb0*/  IADD3 R103, P6, PT, R73, R94, RZ ;  /* 0x0000005e49677210 */ /* 0x000fe20007fde0ff */
[----:B------:R-:W-:Y:S01]  /*39ec0*/  IMAD.WIDE.U32 R60, R67, R36, RZ ;  /* 0x00000024433c7225 */ /* 0x000fe200078e00ff */
[----:B------:R-:W-:-:S03]  /*39ed0*/  ISETP.GT.U32.AND.EX P0, PT, R71, R68, PT, P0 ;  /* 0x000000444700720c */ /* 0x000fc60003f04100 */
[----:B------:R-:W-:Y:S01]  /*39ee0*/  IMAD.IADD R96, R69, 0x1, R55 ;  /* 0x0000000145607824 */ /* 0x000fe200078e0237 */
[----:B------:R-:W-:Y:S01]  /*39ef0*/  SEL R22, R50, R73, P0 ;  /* 0x0000004932167207 */ /* 0x000fe20000000000 */
[----:B------:R-:W-:Y:S02]  /*39f00*/  IMAD.MOV.U32 R97, RZ, RZ, RZ ;  /* 0x000000ffff617224 */ /* 0x000fe400078e00ff */
[----:B------:R-:W-:Y:S01]  /*39f10*/  IMAD.IADD R55, R65, 0x1, R61 ;  /* 0x0000000141377824 */ /* 0x000fe200078e023d */
[----:B------:R-:W-:Y:S01]  /*39f20*/  LOP3.LUT R61, R100, 0x1, RZ, 0xc0, !PT ;  /* 0x00000001643d7812 */ /* 0x000fe200078ec0ff */
[----:B------:R-:W-:-:S04]  /*39f30*/  IMAD.WIDE.U32 R94, R36, R35, R96 ;  /* 0x00000023245e7225 */ /* 0x000fc800078e0060 */
[----:B------:R-:W-:Y:S01]  /*39f40*/  IMAD.X R64, R68, 0x1, R75, P6 ;  /* 0x0000000144407824 */ /* 0x000fe200030e064b */
[----:B------:R-:W-:Y:S01]  /*39f50*/  IADD3 R96, P6, PT, R55, R94, RZ ;  /* 0x0000005e37607210 */ /* 0x000fe20007fde0ff */
[----:B------:R-:W-:Y:S01]  /*39f60*/  IMAD.MOV.U32 R77, RZ, RZ, RZ ;  /* 0x000000ffff4d7224 */ /* 0x000fe200078e00ff */
[----:B------:R-:W-:Y:S01]  /*39f70*/  SEL R55, R71, R68, P0 ;  /* 0x0000004447377207 */ /* 0x000fe20000000000 */
[----:B------:R-:W-:Y:S01]  /*39f80*/  IMAD.MOV.U32 R75, RZ, RZ, RZ ;  /* 0x000000ffff4b7224 */ /* 0x000fe200078e00ff */
[----:B------:R-:W-:Y:S01]  /*39f90*/  ISETP.GT.U32.AND P0, PT, R22, R103, PT ;  /* 0x000000671600720c */ /* 0x000fe20003f04070 */
[----:B------:R-:W-:Y:S01]  /*39fa0*/  IMAD.WIDE.U32 R76, R37, R35, R76 ;  /* 0x00000023254c7225 */ /* 0x000fe200078e004c */
[----:B------:R-:W-:Y:S02]  /*39fb0*/  SHF.R.U32.HI R22, RZ, 0x1f, R105 ;  /* 0x0000001fff167819 */ /* 0x000fe40000011669 */
[----:B------:R-:W-:Y:S01]  /*39fc0*/  LOP3.LUT R94, R98, 0xfffffffe, RZ, 0xc0, !PT ;  /* 0xfffffffe625e7812 */ /* 0x000fe200078ec0ff */
[----:B------:R-:W-:Y:S01]  /*39fd0*/  IMAD.WIDE.U32 R74, R34, R37, R74 ;  /* 0x00000025224a7225 */ /* 0x000fe200078e004a */
[----:B------:R-:W-:-:S03]  /*39fe0*/  ISETP.GT.U32.AND.EX P0, PT, R55, R64, PT, P0 ;  /* 0x000000403700720c */ /* 0x000fc60003f04100 */
[----:B------:R-:W-:-:S04]  /*39ff0*/  IMAD.WIDE.U32 R34, R72, R10, RZ ;  /* 0x0000000a48227225 */ /* 0x000fc800078e00ff */
[C---:B------:R-:W-:Y:S01]  /*3a000*/  IMAD.X R97, R69.reuse, 0x1, R95, P6 ;  /* 0x0000000145617824 */ /* 0x040fe200030e065f */
[----:B------:R-:W-:Y:S01]  /*3a010*/  LOP3.LUT R95, R22, 0x1, RZ, 0xc0, !PT ;  /* 0x00000001165f7812 */ /* 0x000fe200078ec0ff */
[----:B------:R-:W-:Y:S01]  /*3a020*/  IMAD.X R61, RZ, RZ, R61, P1 ;  /* 0x000000ffff3d7224 */ /* 0x000fe200008e063d */
[----:B------:R-:W-:Y:S01]  /*3a030*/  IADD3 R101, P1, P6, R102, R76, R101 ;  /* 0x0000004c66657210 */ /* 0x000fe20007e3e065 */
[----:B------:R-:W-:Y:S01]  /*3a040*/  IMAD.IADD R73, R69, 0x1, R77 ;  /* 0x0000000145497824 */ /* 0x000fe200078e024d */
[----:B------:R-:W-:Y:S01]  /*3a050*/  SEL R77, RZ, 0x1, !P0 ;  /* 0x00000001ff4d7807 */ /* 0x000fe20004000000 */
[----:B------:R-:W-:-:S03]  /*3a060*/  IMAD.WIDE.U32 R68, R34, R2, RZ ;  /* 0x0000000222447225 */ /* 0x000fc600078e00ff */
[----:B------:R-:W-:Y:S01]  /*3a070*/  IADD3.X R73, PT, PT, RZ, R73, RZ, P1, P6 ;  /* 0x00000049ff497210 */ /* 0x000fe20000fec4ff */
[----:B------:R-:W-:Y:S01]  /*3a080*/  IMAD.WIDE.U32 R94, R36, R36, R94 ;  /* 0x00000024245e7225 */ /* 0x000fe200078e005e */
[----:B------:R-:W-:-:S03]  /*3a090*/  IADD3 RZ, P1, PT, R72, R68, RZ ;  /* 0x0000004448ff7210 */ /* 0x000fc60007f3e0ff */
[----:B------:R-:W-:Y:S01]  /*3a0a0*/  IMAD R22, R99, R10, RZ ;  /* 0x0000000a63167224 */ /* 0x000fe200078e02ff */
[----:B------:R-:W-:Y:S01]  /*3a0b0*/  IADD3 R68, P0, P6, R61, R94, R101 ;  /* 0x0000005e3d447210 */ /* 0x000fe20007e1e065 */
[----:B------:R-:W-:Y:S02]  /*3a0c0*/  IMAD.IADD R94, R39, 0x1, R95 ;  /* 0x00000001275e7824 */ /* 0x000fe400078e025f */
[----:B------:R-:W-:Y:S01]  /*3a0d0*/  IMAD R55, R72, R11, R22 ;  /* 0x0000000b48377224 */ /* 0x000fe200078e0216 */
[----:B------:R-:W-:Y:S01]  /*3a0e0*/  IADD3.X R22, PT, PT, RZ, RZ, RZ, P2, P5 ;  /* 0x000000ffff167210 */ /* 0x000fe200017ea4ff */
[----:B------:R-:W-:Y:S01]  /*3a0f0*/  IMAD.IADD R23, R41, 0x1, R23 ;  /* 0x0000000129177824 */ /* 0x000fe200078e0217 */
[----:B------:R-:W-:Y:S01]  /*3a100*/  IADD3 R68, P2, P5, R101, R68, R77 ;  /* 0x0000004465447210 */ /* 0x000fe20007d5e04d */
[----:B------:R-:W-:Y:S01]  /*3a110*/  IMAD.IADD R95, R35, 0x1, R55 ;  /* 0x00000001235f7824 */ /* 0x000fe200078e0237 */
[----:B------:R-:W-:Y:S01]  /*3a120*/  IADD3.X R35, PT, PT, RZ, R94, R73, P0, P6 ;  /* 0x0000005eff237210 */ /* 0x000fe200007ec449 */
[----:B------:R-:W-:Y:S01]  /*3a130*/  IMAD.IADD R55, R58, 0x1, R75 ;  /* 0x000000013a377824 */ /* 0x000fe200078e024b */
[----:B------:R-:W-:Y:S01]  /*3a140*/  IADD3 R22, P0, P6, R22, R74, R51 ;  /* 0x0000004a16167210 */ /* 0x000fe20007e1e033 */
[----:B------:R-:W-:Y:S01]  /*3a150*/  IMAD.WIDE.U32 R74, R95, R2, RZ ;  /* 0x000000025f4a7225 */ /* 0x000fe200078e00ff */
[----:B------:R-:W-:-:S02]  /*3a160*/  IADD3.X R58, PT, PT, R73, R35, RZ, P2, P5 ;  /* 0x00000023493a7210 */ /* 0x000fc400017ea4ff */
[----:B------:R-:W-:Y:S01]  /*3a170*/  IADD3 R98, P2, PT, R103, R50, RZ ;  /* 0x0000003267627210 */ /* 0x000fe20007f5e0ff */
[----:B------:R-:W-:-:S04]  /*3a180*/  IMAD.WIDE.U32 R72, R95, R4, RZ ;  /* 0x000000045f487225 */ /* 0x000fc800078e00ff */
[----:B------:R-:W-:Y:S01]  /*3a190*/  IMAD.WIDE.U32 R50, R67, R38, RZ ;  /* 0x0000002643327225 */ /* 0x000fe200078e00ff */
[----:B------:R-:W-:Y:S02]  /*3a1a0*/  IADD3.X R38, PT, PT, RZ, R55, RZ, P0, P6 ;  /* 0x00000037ff267210 */ /* 0x000fe400007ec4ff */
[----:B------:R-:W-:Y:S01]  /*3a1b0*/  ISETP.GE.U32.AND P0, PT, R98, R103, PT ;  /* 0x000000676200720c */ /* 0x000fe20003f06070 */
        /* <DEDUP_REMOVED lines=12> */
[----:B------:R-:W-:Y:S01]  /*3a280*/  IADD3 R51, P5, PT, R77, R18, RZ ;  /* 0x000000124d337210 */ /* 0x000fe20007fbe0ff */
[----:B------:R-:W-:Y:S01]  /*3a290*/  IMAD.MOV.U32 R60, RZ, RZ, R73 ;  /* 0x000000ffff3c7224 */ /* 0x000fe200078e0049 */
[----:B------:R-:W-:Y:S01]  /*3a2a0*/  IADD3.X RZ, P1, PT, R99, R74, RZ, P1, !PT ;  /* 0x0000004a63ff7210 */ /* 0x000fe20000f3e4ff */
[----:B------:R-:W-:Y:S01]  /*3a2b0*/  IMAD.WIDE.U32.X R64, R95, R3, R64, P2 ;  /* 0x000000035f407225 */ /* 0x000fe200010e0440 */
[----:B------:R-:W-:-:S02]  /*3a2c0*/  IADD3 R102, P2, PT, R55, R72, RZ ;  /* 0x0000004837667210 */ /* 0x000fc40007f5e0ff */
[----:B------:R-:W-:Y:S01]  /*3a2d0*/  SEL R73, RZ, 0x1, P0 ;  /* 0x00000001ff497807 */ /* 0x000fe20000000000 */
[----:B------:R-:W-:Y:S01]  /*3a2e0*/  IMAD.X R55, RZ, RZ, R70, P5 ;  /* 0x000000ffff377224 */ /* 0x000fe200028e0646 */
[----:B------:R-:W-:Y:S01]  /*3a2f0*/  IADD3 R100, P5, PT, R51, R50, RZ ;  /* 0x0000003233647210 */ /* 0x000fe20007fbe0ff */
[----:B------:R-:W-:Y:S01]  /*3a300*/  IMAD.WIDE.U32.X R60, R95, R5, R60, P2 ;  /* 0x000000055f3c7225 */ /* 0x000fe200010e043c */
[----:B------:R-:W-:Y:S02]  /*3a310*/  IADD3.X R101, P1, PT, RZ, R64, RZ, P1, !PT ;  /* 0x00000040ff657210 */ /* 0x000fe40000f3e4ff */
[----:B------:R-:W-:Y:S01]  /*3a320*/  ISETP.GT.U32.AND P6, PT, R18, R51, PT ;  /* 0x000000331200720c */ /* 0x000fe20003fc4070 */
[----:B------:R-:W-:Y:S01]  /*3a330*/  IMAD.X R99, R55, 0x1, R69, P5 ;  /* 0x0000000137637824 */ /* 0x000fe200028e0645 */
[----:B------:R-:W-:Y:S01]  /*3a340*/  IADD3 R35, P5, PT, R73, R100, RZ ;  /* 0x0000006449237210 */ /* 0x000fe20007fbe0ff */
[----:B------:R-:W-:Y:S01]  /*3a350*/  IMAD.X R103, RZ, RZ, R65, P1 ;  /* 0x000000ffff677224 */ /* 0x000fe200008e0641 */
[----:B------:R-:W-:-:S02]  /*3a360*/  SHF.L.U64.HI R72, R24, 0x1, R25 ;  /* 0x0000000118487819 */ /* 0x000fc40000010219 */
        /* <DEDUP_REMOVED lines=21> */
[----:B------:R-:W-:Y:S01]  /*3a4c0*/  IMAD.MOV.U32 R64, RZ, RZ, R25 ;  /* 0x000000ffff407224 */ /* 0x000fe200078e0019 */
[----:B------:R-:W-:Y:S01]  /*3a4d0*/  ISETP.GT.U32.AND.EX P2, PT, R94, R99, PT, P2 ;  /* 0x000000635e00720c */ /* 0x000fe20003f44120 */
[----:B------:R-:W-:-:S03]  /*3a4e0*/  IMAD.WIDE.U32 R24, P1, R34, R9, R50 ;  /* 0x0000000922187225 */ /* 0x000fc60007820032 */
[----:B------:R-:W-:Y:S01]  /*3a4f0*/  SEL R100, RZ, 0x1, !P2 ;  /* 0x00000001ff647807 */ /* 0x000fe20005000000 */
[----:B------:R-:W-:Y:S02]  /*3a500*/  IMAD R76, R103, R10, RZ ;  /* 0x0000000a674c7224 */ /* 0x000fe400078e02ff */
[----:B------:R-:W-:-:S04]  /*3a510*/  IMAD.WIDE.U32 R34, R34, R8, RZ ;  /* 0x0000000822227225 */ /* 0x000fc800078e00ff */
[----:B------:R-:W-:-:S04]  /*3a520*/  IMAD.WIDE.U32 R50, R101, R10, RZ ;  /* 0x0000000a65327225 */ /* 0x000fc800078e00ff */
[----:B------:R-:W-:Y:S02]  /*3a530*/  IMAD R105, R101, R11, R76 ;  /* 0x0000000b65697224 */ /* 0x000fe400078e024c */
[----:B------:R-:W-:Y:S01]  /*3a540*/  IMAD.X R77, RZ, RZ, RZ, P1 ;  /* 0x000000ffff4d7224 */ /* 0x000fe200008e06ff */
[----:B------:R-:W-:Y:S01]  /*3a550*/  IADD3 R55, P1, PT, R35, R24, RZ ;  /* 0x0000001823377210 */ /* 0x000fe20007f3e0ff */
[----:B------:R-:W-:Y:S01]  /*3a560*/  IMAD.MOV.U32 R76, RZ, RZ, R25 ;  /* 0x000000ffff4c7224 */ /* 0x000fe200078e0019 */
[----:B------:R-:W-:Y:S01]  /*3a570*/  IADD3.X R35, P5, P0, R60, RZ, RZ, P5, P0 ;  /* 0x000000ff3c237210 */ /* 0x000fe200028a04ff */
[----:B------:R-:W-:Y:S02]  /*3a580*/  IMAD.IADD R99, R51, 0x1, R105 ;  /* 0x0000000133637824 */ /* 0x000fe400078e0269 */
[----:B------:R-:W-:Y:S01]  /*3a590*/  IMAD.WIDE.U32.X R64, R95, R7, R64, P6 ;  /* 0x000000075f407225 */ /* 0x000fe200030e0440 */
[----:B------:R-:W-:-:S03]  /*3a5a0*/  IADD3 R51, P6, P2, R67, R96, R22 ;  /* 0x0000006043337210 */ /* 0x000fc60007ade016 */
[----:B------:R-:W-:Y:S01]  /*3a5b0*/  IMAD.WIDE.U32.X R24, R95, R9, R76, P1 ;  /* 0x000000095f187225 */ /* 0x000fe200008e044c */
[----:B------:R-:W-:Y:S02]  /*3a5c0*/  IADD3.X R102, PT, PT, RZ, R97, R38, P6, P2 ;  /* 0x00000061ff667210 */ /* 0x000fe400037e4426 */
[----:B------:R-:W-:Y:S01]  /*3a5d0*/  IADD3 R96, P1, P2, R96, R51, R100 ;  /* 0x0000003360607210 */ /* 0x000fe20007a3e064 */
[----:B------:R-:W-:Y:S01]  /*3a5e0*/  IMAD.WIDE.U32 R94, R99, R2, RZ ;  /* 0x00000002635e7225 */ /* 0x000fe200078e00ff */
[----:B------:R-:W-:Y:S02]  /*3a5f0*/  IADD3.X R100, PT, PT, R61, RZ, RZ, P5, P0 ;  /* 0x000000ff3d647210 */ /* 0x000fe40002fe04ff */
[----:B------:R-:W-:Y:S01]  /*3a600*/  IADD3 R35, P0, PT, R35, R98, RZ ;  /* 0x0000006223237210 */ /* 0x000fe20007f1e0ff */
[C---:B------:R-:W-:Y:S01]  /*3a610*/  IMAD.WIDE.U32 R76, R50.reuse, R2, RZ ;  /* 0x00000002324c7225 */ /* 0x040fe200078e00ff */
[----:B------:R-:W-:Y:S02]  /*3a620*/  IADD3.X R97, PT, PT, R97, R102, RZ, P1, P2 ;  /* 0x0000006661617210 */ /* 0x000fe40000fe44ff */
[----:B------:R-:W-:Y:S01]  /*3a630*/  IADD3 R98, P2, PT, R35, R54, RZ ;  /* 0x0000003623627210 */ /* 0x000fe20007f5e0ff */
[----:B------:R-:W-:Y:S01]  /*3a640*/  IMAD.WIDE.U32 R60, P5, R50, R3, R94 ;  /* 0x00000003323c7225 */ /* 0x000fe200078a005e */
[----:B------:R-:W-:-:S02]  /*3a650*/  IADD3 RZ, P1, PT, R101, R76, RZ ;  /* 0x0000004c65ff7210 */ /* 0x000fc40007f3e0ff */
[----:B------:R-:W-:Y:S01]  /*3a660*/  IADD3.X R100, P0, PT, R100, R71, RZ, P0, !PT ;  /* 0x0000004764647210 */ /* 0x000fe2000071e4ff */
        /* <DEDUP_REMOVED lines=46> */
[----:B------:R-:W-:Y:S01]  /*3a950*/  IADD3.X R102, P0, P1, R24, RZ, RZ, P1, P0 ;  /* 0x000000ff18667210 */ /* 0x000fe200009004ff */
[----:B------:R-:W-:Y:S01]  /*3a960*/  IMAD.WIDE.U32 R100, R21, R2, RZ ;  /* 0x0000000215647225 */ /* 0x000fe200078e00ff */
[----:B------:R-:W-:-:S02]  /*3a970*/  IADD3.X R24, PT, PT, R77, RZ, RZ, P2, P5 ;  /* 0x000000ff4d187210 */ /* 0x000fc400017ea4ff */
[----:B------:R-:W-:Y:S01]  /*3a980*/  IADD3 R41, P2, PT, R41, R104, RZ ;  /* 0x0000006829297210 */ /* 0x000fe20007f5e0ff */
[C---:B------:R-:W-:Y:S01]  /*3a990*/  IMAD.WIDE.U32 R94, R50.reuse, R2, RZ ;  /* 0x00000002325e7225 */ /* 0x040fe200078e00ff */
[----:B------:R-:W-:Y:S02]  /*3a9a0*/  IADD3.X R65, PT, PT, R25, RZ, RZ, P0, P1 ;  /* 0x000000ff19417210 */ /* 0x000fe400007e24ff */
[----:B------:R-:W-:Y:S01]  /*3a9b0*/  IADD3.X R51, PT, PT, RZ, RZ, RZ, P3, P4 ;  /* 0x000000ffff337210 */ /* 0x000fe20001fe84ff */
[----:B------:R-:W-:Y:S01]  /*3a9c0*/  IMAD.WIDE.U32.X R34, R99, R9, R34, P6 ;  /* 0x0000000963227225 */ /* 0x000fe200030e0422 */
[----:B------:R-:W-:Y:S02]  /*3a9d0*/  IADD3 RZ, P0, PT, R103, R94, RZ ;  /* 0x0000005e67ff7210 */ /* 0x000fe40007f1e0ff */
[----:B------:R-:W-:Y:S01]  /*3a9e0*/  IADD3 R94, P6, PT, R41, R60, RZ ;  /* 0x0000003c295e7210 */ /* 0x000fe20007fde0ff */
[----:B------:R-:W-:Y:S01]  /*3a9f0*/  IMAD.WIDE.U32 R76, P5, R50, R3, R100 ;  /* 0x00000003324c7225 */ /* 0x000fe200078a0064 */
[----:B------:R-:W-:-:S03]  /*3aa00*/  IADD3.X R100, P2, PT, R24, R55, RZ, P2, !PT ;  /* 0x0000003718647210 */ /* 0x000fc6000175e4ff */
[----:B------:R-:W-:Y:S01]  /*3aa10*/  IMAD.MOV.U32 R55, RZ, RZ, RZ ;  /* 0x000000ffff377224 */ /* 0x000fe200078e00ff */
[----:B------:R-:W-:Y:S01]  /*3aa20*/  IADD3.X R100, P6, PT, R100, R107, RZ, P6, !PT ;  /* 0x0000006b64647210 */ /* 0x000fe200037de4ff */
[----:B------:R-:W-:Y:S01]  /*3aa30*/  IMAD.WIDE.U32 R60, R50, R4, RZ ;  /* 0x00000004323c7225 */ /* 0x000fe200078e00ff */
[----:B------:R-:W-:Y:S02]  /*3aa40*/  IADD3 R24, P1, PT, R95, R76, RZ ;  /* 0x0000004c5f187210 */ /* 0x000fe40007f3e0ff */
[----:B------:R-:W-:Y:S01]  /*3aa50*/  IADD3.X R41, P2, P6, R70, RZ, RZ, P6, P2 ;  /* 0x000000ff46297210 */ /* 0x000fe200036444ff */
[----:B------:R-:W-:Y:S01]  /*3aa60*/  IMAD.WIDE.U32 R36, R37, R36, R54 ;  /* 0x0000002425247225 */ /* 0x000fe200078e0036 */
[----:B------:R-:W-:Y:S02]  /*3aa70*/  IADD3.X RZ, P0, PT, R105, R24, RZ, P0, !PT ;  /* 0x0000001869ff7210 */ /* 0x000fe4000071e4ff */
[----:B------:R-:W-:Y:S01]  /*3aa80*/  IADD3.X R76, PT, PT, R71, RZ, RZ, P2, P6 ;  /* 0x000000ff474c7210 */ /* 0x000fe200017ec4ff */
[----:B------:R-:W-:Y:S01]  /*3aa90*/  IMAD.X R55, RZ, RZ, RZ, P5 ;  /* 0x000000ffff377224 */ /* 0x000fe200028e06ff */
[----:B------:R-:W-:Y:S01]  /*3aaa0*/  IADD3 R102, P5, PT, R102, R19, RZ ;  /* 0x0000001366667210 */ /* 0x000fe20007fbe0ff */
[----:B------:R-:W-:-:S02]  /*3aab0*/  IMAD.MOV.U32 R54, RZ, RZ, R77 ;  /* 0x000000ffff367224 */ /* 0x000fc400078e004d */
[----:B------:R-:W-:Y:S01]  /*3aac0*/  IMAD.WIDE.U32 R24, R21, R4, RZ ;  /* 0x0000000415187225 */ /* 0x000fe200078e00ff */
[----:B------:R-:W-:-:S03]  /*3aad0*/  IADD3 R41, P3, PT, R41, R102, RZ ;  /* 0x0000006629297210 */ /* 0x000fc60007f7e0ff */
[----:B------:R-:W-:Y:S01]  /*3aae0*/  IMAD.WIDE.U32.X R54, R21, R3, R54, P1 ;  /* 0x0000000315367225 */ /* 0x000fe200008e0436 */
[----:B------:R-:W-:Y:S02]  /*3aaf0*/  IADD3 R70, P4, P1, R51, R36, R23 ;  /* 0x0000002433467210 */ /* 0x000fe4000799e017 */
[----:B------:R-:W-:Y:S01]  /*3ab00*/  IADD3 R36, P6, PT, R41, R64, RZ ;  /* 0x0000004029247210 */ /* 0x000fe20007fde0ff */
[----:B------:R-:W-:Y:S01]  /*3ab10*/  IMAD.X R41, R65, 0x1, R20, P5 ;  /* 0x0000000141297824 */ /* 0x000fe200028e0614 */
[----:B------:R-:W-:Y:S01]  /*3ab20*/  IADD3.X R23, P0, PT, RZ, R54, RZ, P0, !PT ;  /* 0x00000036ff177210 */ /* 0x000fe2000071e4ff */
[----:B------:R-:W-:-:S03]  /*3ab30*/  IMAD.WIDE.U32 R24, P2, R50, R5, R24 ;  /* 0x0000000532187225 */ /* 0x000fc60007840018 */
[----:B------:R-:W-:Y:S01]  /*3ab40*/  IADD3.X R76, P3, PT, R76, R41, RZ, P3, !PT ;  /* 0x000000294c4c7210 */ /* 0x000fe20001f7e4ff */
[----:B------:R-:W-:Y:S01]  /*3ab50*/  IMAD.X R51, RZ, RZ, R55, P0 ;  /* 0x000000ffff337224 */ /* 0x000fe200000e0637 */
[----:B------:R-:W-:Y:S01]  /*3ab60*/  IADD3 R23, P0, PT, R23, R94, RZ ;  /* 0x0000005e17177210 */ /* 0x000fe20007f1e0ff */
[----:B------:R-:W-:Y:S01]  /*3ab70*/  IMAD.X R55, RZ, RZ, RZ, P2 ;  /* 0x000000ffff377224 */ /* 0x000fe200010e06ff */
[----:B------:R-:W-:Y:S01]  /*3ab80*/  IADD3 R24, P5, PT, R61, R24, RZ ;  /* 0x000000183d187210 */ /* 0x000fe20007fbe0ff */
[----:B------:R-:W-:Y:S01]  /*3ab90*/  IMAD.MOV.U32 R54, RZ, RZ, R25 ;  /* 0x000000ffff367224 */ /* 0x000fe200078e0019 */
[----:B------:R-:W-:Y:S01]  /*3aba0*/  IADD3.X R76, P6, PT, R76, R109, RZ, P6, !PT ;  /* 0x0000006d4c4c7210 */ /* 0x000fe200037de4ff */
[----:B------:R-:W-:Y:S01]  /*3abb0*/  IMAD.IADD R37, R39, 0x1, R37 ;  /* 0x0000000127257824 */ /* 0x000fe200078e0225 */
[----:B------:R-:W-:Y:S01]  /*3abc0*/  IADD3 R61, P2, PT, R23, R60, RZ ;  /* 0x0000003c173d7210 */ /* 0x000fe20007f5e0ff */
[----:B------:R-:W-:Y:S01]  /*3abd0*/  IMAD.WIDE.U32.X R54, R21, R5, R54, P5 ;  /* 0x0000000515367225 */ /* 0x000fe200028e0436 */
[----:B------:R-:W-:-:S02]  /*3abe0*/  IADD3.X R51, P0, PT, R51, R100, RZ, P0, !PT ;  /* 0x0000006433337210 */ /* 0x000fc4000071e4ff */
[----:B------:R-:W-:Y:S02]  /*3abf0*/  IADD3.X R64, P3, P6, R34, RZ, RZ, P6, P3 ;  /* 0x000000ff22407210 */ /* 0x000fe400036664ff */
[----:B------:R-:W-:Y:S01]  /*3ac00*/  IADD3.X R51, P2, PT, R51, R24, RZ, P2, !PT ;  /* 0x0000001833337210 */ /* 0x000fe2000175e4ff */
[----:B------:R-:W-:Y:S01]  /*3ac10*/  IMAD.WIDE.U32 R24, R21, R6, RZ ;  /* 0x0000000615187225 */ /* 0x000fe200078e00ff */
[----:B------:R-:W-:Y:S02]  /*3ac20*/  IADD3.X R34, PT, PT, RZ, R37, RZ, P4, P1 ;  /* 0x00000025ff227210 */ /* 0x000fe400027e24ff */
[----:B------:R-:W-:Y:S02]  /*3ac30*/  IADD3 R65, P4, P5, R59, R70, R70 ;  /* 0x000000463b417210 */ /* 0x000fe40007d9e046 */
[----:B------:R-:W-:Y:S02]  /*3ac40*/  IADD3.X R70, PT, PT, R35, RZ, RZ, P3, P6 ;  /* 0x000000ff23467210 */ /* 0x000fe40001fec4ff */
[----:B------:R-:W-:Y:S01]  /*3ac50*/  IADD3.X R23, P2, P6, R54, RZ, RZ, P2, P0 ;  /* 0x000000ff36177210 */ /* 0x000fe200016404ff */
[----:B------:R-:W-:Y:S01]  /*3ac60*/  IMAD R54, R51, R10, RZ ;  /* 0x0000000a33367224 */ /* 0x000fe200078e02ff */
[----:B------:R-:W-:-:S02]  /*3ac70*/  ISETP.GT.U32.AND P1, PT, R72, R75, PT ;  /* 0x0000004b4800720c */ /* 0x000fc40003f24070 */
[----:B------:R-:W-:Y:S01]  /*3ac80*/  IADD3.X R59, PT, PT, R55, RZ, RZ, P2, P6 ;  /* 0x000000ff373b7210 */ /* 0x000fe200017ec4ff */
[C---:B------:R-:W-:Y:S01]  /*3ac90*/  IMAD R39, R61.reuse, R11, R54 ;  /* 0x0000000b3d277224 */ /* 0x040fe200078e0236 */
[----:B------:R-:W-:Y:S02]  /*3aca0*/  ISETP.GE.U32.AND P0, PT, R18, R75, PT ;  /* 0x0000004b1200720c */ /* 0x000fe40003f06070 */
[----:B------:R-:W-:Y:S02]  /*3acb0*/  ISETP.GT.U32.AND.EX P1, PT, R74, R69, PT, P1 ;  /* 0x000000454a00720c */ /* 0x000fe40003f24110 */
[----:B------:R-:W-:Y:S01]  /*3acc0*/  ISETP.GE.U32.AND P2, PT, R102, R19, PT ;  /* 0x000000136600720c */ /* 0x000fe20003f46070 */
[----:B------:R-:W-:Y:S01]  /*3acd0*/  IMAD.WIDE.U32 R18, R61, R10, RZ ;  /* 0x0000000a3d127225 */ /* 0x000fe200078e00ff */
[----:B------:R-:W-:Y:S02]  /*3ace0*/  SEL R37, RZ, 0x1, !P1 ;  /* 0x00000001ff257807 */ /* 0x000fe40004800000 */
[----:B------:R-:W-:Y:S01]  /*3acf0*/  IADD3.X R72, PT, PT, RZ, R34, R34, P4, P5 ;  /* 0x00000022ff487210 */ /* 0x000fe200027ea422 */
[----:B------:R-:W-:Y:S01]  /*3ad00*/  IMAD.IADD R19, R19, 0x1, R39 ;  /* 0x0000000113137824 */ /* 0x000fe200078e0227 */
[----:B------:R-:W-:Y:S01]  /*3ad10*/  IADD3 R96, P4, P5, R37, R96, R67 ;  /* 0x0000006025607210 */ /* 0x000fe20007d9e043 */
[----:B------:R-:W-:Y:S01]  /*3ad20*/  IMAD.WIDE.U32 R34, P6, R50, R7, R24 ;  /* 0x0000000732227225 */ /* 0x000fe200078c0018 */
[----:B------:R-:W-:-:S02]  /*3ad30*/  ISETP.GE.U32.AND.EX P1, PT, R41, R20, PT, P2 ;  /* 0x000000142900720c */ /* 0x000fc40003f26120 */
[----:B------:R-:W-:Y:S01]  /*3ad40*/  IADD3 R23, P2, PT, R23, R36, RZ ;  /* 0x0000002417177210 */ /* 0x000fe20007f5e0ff */
[----:B------:R-:W-:Y:S01]  /*3ad50*/  IMAD.WIDE.U32 R24, R50, R6, RZ ;  /* 0x0000000632187225 */ /* 0x000fe200078e00ff */
[----:B------:R-:W-:Y:S02]  /*3ad60*/  IADD3.X R97, PT, PT, RZ, R97, RZ, P4, P5 ;  /* 0x00000061ff617210 */ /* 0x000fe400027ea4ff */
[----:B------:R-:W-:Y:S01]  /*3ad70*/  IADD3.X R59, P2, PT, R59, R76, RZ, P2, !PT ;  /* 0x0000004c3b3b7210 */ /* 0x000fe2000175e4ff */
[----:B------:R-:W-:Y:S01]  /*3ad80*/  IMAD.WIDE.U32 R54, R19, R2, RZ ;  /* 0x0000000213367225 */ /* 0x000fe200078e00ff */
[----:B------:R-:W-:Y:S02]  /*3ad90*/  IADD3 R20, P4, PT, R25, R34, RZ ;  /* 0x0000002219147210 */ /* 0x000fe40007f9e0ff */
[----:B------:R-:W-:Y:S01]  /*3ada0*/  ISETP.GE.U32.AND.EX P0, PT, R98, R69, PT, P0 ;  /* 0x000000456200720c */ /* 0x000fe20003f06100 */
        /* <DEDUP_REMOVED lines=8> */
[----:B------:R-:W-:-:S03]  /*3ae30*/  IADD3 RZ, P1, PT, R61, R34, RZ ;  /* 0x000000223dff7210 */ /* 0x000fc60007f3e0ff */
[----:B------:R-:W-:Y:S01]  /*3ae40*/  IMAD.WIDE.U32.X R24, R21, R7, R36, P4 ;  /* 0x0000000715187225 */ /* 0x000fe200020e0424 */
[----:B------:R-:W-:-:S03]  /*3ae50*/  IADD3 R36, P4, PT, R35, R54, RZ ;  /* 0x0000003623247210 */ /* 0x000fc60007f9e0ff */
        /* <DEDUP_REMOVED lines=27> */
[----:B------:R-:W-:-:S03]  /*3b010*/  IADD3.X R39, P6, PT, R39, R34, RZ, P6, !PT ;  /* 0x0000002227277210 */ /* 0x000fc600037de4ff */
[----:B------:R-:W-:Y:S01]  /*3b020*/  IMAD.WIDE.U32 R24, R18, R4, RZ ;  /* 0x0000000412187225 */ /* 0x000fe200078e00ff */
[----:B------:R-:W-:-:S03]  /*3b030*/  IADD3.X R37, P4, P6, R20, RZ, RZ, P6, P4 ;  /* 0x000000ff14257210 */ /* 0x000fc600036884ff */
[----:B------:R-:W-:Y:S01]  /*3b040*/  IMAD.X R35, RZ, RZ, RZ, P1 ;  /* 0x000000ffff237224 */ /* 0x000fe200008e06ff */
[----:B------:R-:W-:Y:S01]  /*3b050*/  IADD3 R54, P5, PT, R25, R54, RZ ;  /* 0x0000003619367210 */ /* 0x000fe20007fbe0ff */
[----:B------:R-:W-:Y:S01]  /*3b060*/  IMAD.MOV.U32 R34, RZ, RZ, R55 ;  /* 0x000000ffff227224 */ /* 0x000fe200078e0037 */
[----:B------:R-:W-:Y:S01]  /*3b070*/  IADD3 R67, P1, PT, R23, R24, RZ ;  /* 0x0000001817437210 */ /* 0x000fe20007f3e0ff */
[----:B------:R-:W-:Y:S01]  /*3b080*/  IMAD.X R55, RZ, RZ, R58, P3 ;  /* 0x000000ffff377224 */ /* 0x000fe200018e063a */
[----:B------:R-:W-:Y:S01]  /*3b090*/  IADD3.X R23, P0, PT, R36, R59, RZ, P0, !PT ;  /* 0x0000003b24177210 */ /* 0x000fe2000071e4ff */
[----:B------:R-:W-:Y:S01]  /*3b0a0*/  IMAD.WIDE.U32.X R24, R19, R5, R34, P5 ;  /* 0x0000000513187225 */ /* 0x000fe200028e0422 */
[----:B------:R-:W-:Y:S02]  /*3b0b0*/  ISETP.GE.U32.AND.EX P5, PT, R65, R72, PT, P2 ;  /* 0x000000484100720c */ /* 0x000fe40003fa6120 */
[----:B------:R-:W-:Y:S01]  /*3b0c0*/  IADD3.X R54, P1, PT, R23, R54, RZ, P1, !PT ;  /* 0x0000003617367210 */ /* 0x000fe20000f3e4ff */
[----:B------:R-:W-:Y:S01]  /*3b0d0*/  IMAD.WIDE.U32 R34, R19, R6, RZ ;  /* 0x0000000613227225 */ /* 0x000fe200078e00ff */
[----:B------:R-:W-:-:S02]  /*3b0e0*/  ISETP.GE.U32.AND P2, PT, R64, R61, PT ;  /* 0x0000003d4000720c */ /* 0x000fc40003f46070 */
[----:B------:R-:W-:Y:S02]  /*3b0f0*/  IADD3.X R23, P0, P1, R24, RZ, RZ, P1, P0 ;  /* 0x000000ff18177210 */ /* 0x000fe400009004ff */
[----:B------:R-:W-:Y:S01]  /*3b100*/  IADD3.X R36, PT, PT, R21, RZ, RZ, P4, P6 ;  /* 0x000000ff15247210 */ /* 0x000fe200027ec4ff */
[C---:B------:R-:W-:Y:S01]  /*3b110*/  IMAD.WIDE.U32 R20, R18.reuse, R6, RZ ;  /* 0x0000000612147225 */ /* 0x040fe200078e00ff */
[----:B------:R-:W-:Y:S02]  /*3b120*/  IADD3.X R24, PT, PT, R25, RZ, RZ, P0, P1 ;  /* 0x000000ff19187210 */ /* 0x000fe400007e24ff */
[----:B------:R-:W-:Y:S01]  /*3b130*/  SEL R41, RZ, 0x1, P5 ;  /* 0x00000001ff297807 */ /* 0x000fe20002800000 */
[----:B------:R-:W-:Y:S01]  /*3b140*/  IMAD.WIDE.U32 R34, P5, R18, R7, R34 ;  /* 0x0000000712227225 */ /* 0x000fe200078a0022 */
[----:B------:R-:W-:Y:S02]  /*3b150*/  ISETP.GE.U32.AND.EX P2, PT, R70, R65, PT, P2 ;  /* 0x000000414600720c */ /* 0x000fe40003f46120 */
[----:B------:R-:W-:-:S02]  /*3b160*/  IADD3 R23, P0, PT, R23, R50, RZ ;  /* 0x0000003217177210 */ /* 0x000fc40007f1e0ff */
[----:B------:R-:W-:Y:S02]  /*3b170*/  IADD3 R51, P6, P4, R51, R22, R96 ;  /* 0x0000001633337210 */ /* 0x000fe40007cde060 */
[----:B------:R-:W-:Y:S02]  /*3b180*/  SEL R50, RZ, 0x1, P2 ;  /* 0x00000001ff327807 */ /* 0x000fe40001000000 */
[----:B------:R-:W-:Y:S01]  /*3b190*/  IADD3 R58, P1, PT, R23, R20, RZ ;  /* 0x00000014173a7210 */ /* 0x000fe20007f3e0ff */
[----:B------:R-:W-:Y:S01]  /*3b1a0*/  IMAD.WIDE.U32 R22, R19, R8, RZ ;  /* 0x0000000813167225 */ /* 0x000fe200078e00ff */
[----:B------:R-:W-:Y:S02]  /*3b1b0*/  IADD3 R25, P2, PT, R21, R34, RZ ;  /* 0x0000002215197210 */ /* 0x000fe40007f5e0ff */
[----:B------:R-:W-:Y:S01]  /*3b1c0*/  IADD3.X R24, P0, PT, R24, R39, RZ, P0, !PT ;  /* 0x0000002718187210 */ /* 0x000fe2000071e4ff */
[----:B------:R-:W-:Y:S01]  /*3b1d0*/  IMAD.X R21, RZ, RZ, RZ, P5 ;  /* 0x000000ffff157224 */ /* 0x000fe200028e06ff */
[----:B------:R-:W-:Y:S01]  /*3b1e0*/  IADD3 R41, P3, PT, R41, R68, RZ ;  /* 0x0000004429297210 */ /* 0x000fe20007f7e0ff */
[----:B------:R-:W-:Y:S01]  /*3b1f0*/  IMAD.MOV.U32 R20, RZ, RZ, R35 ;  /* 0x000000ffff147224 */ /* 0x000fe200078e0023 */
[----:B------:R-:W-:-:S02]  /*3b200*/  IADD3.X R59, P1, PT, R24, R25, RZ, P1, !PT ;  /* 0x00000019183b7210 */ /* 0x000fc40000f3e4ff */
[----:B------:R-:W-:Y:S01]  /*3b210*/  IADD3 R50, P5, PT, R50, R41, RZ ;  /* 0x0000002932327210 */ /* 0x000fe20007fbe0ff */
[----:B------:R-:W-:-:S04]  /*3b220*/  IMAD.WIDE.U32.X R20, R19, R7, R20, P2 ;  /* 0x0000000713147225 */ /* 0x000fc800010e0414 */
[----:B------:R-:W-:-:S04]  /*3b230*/  IMAD.WIDE.U32 R24, P2, R18, R9, R22 ;  /* 0x0000000912187225 */ /* 0x000fc80007840016 */
[----:B------:R-:W-:Y:S01]  /*3b240*/  IMAD.X R34, RZ, RZ, R55, P3 ;  /* 0x000000ffff227224 */ /* 0x000fe200018e0637 */
[----:B------:R-:W-:Y:S01]  /*3b250*/  ISETP.GE.U32.AND P3, PT, R41, R68, PT ;  /* 0x000000442900720c */ /* 0x000fe20003f66070 */
[----:B------:R-:W-:Y:S01]  /*3b260*/  IMAD.WIDE.U32 R22, R18, R8, RZ ;  /* 0x0000000812167225 */ /* 0x000fe200078e00ff */
[----:B------:R-:W-:Y:S02]  /*3b270*/  IADD3.X R18, P1, P0, R20, RZ, RZ, P1, P0 ;  /* 0x000000ff14127210 */ /* 0x000fe400008204ff */
[----:B------:R-:W-:Y:S01]  /*3b280*/  ISETP.GE.U32.AND.EX P3, PT, R34, R55, PT, P3 ;  /* 0x000000372200720c */ /* 0x000fe20003f66130 */
[----:B------:R-:W-:Y:S01]  /*3b290*/  IMAD.X R35, RZ, RZ, RZ, P2 ;  /* 0x000000ffff237224 */ /* 0x000fe200010e06ff */
[----:B------:R-:W-:Y:S01]  /*3b2a0*/  IADD3 R37, P2, PT, R37, R50, RZ ;  /* 0x0000003225257210 */ /* 0x000fe20007f5e0ff */
[----:B------:R-:W-:Y:S01]  /*3b2b0*/  IMAD.X R39, RZ, RZ, R34, P5 ;  /* 0x000000ffff277224 */ /* 0x000fe200028e0622 */
[----:B------:R-:W-:Y:S02]  /*3b2c0*/  ISETP.GE.U32.AND P5, PT, R50, R41, PT ;  /* 0x000000293200720c */ /* 0x000fe40003fa6070 */
[----:B------:R-:W-:-:S02]  /*3b2d0*/  IADD3.X R20, PT, PT, R21, RZ, RZ, P1, P0 ;  /* 0x000000ff15147210 */ /* 0x000fc40000fe04ff */
[----:B------:R-:W-:Y:S01]  /*3b2e0*/  IADD3 R41, P1, PT, R23, R24, RZ ;  /* 0x0000001817297210 */ /* 0x000fe20007f3e0ff */
[----:B------:R-:W-:Y:S01]  /*3b2f0*/  IMAD.X R23, R36, 0x1, R39, P2 ;  /* 0x0000000124177824 */ /* 0x000fe200010e0627 */
[----:B------:R-:W-:Y:S02]  /*3b300*/  IADD3 R21, P0, PT, R18, R37, RZ ;  /* 0x0000002512157210 */ /* 0x000fe40007f1e0ff */
[----:B------:R-:W-:Y:S01]  /*3b310*/  ISETP.GE.U32.AND.EX P5, PT, R39, R34, PT, P5 ;  /* 0x000000222700720c */ /* 0x000fe20003fa6150 */
[----:B------:R-:W-:Y:S01]  /*3b320*/  IMAD.MOV.U32 R34, RZ, RZ, R25 ;  /* 0x000000ffff227224 */ /* 0x000fe200078e0019 */
        /* <DEDUP_REMOVED lines=54> */
.L_x_113:
        /* <DEDUP_REMOVED lines=21> */
.L_x_114:
        /* <DEDUP_REMOVED lines=69> */
.L_x_115:
        /* <DEDUP_REMOVED lines=21> */
.L_x_116:
        /* <DEDUP_REMOVED lines=69> */
.L_x_117:
        /* <DEDUP_REMOVED lines=21> */
.L_x_118:
        /* <DEDUP_REMOVED lines=69> */
.L_x_119:
        /* <DEDUP_REMOVED lines=21> */
.L_x_120:
        /* <DEDUP_REMOVED lines=9> */
[----:B------:R-:W-:Y:S01]  /*3c950*/  IMAD.MOV.U32 R99, RZ, RZ, RZ ;  /* 0x000000ffff637224 */ /* 0x000fe200078e00ff */
[----:B------:R-:W-:Y:S01]  /*3c960*/  IADD3.X R96, PT, PT, RZ, RZ, RZ, P1, P6 ;  /* 0x000000ffff607210 */ /* 0x000fe20000fec4ff */
[----:B------:R-:W-:Y:S02]  /*3c970*/  IMAD.IADD R101, R67, 0x1, R19 ;  /* 0x0000000143657824 */ /* 0x000fe400078e0213 */
[----:B------:R-:W-:Y:S02]  /*3c980*/  IMAD.MOV.U32 R65, RZ, RZ, RZ ;  /* 0x000000ffff417224 */ /* 0x000fe400078e00ff */
[----:B------:R-:W-:-:S04]  /*3c990*/  IMAD.WIDE.U32 R24, R33, R26, RZ ;  /* 0x0000001a21187225 */ /* 0x000fc800078e00ff */
[----:B------:R-:W-:-:S04]  /*3c9a0*/  IMAD.WIDE.U32 R70, R32, R27, RZ ;  /* 0x0000001b20467225 */ /* 0x000fc800078e00ff */
[----:B------:R-:W-:Y:S02]  /*3c9b0*/  IMAD.IADD R21, R23, 0x1, R99 ;  /* 0x0000000117157824 */ /* 0x000fe400078e0263 */
[----:B------:R-:W-:-:S03]  /*3c9c0*/  IMAD.WIDE.U32 R18, R26, R27, RZ ;  /* 0x0000001b1a127225 */ /* 0x000fc600078e00ff */
[----:B------:R-:W-:Y:S01]  /*3c9d0*/  IADD3 R70, P2, P5, R24, R21, R70 ;  /* 0x0000001518467210 */ /* 0x000fe20007d5e046 */
[----:B------:R-:W-:Y:S02]  /*3c9e0*/  IMAD.IADD R41, R19, 0x1, R65 ;  /* 0x0000000113297824 */ /* 0x000fe400078e0241 */
[----:B------:R-:W-:Y:S02]  /*3c9f0*/  IMAD.MOV.U32 R21, RZ, RZ, RZ ;  /* 0x000000ffff157224 */ /* 0x000fe400078e00ff */
[----:B------:R-:W-:Y:S01]  /*3ca00*/  IMAD.WIDE.U32 R60, R27, R27, RZ ;  /* 0x0000001b1b3c7225 */ /* 0x000fe200078e00ff */
[C-C-:B------:R-:W-:Y:S02]  /*3ca10*/  SHF.L.U64.HI R33, R18.reuse, 0x1, R41.reuse ;  /* 0x0000000112217819 */ /* 0x140fe40000010229 */
[C---:B------:R-:W-:Y:S01]  /*3ca20*/  SHF.R.U64 R74, R18.reuse, 0x1f, R41 ;  /* 0x0000001f124a7819 */ /* 0x040fe20000001229 */
[----:B------:R-:W-:Y:S02]  /*3ca30*/  IMAD.SHL.U32 R77, R18, 0x2, RZ ;  /* 0x00000002124d7824 */ /* 0x000fe400078e00ff */
[----:B------:R-:W-:Y:S01]  /*3ca40*/  IMAD.IADD R18, R61, 0x1, R21 ;  /* 0x000000013d127824 */ /* 0x000fe200078e0215 */
[----:B------:R-:W-:Y:S01]  /*3ca50*/  LOP3.LUT R74, R74, 0xfffffffe, RZ, 0xc0, !PT ;  /* 0xfffffffe4a4a7812 */ /* 0x000fe200078ec0ff */
[----:B------:R-:W-:Y:S01]  /*3ca60*/  IMAD.IADD R99, R99, 0x1, R25 ;  /* 0x0000000163637824 */ /* 0x000fe200078e0219 */
[----:B------:R-:W-:Y:S01]  /*3ca70*/  LOP3.LUT R77, R77, 0xfffffffe, RZ, 0xc0, !PT ;  /* 0xfffffffe4d4d7812 */ /* 0x000fe200078ec0ff */
[----:B------:R-:W-:-:S02]  /*3ca80*/  IMAD.MOV.U32 R23, RZ, RZ, RZ ;  /* 0x000000ffff177224 */ /* 0x000fc400078e00ff */
[----:B------:R-:W-:Y:S01]  /*3ca90*/  IMAD.WIDE.U32 R24, R28, R29, RZ ;  /* 0x0000001d1c187225 */ /* 0x000fe200078e00ff */
[----:B------:R-:W-:-:S03]  /*3caa0*/  IADD3 R77, P0, PT, R77, R18, RZ ;  /* 0x000000124d4d7210 */ /* 0x000fc60007f1e0ff */
[----:B------:R-:W-:Y:S02]  /*3cab0*/  IMAD.MOV.U32 R69, RZ, RZ, RZ ;  /* 0x000000ffff457224 */ /* 0x000fe400078e00ff */
[----:B------:R-:W-:-:S04]  /*3cac0*/  IMAD.WIDE.U32 R18, R29, R27, RZ ;  /* 0x0000001b1d127225 */ /* 0x000fc800078e00ff */
[----:B------:R-:W-:Y:S01]  /*3cad0*/  IMAD.WIDE.U32 R50, R28, R27, RZ ;  /* 0x0000001b1c327225 */ /* 0x000fe200078e00ff */
[----:B------:R-:W-:-:S03]  /*3cae0*/  SHF.R.U32.HI R27, RZ, 0x1f, R41 ;  /* 0x0000001fff1b7819 */ /* 0x000fc60000011629 */
[----:B------:R-:W-:Y:S01]  /*3caf0*/  IMAD.IADD R105, R23, 0x1, R25 ;  /* 0x0000000117697824 */ /* 0x000fe200078e0219 */
[----:B------:R-:W-:Y:S01]  /*3cb00*/  LOP3.LUT R75, R27, 0x1, RZ, 0xc0, !PT ;  /* 0x000000011b4b7812 */ /* 0x000fe200078ec0ff */
[----:B------:R-:W-:Y:S01]  /*3cb10*/  IMAD.IADD R20, R71, 0x1, R69 ;  /* 0x0000000147147824 */ /* 0x000fe200078e0245 */
[----:B------:R-:W-:Y:S01]  /*3cb20*/  LOP3.LUT R27, R33, 0x1, RZ, 0xc0, !PT ;  /* 0x00000001211b7812 */ /* 0x000fe200078ec0ff */
[----:B------:R-:W-:Y:S01]  /*3cb30*/  IMAD.MOV.U32 R71, RZ, RZ, RZ ;  /* 0x000000ffff477224 */ /* 0x000fe200078e00ff */
[C-C-:B------:R-:W-:Y:S01]  /*3cb40*/  SHF.L.U64.HI R76, R24.reuse, 0x1, R105.reuse ;  /* 0x00000001184c7819 */ /* 0x140fe20000010269 */
[C---:B------:R-:W-:Y:S01]  /*3cb50*/  IMAD.SHL.U32 R21, R24.reuse, 0x2, RZ ;  /* 0x0000000218157824 */ /* 0x040fe200078e00ff */
[----:B------:R-:W-:Y:S01]  /*3cb60*/  SHF.R.U64 R61, R24, 0x1f, R105 ;  /* 0x0000001f183d7819 */ /* 0x000fe20000001269 */
[----:B------:R-:W-:-:S04]  /*3cb70*/  IMAD.WIDE.U32 R24, R29, R26, RZ ;  /* 0x0000001a1d187225 */ /* 0x000fc800078e00ff */
[----:B------:R-:W-:Y:S02]  /*3cb80*/  IMAD.IADD R19, R19, 0x1, R71 ;  /* 0x0000000113137824 */ /* 0x000fe400078e0247 */
[----:B------:R-:W-:-:S03]  /*3cb90*/  IMAD.WIDE.U32 R72, R29, R29, RZ ;  /* 0x0000001d1d487225 */ /* 0x000fc600078e00ff */
[----:B------:R-:W-:Y:S01]  /*3cba0*/  IADD3 R19, P3, P4, R24, R19, R50 ;  /* 0x0000001318137210 */ /* 0x000fe20007c7e032 */
[----:B------:R-:W-:Y:S01]  /*3cbb0*/  IMAD.WIDE.U32 R74, R26, R26, R74 ;  /* 0x0000001a1a4a7225 */ /* 0x000fe200078e004a */
[----:B------:R-:W-:Y:S02]  /*3cbc0*/  LOP3.LUT R50, R21, 0xfffffffe, RZ, 0xc0, !PT ;  /* 0xfffffffe15327812 */ /* 0x000fe400078ec0ff */
[----:B------:R-:W-:Y:S01]  /*3cbd0*/  SHF.R.U32.HI R24, RZ, 0x1f, R19 ;  /* 0x0000001fff187819 */ /* 0x000fe20000011613 */
[----:B------:R-:W-:Y:S02]  /*3cbe0*/  IMAD.X R27, RZ, RZ, R27, P0 ;  /* 0x000000ffff1b7224 */ /* 0x000fe400000e061b */
[----:B------:R-:W-:Y:S01]  /*3cbf0*/  IMAD.IADD R41, R71, 0x1, R73 ;  /* 0x0000000147297824 */ /* 0x000fe200078e0249 */
[----:B------:R-:W-:Y:S01]  /*3cc00*/  IADD3 R33, P0, PT, R24, R68, RZ ;  /* 0x0000004418217210 */ /* 0x000fe20007f1e0ff */
[----:B------:R-:W-:Y:S01]  /*3cc10*/  IMAD.WIDE.U32 R54, R30, R29, RZ ;  /* 0x0000001d1e367225 */ /* 0x000fe200078e00ff */
[----:B------:R-:W-:-:S02]  /*3cc20*/  IADD3 R27, P6, PT, R27, R74, RZ ;  /* 0x0000004a1b1b7210 */ /* 0x000fc40007fde0ff */
[----:B------:R-:W-:Y:S01]  /*3cc30*/  IADD3 R50, P1, PT, R50, R41, RZ ;  /* 0x0000002932327210 */ /* 0x000fe20007f3e0ff */
[----:B------:R-:W-:-:S04]  /*3cc40*/  IMAD.WIDE.U32 R58, R31, R28, RZ ;  /* 0x0000001c1f3a7225 */ /* 0x000fc800078e00ff */
[----:B------:R-:W-:Y:S02]  /*3cc50*/  IMAD.X R41, R65, 0x1, R75, P6 ;  /* 0x0000000141297824 */ /* 0x000fe400030e064b */
[----:B------:R-:W-:Y:S01]  /*3cc60*/  IMAD.IADD R74, R97, 0x1, R55 ;  /* 0x00000001614a7824 */ /* 0x000fe200078e0237 */
[----:B------:R-:W-:Y:S01]  /*3cc70*/  IADD3 R55, P6, PT, R33, R72, RZ ;  /* 0x0000004821377210 */ /* 0x000fe20007fde0ff */
[----:B------:R-:W-:Y:S02]  /*3cc80*/  IMAD.MOV.U32 R75, RZ, RZ, RZ ;  /* 0x000000ffff4b7224 */ /* 0x000fe400078e00ff */
[----:B------:R-:W-:Y:S02]  /*3cc90*/  IMAD.IADD R21, R67, 0x1, R59 ;  /* 0x0000000143157824 */ /* 0x000fe400078e023b */
[----:B------:R-:W-:Y:S01]  /*3cca0*/  IMAD.X R59, RZ, RZ, R98, P0 ;  /* 0x000000ffff3b7224 */ /* 0x000fe200000e0662 */
[----:B------:R-:W-:Y:S01]  /*3ccb0*/  ISETP.GT.U32.AND P0, PT, R68, R33, PT ;  /* 0x000000214400720c */ /* 0x000fe20003f04070 */
[----:B------:R-:W-:-:S03]  /*3ccc0*/  IMAD.WIDE.U32 R74, R30, R28, R74 ;  /* 0x0000001c1e4a7225 */ /* 0x000fc600078e004a */
[----:B------:R-:W-:Y:S01]  /*3ccd0*/  ISETP.GT.U32.AND.EX P0, PT, R98, R59, PT, P0 ;  /* 0x0000003b6200720c */ /* 0x000fe20003f04100 */
[----:B------:R-:W-:Y:S02]  /*3cce0*/  IMAD.MOV.U32 R65, RZ, RZ, RZ ;  /* 0x000000ffff417224 */ /* 0x000fe400078e00ff */
[----:B------:R-:W-:Y:S01]  /*3ccf0*/  IMAD.X R103, R59, 0x1, R50, P6 ;  /* 0x000000013b677824 */ /* 0x000fe200030e0632 */
[----:B------:R-:W-:Y:S01]  /*3cd00*/  IADD3 R94, P6, PT, R21, R74, RZ ;  /* 0x0000004a155e7210 */ /* 0x000fe20007fde0ff */
[----:B------:R-:W-:Y:S01]  /*3cd10*/  IMAD.MOV.U32 R21, RZ, RZ, RZ ;  /* 0x000000ffff157224 */ /* 0x000fe200078e00ff */
[----:B------:R-:W-:Y:S01]  /*3cd20*/  LOP3.LUT R74, R61, 0xfffffffe, RZ, 0xc0, !PT ;  /* 0xfffffffe3d4a7812 */ /* 0x000fe200078ec0ff */
[-C--:B------:R-:W-:Y:S01]  /*3cd30*/  IMAD.WIDE.U32 R72, R30, R26.reuse, R64 ;  /* 0x0000001a1e487225 */ /* 0x080fe200078e0040 */
[----:B------:R-:W-:Y:S02]  /*3cd40*/  SEL R30, R68, R33, P0 ;  /* 0x00000021441e7207 */ /* 0x000fe40000000000 */
[----:B------:R-:W-:Y:S01]  /*3cd50*/  LOP3.LUT R33, R76, 0x1, RZ, 0xc0, !PT ;  /* 0x000000014c217812 */ /* 0x000fe200078ec0ff */
[----:B------:R-:W-:Y:S01]  /*3cd60*/  IMAD.WIDE.U32 R64, R32, R26, R20 ;  /* 0x0000001a20407225 */ /* 0x000fe200078e0014 */
[----:B------:R-:W-:-:S02]  /*3cd70*/  SEL R32, R98, R59, P0 ;  /* 0x0000003b62207207 */ /* 0x000fc40000000000 */
[----:B------:R-:W-:Y:S01]  /*3cd80*/  ISETP.GT.U32.AND P0, PT, R30, R55, PT ;  /* 0x000000371e00720c */ /* 0x000fe20003f04070 */
[C---:B------:R-:W-:Y:S01]  /*3cd90*/  IMAD.X R50, R97.reuse, 0x1, R75, P6 ;  /* 0x0000000161327824 */ /* 0x040fe200030e064b */
[----:B------:R-:W-:Y:S01]  /*3cda0*/  SHF.R.U32.HI R30, RZ, 0x1f, R105 ;  /* 0x0000001fff1e7819 */ /* 0x000fe20000011669 */
[----:B------:R-:W-:Y:S01]  /*3cdb0*/  IMAD.WIDE.U32 R20, R60, R10, RZ ;  /* 0x0000000a3c147225 */ /* 0x000fe200078e00ff */
[----:B------:R-:W-:Y:S02]  /*3cdc0*/  ISETP.GT.U32.AND.EX P0, PT, R32, R103, PT, P0 ;  /* 0x000000672000720c */ /* 0x000fe40003f04100 */
[----:B------:R-:W-:Y:S01]  /*3cdd0*/  LOP3.LUT R75, R30, 0x1, RZ, 0xc0, !PT ;  /* 0x000000011e4b7812 */ /* 0x000fe200078ec0ff */
[----:B------:R-:W-:Y:S01]  /*3cde0*/  IMAD.X R61, RZ, RZ, R33, P1 ;  /* 0x000000ffff3d7224 */ /* 0x000fe200008e0621 */
[----:B------:R-:W-:Y:S01]  /*3cdf0*/  IADD3 R101, P1, P6, R96, R72, R101 ;  /* 0x0000004860657210 */ /* 0x000fe20007e3e065 */
[----:B------:R-:W-:Y:S01]  /*3ce00*/  IMAD.IADD R30, R97, 0x1, R73 ;  /* 0x00000001611e7824 */ /* 0x000fe200078e0249 */
[----:B------:R-:W-:Y:S01]  /*3ce10*/  SEL R76, RZ, 0x1, !P0 ;  /* 0x00000001ff4c7807 */ /* 0x000fe20004000000 */
[----:B------:R-:W-:-:S03]  /*3ce20*/  IMAD.WIDE.U32 R74, R28, R28, R74 ;  /* 0x0000001c1c4a7225 */ /* 0x000fc600078e004a */
[----:B------:R-:W-:Y:S01]  /*3ce30*/  IADD3.X R30, PT, PT, RZ, R30, RZ, P1, P6 ;  /* 0x0000001eff1e7210 */ /* 0x000fe20000fec4ff */
[----:B------:R-:W-:Y:S01]  /*3ce40*/  IMAD R59, R77, R10, RZ ;  /* 0x0000000a4d3b7224 */ /* 0x000fe200078e02ff */
[----:B------:R-:W-:Y:S01]  /*3ce50*/  IADD3 R61, P0, P6, R61, R74, R101 ;  /* 0x0000004a3d3d7210 */ /* 0x000fe20007e1e065 */
[----:B------:R-:W-:-:S04]  /*3ce60*/  IMAD.WIDE.U32 R32, R20, R2, RZ ;  /* 0x0000000214207225 */ /* 0x000fc800078e00ff */
[C---:B------:R-:W-:Y:S01]  /*3ce70*/  IMAD R59, R60.reuse, R11, R59 ;  /* 0x0000000b3c3b7224 */ /* 0x040fe200078e023b */
[----:B------:R-:W-:Y:S01]  /*3ce80*/  IADD3 RZ, P1, PT, R60, R32, RZ ;  /* 0x000000203cff7210 */ /* 0x000fe20007f3e0ff */
[----:B------:R-:W-:Y:S01]  /*3ce90*/  IMAD.IADD R74, R23, 0x1, R75 ;  /* 0x00000001174a7824 */ /* 0x000fe200078e024b */
[----:B------:R-:W-:Y:S01]  /*3cea0*/  IADD3.X R60, PT, PT, RZ, RZ, RZ, P2, P5 ;  /* 0x000000ffff3c7210 */ /* 0x000fe200017ea4ff */
[----:B------:R-:W-:Y:S01]  /*3ceb0*/  IMAD.IADD R97, R21, 0x1, R59 ;  /* 0x0000000115617824 */ /* 0x000fe200078e023b */
[----:B------:R-:W-:Y:S01]  /*3cec0*/  IADD3 R61, P2, P5, R101, R61, R76 ;  /* 0x0000003d653d7210 */ /* 0x000fe20007d5e04c */
[----:B------:R-:W-:Y:S01]  /*3ced0*/  IMAD.IADD R65, R69, 0x1, R65 ;  /* 0x0000000145417824 */ /* 0x000fe200078e0241 */
[----:B------:R-:W-:Y:S01]  /*3cee0*/  IADD3.X R21, PT, PT, RZ, R74, R30, P0, P6 ;  /* 0x0000004aff157210 */ /* 0x000fe200007ec41e */
[C---:B------:R-:W-:Y:S01]  /*3cef0*/  IMAD.WIDE.U32 R74, R97.reuse, R2, RZ ;  /* 0x00000002614a7225 */ /* 0x040fe200078e00ff */
[----:B------:R-:W-:Y:S02]  /*3cf00*/  IADD3 R60, P0, P6, R60, R64, R99 ;  /* 0x000000403c3c7210 */ /* 0x000fe40007e1e063 */
[----:B------:R-:W-:Y:S01]  /*3cf10*/  IADD3.X R64, PT, PT, R30, R21, RZ, P2, P5 ;  /* 0x000000151e407210 */ /* 0x000fe200017ea4ff */
[----:B------:R-:W-:Y:S01]  /*3cf20*/  IMAD.WIDE.U32 R72, R97, R4, RZ ;  /* 0x0000000461487225 */ /* 0x000fe200078e00ff */
[----:B------:R-:W-:-:S03]  /*3cf30*/  IADD3 R100, P2, PT, R55, R68, RZ ;  /* 0x0000004437647210 */ /* 0x000fc60007f5e0ff */
[----:B------:R-:W-:Y:S01]  /*3cf40*/  IMAD.WIDE.U32 R30, R31, R29, RZ ;  /* 0x0000001d1f1e7225 */ /* 0x000fe200078e00ff */
[----:B------:R-:W-:Y:S02]  /*3cf50*/  IADD3.X R29, PT, PT, RZ, R65, RZ, P0, P6 ;  /* 0x00000041ff1d7210 */ /* 0x000fe400007ec4ff */
[----:B------:R-:W-:Y:S01]  /*3cf60*/  ISETP.GE.U32.AND P0, PT, R100, R55, PT ;  /* 0x000000376400720c */ /* 0x000fe20003f06070 */
[----:B------:R-:W-:-:S04]  /*3cf70*/  IMAD.WIDE.U32 R68, P5, R20, R3, R74 ;  /* 0x0000000314447225 */ /* 0x000fc800078a004a */
[----:B------:R-:W-:-:S04]  /*3cf80*/  IMAD.WIDE.U32 R72, P6, R20, R5, R72 ;  /* 0x0000000514487225 */ /* 0x000fc800078c0048 */
[----:B------:R-:W-:Y:S02]  /*3cf90*/  IMAD.IADD R67, R67, 0x1, R31 ;  /* 0x0000000143437824 */ /* 0x000fe400078e021f */
[----:B------:R-:W-:Y:S02]  /*3cfa0*/  IMAD.X R59, RZ, RZ, RZ, P5 ;  /* 0x000000ffff3b7224 */ /* 0x000fe400028e06ff */
[----:B------:R-:W-:Y:S01]  /*3cfb0*/  IMAD.X R55, RZ, RZ, RZ, P6 ;  /* 0x000000ffff377224 */ /* 0x000fe200030e06ff */
[----:B------:R-:W-:Y:S01]  /*3cfc0*/  IADD3 R67, P5, P6, R58, R67, R54 ;  /* 0x000000433a437210 */ /* 0x000fe20007ebe036 */
[----:B------:R-:W-:Y:S01]  /*3cfd0*/  IMAD.X R98, R103, 0x1, R98, P2 ;  /* 0x0000000167627824 */ /* 0x000fe200010e0662 */
[----:B------:R-:W-:Y:S01]  /*3cfe0*/  IADD3 R68, P2, PT, R33, R68, RZ ;  /* 0x0000004421447210 */ /* 0x000fe20007f5e0ff */
[----:B------:R-:W-:Y:S01]  /*3cff0*/  IMAD.MOV.U32 R58, RZ, RZ, R69 ;  /* 0x000000ffff3a7224 */ /* 0x000fe200078e0045 */
[----:B------:R-:W-:Y:S01]  /*3d000*/  IADD3.X R65, PT, PT, RZ, RZ, RZ, P5, P6 ;  /* 0x000000ffff417210 */ /* 0x000fe20002fec4ff */
[----:B------:R-:W-:Y:S01]  /*3d010*/  IMAD.WIDE.U32 R32, R20, R4, RZ ;  /* 0x0000000414207225 */ /* 0x000fe200078e00ff */
[----:B------:R-:W-:-:S02]  /*3d020*/  IADD3 R75, P5, PT, R76, R22, RZ ;  /* 0x000000164c4b7210 */ /* 0x000fc40007fbe0ff */
[----:B------:R-:W-:Y:S01]  /*3d030*/  ISETP.GE.U32.AND.EX P0, PT, R98, R103, PT, P0 ;  /* 0x000000676200720c */ /* 0x000fe20003f06100 */
[----:B------:R-:W-:Y:S01]  /*3d040*/  IMAD.WIDE.U32.X R58, R97, R3, R58, P2 ;  /* 0x00000003613a7225 */ /* 0x000fe200010e043a */
[----:B------:R-:W-:Y:S02]  /*3d050*/  IADD3.X RZ, P1, PT, R77, R68, RZ, P1, !PT ;  /* 0x000000444dff7210 */ /* 0x000fe40000f3e4ff */
[----:B------:R-:W-:Y:S01]  /*3d060*/  SEL R68, RZ, 0x1, P0 ;  /* 0x00000001ff447807 */ /* 0x000fe20000000000 */
[----:B------:R-:W-:Y:S01]  /*3d070*/  IMAD.X R31, RZ, RZ, R70, P5 ;  /* 0x000000ffff1f7224 */ /* 0x000fe200028e0646 */
[----:B------:R-:W-:Y:S01]  /*3d080*/  IADD3 R96, P5, PT, R75, R30, RZ ;  /* 0x0000001e4b607210 */ /* 0x000fe20007fbe0ff */
[----:B------:R-:W-:Y:S01]  /*3d090*/  IMAD.MOV.U32 R54, RZ, RZ, R73 ;  /* 0x000000ffff367224 */ /* 0x000fe200078e0049 */
[----:B------:R-:W-:Y:S01]  /*3d0a0*/  IADD3.X R101, P1, PT, RZ, R58, RZ, P1, !PT ;  /* 0x0000003aff657210 */ /* 0x000fe20000f3e4ff */
[----:B------:R-:W-:Y:S01]  /*3d0b0*/  IMAD.IADD R25, R71, 0x1, R25 ;  /* 0x0000000147197824 */ /* 0x000fe200078e0219 */
[----:B------:R-:W-:Y:S01]  /*3d0c0*/  ISETP.GT.U32.AND P6, PT, R22, R75, PT ;  /* 0x0000004b1600720c */ /* 0x000fe20003fc4070 */
[----:B------:R-:W-:Y:S01]  /*3d0d0*/  IMAD.X R99, R31, 0x1, R67, P5 ;  /* 0x000000011f637824 */ /* 0x000fe200028e0643 */
[----:B------:R-:W-:Y:S01]  /*3d0e0*/  IADD3 R102, P2, PT, R33, R72, RZ ;  /* 0x0000004821667210 */ /* 0x000fe20007f5e0ff */
[----:B------:R-:W-:Y:S01]  /*3d0f0*/  IMAD.X R21, RZ, RZ, R59, P1 ;  /* 0x000000ffff157224 */ /* 0x000fe200008e063b */
[----:B------:R-:W-:-:S02]  /*3d100*/  IADD3 R73, P5, PT, R68, R96, RZ ;  /* 0x0000006044497210 */ /* 0x000fc40007fbe0ff */
[C---:B------:R-:W-:Y:S01]  /*3d110*/  SHF.L.U64.HI R72, R18.reuse, 0x1, R19 ;  /* 0x0000000112487819 */ /* 0x040fe20000010213 */
[C---:B------:R-:W-:Y:S01]  /*3d120*/  IMAD.WIDE.U32.X R54, R97.reuse, R5, R54, P2 ;  /* 0x0000000561367225 */ /* 0x040fe200010e0436 */
[----:B------:R-:W-:Y:S02]  /*3d130*/  LEA R101, P0, R18, R101, 0x1 ;  /* 0x0000006512657211 */ /* 0x000fe400078008ff */
[----:B------:R-:W-:Y:S01]  /*3d140*/  ISETP.GT.U32.AND.EX P6, PT, R70, R31, PT, P6 ;  /* 0x0000001f4600720c */ /* 0x000fe20003fc4160 */
[----:B------:R-:W-:Y:S01]  /*3d150*/  IMAD.WIDE.U32 R18, R97, R6, RZ ;  /* 0x0000000661127225 */ /* 0x000fe200078e00ff */
[----:B------:R-:W-:Y:S02]  /*3d160*/  IADD3 R69, P1, PT, R73, R30, RZ ;  /* 0x0000001e49457210 */ /* 0x000fe40007f3e0ff */
[----:B------:R-:W-:Y:S01]  /*3d170*/  SEL R75, R22, R75, P6 ;  /* 0x0000004b164b7207 */ /* 0x000fe20003000000 */
[----:B------:R-:W-:Y:S01]  /*3d180*/  IMAD.X R74, RZ, RZ, R99, P5 ;  /* 0x000000ffff4a7224 */ /* 0x000fe200028e0663 */
[----:B------:R-:W-:Y:S01]  /*3d190*/  SEL R76, R70, R31, P6 ;  /* 0x0000001f464c7207 */ /* 0x000fe20003000000 */
[----:B------:R-:W-:Y:S01]  /*3d1a0*/  IMAD.WIDE.U32 R18, P6, R20, R7, R18 ;  /* 0x0000000714127225 */ /* 0x000fe200078c0012 */
[----:B------:R-:W-:-:S02]  /*3d1b0*/  IADD3 R101, P5, PT, R101, R32, RZ ;  /* 0x0000002065657210 */ /* 0x000fc40007fbe0ff */
[----:B------:R-:W-:Y:S01]  /*3d1c0*/  IADD3.X R21, P0, PT, R21, R72, RZ, P0, !PT ;  /* 0x0000004815157210 */ /* 0x000fe2000071e4ff */
[----:B------:R-:W-:Y:S01]  /*3d1d0*/  IMAD.WIDE.U32 R32, R20, R6, RZ ;  /* 0x0000000614207225 */ /* 0x000fe200078e00ff */
[----:B------:R-:W-:-:S03]  /*3d1e0*/  ISETP.GT.U32.AND P2, PT, R75, R96, PT ;  /* 0x000000604b00720c */ /* 0x000fc60003f44070 */
[----:B------:R-:W-:Y:S01]  /*3d1f0*/  IMAD.X R67, R74, 0x1, R67, P1 ;  /* 0x000000014a437824 */ /* 0x000fe200008e0643 */
[CC--:B------:R-:W-:Y:S01]  /*3d200*/  ISETP.GT.U32.AND P1, PT, R96.reuse, R73.reuse, PT ;  /* 0x000000496000720c */ /* 0x0c0fe20003f24070 */
[----:B------:R-:W-:Y:S01]  /*3d210*/  IMAD.X R59, RZ, RZ, RZ, P6 ;  /* 0x000000ffff3b7224 */ /* 0x000fe200030e06ff */
[----:B------:R-:W-:Y:S01]  /*3d220*/  IADD3 R103, P6, PT, R33, R18, RZ ;  /* 0x0000001221677210 */ /* 0x000fe20007fde0ff */
[----:B------:R-:W-:Y:S01]  /*3d230*/  IMAD.WIDE.U32 R30, R97, R8, RZ ;  /* 0x00000008611e7225 */ /* 0x000fe200078e00ff */
[----:B------:R-:W-:Y:S02]  /*3d240*/  ISETP.GT.U32.AND.EX P1, PT, R99, R74, PT, P1 ;  /* 0x0000004a6300720c */ /* 0x000fe40003f24110 */
[----:B------:R-:W-:Y:S01]  /*3d250*/  IADD3.X R33, P5, PT, R21, R102, RZ, P5, !PT ;  /* 0x0000006615217210 */ /* 0x000fe20002fbe4ff */
[----:B------:R-:W-:Y:S01]  /*3d260*/  IMAD.MOV.U32 R58, RZ, RZ, R19 ;  /* 0x000000ffff3a7224 */ /* 0x000fe200078e0013 */
[----:B------:R-:W-:Y:S02]  /*3d270*/  SEL R72, R96, R73, P1 ;  /* 0x0000004960487207 */ /* 0x000fe40000800000 */
[----:B------:R-:W-:Y:S01]  /*3d280*/  SEL R74, R99, R74, P1 ;  /* 0x0000004a634a7207 */ /* 0x000fe20000800000 */
[----:B------:R-:W-:Y:S01]  /*3d290*/  IMAD.WIDE.U32 R18, P1, R20, R9, R30 ;  /* 0x0000000914127225 */ /* 0x000fe2000782001e */
[----:B------:R-:W-:-:S03]  /*3d2a0*/  ISETP.GT.U32.AND.EX P2, PT, R76, R99, PT, P2 ;  /* 0x000000634c00720c */ /* 0x000fc60003f44120 */
[----:B------:R-:W-:Y:S01]  /*3d2b0*/  IMAD R96, R33, R10, RZ ;  /* 0x0000000a21607224 */ /* 0x000fe200078e02ff */
[----:B------:R-:W-:Y:S01]  /*3d2c0*/  SEL R102, RZ, 0x1, !P2 ;  /* 0x00000001ff667807 */ /* 0x000fe20005000000 */
        /* <DEDUP_REMOVED lines=16> */
[----:B------:R-:W-:Y:S01]  /*3d3d0*/  IMAD.WIDE.U32 R76, R30, R2, RZ ;  /* 0x000000021e4c7225 */ /* 0x000fe200078e00ff */
        /* <DEDUP_REMOVED lines=31> */
[----:B------:R-:W-:Y:S02]  /*3d5d0*/  IMAD R22, R101, R10, RZ ;  /* 0x0000000a65167224 */ /* 0x000fe400078e02ff */
[----:B------:R-:W-:Y:S01]  /*3d5e0*/  IMAD.X R98, R67, 0x1, R70, P1 ;  /* 0x0000000143627824 */ /* 0x000fe200008e0646 */
[----:B------:R-:W-:Y:S01]  /*3d5f0*/  IADD3 R107, P1, PT, R33, R96, RZ ;  /* 0x00000060216b7210 */ /* 0x000fe20007f3e0ff */
[----:B------:R-:W-:Y:S02]  /*3d600*/  IMAD.X R59, RZ, RZ, RZ, P6 ;  /* 0x000000ffff3b7224 */ /* 0x000fe400030e06ff */
[----:B------:R-:W-:Y:S02]  /*3d610*/  IMAD.MOV.U32 R58, RZ, RZ, R97 ;  /* 0x000000ffff3a7224 */ /* 0x000fe400078e0061 */
[----:B------:R-:W-:-:S04]  /*3d620*/  IMAD.WIDE.U32 R96, P6, R30, R9, R102 ;  /* 0x000000091e607225 */ /* 0x000fc800078c0066 */
[----:B------:R-:W-:-:S04]  /*3d630*/  IMAD.WIDE.U32 R54, R30, R8, RZ ;  /* 0x000000081e367225 */ /* 0x000fc800078e00ff */
[----:B------:R-:W-:Y:S01]  /*3d640*/  IMAD.WIDE.U32.X R70, R99, R5, R76, P0 ;  /* 0x0000000563467225 */ /* 0x000fe200000e044c */
[----:B------:R-:W-:-:S03]  /*3d650*/  IADD3 R33, P0, PT, R21, R100, RZ ;  /* 0x0000006415217210 */ /* 0x000fc60007f1e0ff */
[----:B------:R-:W-:Y:S01]  /*3d660*/  IMAD.WIDE.U32 R30, R51, R10, RZ ;  /* 0x0000000a331e7225 */ /* 0x000fe200078e00ff */
[----:B------:R-:W-:-:S03]  /*3d670*/  IADD3.X R76, P0, PT, R105, R98, RZ, P0, !PT ;  /* 0x00000062694c7210 */ /* 0x000fc6000071e4ff */
[----:B------:R-:W-:Y:S02]  /*3d680*/  IMAD R77, R51, R11, R22 ;  /* 0x0000000b334d7224 */ /* 0x000fe400078e0216 */
[----:B------:R-:W-:Y:S01]  /*3d690*/  IMAD.WIDE.U32.X R58, R99, R7, R58, P1 ;  /* 0x00000007633a7225 */ /* 0x000fe200008e043a */
[----:B------:R-:W-:-:S03]  /*3d6a0*/  IADD3 R106, P1, PT, R33, R20, RZ ;  /* 0x00000014216a7210 */ /* 0x000fc60007f3e0ff */
[----:B------:R-:W-:Y:S01]  /*3d6b0*/  IMAD.IADD R22, R31, 0x1, R77 ;  /* 0x000000011f167824 */ /* 0x000fe200078e024d */
[----:B------:R-:W-:Y:S01]  /*3d6c0*/  IADD3.X R75, P1, PT, R76, R75, RZ, P1, !PT ;  /* 0x0000004b4c4b7210 */ /* 0x000fe20000f3e4ff */
[----:B------:R-:W-:Y:S01]  /*3d6d0*/  IMAD.X R21, RZ, RZ, RZ, P6 ;  /* 0x000000ffff157224 */ /* 0x000fe200030e06ff */
        /* <DEDUP_REMOVED lines=8> */
[----:B------:R-:W-:Y:S01]  /*3d760*/  IMAD.WIDE.U32 R70, P5, R30, R3, R96 ;  /* 0x000000031e467225 */ /* 0x000fe200078a0060 */
[----:B------:R-:W-:Y:S02]  /*3d770*/  IADD3.X R96, PT, PT, R19, RZ, RZ, P0, P1 ;  /* 0x000000ff13607210 */ /* 0x000fe400007e24ff */
[----:B------:R-:W-:Y:S01]  /*3d780*/  IADD3 RZ, P0, PT, R51, R76, RZ ;  /* 0x0000004c33ff7210 */ /* 0x000fe20007f1e0ff */
[----:B------:R-:W-:Y:S01]  /*3d790*/  IMAD.WIDE.U32.X R20, R99, R9, R20, P6 ;  /* 0x0000000963147225 */ /* 0x000fe200030e0414 */
[----:B------:R-:W-:Y:S02]  /*3d7a0*/  IADD3 R76, P6, PT, R31, R32, RZ ;  /* 0x000000201f4c7210 */ /* 0x000fe40007fde0ff */
[----:B------:R-:W-:Y:S01]  /*3d7b0*/  IADD3 R32, P1, PT, R77, R70, RZ ;  /* 0x000000464d207210 */ /* 0x000fe20007f3e0ff */
[----:B------:R-:W-:Y:S01]  /*3d7c0*/  IMAD.MOV.U32 R51, RZ, RZ, RZ ;  /* 0x000000ffff337224 */ /* 0x000fe200078e00ff */
[----:B------:R-:W-:Y:S01]  /*3d7d0*/  IADD3.X R18, P2, PT, R18, R75, RZ, P2, !PT ;  /* 0x0000004b12127210 */ /* 0x000fe2000175e4ff */
[----:B------:R-:W-:Y:S01]  /*3d7e0*/  IMAD.X R33, RZ, RZ, RZ, P5 ;  /* 0x000000ffff217224 */ /* 0x000fe200028e06ff */
[----:B------:R-:W-:Y:S01]  /*3d7f0*/  IADD3.X RZ, P0, PT, R101, R32, RZ, P0, !PT ;  /* 0x0000002065ff7210 */ /* 0x000fe2000071e4ff */
[----:B------:R-:W-:Y:S01]  /*3d800*/  IMAD.WIDE.U32 R50, R28, R26, R50 ;  /* 0x0000001a1c327225 */ /* 0x000fe200078e0032 */
[----:B------:R-:W-:-:S02]  /*3d810*/  IADD3.X R26, P6, PT, R18, R107, RZ, P6, !PT ;  /* 0x0000006b121a7210 */ /* 0x000fc400037de4ff */
[----:B------:R-:W-:Y:S01]  /*3d820*/  IADD3.X R75, PT, PT, RZ, RZ, RZ, P3, P4 ;  /* 0x000000ffff4b7210 */ /* 0x000fe20001fe84ff */
[----:B------:R-:W-:Y:S01]  /*3d830*/  IMAD.MOV.U32 R32, RZ, RZ, R71 ;  /* 0x000000ffff207224 */ /* 0x000fe200078e0047 */
[----:B------:R-:W-:Y:S01]  /*3d840*/  IADD3 R70, P5, PT, R102, R27, RZ ;  /* 0x0000001b66467210 */ /* 0x000fe20007fbe0ff */
[----:B------:R-:W-:Y:S01]  /*3d850*/  IMAD.WIDE.U32 R18, R22, R4, RZ ;  /* 0x0000000416127225 */ /* 0x000fe200078e00ff */
[----:B------:R-:W-:-:S03]  /*3d860*/  IADD3.X R31, P2, P6, R58, RZ, RZ, P6, P2 ;  /* 0x000000ff3a1f7210 */ /* 0x000fc600036444ff */
[----:B------:R-:W-:Y:S01]  /*3d870*/  IMAD.WIDE.U32.X R32, R22, R3, R32, P1 ;  /* 0x0000000316207225 */ /* 0x000fe200008e0420 */
[----:B------:R-:W-:Y:S02]  /*3d880*/  IADD3 R31, P3, PT, R31, R70, RZ ;  /* 0x000000461f1f7210 */ /* 0x000fe40007f7e0ff */
[----:B------:R-:W-:Y:S01]  /*3d890*/  IADD3 R75, P4, P1, R75, R50, R25 ;  /* 0x000000324b4b7210 */ /* 0x000fe2000799e019 */
[----:B------:R-:W-:Y:S01]  /*3d8a0*/  IMAD.X R96, R96, 0x1, R41, P5 ;  /* 0x0000000160607824 */ /* 0x000fe200028e0629 */
[----:B------:R-:W-:Y:S02]  /*3d8b0*/  IADD3.X R25, P0, PT, RZ, R32, RZ, P0, !PT ;  /* 0x00000020ff197210 */ /* 0x000fe4000071e4ff */
[----:B------:R-:W-:Y:S01]  /*3d8c0*/  IADD3.X R71, PT, PT, R59, RZ, RZ, P2, P6 ;  /* 0x000000ff3b477210 */ /* 0x000fe200017ec4ff */
[C---:B------:R-:W-:Y:S01]  /*3d8d0*/  IMAD.WIDE.U32 R18, P2, R30.reuse, R5, R18 ;  /* 0x000000051e127225 */ /* 0x040fe20007840012 */
        /* <DEDUP_REMOVED lines=15> */
[-C--:B------:R-:W-:Y:S01]  /*3d9d0*/  IMAD.WIDE.U32 R18, R55, R10.reuse, RZ ;  /* 0x0000000a37127225 */ /* 0x080fe200078e00ff */
[----:B------:R-:W-:Y:S02]  /*3d9e0*/  IADD3.X R25, PT, PT, RZ, R25, RZ, P4, P1 ;  /* 0x00000019ff197210 */ /* 0x000fe400027e24ff */
[----:B------:R-:W-:Y:S01]  /*3d9f0*/  ISETP.GT.U32.AND P1, PT, R72, R69, PT ;  /* 0x000000454800720c */ /* 0x000fe20003f24070 */
[----:B------:R-:W-:Y:S01]  /*3da00*/  IMAD R26, R31, R10, RZ ;  /* 0x0000000a1f1a7224 */ /* 0x000fe200078e02ff */
[----:B------:R-:W-:Y:S01]  /*3da10*/  IADD3.X R59, PT, PT, R21, RZ, RZ, P3, P6 ;  /* 0x000000ff153b7210 */ /* 0x000fe20001fec4ff */
[----:B------:R-:W-:Y:S01]  /*3da20*/  IMAD.WIDE.U32 R20, R22, R6, RZ ;  /* 0x0000000616147225 */ /* 0x000fe200078e00ff */
[----:B------:R-:W-:Y:S02]  /*3da30*/  IADD3.X R23, P2, P6, R32, RZ, RZ, P2, P0 ;  /* 0x000000ff20177210 */ /* 0x000fe400016404ff */
[----:B------:R-:W-:-:S02]  /*3da40*/  ISETP.GT.U32.AND.EX P1, PT, R74, R67, PT, P1 ;  /* 0x000000434a00720c */ /* 0x000fc40003f24110 */
[----:B------:R-:W-:Y:S01]  /*3da50*/  IADD3.X R28, PT, PT, R33, RZ, RZ, P2, P6 ;  /* 0x000000ff211c7210 */ /* 0x000fe200017ec4ff */
[----:B------:R-:W-:Y:S01]  /*3da60*/  IMAD R33, R55, R11, R26 ;  /* 0x0000000b37217224 */ /* 0x000fe200078e021a */
[----:B------:R-:W-:Y:S02]  /*3da70*/  IADD3 R76, P4, P5, R24, R75, R75 ;  /* 0x0000004b184c7210 */ /* 0x000fe40007d9e04b */
[----:B------:R-:W-:Y:S01]  /*3da80*/  SEL R24, RZ, 0x1, !P1 ;  /* 0x00000001ff187807 */ /* 0x000fe20004800000 */
[----:B------:R-:W-:Y:S01]  /*3da90*/  IMAD.IADD R19, R19, 0x1, R33 ;  /* 0x0000000113137824 */ /* 0x000fe200078e0221 */
[----:B------:R-:W-:Y:S01]  /*3daa0*/  ISETP.GE.U32.AND P2, PT, R70, R27, PT ;  /* 0x0000001b4600720c */ /* 0x000fe20003f46070 */
[----:B------:R-:W-:Y:S01]  /*3dab0*/  IMAD.WIDE.U32 R26, P6, R30, R7, R20 ;  /* 0x000000071e1a7225 */ /* 0x000fe200078c0014 */
[----:B------:R-:W-:Y:S02]  /*3dac0*/  ISETP.GE.U32.AND P0, PT, R100, R69, PT ;  /* 0x000000456400720c */ /* 0x000fe40003f06070 */
[----:B------:R-:W-:Y:S01]  /*3dad0*/  IADD3.X R69, PT, PT, RZ, R25, R25, P4, P5 ;  /* 0x00000019ff457210 */ /* 0x000fe200027ea419 */
[----:B------:R-:W-:Y:S01]  /*3dae0*/  IMAD.X R33, RZ, RZ, RZ, P6 ;  /* 0x000000ffff217224 */ /* 0x000fe200030e06ff */
[----:B------:R-:W-:Y:S01]  /*3daf0*/  IADD3 R94, P4, P5, R24, R94, R65 ;  /* 0x0000005e185e7210 */ /* 0x000fe20007d9e041 */
[----:B------:R-:W-:Y:S01]  /*3db00*/  IMAD.WIDE.U32 R24, R30, R6, RZ ;  /* 0x000000061e187225 */ /* 0x000fe200078e00ff */
[----:B------:R-:W-:-:S02]  /*3db10*/  ISETP.GE.U32.AND.EX P1, PT, R96, R41, PT, P2 ;  /* 0x000000296000720c */ /* 0x000fc40003f26120 */
[----:B------:R-:W-:Y:S01]  /*3db20*/  IADD3 R21, P2, PT, R23, R50, RZ ;  /* 0x0000003217157210 */ /* 0x000fe20007f5e0ff */
[----:B------:R-:W-:Y:S01]  /*3db30*/  IMAD.WIDE.U32 R50, R19, R2, RZ ;  /* 0x0000000213327225 */ /* 0x000fe200078e00ff */
[----:B------:R-:W-:Y:S02]  /*3db40*/  IADD3 R61, P3, PT, R61, R68, RZ ;  /* 0x000000443d3d7210 */ /* 0x000fe40007f7e0ff */
[----:B------:R-:W-:Y:S01]  /*3db50*/  IADD3.X R20, PT, PT, RZ, R73, RZ, P4, P5 ;  /* 0x00000049ff147210 */ /* 0x000fe200027ea4ff */
[----:B------:R-:W-:Y:S01]  /*3db60*/  IMAD.MOV.U32 R32, RZ, RZ, R27 ;  /* 0x000000ffff207224 */ /* 0x000fe200078e001b */
[----:B------:R-:W-:Y:S01]  /*3db70*/  IADD3 R68, P4, PT, R25, R26, RZ ;  /* 0x0000001a19447210 */ /* 0x000fe20007f9e0ff */
[----:B------:R-:W-:Y:S01]  /*3db80*/  IMAD.WIDE.U32 R26, R18, R2, RZ ;  /* 0x00000002121a7225 */ /* 0x000fe200078e00ff */
[----:B------:R-:W-:Y:S02]  /*3db90*/  IADD3 R54, P6, PT, R21, R24, RZ ;  /* 0x0000001815367210 */ /* 0x000fe40007fde0ff */
[----:B------:R-:W-:Y:S01]  /*3dba0*/  IADD3.X R41, P2, PT, R28, R71, RZ, P2, !PT ;  /* 0x000000471c297210 */ /* 0x000fe2000175e4ff */
[----:B------:R-:W-:Y:S01]  /*3dbb0*/  IMAD.WIDE.U32 R50, P5, R18, R3, R50 ;  /* 0x0000000312327225 */ /* 0x000fe200078a0032 */
[----:B------:R-:W-:-:S02]  /*3dbc0*/  SEL R23, RZ, 0x1, P1 ;  /* 0x00000001ff177807 */ /* 0x000fc40000800000 */
[----:B------:R-:W-:Y:S01]  /*3dbd0*/  IADD3.X R41, P6, PT, R41, R68, RZ, P6, !PT ;  /* 0x0000004429297210 */ /* 0x000fe200037de4ff */
        /* <DEDUP_REMOVED lines=22> */
[----:B------:R-:W-:-:S04]  /*3dd40*/  IMAD.MOV.U32 R24, RZ, RZ, R27 ;  /* 0x000000ffff187224 */ /* 0x000fc800078e001b */
[----:B------:R-:W-:Y:S02]  /*3dd50*/  IMAD.X R32, RZ, RZ, R33, P1 ;  /* 0x000000ffff207224 */ /* 0x000fe400008e0621 */
[----:B------:R-:W-:Y:S01]  /*3dd60*/  IMAD.X R33, R59, 0x1, R68, P5 ;  /* 0x000000013b217824 */ /* 0x000fe200028e0644 */
[----:B------:R-:W-:Y:S01]  /*3dd70*/  SEL R59, RZ, 0x1, P0 ;  /* 0x00000001ff3b7807 */ /* 0x000fe20000000000 */
[----:B------:R-:W-:Y:S01]  /*3dd80*/  IMAD.WIDE.U32.X R22, R22, R9, R24, P6 ;  /* 0x0000000916167225 */ /* 0x000fe200030e0418 */
[----:B------:R-:W-:Y:S02]  /*3dd90*/  IADD3 R30, P6, PT, R31, R30, RZ ;  /* 0x0000001e1f1e7210 */ /* 0x000fe40007fde0ff */
[----:B------:R-:W-:Y:S01]  /*3dda0*/  IADD3.X R31, P4, PT, R28, R33, RZ, P4, !PT ;  /* 0x000000211c1f7210 */ /* 0x000fe2000279e4ff */
[C---:B------:R-:W-:Y:S01]  /*3ddb0*/  IMAD.WIDE.U32 R50, P1, R18.reuse, R5, R50 ;  /* 0x0000000512327225 */ /* 0x040fe20007820032 */
[----:B------:R-:W-:Y:S02]  /*3ddc0*/  IADD3 R21, P0, PT, R21, R54, RZ ;  /* 0x0000003615157210 */ /* 0x000fe40007f1e0ff */
[----:B------:R-:W-:Y:S01]  /*3ddd0*/  IADD3.X R31, P6, PT, R31, R26, RZ, P6, !PT ;  /* 0x0000001a1f1f7210 */ /* 0x000fe200037de4ff */
[----:B------:R-:W-:-:S03]  /*3dde0*/  IMAD.WIDE.U32 R24, R18, R4, RZ ;  /* 0x0000000412187225 */ /* 0x000fc600078e00ff */
[----:B------:R-:W-:Y:S01]  /*3ddf0*/  IADD3.X R28, P4, P6, R22, RZ, RZ, P6, P4 ;  /* 0x000000ff161c7210 */ /* 0x000fe200036884ff */
        /* <DEDUP_REMOVED lines=17> */
[----:B------:R-:W-:Y:S02]  /*3df10*/  IADD3 R21, P0, PT, R21, R30, RZ ;  /* 0x0000001e15157210 */ /* 0x000fe40007f1e0ff */
[----:B------:R-:W-:-:S02]  /*3df20*/  ISETP.GE.U32.AND.EX P2, PT, R33, R68, PT, P2 ;  /* 0x000000442100720c */ /* 0x000fc40003f46120 */
[----:B------:R-:W-:Y:S01]  /*3df30*/  IADD3 R55, P1, PT, R21, R22, RZ ;  /* 0x0000001615377210 */ /* 0x000fe20007f3e0ff */
[----:B------:R-:W-:Y:S01]  /*3df40*/  IMAD.MOV.U32 R22, RZ, RZ, R27 ;  /* 0x000000ffff167224 */ /* 0x000fe200078e001b */
[----:B------:R-:W-:Y:S02]  /*3df50*/  SEL R33, RZ, 0x1, P2 ;  /* 0x00000001ff217807 */ /* 0x000fe40001000000 */
[----:B------:R-:W-:Y:S01]  /*3df60*/  IADD3.X R21, P0, PT, R24, R31, RZ, P0, !PT ;  /* 0x0000001f18157210 */ /* 0x000fe2000071e4ff */
[----:B------:R-:W-:Y:S01]  /*3df70*/  IMAD.WIDE.U32 R24, R19, R8, RZ ;  /* 0x0000000813187225 */ /* 0x000fe200078e00ff */
[----:B------:R-:W-:Y:S02]  /*3df80*/  IADD3 R26, P2, PT, R23, R26, RZ ;  /* 0x0000001a171a7210 */ /* 0x000fe40007f5e0ff */
[----:B------:R-:W-:Y:S01]  /*3df90*/  IADD3 R30, P3, PT, R50, R61, RZ ;  /* 0x0000003d321e7210 */ /* 0x000fe20007f7e0ff */
[----:B------:R-:W-:Y:S01]  /*3dfa0*/  IMAD.X R23, RZ, RZ, RZ, P5 ;  /* 0x000000ffff177224 */ /* 0x000fe200028e06ff */
[----:B------:R-:W-:-:S02]  /*3dfb0*/  IADD3.X R58, P1, PT, R21, R26, RZ, P1, !PT ;  /* 0x0000001a153a7210 */ /* 0x000fc40000f3e4ff */
[----:B------:R-:W-:Y:S01]  /*3dfc0*/  IADD3 R33, P5, PT, R33, R30, RZ ;  /* 0x0000001e21217210 */ /* 0x000fe20007fbe0ff */
[----:B------:R-:W-:Y:S01]  /*3dfd0*/  IMAD.WIDE.U32.X R22, R19, R7, R22, P2 ;  /* 0x0000000713167225 */ /* 0x000fe200010e0416 */
[----:B------:R-:W-:-:S03]  /*3dfe0*/  IADD3 R60, P6, P4, R59, R60, R94 ;  /* 0x0000003c3b3c7210 */ /* 0x000fc60007cde05e */
[----:B------:R-:W-:Y:S01]  /*3dff0*/  IMAD.WIDE.U32 R26, P2, R18, R9, R24 ;  /* 0x00000009121a7225 */ /* 0x000fe20007840018 */
[----:B------:R-:W-:-:S03]  /*3e000*/  IADD3.X R21, P1, P0, R22, RZ, RZ, P1, P0 ;  /* 0x000000ff16157210 */ /* 0x000fc600008204ff */
[----:B------:R-:W-:Y:S01]  /*3e010*/  IMAD.X R50, RZ, RZ, R51, P3 ;  /* 0x000000ffff327224 */ /* 0x000fe200018e0633 */
[----:B------:R-:W-:Y:S01]  /*3e020*/  ISETP.GE.U32.AND P3, PT, R30, R61, PT ;  /* 0x0000003d1e00720c */ /* 0x000fe20003f66070 */
[----:B------:R-:W-:Y:S01]  /*3e030*/  IMAD.WIDE.U32 R24, R18, R8, RZ ;  /* 0x0000000812187225 */ /* 0x000fe200078e00ff */
[----:B------:R-:W-:Y:S02]  /*3e040*/  IADD3.X R22, PT, PT, R23, RZ, RZ, P1, P0 ;  /* 0x000000ff17167210 */ /* 0x000fe40000fe04ff */
[----:B------:R-:W-:Y:S01]  /*3e050*/  ISETP.GE.U32.AND.EX P3, PT, R50, R51, PT, P3 ;  /* 0x000000333200720c */ /* 0x000fe20003f66130 */
[----:B------:R-:W-:Y:S01]  /*3e060*/  IMAD.X R31, RZ, RZ, RZ, P2 ;  /* 0x000000ffff1f7224 */ /* 0x000fe200010e06ff */
[----:B------:R-:W-:Y:S01]  /*3e070*/  IADD3 R18, P2, PT, R28, R33, RZ ;  /* 0x000000211c127210 */ /* 0x000fe20007f5e0ff */
[----:B------:R-:W-:Y:S01]  /*3e080*/  IMAD.X R41, RZ, RZ, R50, P5 ;  /* 0x000000ffff297224 */ /* 0x000fe200028e0632 */
[----:B------:R-:W-:Y:S01]  /*3e090*/  ISETP.GE.U32.AND P5, PT, R33, R30, PT ;  /* 0x0000001e2100720c */ /* 0x000fe20003fa6070 */
[----:B------:R-:W-:Y:S01]  /*3e0a0*/  IMAD.MOV.U32 R30, RZ, RZ, R27 ;  /* 0x000000ffff1e7224 */ /* 0x000fe200078e001b */
[----:B------:R-:W-:Y:S01]  /*3e0b0*/  IADD3 R21, P0, PT, R21, R18, RZ ;  /* 0x0000001215157210 */ /* 0x000fe20007f1e0ff */
[----:B------:R-:W-:Y:S01]  /*3e0c0*/  IMAD.X R23, R32, 0x1, R41, P2 ;  /* 0x0000000120177824 */ /* 0x000fe200010e0629 */
[----:B------:R-:W-:-:S02]  /*3e0d0*/  IADD3 R26, P1, PT, R25, R26, RZ ;  /* 0x0000001a191a7210 */ /* 0x000fc40007f3e0ff */
[----:B------:R-:W-:Y:S02]  /*3e0e0*/  ISETP.GE.U32.AND.EX P5, PT, R41, R50, PT, P5 ;  /* 0x000000322900720c */ /* 0x000fe40003fa6150 */
[----:B------:R-:W-:Y:S02]  /*3e0f0*/  SEL R25, RZ, 0x1, P3 ;  /* 0x00000001ff197807 */ /* 0x000fe40001800000 */
[----:B------:R-:W-:Y:S02]  /*3e100*/  IADD3 R27, P2, PT, R21, R24, RZ ;  /* 0x00000018151b7210 */ /* 0x000fe40007f5e0ff */
[----:B------:R-:W-:Y:S01]  /*3e110*/  ISETP.GE.U32.AND P3, PT, R18, R33, PT ;  /* 0x000000211200720c */ /* 0x000fe20003f66070 */
[----:B------:R-:W-:Y:S01]  /*3e120*/  IMAD.WIDE.U32.X R18, R19, R9, R30, P1 ;  /* 0x0000000913127225 */ /* 0x000fe200008e041e */
        /* <DEDUP_REMOVED lines=44> */
.L_x_121:
        /* <DEDUP_REMOVED lines=21> */
.L_x_122:
        /* <DEDUP_REMOVED lines=69> */
.L_x_123:
        /* <DEDUP_REMOVED lines=21> */
.L_x_124:
        /* <DEDUP_REMOVED lines=73> */
.L_x_125:
        /* <DEDUP_REMOVED lines=21> */
.L_x_126:
[----:B------:R-:W-:Y:S02]  /*3f0c0*/  IMAD.MOV.U32 R23, RZ, RZ, RZ ;  /* 0x000000ffff177224 */ /* 0x000fe400078e00ff */
[----:B------:R-:W-:-:S04]  /*3f0d0*/  IMAD.WIDE.U32 R18, R32, R32, RZ ;  /* 0x0000002020127225 */ /* 0x000fc800078e00ff */
[----:B------:R-:W-:Y:S01]  /*3f0e0*/  IMAD.MOV.U32 R107, RZ, RZ, RZ ;  /* 0x000000ffff6b7224 */ /* 0x000fe200078e00ff */
[----:B------:R-:W-:Y:S01]  /*3f0f0*/  LOP3.LUT R69, R18, 0xfffffffd, RZ, 0xc0, !PT ;  /* 0xfffffffd12457812 */ /* 0x000fe200078ec0ff */
[----:B------:R-:W-:-:S04]  /*3f100*/  IMAD.WIDE.U32 R60, R28, R32, RZ ;  /* 0x000000201c3c7225 */ /* 0x000fc800078e00ff */
[----:B------:R-:W-:Y:S02]  /*3f110*/  IMAD.IADD R70, R19, 0x1, R23 ;  /* 0x0000000113467824 */ /* 0x000fe400078e0217 */
[----:B------:R-:W-:-:S04]  /*3f120*/  IMAD.WIDE.U32 R76, R31, R32, RZ ;  /* 0x000000201f4c7225 */ /* 0x000fc800078e00ff */
[----:B------:R-:W-:-:S04]  /*3f130*/  IMAD.WIDE.U32 R20, R28, R27, RZ ;  /* 0x0000001b1c147225 */ /* 0x000fc800078e00ff */
[----:B------:R-:W-:Y:S02]  /*3f140*/  IMAD.IADD R19, R61, 0x1, R107 ;  /* 0x000000013d137824 */ /* 0x000fe400078e026b */
[----:B------:R-:W-:-:S03]  /*3f150*/  IMAD.WIDE.U32 R50, R29, R32, RZ ;  /* 0x000000201d327225 */ /* 0x000fc600078e00ff */
[----:B------:R-:W-:Y:S01]  /*3f160*/  IADD3 R76, P0, P2, R20, R19, R76 ;  /* 0x00000013144c7210 */ /* 0x000fe20007a1e04c */
[----:B------:R-:W-:Y:S02]  /*3f170*/  IMAD.MOV.U32 R19, RZ, RZ, RZ ;  /* 0x000000ffff137224 */ /* 0x000fe400078e00ff */
[----:B------:R-:W-:-:S04]  /*3f180*/  IMAD.WIDE.U32 R54, R29, R27, RZ ;  /* 0x0000001b1d367225 */ /* 0x000fc800078e00ff */
[----:B------:R-:W-:-:S04]  /*3f190*/  IMAD.WIDE.U32 R24, R30, R32, RZ ;  /* 0x000000201e187225 */ /* 0x000fc800078e00ff */
[----:B------:R-:W-:Y:S02]  /*3f1a0*/  IMAD.IADD R105, R51, 0x1, R19 ;  /* 0x0000000133697824 */ /* 0x000fe400078e0213 */
[----:B------:R-:W-:-:S03]  /*3f1b0*/  IMAD.WIDE.U32 R22, R28, R26, RZ ;  /* 0x0000001a1c167225 */ /* 0x000fc600078e00ff */
[----:B------:R-:W-:Y:S01]  /*3f1c0*/  IADD3 R105, P1, P6, R54, R105, R24 ;  /* 0x0000006936697210 */ /* 0x000fe20007e3e018 */
[----:B------:R-:W-:Y:S02]  /*3f1d0*/  IMAD.IADD R68, R19, 0x1, R55 ;  /* 0x0000000113447824 */ /* 0x000fe400078e0237 */
[----:B------:R-:W-:-:S04]  /*3f1e0*/  IMAD.WIDE.U32 R64, R28, R41, RZ ;  /* 0x000000291c407225 */ /* 0x000fc800078e00ff */
[----:B------:R-:W-:-:S04]  /*3f1f0*/  IMAD.WIDE.U32 R54, R31, R26, RZ ;  /* 0x0000001a1f367225 */ /* 0x000fc800078e00ff */
[----:B------:R-:W-:Y:S01]  /*3f200*/  IMAD.IADD R19, R107, 0x1, R23 ;  /* 0x000000016b137824 */ /* 0x000fe200078e0217 */
[----:B------:R-:W-:Y:S01]  /*3f210*/  IADD3.X R23, PT, PT, RZ, RZ, RZ, P0, P2 ;  /* 0x000000ffff177210 */ /* 0x000fe200007e44ff */
[----:B------:R-:W-:-:S03]  /*3f220*/  IMAD.WIDE.U32 R58, R41, R26, RZ ;  /* 0x0000001a293a7225 */ /* 0x000fc600078e00ff */
[----:B------:R-:W-:Y:S01]  /*3f230*/  IADD3 R94, P3, P5, R64, R19, R54 ;  /* 0x00000013405e7210 */ /* 0x000fe20007d7e036 */
[----:B------:R-:W-:Y:S02]  /*3f240*/  IMAD.MOV.U32 R97, RZ, RZ, RZ ;  /* 0x000000ffff617224 */ /* 0x000fe400078e00ff */
[----:B------:R-:W-:Y:S02]  /*3f250*/  IMAD.MOV.U32 R73, RZ, RZ, RZ ;  /* 0x000000ffff497224 */ /* 0x000fe400078e00ff */
[----:B------:R-:W-:-:S04]  /*3f260*/  IMAD.WIDE.U32 R74, R26, R26, RZ ;  /* 0x0000001a1a4a7225 */ /* 0x000fc800078e00ff */
[----:B------:R-:W-:Y:S01]  /*3f270*/  IMAD.MOV.U32 R67, RZ, RZ, RZ ;  /* 0x000000ffff437224 */ /* 0x000fe200078e00ff */
[----:B------:R-:W-:Y:S01]  /*3f280*/  LOP3.LUT R74, R74, 0xfffffffd, RZ, 0xc0, !PT ;  /* 0xfffffffd4a4a7812 */ /* 0x000fe200078ec0ff */
[----:B------:R-:W-:Y:S02]  /*3f290*/  IMAD.SHL.U32 R98, R58, 0x2, RZ ;  /* 0x000000023a627824 */ /* 0x000fe400078e00ff */
[----:B------:R-:W-:Y:S02]  /*3f2a0*/  IMAD.IADD R18, R77, 0x1, R97 ;  /* 0x000000014d127824 */ /* 0x000fe400078e0261 */
[----:B------:R-:W-:Y:S01]  /*3f2b0*/  IMAD.IADD R20, R25, 0x1, R73 ;  /* 0x0000000119147824 */ /* 0x000fe200078e0249 */
[----:B------:R-:W-:Y:S01]  /*3f2c0*/  LOP3.LUT R98, R98, 0xfffffffe, RZ, 0xc0, !PT ;  /* 0xfffffffe62627812 */ /* 0x000fe200078ec0ff */
[----:B------:R-:W-:Y:S02]  /*3f2d0*/  IMAD.MOV.U32 R19, RZ, RZ, RZ ;  /* 0x000000ffff137224 */ /* 0x000fe400078e00ff */
[----:B------:R-:W-:-:S02]  /*3f2e0*/  IMAD.IADD R24, R97, 0x1, R55 ;  /* 0x0000000161187824 */ /* 0x000fc400078e0237 */
[----:B------:R-:W-:Y:S02]  /*3f2f0*/  IMAD.MOV.U32 R25, RZ, RZ, RZ ;  /* 0x000000ffff197224 */ /* 0x000fe400078e00ff */
[----:B------:R-:W-:Y:S02]  /*3f300*/  IMAD.IADD R33, R67, 0x1, R75 ;  /* 0x0000000143217824 */ /* 0x000fe400078e024b */
[----:B------:R-:W-:Y:S02]  /*3f310*/  IMAD.IADD R21, R107, 0x1, R21 ;  /* 0x000000016b157824 */ /* 0x000fe400078e0215 */
[----:B------:R-:W-:Y:S01]  /*3f320*/  IMAD.WIDE.U32 R18, R27, R31, R18 ;  /* 0x0000001f1b127225 */ /* 0x000fe200078e0012 */
[----:B------:R-:W-:Y:S02]  /*3f330*/  IADD3 R98, P2, PT, R98, R33, RZ ;  /* 0x0000002162627210 */ /* 0x000fe40007f5e0ff */
[----:B------:R-:W-:Y:S01]  /*3f340*/  IADD3.X R33, PT, PT, RZ, RZ, RZ, P1, P6 ;  /* 0x000000ffff217210 */ /* 0x000fe20000fec4ff */
[----:B------:R-:W-:Y:S01]  /*3f350*/  IMAD.IADD R107, R107, 0x1, R65 ;  /* 0x000000016b6b7824 */ /* 0x000fe200078e0241 */
[----:B------:R-:W-:Y:S01]  /*3f360*/  IADD3 R23, P0, P4, R23, R18, R21 ;  /* 0x0000001217177210 */ /* 0x000fe20007c1e015 */
[----:B------:R-:W-:-:S04]  /*3f370*/  IMAD.WIDE.U32 R54, R27, R32, RZ ;  /* 0x000000201b367225 */ /* 0x000fc800078e00ff */
[----:B------:R-:W-:-:S04]  /*3f380*/  IMAD.WIDE.U32 R24, R41, R31, R24 ;  /* 0x0000001f29187225 */ /* 0x000fc800078e0018 */
[----:B------:R-:W-:Y:S01]  /*3f390*/  IMAD.SHL.U32 R101, R54, 0x2, RZ ;  /* 0x0000000236657824 */ /* 0x000fe200078e00ff */
[----:B------:R-:W-:Y:S01]  /*3f3a0*/  IADD3 R107, P1, PT, R107, R24, RZ ;  /* 0x000000186b6b7210 */ /* 0x000fe20007f3e0ff */
[----:B------:R-:W-:Y:S02]  /*3f3b0*/  IMAD.MOV.U32 R71, RZ, RZ, RZ ;  /* 0x000000ffff477224 */ /* 0x000fe400078e00ff */
[----:B------:R-:W-:Y:S01]  /*3f3c0*/  IMAD.MOV.U32 R21, RZ, RZ, RZ ;  /* 0x000000ffff157224 */ /* 0x000fe200078e00ff */
[----:B------:R-:W-:Y:S01]  /*3f3d0*/  LOP3.LUT R101, R101, 0xfffffffe, RZ, 0xc0, !PT ;  /* 0xfffffffe65657812 */ /* 0x000fe200078ec0ff */
[----:B------:R-:W-:Y:S02]  /*3f3e0*/  IMAD.MOV.U32 R75, RZ, RZ, RZ ;  /* 0x000000ffff4b7224 */ /* 0x000fe400078e00ff */
[----:B------:R-:W-:Y:S02]  /*3f3f0*/  IMAD.IADD R77, R97, 0x1, R19 ;  /* 0x00000001614d7824 */ /* 0x000fe400078e0213 */
[----:B------:R-:W-:-:S02]  /*3f400*/  IMAD.IADD R61, R71, 0x1, R59 ;  /* 0x00000001473d7824 */ /* 0x000fc400078e023b */
[----:B------:R-:W-:Y:S01]  /*3f410*/  IMAD.WIDE.U32 R20, R30, R27, R20 ;  /* 0x0000001b1e147225 */ /* 0x000fe200078e0014 */
[----:B------:R-:W-:Y:S02]  /*3f420*/  IADD3.X R77, PT, PT, RZ, R77, RZ, P0, P4 ;  /* 0x0000004dff4d7210 */ /* 0x000fe400007e84ff */
[----:B------:R-:W-:Y:S01]  /*3f430*/  IADD3 R101, P0, PT, R101, R70, RZ ;  /* 0x0000004665657210 */ /* 0x000fe20007f1e0ff */
[----:B------:R-:W-:Y:S01]  /*3f440*/  IMAD.IADD R65, R55, 0x1, R75 ;  /* 0x0000000137417824 */ /* 0x000fe200078e024b */
[C-C-:B------:R-:W-:Y:S01]  /*3f450*/  SHF.L.U64.HI R51, R58.reuse, 0x1, R61.reuse ;  /* 0x000000013a337819 */ /* 0x140fe2000001023d */
[----:B------:R-:W-:Y:S01]  /*3f460*/  IMAD.WIDE.U32 R18, R69, R10, RZ ;  /* 0x0000000a45127225 */ /* 0x000fe200078e00ff */
[----:B------:R-:W-:Y:S02]  /*3f470*/  SHF.R.U64 R64, R58, 0x1f, R61 ;  /* 0x0000001f3a407819 */ /* 0x000fe4000000123d */
[----:B------:R-:W-:Y:S01]  /*3f480*/  IADD3 R33, P4, P6, R33, R20, R68 ;  /* 0x0000001421217210 */ /* 0x000fe20007e9e044 */
[----:B------:R-:W-:Y:S01]  /*3f490*/  IMAD.X R100, R97, 0x1, R25, P1 ;  /* 0x0000000161647824 */ /* 0x000fe200008e0619 */
[--C-:B------:R-:W-:Y:S01]  /*3f4a0*/  SHF.L.U64.HI R96, R54, 0x1, R65.reuse ;  /* 0x0000000136607819 */ /* 0x100fe20000010241 */
[----:B------:R-:W-:Y:S01]  /*3f4b0*/  IMAD.WIDE.U32 R24, R26, R32, RZ ;  /* 0x000000201a187225 */ /* 0x000fe200078e00ff */
[----:B------:R-:W-:-:S02]  /*3f4c0*/  SHF.R.U64 R72, R54, 0x1f, R65 ;  /* 0x0000001f36487819 */ /* 0x000fc40000001241 */
[----:B------:R-:W-:Y:S01]  /*3f4d0*/  IADD3.X R70, PT, PT, RZ, RZ, RZ, P3, P5 ;  /* 0x000000ffff467210 */ /* 0x000fe20001fea4ff */
[----:B------:R-:W-:Y:S01]  /*3f4e0*/  IMAD.IADD R73, R73, 0x1, R21 ;  /* 0x0000000149497824 */ /* 0x000fe200078e0215 */
[----:B------:R-:W-:Y:S01]  /*3f4f0*/  LOP3.LUT R64, R64, 0xfffffffe, RZ, 0xc0, !PT ;  /* 0xfffffffe40407812 */ /* 0x000fe200078ec0ff */
[----:B------:R-:W-:-:S03]  /*3f500*/  IMAD.WIDE.U32 R58, R41, R32, RZ ;  /* 0x00000020293a7225 */ /* 0x000fc600078e00ff */
[----:B------:R-:W-:Y:S01]  /*3f510*/  IADD3.X R73, PT, PT, RZ, R73, RZ, P4, P6 ;  /* 0x00000049ff497210 */ /* 0x000fe200027ec4ff */
[----:B------:R-:W-:-:S04]  /*3f520*/  IMAD.WIDE.U32 R20, R26, R27, RZ ;  /* 0x0000001b1a147225 */ /* 0x000fc800078e00ff */
[----:B------:R-:W-:Y:S01]  /*3f530*/  IMAD.IADD R109, R25, 0x1, R67 ;  /* 0x00000001196d7824 */ /* 0x000fe200078e0243 */
[----:B------:R-:W-:Y:S01]  /*3f540*/  SHF.R.U32.HI R25, RZ, 0x1f, R65 ;  /* 0x0000001fff197819 */ /* 0x000fe20000011641 */
[----:B------:R-:W-:-:S03]  /*3f550*/  IMAD.WIDE.U32 R54, R18, R2, RZ ;  /* 0x0000000212367225 */ /* 0x000fc600078e00ff */
[----:B------:R-:W-:Y:S01]  /*3f560*/  IADD3 R109, P5, P3, R20, R109, R58 ;  /* 0x0000006d146d7210 */ /* 0x000fe20007bbe03a */
[----:B------:R-:W-:Y:S01]  /*3f570*/  IMAD R68, R101, R10, RZ ;  /* 0x0000000a65447224 */ /* 0x000fe200078e02ff */
[----:B------:R-:W-:Y:S01]  /*3f580*/  IADD3 RZ, P1, PT, R69, R54, RZ ;  /* 0x0000003645ff7210 */ /* 0x000fe20007f3e0ff */
[----:B------:R-:W-:Y:S01]  /*3f590*/  IMAD.IADD R67, R67, 0x1, R21 ;  /* 0x0000000143437824 */ /* 0x000fe200078e0215 */
[----:B------:R-:W-:Y:S01]  /*3f5a0*/  LOP3.LUT R54, R51, 0x1, RZ, 0xc0, !PT ;  /* 0x0000000133367812 */ /* 0x000fe200078ec0ff */
[----:B------:R-:W-:Y:S01]  /*3f5b0*/  IMAD R99, R69, R11, R68 ;  /* 0x0000000b45637224 */ /* 0x000fe200078e0244 */
[----:B------:R-:W-:Y:S01]  /*3f5c0*/  LOP3.LUT R68, R72, 0xfffffffe, RZ, 0xc0, !PT ;  /* 0xfffffffe48447812 */ /* 0x000fe200078ec0ff */
[----:B------:R-:W-:Y:S01]  /*3f5d0*/  IMAD.MOV.U32 R21, RZ, RZ, RZ ;  /* 0x000000ffff157224 */ /* 0x000fe200078e00ff */
[----:B------:R-:W-:Y:S01]  /*3f5e0*/  SHF.R.U32.HI R72, RZ, 0x1f, R109 ;  /* 0x0000001fff487819 */ /* 0x000fe2000001166d */
[----:B------:R-:W-:Y:S01]  /*3f5f0*/  IMAD.X R54, RZ, RZ, R54, P2 ;  /* 0x000000ffff367224 */ /* 0x000fe200010e0636 */
[----:B------:R-:W-:Y:S01]  /*3f600*/  SHF.R.U32.HI R20, RZ, 0x1f, R61 ;  /* 0x0000001fff147819 */ /* 0x000fe2000001163d */
[----:B------:R-:W-:Y:S01]  /*3f610*/  IMAD.IADD R99, R19, 0x1, R99 ;  /* 0x0000000113637824 */ /* 0x000fe200078e0263 */
[----:B------:R-:W-:-:S02]  /*3f620*/  LOP3.LUT R69, R25, 0x1, RZ, 0xc0, !PT ;  /* 0x0000000119457812 */ /* 0x000fc400078ec0ff */
[----:B------:R-:W-:Y:S02]  /*3f630*/  LOP3.LUT R61, R96, 0x1, RZ, 0xc0, !PT ;  /* 0x00000001603d7812 */ /* 0x000fe400078ec0ff */
[----:B------:R-:W-:Y:S01]  /*3f640*/  IADD3 R25, P2, PT, R72, R60, RZ ;  /* 0x0000003c48197210 */ /* 0x000fe20007f5e0ff */
[----:B------:R-:W-:Y:S01]  /*3f650*/  IMAD.WIDE.U32 R68, R27, R27, R68 ;  /* 0x0000001b1b447225 */ /* 0x000fe200078e0044 */
[----:B------:R-:W-:Y:S02]  /*3f660*/  LOP3.LUT R65, R20, 0x1, RZ, 0xc0, !PT ;  /* 0x0000000114417812 */ /* 0x000fe400078ec0ff */
[----:B------:R-:W-:Y:S01]  /*3f670*/  SHF.L.U64.HI R106, R24, 0x1, R109 ;  /* 0x00000001186a7819 */ /* 0x000fe2000001026d */
[----:B------:R-:W-:Y:S01]  /*3f680*/  IMAD.X R61, RZ, RZ, R61, P0 ;  /* 0x000000ffff3d7224 */ /* 0x000fe200000e063d */
[----:B------:R-:W-:Y:S01]  /*3f690*/  ISETP.GT.U32.AND P0, PT, R60, R25, PT ;  /* 0x000000193c00720c */ /* 0x000fe20003f04070 */
[----:B------:R-:W-:Y:S01]  /*3f6a0*/  IMAD.X R51, RZ, RZ, R76, P2 ;  /* 0x000000ffff337224 */ /* 0x000fe200010e064c */
[----:B------:R-:W-:Y:S01]  /*3f6b0*/  IADD3 R96, P2, PT, R25, R74, RZ ;  /* 0x0000004a19607210 */ /* 0x000fe20007f5e0ff */
[----:B------:R-:W-:-:S03]  /*3f6c0*/  IMAD.WIDE.U32 R64, R41, R41, R64 ;  /* 0x0000002929407225 */ /* 0x000fc600078e0040 */
[----:B------:R-:W-:Y:S01]  /*3f6d0*/  ISETP.GT.U32.AND.EX P0, PT, R76, R51, PT, P0 ;  /* 0x000000334c00720c */ /* 0x000fe20003f04100 */
[----:B------:R-:W-:Y:S01]  /*3f6e0*/  IMAD.X R103, R51, 0x1, R98, P2 ;  /* 0x0000000133677824 */ /* 0x000fe200010e0662 */
[----:B------:R-:W-:Y:S01]  /*3f6f0*/  IADD3 R74, P2, PT, R61, R68, RZ ;  /* 0x000000443d4a7210 */ /* 0x000fe20007f5e0ff */
[----:B------:R-:W-:Y:S01]  /*3f700*/  IMAD.IADD R58, R71, 0x1, R65 ;  /* 0x00000001473a7824 */ /* 0x000fe200078e0241 */
[----:B------:R-:W-:Y:S02]  /*3f710*/  SEL R19, R60, R25, P0 ;  /* 0x000000193c137207 */ /* 0x000fe40000000000 */
[----:B------:R-:W-:Y:S01]  /*3f720*/  SEL R20, R76, R51, P0 ;  /* 0x000000334c147207 */ /* 0x000fe20000000000 */
[----:B------:R-:W-:Y:S01]  /*3f730*/  IMAD.X R75, R75, 0x1, R69, P2 ;  /* 0x000000014b4b7824 */ /* 0x000fe200010e0645 */
[----:B------:R-:W-:Y:S01]  /*3f740*/  IADD3 R54, P6, P4, R54, R64, R23 ;  /* 0x0000004036367210 */ /* 0x000fe20007cde017 */
[----:B------:R-:W-:Y:S01]  /*3f750*/  IMAD.WIDE.U32 R64, R99, R2, RZ ;  /* 0x0000000263407225 */ /* 0x000fe200078e00ff */
[----:B------:R-:W-:-:S02]  /*3f760*/  ISETP.GT.U32.AND P0, PT, R19, R96, PT ;  /* 0x000000601300720c */ /* 0x000fc40003f04070 */
[----:B------:R-:W-:Y:S01]  /*3f770*/  IADD3 R51, P2, PT, R96, R60, RZ ;  /* 0x0000003c60337210 */ /* 0x000fe20007f5e0ff */
[----:B------:R-:W-:Y:S01]  /*3f780*/  IMAD.WIDE.U32 R68, R99, R4, RZ ;  /* 0x0000000463447225 */ /* 0x000fe200078e00ff */
[----:B------:R-:W-:Y:S02]  /*3f790*/  ISETP.GT.U32.AND.EX P0, PT, R20, R103, PT, P0 ;  /* 0x000000671400720c */ /* 0x000fe40003f04100 */
[----:B------:R-:W-:Y:S01]  /*3f7a0*/  IADD3.X R58, PT, PT, RZ, R58, R77, P6, P4 ;  /* 0x0000003aff3a7210 */ /* 0x000fe200037e844d */
[C---:B------:R-:W-:Y:S01]  /*3f7b0*/  IMAD.WIDE.U32 R60, P4, R18.reuse, R3, R64 ;  /* 0x00000003123c7225 */ /* 0x040fe20007880040 */
        /* <DEDUP_REMOVED lines=12> */
[----:B------:R-:W-:Y:S01]  /*3f880*/  IADD3 R25, P6, PT, R25, R50, RZ ;  /* 0x0000003219197210 */ /* 0x000fe20007fde0ff */
[----:B------:R-:W-:Y:S01]  /*3f890*/  IMAD.MOV.U32 R64, RZ, RZ, R69 ;  /* 0x000000ffff407224 */ /* 0x000fe200078e0045 */
[----:B------:R-:W-:Y:S01]  /*3f8a0*/  IADD3.X RZ, P1, PT, R101, R60, RZ, P1, !PT ;  /* 0x0000003c65ff7210 */ /* 0x000fe20000f3e4ff */
[----:B------:R-:W-:Y:S01]  /*3f8b0*/  IMAD.WIDE.U32.X R60, R99, R3, R96, P2 ;  /* 0x00000003633c7225 */ /* 0x000fe200010e0460 */
[----:B------:R-:W-:-:S02]  /*3f8c0*/  IADD3 R108, P4, PT, R55, R68, RZ ;  /* 0x00000044376c7210 */ /* 0x000fc40007f9e0ff */
        /* <DEDUP_REMOVED lines=28> */
[----:B------:R-:W-:Y:S01]  /*3fa90*/  IMAD.MOV.U32 R54, RZ, RZ, R23 ;  /* 0x000000ffff367224 */ /* 0x000fe200078e0017 */
[----:B------:R-:W-:Y:S01]  /*3faa0*/  IADD3 R115, P1, PT, R61, R22, RZ ;  /* 0x000000163d737210 */ /* 0x000fe20007f3e0ff */
[----:B------:R-:W-:Y:S01]  /*3fab0*/  IMAD.WIDE.U32 R22, P6, R18, R9, R24 ;  /* 0x0000000912167225 */ /* 0x000fe200078c0018 */
[----:B------:R-:W-:-:S03]  /*3fac0*/  ISETP.GT.U32.AND P4, PT, R58, R98, PT ;  /* 0x000000623a00720c */ /* 0x000fc60003f84070 */
[----:B------:R-:W-:Y:S01]  /*3fad0*/  IMAD R58, R113, R10, RZ ;  /* 0x0000000a713a7224 */ /* 0x000fe200078e02ff */
[----:B------:R-:W-:Y:S01]  /*3fae0*/  ISETP.GT.U32.AND.EX P4, PT, R68, R102, PT, P4 ;  /* 0x000000664400720c */ /* 0x000fe20003f84140 */
[----:B------:R-:W-:-:S04]  /*3faf0*/  IMAD.WIDE.U32 R18, R18, R8, RZ ;  /* 0x0000000812127225 */ /* 0x000fc800078e00ff */
[----:B------:R-:W-:-:S04]  /*3fb00*/  IMAD.WIDE.U32 R24, R111, R10, RZ ;  /* 0x0000000a6f187225 */ /* 0x000fc800078e00ff */
[----:B------:R-:W-:Y:S01]  /*3fb10*/  IMAD R109, R111, R11, R58 ;  /* 0x0000000b6f6d7224 */ /* 0x000fe200078e023a */
[----:B------:R-:W-:Y:S01]  /*3fb20*/  IADD3.X R58, P2, P0, R64, RZ, RZ, P2, P0 ;  /* 0x000000ff403a7210 */ /* 0x000fe200010404ff */
[----:B------:R-:W-:Y:S01]  /*3fb30*/  IMAD.X R69, RZ, RZ, RZ, P6 ;  /* 0x000000ffff457224 */ /* 0x000fe200030e06ff */
[----:B------:R-:W-:Y:S01]  /*3fb40*/  IADD3 R102, P6, PT, R19, R22, RZ ;  /* 0x0000001613667210 */ /* 0x000fe20007fde0ff */
[----:B------:R-:W-:Y:S01]  /*3fb50*/  IMAD.MOV.U32 R68, RZ, RZ, R23 ;  /* 0x000000ffff447224 */ /* 0x000fe200078e0017 */
[----:B------:R-:W-:Y:S01]  /*3fb60*/  IADD3.X R65, PT, PT, R65, RZ, RZ, P2, P0 ;  /* 0x000000ff41417210 */ /* 0x000fe200017e04ff */
[----:B------:R-:W-:Y:S01]  /*3fb70*/  IMAD.IADD R109, R25, 0x1, R109 ;  /* 0x00000001196d7824 */ /* 0x000fe200078e026d */
[----:B------:R-:W-:Y:S01]  /*3fb80*/  SEL R25, RZ, 0x1, !P4 ;  /* 0x00000001ff197807 */ /* 0x000fe20006000000 */
[C---:B------:R-:W-:Y:S01]  /*3fb90*/  IMAD.WIDE.U32.X R54, R99.reuse, R7, R54, P1 ;  /* 0x0000000763367225 */ /* 0x040fe200008e0436 */
[----:B------:R-:W-:Y:S02]  /*3fba0*/  IADD3 R106, P1, P4, R70, R107, R33 ;  /* 0x0000006b466a7210 */ /* 0x000fe40007c3e021 */
[----:B------:R-:W-:Y:S01]  /*3fbb0*/  IADD3 R51, P0, PT, R58, R51, RZ ;  /* 0x000000333a337210 */ /* 0x000fe20007f1e0ff */
[----:B------:R-:W-:Y:S01]  /*3fbc0*/  IMAD.WIDE.U32.X R22, R99, R9, R68, P6 ;  /* 0x0000000963167225 */ /* 0x000fe200030e0444 */
[----:B------:R-:W-:-:S02]  /*3fbd0*/  IADD3.X R19, PT, PT, RZ, R100, R73, P1, P4 ;  /* 0x00000064ff137210 */ /* 0x000fc40000fe8449 */
[----:B------:R-:W-:Y:S01]  /*3fbe0*/  IADD3 R107, P1, P4, R107, R106, R25 ;  /* 0x0000006a6b6b7210 */ /* 0x000fe20007c3e019 */
[----:B------:R-:W-:Y:S01]  /*3fbf0*/  IMAD.WIDE.U32 R98, R109, R2, RZ ;  /* 0x000000026d627225 */ /* 0x000fe200078e00ff */
[----:B------:R-:W-:Y:S02]  /*3fc00*/  IADD3.X R106, P0, PT, R65, R20, RZ, P0, !PT ;  /* 0x00000014416a7210 */ /* 0x000fe4000071e4ff */
[----:B------:R-:W-:Y:S01]  /*3fc10*/  IADD3.X R100, PT, PT, R100, R19, RZ, P1, P4 ;  /* 0x0000001364647210 */ /* 0x000fe20000fe84ff */
[----:B------:R-:W-:-:S04]  /*3fc20*/  IMAD.WIDE.U32 R68, R24, R2, RZ ;  /* 0x0000000218447225 */ /* 0x000fc800078e00ff */
[----:B------:R-:W-:Y:S01]  /*3fc30*/  IMAD.WIDE.U32 R98, P2, R24, R3, R98 ;  /* 0x0000000318627225 */ /* 0x000fe20007840062 */
[----:B------:R-:W-:Y:S02]  /*3fc40*/  IADD3 RZ, P1, PT, R111, R68, RZ ;  /* 0x000000446fff7210 */ /* 0x000fe40007f3e0ff */
[----:B------:R-:W-:Y:S01]  /*3fc50*/  IADD3 R68, P4, PT, R51, R60, RZ ;  /* 0x0000003c33447210 */ /* 0x000fe20007f9e0ff */
[----:B------:R-:W-:Y:S01]  /*3fc60*/  IMAD.X R61, RZ, RZ, RZ, P2 ;  /* 0x000000ffff3d7224 */ /* 0x000fe200010e06ff */
[----:B------:R-:W-:Y:S01]  /*3fc70*/  IADD3 R58, P6, PT, R69, R98, RZ ;  /* 0x00000062453a7210 */ /* 0x000fe20007fde0ff */
[----:B------:R-:W-:Y:S01]  /*3fc80*/  IMAD.MOV.U32 R60, RZ, RZ, R99 ;  /* 0x000000ffff3c7224 */ /* 0x000fe200078e0063 */
[----:B------:R-:W-:Y:S01]  /*3fc90*/  IADD3.X R106, P4, PT, R106, R115, RZ, P4, !PT ;  /* 0x000000736a6a7210 */ /* 0x000fe2000279e4ff */
[----:B------:R-:W-:Y:S01]  /*3fca0*/  IMAD.IADD R20, R59, 0x1, R71 ;  /* 0x000000013b147824 */ /* 0x000fe200078e0247 */
[----:B------:R-:W-:Y:S01]  /*3fcb0*/  IADD3.X RZ, P2, PT, R113, R58, RZ, P1, !PT ;  /* 0x0000003a71ff7210 */ /* 0x000fe20000f5e4ff */
[----:B------:R-:W-:Y:S01]  /*3fcc0*/  IMAD.WIDE.U32.X R60, R109, R3, R60, P6 ;  /* 0x000000036d3c7225 */ /* 0x000fe200030e043c */
[----:B------:R-:W-:-:S02]  /*3fcd0*/  IADD3.X R19, P0, P4, R54, RZ, RZ, P4, P0 ;  /* 0x000000ff36137210 */ /* 0x000fc400024004ff */
[----:B------:R-:W-:Y:S01]  /*3fce0*/  IADD3 R98, P1, PT, R101, R50, RZ ;  /* 0x0000003265627210 */ /* 0x000fe20007f3e0ff */
        /* <DEDUP_REMOVED lines=27> */
[----:B------:R-:W-:Y:S02]  /*3fea0*/  IMAD R69, R99, R11, R68 ;  /* 0x0000000b63457224 */ /* 0x000fe400078e0244 */
[----:B------:R-:W-:-:S04]  /*3feb0*/  IMAD.WIDE.U32 R24, R24, R8, RZ ;  /* 0x0000000818187225 */ /* 0x000fc800078e00ff */
        /* <DEDUP_REMOVED lines=12> */
[----:B------:R-:W-:-:S02]  /*3ff80*/  IADD3 R25, P2, PT, R25, R106, RZ ;  /* 0x0000006a19197210 */ /* 0x000fc40007f5e0ff */
[----:B------:R-:W-:Y:S01]  /*3ff90*/  IADD3.X R102, PT, PT, R23, RZ, RZ, P0, P1 ;  /* 0x000000ff17667210 */ /* 0x000fe200007e24ff */
[----:B------:R-:W-:Y:S01]  /*3ffa0*/  IMAD.WIDE.U32 R64, P4, R60, R3, R64 ;  /* 0x000000033c407225 */ /* 0x000fe20007880040 */
[----:B------:R-:W-:Y:S02]  /*3ffb0*/  IADD3 RZ, P0, PT, R99, R68, RZ ;  /* 0x0000004463ff7210 */ /* 0x000fe40007f1e0ff */
[----:B------:R-:W-:Y:S01]  /*3ffc0*/  IADD3.X R22, P2, PT, R22, R113, RZ, P2, !PT ;  /* 0x0000007116167210 */ /* 0x000fe2000175e4ff */
[----:B------:R-:W-:Y:S01]  /*3ffd0*/  IMAD.WIDE.U32.X R18, R109, R9, R18, P6 ;  /* 0x000000096d127225 */ /* 0x000fe200030e0412 */
[----:B------:R-:W-:Y:S02]  /*3ffe0*/  IADD3 R68, P6, PT, R25, R50, RZ ;  /* 0x0000003219447210 */ /* 0x000fe40007fde0ff */
        /* <DEDUP_REMOVED lines=8> */
[----:B------:R-:W-:Y:S01]  /*40070*/  IMAD.WIDE.U32 R58, R51, R4, RZ ;  /* 0x00000004333a7225 */ /* 0x000fe200078e00ff */
[----:B------:R-:W-:Y:S02]  /*40080*/  IADD3.X RZ, P0, PT, R111, R50, RZ, P0, !PT ;  /* 0x000000326fff7210 */ /* 0x000fe4000071e4ff */
[----:B------:R-:W-:Y:S01]  /*40090*/  IADD3 R25, P3, PT, R25, R99, RZ ;  /* 0x0000006319197210 */ /* 0x000fe20007f7e0ff */
[----:B------:R-:W-:Y:S01]  /*400a0*/  IMAD.WIDE.U32.X R22, R51, R3, R22, P1 ;  /* 0x0000000333167225 */ /* 0x000fe200008e0416 */
[----:B------:R-:W-:Y:S02]  /*400b0*/  IADD3 R109, P4, P1, R109, R20, R67 ;  /* 0x000000146d6d7210 */ /* 0x000fe4000799e043 */
[----:B------:R-:W-:Y:S01]  /*400c0*/  IADD3.X R50, PT, PT, R55, RZ, RZ, P2, P6 ;  /* 0x000000ff37327210 */ /* 0x000fe200017ec4ff */
[----:B------:R-:W-:Y:S01]  /*400d0*/  IMAD.WIDE.U32 R54, R60, R4, RZ ;  /* 0x000000043c367225 */ /* 0x000fe200078e00ff */
[----:B------:R-:W-:-:S02]  /*400e0*/  IADD3 R20, P6, PT, R25, R24, RZ ;  /* 0x0000001819147210 */ /* 0x000fc40007fde0ff */
[----:B------:R-:W-:Y:S01]  /*400f0*/  IADD3.X R61, P0, PT, RZ, R22, RZ, P0, !PT ;  /* 0x00000016ff3d7210 */ /* 0x000fe2000071e4ff */
        /* <DEDUP_REMOVED lines=8> */
[----:B------:R-:W-:Y:S02]  /*40180*/  IADD3 R61, P2, PT, R61, R54, RZ ;  /* 0x000000363d3d7210 */ /* 0x000fe40007f5e0ff */
[----:B------:R-:W-:Y:S01]  /*40190*/  IADD3.X R50, P6, PT, R50, R117, RZ, P6, !PT ;  /* 0x0000007532327210 */ /* 0x000fe200037de4ff */
[----:B------:R-:W-:Y:S01]  /*401a0*/  IMAD.WIDE.U32.X R22, R51, R5, R22, P5 ;  /* 0x0000000533167225 */ /* 0x000fe200028e0416 */
[----:B------:R-:W-:-:S02]  /*401b0*/  IADD3.X R69, P0, PT, R69, R64, RZ, P0, !PT ;  /* 0x0000004045457210 */ /* 0x000fc4000071e4ff */
[----:B------:R-:W-:Y:S01]  /*401c0*/  IADD3.X R68, P3, P6, R18, RZ, RZ, P6, P3 ;  /* 0x000000ff12447210 */ /* 0x000fe200036664ff */
[----:B------:R-:W-:Y:S01]  /*401d0*/  IMAD.IADD R64, R71, 0x1, R21 ;  /* 0x0000000147407824 */ /* 0x000fe200078e0215 */
[----:B------:R-:W-:Y:S02]  /*401e0*/  IADD3.X R69, P2, PT, R69, R24, RZ, P2, !PT ;  /* 0x0000001845457210 */ /* 0x000fe4000175e4ff */
[----:B------:R-:W-:Y:S01]  /*401f0*/  IADD3.X R71, PT, PT, R19, RZ, RZ, P3, P6 ;  /* 0x000000ff13477210 */ /* 0x000fe20001fec4ff */
[----:B------:R-:W-:Y:S01]  /*40200*/  IMAD.WIDE.U32 R18, R61, R10, RZ ;  /* 0x0000000a3d127225 */ /* 0x000fe200078e00ff */
[----:B------:R-:W-:Y:S02]  /*40210*/  IADD3.X R64, PT, PT, RZ, R64, RZ, P4, P1 ;  /* 0x00000040ff407210 */ /* 0x000fe400027e24ff */
[----:B------:R-:W-:Y:S01]  /*40220*/  ISETP.GT.U32.AND P1, PT, R94, R101, PT ;  /* 0x000000655e00720c */ /* 0x000fe20003f24070 */
[----:B------:R-:W-:Y:S01]  /*40230*/  IMAD R24, R69, R10, RZ ;  /* 0x0000000a45187224 */ /* 0x000fe200078e02ff */
[----:B------:R-:W-:-:S02]  /*40240*/  IADD3.X R65, P2, P6, R22, RZ, RZ, P2, P0 ;  /* 0x000000ff16417210 */ /* 0x000fc400016404ff */
[----:B------:R-:W-:Y:S01]  /*40250*/  ISETP.GT.U32.AND.EX P1, PT, R103, R96, PT, P1 ;  /* 0x000000606700720c */ /* 0x000fe20003f24110 */
[----:B------:R-:W-:Y:S01]  /*40260*/  IMAD R25, R61, R11, R24 ;  /* 0x0000000b3d197224 */ /* 0x000fe200078e0218 */
[----:B------:R-:W-:Y:S01]  /*40270*/  IADD3.X R67, PT, PT, R23, RZ, RZ, P2, P6 ;  /* 0x000000ff17437210 */ /* 0x000fe200017ec4ff */
[----:B------:R-:W-:Y:S01]  /*40280*/  IMAD.WIDE.U32 R22, R51, R6, RZ ;  /* 0x0000000633167225 */ /* 0x000fe200078e00ff */
[----:B------:R-:W-:Y:S02]  /*40290*/  IADD3 R109, P4, P5, R72, R109, R109 ;  /* 0x0000006d486d7210 */ /* 0x000fe40007d9e06d */
[----:B------:R-:W-:Y:S01]  /*402a0*/  SEL R21, RZ, 0x1, !P1 ;  /* 0x00000001ff157807 */ /* 0x000fe20004800000 */
[----:B------:R-:W-:Y:S01]  /*402b0*/  IMAD.IADD R19, R19, 0x1, R25 ;  /* 0x0000000113137824 */ /* 0x000fe200078e0219 */
[----:B------:R-:W-:Y:S01]  /*402c0*/  ISETP.GE.U32.AND P2, PT, R99, R74, PT ;  /* 0x0000004a6300720c */ /* 0x000fe20003f46070 */
[----:B------:R-:W-:Y:S01]  /*402d0*/  IMAD.WIDE.U32 R22, P6, R60, R7, R22 ;  /* 0x000000073c167225 */ /* 0x000fe200078c0016 */
[----:B------:R-:W-:-:S02]  /*402e0*/  IADD3.X R64, PT, PT, RZ, R64, R64, P4, P5 ;  /* 0x00000040ff407210 */ /* 0x000fc400027ea440 */
[----:B------:R-:W-:Y:S01]  /*402f0*/  IADD3 R107, P4, P5, R21, R107, R70 ;  /* 0x0000006b156b7210 */ /* 0x000fe20007d9e046 */
[----:B------:R-:W-:Y:S01]  /*40300*/  IMAD.WIDE.U32 R24, R60, R6, RZ ;  /* 0x000000063c187225 */ /* 0x000fe200078e00ff */
[----:B------:R-:W-:Y:S02]  /*40310*/  ISETP.GE.U32.AND.EX P1, PT, R58, R75, PT, P2 ;  /* 0x0000004b3a00720c */ /* 0x000fe40003f26120 */
[----:B------:R-:W-:Y:S01]  /*40320*/  IADD3 R65, P2, PT, R65, R20, RZ ;  /* 0x0000001441417210 */ /* 0x000fe20007f5e0ff */
[----:B------:R-:W-:Y:S01]  /*40330*/  IMAD.X R21, RZ, RZ, RZ, P6 ;  /* 0x000000ffff157224 */ /* 0x000fe200030e06ff */
[----:B------:R-:W-:Y:S01]  /*40340*/  IADD3.X R100, PT, PT, RZ, R100, RZ, P4, P5 ;  /* 0x00000064ff647210 */ /* 0x000fe200027ea4ff */
[----:B------:R-:W-:Y:S01]  /*40350*/  IMAD.MOV.U32 R20, RZ, RZ, R23 ;  /* 0x000000ffff147224 */ /* 0x000fe200078e0017 */
[----:B------:R-:W-:Y:S01]  /*40360*/  IADD3 R70, P4, PT, R25, R22, RZ ;  /* 0x0000001619467210 */ /* 0x000fe20007f9e0ff */
[----:B------:R-:W-:Y:S01]  /*40370*/  IMAD.WIDE.U32 R54, R19, R2, RZ ;  /* 0x0000000213367225 */ /* 0x000fe200078e00ff */
[----:B------:R-:W-:-:S02]  /*40380*/  IADD3 R65, P6, PT, R65, R24, RZ ;  /* 0x0000001841417210 */ /* 0x000fc40007fde0ff */
[----:B------:R-:W-:Y:S01]  /*40390*/  IADD3.X R67, P2, PT, R67, R50, RZ, P2, !PT ;  /* 0x0000003243437210 */ /* 0x000fe2000175e4ff */
[----:B------:R-:W-:Y:S01]  /*403a0*/  IMAD.WIDE.U32.X R24, R51, R7, R20, P4 ;  /* 0x0000000733187225 */ /* 0x000fe200020e0414 */
[----:B------:R-:W-:Y:S02]  /*403b0*/  SEL R20, RZ, 0x1, P1 ;  /* 0x00000001ff147807 */ /* 0x000fe40000800000 */
[----:B------:R-:W-:Y:S01]  /*403c0*/  IADD3.X R67, P6, PT, R67, R70, RZ, P6, !PT ;  /* 0x0000004643437210 */ /* 0x000fe200037de4ff */
[----:B------:R-:W-:Y:S01]  /*403d0*/  IMAD.WIDE.U32 R58, R18, R2, RZ ;  /* 0x00000002123a7225 */ /* 0x000fe200078e00ff */
[----:B------:R-:W-:Y:S02]  /*403e0*/  ISETP.GE.U32.AND P0, PT, R98, R101, PT ;  /* 0x000000656200720c */ /* 0x000fe40003f06070 */
[----:B------:R-:W-:Y:S01]  /*403f0*/  IADD3.X R50, P2, P6, R24, RZ, RZ, P6, P2 ;  /* 0x000000ff18327210 */ /* 0x000fe200036444ff */
[----:B------:R-:W-:Y:S01]  /*40400*/  IMAD.WIDE.U32 R22, P5, R18, R3, R54 ;  /* 0x0000000312167225 */ /* 0x000fe200078a0036 */
[----:B------:R-:W-:-:S02]  /*40410*/  IADD3 RZ, P1, PT, R61, R58, RZ ;  /* 0x0000003a3dff7210 */ /* 0x000fc40007f3e0ff */
[----:B------:R-:W-:Y:S01]  /*40420*/  ISETP.GE.U32.AND.EX P0, PT, R105, R96, PT, P0 ;  /* 0x000000606900720c */ /* 0x000fe20003f06100 */
[----:B------:R-:W-:Y:S01]  /*40430*/  IMAD.WIDE.U32 R54, R51, R8, RZ ;  /* 0x0000000833367225 */ /* 0x000fe200078e00ff */
[----:B------:R-:W-:Y:S02]  /*40440*/  IADD3 R22, P4, PT, R59, R22, RZ ;  /* 0x000000163b167210 */ /* 0x000fe40007f9e0ff */
[----:B------:R-:W-:Y:S01]  /*40450*/  IADD3.X R59, PT, PT, R25, RZ, RZ, P2, P6 ;  /* 0x000000ff193b7210 */ /* 0x000fe200017ec4ff */
[----:B------:R-:W-:Y:S01]  /*40460*/  IMAD.X R21, RZ, RZ, RZ, P5 ;  /* 0x000000ffff157224 */ /* 0x000fe200028e06ff */
[----:B------:R-:W-:Y:S01]  /*40470*/  IADD3 R58, P5, PT, R20, R109, RZ ;  /* 0x0000006d143a7210 */ /* 0x000fe20007fbe0ff */
[----:B------:R-:W-:Y:S01]  /*40480*/  IMAD.MOV.U32 R20, RZ, RZ, R23 ;  /* 0x000000ffff147224 */ /* 0x000fe200078e0017 */
[----:B------:R-:W-:Y:S01]  /*40490*/  IADD3.X RZ, P1, PT, R69, R22, RZ, P1, !PT ;  /* 0x0000001645ff7210 */ /* 0x000fe20000f3e4ff */
[----:B------:R-:W-:Y:S01]  /*404a0*/  IMAD.WIDE.U32 R24, P6, R60, R9, R54 ;  /* 0x000000093c187225 */ /* 0x000fe200078c0036 */
[----:B------:R-:W-:-:S02]  /*404b0*/  ISETP.GE.U32.AND P2, PT, R58, R109, PT ;  /* 0x0000006d3a00720c */ /* 0x000fc40003f46070 */
[----:B------:R-:W-:Y:S01]  /*404c0*/  IADD3 R76, P3, PT, R76, R97, RZ ;  /* 0x000000614c4c7210 */ /* 0x000fe20007f7e0ff */
[----:B------:R-:W-:-:S04]  /*404d0*/  IMAD.WIDE.U32 R60, R60, R8, RZ ;  /* 0x000000083c3c7225 */ /* 0x000fc800078e00ff */
[----:B------:R-:W-:Y:S01]  /*404e0*/  IMAD.X R75, RZ, RZ, R64, P5 ;  /* 0x000000ffff4b7224 */ /* 0x000fe200028e0640 */
[----:B------:R-:W-:Y:S01]  /*404f0*/  IADD3 R69, P5, PT, R68, R58, RZ ;  /* 0x0000003a44457210 */ /* 0x000fe20007fbe0ff */
[----:B------:R-:W-:Y:S01]  /*40500*/  IMAD.WIDE.U32.X R54, R19, R3, R20, P4 ;  /* 0x0000000313367225 */ /* 0x000fe200020e0414 */
[----:B------:R-:W-:-:S03]  /*40510*/  SEL R68, RZ, 0x1, P0 ;  /* 0x00000001ff447807 */ /* 0x000fc60000000000 */
[----:B------:R-:W-:Y:S01]  /*40520*/  IMAD.X R21, RZ, RZ, RZ, P6 ;  /* 0x000000ffff157224 */ /* 0x000fe200030e06ff */
[----:B------:R-:W-:Y:S01]  /*40530*/  IADD3 R70, P6, PT, R61, R24, RZ ;  /* 0x000000183d467210 */ /* 0x000fe20007fde0ff */
[----:B------:R-:W-:Y:S01]  /*40540*/  IMAD.MOV.U32 R20, RZ, RZ, R25 ;  /* 0x000000ffff147224 */ /* 0x000fe200078e0019 */
[----:B------:R-:W-:Y:S01]  /*40550*/  IADD3 R61, P4, PT, R50, R69, RZ ;  /* 0x00000045323d7210 */ /* 0x000fe20007f9e0ff */
[----:B------:R-:W-:Y:S01]  /*40560*/  IMAD.WIDE.U32 R22, R19, R4, RZ ;  /* 0x0000000413167225 */ /* 0x000fe200078e00ff */
[----:B------:R-:W-:-:S03]  /*40570*/  IADD3.X R50, P1, PT, RZ, R54, RZ, P1, !PT ;  /* 0x00000036ff327210 */ /* 0x000fc60000f3e4ff */
[----:B------:R-:W-:Y:S01]  /*40580*/  IMAD.WIDE.U32.X R20, R51, R9, R20, P6 ;  /* 0x0000000933147225 */ /* 0x000fe200030e0414 */
[----:B------:R-:W-:-:S03]  /*40590*/  IADD3 R61, P6, PT, R61, R60, RZ ;  /* 0x0000003c3d3d7210 */ /* 0x000fc60007fde0ff */
[----:B------:R-:W-:Y:S02]  /*405a0*/  IMAD.X R60, R71, 0x1, R75, P5 ;  /* 0x00000001473c7824 */ /* 0x000fe400028e064b */
[----:B------:R-:W-:Y:S01]  /*405b0*/  IMAD.X R54, RZ, RZ, R55, P1 ;  /* 0x000000ffff367224 */ /* 0x000fe200008e0637 */
[----:B------:R-:W-:Y:S01]  /*405c0*/  IADD3 R55, P0, PT, R50, R65, RZ ;  /* 0x0000004132377210 */ /* 0x000fe20007f1e0ff */
[----:B------:R-:W-:Y:S01]  /*405d0*/  IMAD.WIDE.U32 R22, P1, R18, R5, R22 ;  /* 0x0000000512167225 */ /* 0x000fe20007820016 */
[----:B------:R-:W-:-:S03]  /*405e0*/  IADD3.X R59, P4, PT, R59, R60, RZ, P4, !PT ;  /* 0x0000003c3b3b7210 */ /* 0x000fc6000279e4ff */
[----:B------:R-:W-:Y:S01]  /*405f0*/  IMAD.WIDE.U32 R24, R18, R4, RZ ;  /* 0x0000000412187225 */ /* 0x000fe200078e00ff */
[----:B------:R-:W-:-:S03]  /*40600*/  IADD3.X R59, P6, PT, R59, R70, RZ, P6, !PT ;  /* 0x000000463b3b7210 */ /* 0x000fc600037de4ff */
[----:B------:R-:W-:Y:S01]  /*40610*/  IMAD.X R51, RZ, RZ, RZ, P1 ;  /* 0x000000ffff337224 */ /* 0x000fe200008e06ff */
[----:B------:R-:W-:Y:S01]  /*40620*/  IADD3 R65, P5, PT, R25, R22, RZ ;  /* 0x0000001619417210 */ /* 0x000fe20007fbe0ff */
[----:B------:R-:W-:Y:S01]  /*40630*/  IMAD.MOV.U32 R50, RZ, RZ, R23 ;  /* 0x000000ffff327224 */ /* 0x000fe200078e0017 */
[----:B------:R-:W-:Y:S01]  /*40640*/  IADD3.X R22, P0, PT, R54, R67, RZ, P0, !PT ;  /* 0x0000004336167210 */ /* 0x000fe2000071e4ff */
[----:B------:R-:W-:Y:S01]  /*40650*/  IMAD.X R77, RZ, RZ, R77, P3 ;  /* 0x000000ffff4d7224 */ /* 0x000fe200018e064d */
[----:B------:R-:W-:Y:S01]  /*40660*/  IADD3 R25, P1, PT, R55, R24, RZ ;  /* 0x0000001837197210 */ /* 0x000fe20007f3e0ff */
[----:B------:R-:W-:Y:S01]  /*40670*/  IMAD.WIDE.U32.X R50, R19, R5, R50, P5 ;  /* 0x0000000513327225 */ /* 0x000fe200028e0432 */
[----:B------:R-:W-:Y:S02]  /*40680*/  IADD3.X R54, P4, P6, R20, RZ, RZ, P6, P4 ;  /* 0x000000ff14367210 */ /* 0x000fe400036884ff */
[----:B------:R-:W-:Y:S02]  /*40690*/  ISETP.GE.U32.AND.EX P5, PT, R75, R64, PT, P2 ;  /* 0x000000404b00720c */ /* 0x000fe40003fa6120 */
[----:B------:R-:W-:-:S02]  /*406a0*/  ISETP.GE.U32.AND P2, PT, R69, R58, PT ;  /* 0x0000003a4500720c */ /* 0x000fc40003f46070 */
[----:B------:R-:W-:Y:S01]  /*406b0*/  IADD3.X R118, P1, PT, R22, R65, RZ, P1, !PT ;  /* 0x0000004116767210 */ /* 0x000fe20000f3e4ff */
[-C--:B------:R-:W-:Y:S01]  /*406c0*/  IMAD.WIDE.U32 R22, R18, R6.reuse, RZ ;  /* 0x0000000612167225 */ /* 0x080fe200078e00ff */
[----:B------:R-:W-:Y:S02]  /*406d0*/  IADD3.X R58, PT, PT, R21, RZ, RZ, P4, P6 ;  /* 0x000000ff153a7210 */ /* 0x000fe400027ec4ff */
[----:B------:R-:W-:Y:S01]  /*406e0*/  IADD3.X R24, P0, P1, R50, RZ, RZ, P1, P0 ;  /* 0x000000ff32187210 */ /* 0x000fe200009004ff */
[----:B------:R-:W-:Y:S01]  /*406f0*/  IMAD.WIDE.U32 R20, R19, R6, RZ ;  /* 0x0000000613147225 */ /* 0x000fe200078e00ff */
[----:B------:R-:W-:Y:S02]  /*40700*/  SEL R55, RZ, 0x1, P5 ;  /* 0x00000001ff377807 */ /* 0x000fe40002800000 */
[----:B------:R-:W-:Y:S02]  /*40710*/  ISETP.GE.U32.AND.EX P2, PT, R60, R75, PT, P2 ;  /* 0x0000004b3c00720c */ /* 0x000fe40003f46120 */
[----:B------:R-:W-:Y:S01]  /*40720*/  IADD3 R64, P6, P4, R68, R33, R107 ;  /* 0x0000002144407210 */ /* 0x000fe20007cde06b */
[----:B------:R-:W-:Y:S01]  /*40730*/  IMAD.WIDE.U32 R20, P5, R18, R7, R20 ;  /* 0x0000000712147225 */ /* 0x000fe200078a0014 */
        /* <DEDUP_REMOVED lines=24> */
[----:B------:R-:W-:Y:S01]  /*408c0*/  IMAD.MOV.U32 R54, RZ, RZ, R51 ;  /* 0x000000ffff367224 */ /* 0x000fe200078e0033 */
[----:B------:R-:W-:Y:S02]  /*408d0*/  IADD3.X R20, PT, PT, R21, RZ, RZ, P1, P0 ;  /* 0x000000ff15147210 */ /* 0x000fe40000fe04ff */
[----:B------:R-:W-:Y:S01]  /*408e0*/  IADD3 R67, P1, PT, R23, R50, RZ ;  /* 0x0000003217437210 */ /* 0x000fe20007f3e0ff */
[----:B------:R-:W-:Y:S01]  /*408f0*/  IMAD.X R23, R58, 0x1, R59, P2 ;  /* 0x000000013a177824 */ /* 0x000fe200010e063b */
[----:B------:R-:W-:-:S02]  /*40900*/  IADD3 R21, P0, PT, R18, R33, RZ ;  /* 0x0000002112157210 */ /* 0x000fc40007f1e0ff */
        /* <DEDUP_REMOVED lines=8> */
[----:B------:R-:W-:Y:S02]  /*40990*/  IADD3.X R33, PT, PT, RZ, R73, R100, P6, P4 ;  /* 0x00000049ff217210 */ /* 0x000fe400037e8464 */
[----:B------:R-:W-:Y:S02]  /*409a0*/  IADD3 R21, P1, P4, R21, R64, R50 ;  /* 0x0000004015157210 */ /* 0x000fe40007c3e032 */
        /* <DEDUP_REMOVED lines=35> */
.L_x_127:
        /* <DEDUP_REMOVED lines=21> */
.L_x_128:
        /* <DEDUP_REMOVED lines=64> */
.L_x_129:
        /* <DEDUP_REMOVED lines=64> */
.L_x_130:
        /* <DEDUP_REMOVED lines=11> */
[----:B------:R-:W-:Y:S01]  /*415e0*/  IADD3 R69, P2, PT, R63, -R20, RZ ;  /* 0x800000143f457210 */ /* 0x000fe20007f5e0ff */
[----:B------:R-:W-:-:S03]  /*415f0*/  IMAD.MOV.U32 R63, RZ, RZ, RZ ;  /* 0x000000ffff3f7224 */ /* 0x000fc600078e00ff */
        /* <DEDUP_REMOVED lines=8> */
[----:B------:R-:W-:Y:S01]  /*41680*/  ISETP.GE.U32.AND.EX P0, PT, R40, R19, PT, P0 ;  /* 0x000000132800720c */ /* 0x000fe20003f06100 */
        /* <DEDUP_REMOVED lines=43> */
.L_x_131:
[----:B------:R-:W-:-:S04]  /*41940*/  IMAD.WIDE.U32 R20, R65, R32, RZ ;  /* 0x0000002041147225 */ /* 0x000fc800078e00ff */
[----:B------:R-:W-:Y:S02]  /*41950*/  IMAD.MOV.U32 R70, RZ, RZ, RZ ;  /* 0x000000ffff467224 */ /* 0x000fe400078e00ff */
[----:B------:R-:W-:Y:S02]  /*41960*/  IMAD.MOV.U32 R73, RZ, RZ, RZ ;  /* 0x000000ffff497224 */ /* 0x000fe400078e00ff */
        /* <DEDUP_REMOVED lines=9> */
[----:B------:R-:W-:Y:S02]  /*41a00*/  IMAD.MOV.U32 R97, RZ, RZ, RZ ;  /* 0x000000ffff617224 */ /* 0x000fe400078e00ff */
[----:B------:R-:W-:Y:S01]  /*41a10*/  IMAD.MOV.U32 R68, RZ, RZ, RZ ;  /* 0x000000ffff447224 */ /* 0x000fe200078e00ff */
[----:B------:R-:W-:Y:S01]  /*41a20*/  IADD3 R53, P1, P3, R24, R53, R18 ;  /* 0x0000003518357210 */ /* 0x000fe20007b3e012 */
[----:B------:R-:W-:Y:S02]  /*41a30*/  IMAD.IADD R50, R19, 0x1, R97 ;  /* 0x0000000113327824 */ /* 0x000fe400078e0261 */
[----:B------:R-:W-:Y:S02]  /*41a40*/  IMAD.IADD R94, R73, 0x1, R25 ;  /* 0x00000001495e7824 */ /* 0x000fe400078e0219 */
[----:B------:R-:W-:-:S04]  /*41a50*/  IMAD.WIDE.U32 R74, R67, R26, RZ ;  /* 0x0000001a434a7225 */ /* 0x000fc800078e00ff */
[----:B------:R-:W-:Y:S01]  /*41a60*/  IMAD.WIDE.U32 R18, R57, R32, RZ ;  /* 0x0000002039127225 */ /* 0x000fe200078e00ff */
[----:B------:R-:W-:-:S03]  /*41a70*/  IADD3 R74, P4, PT, R20, R74, RZ ;  /* 0x0000004a144a7210 */ /* 0x000fc60007f9e0ff */
[----:B------:R-:W-:Y:S02]  /*41a80*/  IMAD.MOV.U32 R25, RZ, RZ, RZ ;  /* 0x000000ffff197224 */ /* 0x000fe400078e00ff */
[----:B------:R-:W-:Y:S02]  /*41a90*/  IMAD.IADD R22, R51, 0x1, R68 ;  /* 0x0000000133167824 */ /* 0x000fe400078e0244 */
[----:B------:R-:W-:Y:S02]  /*41aa0*/  IMAD.MOV.U32 R23, RZ, RZ, RZ ;  /* 0x000000ffff177224 */ /* 0x000fe400078e00ff */
[----:B------:R-:W-:Y:S02]  /*41ab0*/  IMAD.IADD R64, R70, 0x1, R55 ;  /* 0x0000000146407824 */ /* 0x000fe400078e0237 */
[----:B------:R-:W-:-:S04]  /*41ac0*/  IMAD.WIDE.U32 R54, R57, R27, RZ ;  /* 0x0000001b39367225 */ /* 0x000fc800078e00ff */
[----:B------:R-:W-:Y:S02]  /*41ad0*/  IMAD.IADD R61, R63, 0x1, R75 ;  /* 0x000000013f3d7824 */ /* 0x000fe400078e024b */
[----:B------:R-:W-:-:S04]  /*41ae0*/  IMAD.WIDE.U32 R56, R40, R32, RZ ;  /* 0x0000002028387225 */ /* 0x000fc800078e00ff */
[----:B------:R-:W-:Y:S02]  /*41af0*/  IMAD.IADD R19, R19, 0x1, R25 ;  /* 0x0000000113137824 */ /* 0x000fe400078e0219 */
[----:B------:R-:W-:Y:S02]  /*41b00*/  IMAD.MOV.U32 R75, RZ, RZ, RZ ;  /* 0x000000ffff4b7224 */ /* 0x000fe400078e00ff */
[----:B------:R-:W-:Y:S01]  /*41b10*/  IMAD.WIDE.U32 R22, R27, R66, R22 ;  /* 0x000000421b167225 */ /* 0x000fe200078e0016 */
[----:B------:R-:W-:-:S03]  /*41b20*/  IADD3 R72, P5, P6, R54, R19, R56 ;  /* 0x0000001336487210 */ /* 0x000fc60007ebe038 */
[----:B------:R-:W-:Y:S01]  /*41b30*/  IMAD.IADD R24, R57, 0x1, R75 ;  /* 0x0000000139187824 */ /* 0x000fe200078e024b */
[----:B------:R-:W-:Y:S01]  /*41b40*/  IADD3 R64, P0, P2, R21, R22, R64 ;  /* 0x0000001615407210 */ /* 0x000fe20007a1e040 */
[----:B------:R-:W-:Y:S02]  /*41b50*/  IMAD.IADD R96, R68, 0x1, R23 ;  /* 0x0000000144607824 */ /* 0x000fe400078e0217 */
[----:B------:R-:W-:-:S03]  /*41b60*/  IMAD.WIDE.U32 R56, R62, R26, RZ ;  /* 0x0000001a3e387225 */ /* 0x000fc600078e00ff */
[----:B------:R-:W-:Y:S01]  /*41b70*/  IADD3.X R96, PT, PT, RZ, R96, RZ, P0, P2 ;  /* 0x00000060ff607210 */ /* 0x000fe200007e44ff */
[----:B------:R-:W-:-:S04]  /*41b80*/  IMAD.WIDE.U32 R76, R67, R41, RZ ;  /* 0x00000029434c7225 */ /* 0x000fc800078e00ff */
[----:B------:R-:W-:Y:S02]  /*41b90*/  IMAD.MOV.U32 R19, RZ, RZ, RZ ;  /* 0x000000ffff137224 */ /* 0x000fe400078e00ff */
[----:B------:R-:W-:Y:S02]  /*41ba0*/  IMAD.IADD R98, R25, 0x1, R55 ;  /* 0x0000000119627824 */ /* 0x000fe400078e0237 */
[----:B------:R-:W-:-:S04]  /*41bb0*/  IMAD.WIDE.U32 R22, R65, R26, RZ ;  /* 0x0000001a41167225 */ /* 0x000fc800078e00ff */
[----:B------:R-:W-:Y:S01]  /*41bc0*/  IMAD.IADD R25, R63, 0x1, R77 ;  /* 0x000000013f197824 */ /* 0x000fe200078e024d */
[----:B------:R-:W-:Y:S01]  /*41bd0*/  IADD3 R77, P2, P0, R76, R61, R56 ;  /* 0x0000003d4c4d7210 */ /* 0x000fe2000785e038 */
[----:B------:R-:W-:Y:S01]  /*41be0*/  IMAD.IADD R60, R19, 0x1, R57 ;  /* 0x00000001133c7824 */ /* 0x000fe200078e0239 */
[----:B------:R-:W-:Y:S01]  /*41bf0*/  IADD3.X R57, PT, PT, RZ, RZ, RZ, P5, P6 ;  /* 0x000000ffff397210 */ /* 0x000fe20002fec4ff */
[----:B------:R-:W-:Y:S02]  /*41c00*/  IMAD.MOV.U32 R61, RZ, RZ, RZ ;  /* 0x000000ffff3d7224 */ /* 0x000fe400078e00ff */
[----:B------:R-:W-:-:S04]  /*41c10*/  IMAD.WIDE.U32 R54, R66, R26, RZ ;  /* 0x0000001a42367225 */ /* 0x000fc800078e00ff */
[----:B------:R-:W-:-:S04]  /*41c20*/  IMAD.WIDE.U32 R58, R65, R41, RZ ;  /* 0x00000029413a7225 */ /* 0x000fc800078e00ff */
[----:B------:R-:W-:Y:S02]  /*41c30*/  IMAD.IADD R21, R70, 0x1, R23 ;  /* 0x0000000146157824 */ /* 0x000fe400078e0217 */
[----:B------:R-:W-:-:S04]  /*41c40*/  IMAD.WIDE.U32 R60, R41, R62, R60 ;  /* 0x0000003e293c7225 */ /* 0x000fc800078e003c */
[----:B------:R-:W-:Y:S01]  /*41c50*/  IMAD.IADD R56, R68, 0x1, R55 ;  /* 0x0000000144387824 */ /* 0x000fe200078e0237 */
[----:B------:R-:W-:Y:S01]  /*41c60*/  IADD3.X R55, PT, PT, RZ, RZ, RZ, P1, P3 ;  /* 0x000000ffff377210 */ /* 0x000fe20000fe64ff */
[----:B------:R-:W-:Y:S01]  /*41c70*/  IMAD.MOV.U32 R51, RZ, RZ, RZ ;  /* 0x000000ffff337224 */ /* 0x000fe200078e00ff */
[----:B------:R-:W-:Y:S01]  /*41c80*/  IADD3 R64, P5, P6, R64, R60, R25 ;  /* 0x0000003c40407210 */ /* 0x000fe20007ebe019 */
[----:B------:R-:W-:Y:S01]  /*41c90*/  IMAD.IADD R101, R70, 0x1, R59 ;  /* 0x0000000146657824 */ /* 0x000fe200078e023b */
[----:B------:R-:W-:Y:S01]  /*41ca0*/  IADD3 R59, P1, P3, R58, R21, R54 ;  /* 0x000000153a3b7210 */ /* 0x000fe20007b3e036 */
[----:B------:R-:W-:Y:S01]  /*41cb0*/  IMAD.X R77, R77, 0x1, R100, P4 ;  /* 0x000000014d4d7824 */ /* 0x000fe200020e0664 */
[----:B------:R-:W-:Y:S01]  /*41cc0*/  ISETP.GE.U32.AND P4, PT, R74, R20, PT ;  /* 0x000000144a00720c */ /* 0x000fe20003f86070 */
[----:B------:R-:W-:Y:S01]  /*41cd0*/  IMAD.IADD R23, R19, 0x1, R61 ;  /* 0x0000000113177824 */ /* 0x000fe200078e023d */
[----:B------:R-:W-:Y:S01]  /*41ce0*/  IADD3.X R61, PT, PT, RZ, RZ, RZ, P1, P3 ;  /* 0x000000ffff3d7210 */ /* 0x000fe20000fe64ff */
[----:B------:R-:W-:Y:S01]  /*41cf0*/  IMAD.WIDE.U32 R20, R33, R26, RZ ;  /* 0x0000001a21147225 */ /* 0x000fe200078e00ff */
[----:B------:R-:W-:-:S03]  /*41d00*/  ISETP.GE.U32.AND.EX P4, PT, R77, R100, PT, P4 ;  /* 0x000000644d00720c */ /* 0x000fc60003f86140 */
[----:B------:R-:W-:Y:S01]  /*41d10*/  IMAD.WIDE.U32 R50, R27, R33, R50 ;  /* 0x000000211b327225 */ /* 0x000fe200078e0032 */
[----:B------:R-:W-:-:S03]  /*41d20*/  SEL R71, RZ, 0x1, P4 ;  /* 0x00000001ff477807 */ /* 0x000fc60002000000 */
[C---:B------:R-:W-:Y:S01]  /*41d30*/  IMAD.IADD R54, R97.reuse, 0x1, R21 ;  /* 0x0000000161367824 */ /* 0x040fe200078e0215 */
[----:B------:R-:W-:Y:S01]  /*41d40*/  IADD3.X R21, PT, PT, R96, R23, RZ, P5, P6 ;  /* 0x0000001760157210 */ /* 0x000fe20002fec4ff */
[----:B------:R-:W-:Y:S01]  /*41d50*/  IMAD.IADD R96, R97, 0x1, R51 ;  /* 0x0000000161607824 */ /* 0x000fe200078e0233 */
[----:B------:R-:W-:Y:S01]  /*41d60*/  IADD3 R94, P5, P6, R55, R50, R94 ;  /* 0x00000032375e7210 */ /* 0x000fe20007ebe05e */
[----:B------:R-:W-:Y:S02]  /*41d70*/  IMAD.MOV.U32 R25, RZ, RZ, RZ ;  /* 0x000000ffff197224 */ /* 0x000fe400078e00ff */
[----:B------:R-:W-:Y:S01]  /*41d80*/  IMAD.MOV.U32 R55, RZ, RZ, RZ ;  /* 0x000000ffff377224 */ /* 0x000fe200078e00ff */
[----:B------:R-:W-:Y:S01]  /*41d90*/  IADD3.X R96, PT, PT, RZ, R96, RZ, P5, P6 ;  /* 0x00000060ff607210 */ /* 0x000fe20002fec4ff */
[----:B------:R-:W-:-:S04]  /*41da0*/  IMAD.WIDE.U32 R24, R27, R40, R24 ;  /* 0x000000281b187225 */ /* 0x000fc800078e0018 */
[----:B------:R-:W-:Y:S01]  /*41db0*/  IMAD.WIDE.U32 R50, R41, R33, R54 ;  /* 0x0000002129327225 */ /* 0x000fe200078e0036 */
[----:B------:R-:W-:Y:S02]  /*41dc0*/  IADD3 R33, P6, PT, R71, R52, RZ ;  /* 0x0000003447217210 */ /* 0x000fe40007fde0ff */
[----:B------:R-:W-:Y:S01]  /*41dd0*/  IADD3 R98, P4, P5, R57, R24, R98 ;  /* 0x0000001839627210 */ /* 0x000fe20007d9e062 */
[----:B------:R-:W-:Y:S01]  /*41de0*/  IMAD.WIDE.U32 R54, R67, R32, RZ ;  /* 0x0000002043367225 */ /* 0x000fe200078e00ff */
[----:B------:R-:W-:-:S03]  /*41df0*/  ISETP.GT.U32.AND P1, PT, R52, R33, PT ;  /* 0x000000213400720c */ /* 0x000fc60003f24070 */
[----:B------:R-:W-:Y:S01]  /*41e00*/  IMAD.IADD R60, R75, 0x1, R25 ;  /* 0x000000014b3c7824 */ /* 0x000fe200078e0219 */
[----:B------:R-:W-:Y:S01]  /*41e10*/  IADD3 R75, P3, PT, R33, R22, RZ ;  /* 0x00000016214b7210 */ /* 0x000fe20007f7e0ff */
[----:B------:R-:W-:-:S03]  /*41e20*/  IMAD.WIDE.U32 R22, R62, R32, RZ ;  /* 0x000000203e167225 */ /* 0x000fc600078e00ff */
[----:B------:R-:W-:Y:S01]  /*41e30*/  IADD3.X R60, PT, PT, RZ, R60, RZ, P4, P5 ;  /* 0x0000003cff3c7210 */ /* 0x000fe200027ea4ff */
        /* <DEDUP_REMOVED lines=11> */
[----:B------:R-:W-:Y:S01]  /*41ef0*/  SEL R55, R53, R58, P1 ;  /* 0x0000003a35377207 */ /* 0x000fe20000800000 */
[----:B------:R-:W-:Y:S01]  /*41f00*/  IMAD.IADD R99, R68, 0x1, R57 ;  /* 0x0000000144637824 */ /* 0x000fe200078e0239 */
[----:B------:R-:W-:Y:S01]  /*41f10*/  ISETP.GT.U32.AND P1, PT, R52, R75, PT ;  /* 0x0000004b3400720c */ /* 0x000fe20003f24070 */
[----:B------:R-:W-:Y:S01]  /*41f20*/  IMAD.WIDE.U32 R40, R69, R41, RZ ;  /* 0x0000002945287225 */ /* 0x000fe200078e00ff */
[----:B------:R-:W-:-:S02]  /*41f30*/  IADD3 R94, P3, P5, R94, R56, R101 ;  /* 0x000000385e5e7210 */ /* 0x000fc40007d7e065 */
[----:B------:R-:W-:Y:S01]  /*41f40*/  ISETP.GT.U32.AND.EX P1, PT, R55, R24, PT, P1 ;  /* 0x000000183700720c */ /* 0x000fe20003f24110 */
[----:B------:R-:W-:Y:S01]  /*41f50*/  IMAD.WIDE.U32 R32, R54, R10, RZ ;  /* 0x0000000a36207225 */ /* 0x000fe200078e00ff */
[----:B------:R-:W-:-:S03]  /*41f60*/  IADD3.X R99, PT, PT, R96, R99, RZ, P3, P5 ;  /* 0x0000006360637210 */ /* 0x000fc60001fea4ff */
[----:B------:R-:W-:Y:S02]  /*41f70*/  IMAD R57, R54, R11, R22 ;  /* 0x0000000b36397224 */ /* 0x000fe400078e0216 */
[----:B------:R-:W-:Y:S02]  /*41f80*/  IMAD.IADD R53, R73, 0x1, R41 ;  /* 0x0000000149357824 */ /* 0x000fe400078e0229 */
[----:B------:R-:W-:Y:S02]  /*41f90*/  IMAD.IADD R33, R33, 0x1, R57 ;  /* 0x0000000121217824 */ /* 0x000fe400078e0239 */
[----:B------:R-:W-:Y:S01]  /*41fa0*/  IMAD.IADD R41, R97, 0x1, R51 ;  /* 0x0000000161297824 */ /* 0x000fe200078e0233 */
[----:B------:R-:W-:Y:S01]  /*41fb0*/  IADD3 R98, P3, P5, R98, R50, R53 ;  /* 0x0000003262627210 */ /* 0x000fe20007d7e035 */
[-C--:B------:R-:W-:Y:S01]  /*41fc0*/  IMAD.WIDE.U32 R56, R33, R2.reuse, RZ ;  /* 0x0000000221387225 */ /* 0x080fe200078e00ff */
[----:B------:R-:W-:Y:S02]  /*41fd0*/  SEL R97, RZ, 0x1, !P1 ;  /* 0x00000001ff617807 */ /* 0x000fe40004800000 */
[----:B------:R-:W-:Y:S01]  /*41fe0*/  IADD3.X R41, PT, PT, R60, R41, RZ, P3, P5 ;  /* 0x000000293c297210 */ /* 0x000fe20001fea4ff */
[----:B------:R-:W-:Y:S01]  /*41ff0*/  IMAD.WIDE.U32 R58, R32, R2, RZ ;  /* 0x00000002203a7225 */ /* 0x000fe200078e00ff */
[----:B------:R-:W-:-:S03]  /*42000*/  IADD3 R94, P1, P3, R97, R94, R61 ;  /* 0x0000005e615e7210 */ /* 0x000fc60007b3e03d */
[----:B------:R-:W-:Y:S01]  /*42010*/  IMAD.WIDE.U32 R56, P5, R32, R3, R56 ;  /* 0x0000000320387225 */ /* 0x000fe200078a0038 */
[----:B------:R-:W-:Y:S02]  /*42020*/  IADD3.X R99, PT, PT, RZ, R99, RZ, P1, P3 ;  /* 0x00000063ff637210 */ /* 0x000fe40000fe64ff */
[----:B------:R-:W-:Y:S01]  /*42030*/  IADD3 RZ, P1, PT, R54, R58, RZ ;  /* 0x0000003a36ff7210 */ /* 0x000fe20007f3e0ff */
        /* <DEDUP_REMOVED lines=24> */
[----:B------:R-:W-:-:S03]  /*421c0*/  IMAD.MOV.U32 R54, RZ, RZ, R57 ;  /* 0x000000ffff367224 */ /* 0x000fc600078e0039 */
        /* <DEDUP_REMOVED lines=14> */
[----:B------:R-:W-:Y:S02]  /*422b0*/  IMAD.MOV.U32 R54, RZ, RZ, R53 ;  /* 0x000000ffff367224 */ /* 0x000fe400078e0035 */
[----:B------:R-:W-:Y:S02]  /*422c0*/  IMAD.MOV.U32 R53, RZ, RZ, RZ ;  /* 0x000000ffff357224 */ /* 0x000fe400078e00ff */
        /* <DEDUP_REMOVED lines=9> */
[----:B------:R-:W-:Y:S01]  /*42360*/  IMAD.MOV.U32 R55, RZ, RZ, RZ ;  /* 0x000000ffff377224 */ /* 0x000fe200078e00ff */
        /* <DEDUP_REMOVED lines=25> */
[----:B------:R-:W-:Y:S02]  /*42500*/  IMAD.IADD R70, R63, 0x1, R25 ;  /* 0x000000013f467824 */ /* 0x000fe400078e0219 */
[----:B------:R-:W-:Y:S01]  /*42510*/  IMAD.MOV.U32 R25, RZ, RZ, RZ ;  /* 0x000000ffff197224 */ /* 0x000fe200078e00ff */
[----:B------:R-:W-:-:S04]  /*42520*/  IADD3 R18, P5, P6, R40, R31, R50 ;  /* 0x0000001f28127210 */ /* 0x000fc80007ebe032 */
[----:B------:R-:W-:Y:S02]  /*42530*/  IADD3.X R50, PT, PT, RZ, RZ, RZ, P5, P6 ;  /* 0x000000ffff327210 */ /* 0x000fe40002fec4ff */
[----:B------:R-:W-:-:S04]  /*42540*/  ISETP.GE.U32.AND P5, PT, R77, R75, PT ;  /* 0x0000004b4d00720c */ /* 0x000fc80003fa6070 */
[----:B------:R-:W-:Y:S01]  /*42550*/  ISETP.GE.U32.AND.EX P5, PT, R99, R24, PT, P5 ;  /* 0x000000186300720c */ /* 0x000fe20003fa6150 */
[----:B------:R-:W-:-:S03]  /*42560*/  IMAD R24, R59, R10, RZ ;  /* 0x0000000a3b187224 */ /* 0x000fc600078e02ff */
[----:B------:R-:W-:Y:S01]  /*42570*/  SEL R51, RZ, 0x1, P5 ;  /* 0x00000001ff337807 */ /* 0x000fe20002800000 */
[----:B------:R-:W-:-:S03]  /*42580*/  IMAD R65, R58, R11, R24 ;  /* 0x0000000b3a417224 */ /* 0x000fc600078e0218 */
[----:B------:R-:W-:-:S05]  /*42590*/  IADD3 R31, P5, PT, R51, R54, RZ ;  /* 0x00000036331f7210 */ /* 0x000fca0007fbe0ff */
[----:B------:R-:W-:Y:S01]  /*425a0*/  IMAD.X R41, RZ, RZ, R56, P5 ;  /* 0x000000ffff297224 */ /* 0x000fe200028e0638 */
[----:B------:R-:W-:Y:S01]  /*425b0*/  IADD3 R26, P5, PT, R31, R52, RZ ;  /* 0x000000341f1a7210 */ /* 0x000fe20007fbe0ff */
[----:B------:R-:W-:-:S04]  /*425c0*/  IMAD.WIDE.U32 R52, R67, R30, RZ ;  /* 0x0000001e43347225 */ /* 0x000fc800078e00ff */
[----:B------:R-:W-:Y:S01]  /*425d0*/  IMAD.X R18, R41, 0x1, R18, P5 ;  /* 0x0000000129127824 */ /* 0x000fe200028e0612 */
[----:B------:R-:W-:-:S04]  /*425e0*/  ISETP.GT.U32.AND P5, PT, R54, R31, PT ;  /* 0x0000001f3600720c */ /* 0x000fc80003fa4070 */
[----:B------:R-:W-:-:S04]  /*425f0*/  ISETP.GT.U32.AND.EX P5, PT, R56, R41, PT, P5 ;  /* 0x000000293800720c */ /* 0x000fc80003fa4150 */
[----:B------:R-:W-:Y:S02]  /*42600*/  SEL R31, R54, R31, P5 ;  /* 0x0000001f361f7207 */ /* 0x000fe40002800000 */
[----:B------:R-:W-:Y:S02]  /*42610*/  SEL R41, R56, R41, P5 ;  /* 0x0000002938297207 */ /* 0x000fe40002800000 */
[----:B------:R-:W-:Y:S02]  /*42620*/  ISETP.GT.U32.AND P5, PT, R31, R26, PT ;  /* 0x0000001a1f00720c */ /* 0x000fe40003fa4070 */
[----:B------:R-:W-:Y:S02]  /*42630*/  IADD3.X R56, PT, PT, RZ, RZ, RZ, P2, P0 ;  /* 0x000000ffff387210 */ /* 0x000fe400017e04ff */
[----:B------:R-:W-:Y:S01]  /*42640*/  ISETP.GT.U32.AND.EX P5, PT, R41, R18, PT, P5 ;  /* 0x000000122900720c */ /* 0x000fe20003fa4150 */
[----:B------:R-:W-:-:S03]  /*42650*/  IMAD.WIDE.U32 R40, R62, R29, RZ ;  /* 0x0000001d3e287225 */ /* 0x000fc600078e00ff */
[----:B------:R-:W-:Y:S01]  /*42660*/  SEL R31, RZ, 0x1, !P5 ;  /* 0x00000001ff1f7807 */ /* 0x000fe20006800000 */
[----:B------:R-:W-:Y:S02]  /*42670*/  IMAD.IADD R54, R19, 0x1, R41 ;  /* 0x0000000113367824 */ /* 0x000fe400078e0229 */
[----:B------:R-:W-:Y:S01]  /*42680*/  IMAD.IADD R41, R63, 0x1, R53 ;  /* 0x000000013f297824 */ /* 0x000fe200078e0235 */
[----:B------:R-:W-:Y:S01]  /*42690*/  IADD3 R50, P5, P6, R31, R20, R50 ;  /* 0x000000141f327210 */ /* 0x000fe20007ebe032 */
[----:B------:R-:W-:-:S03]  /*426a0*/  IMAD.WIDE.U32 R30, R30, R62, R54 ;  /* 0x0000003e1e1e7225 */ /* 0x000fc600078e0036 */
[----:B------:R-:W-:Y:S01]  /*426b0*/  IADD3.X R57, PT, PT, RZ, R57, RZ, P5, P6 ;  /* 0x00000039ff397210 */ /* 0x000fe20002fec4ff */
[----:B------:R-:W-:Y:S01]  /*426c0*/  IMAD.IADD R20, R19, 0x1, R31 ;  /* 0x0000000113147824 */ /* 0x000fe200078e021f */
[----:B------:R-:W-:Y:S01]  /*426d0*/  IADD3 R50, P5, P6, R50, R30, R41 ;  /* 0x0000001e32327210 */ /* 0x000fe20007ebe029 */
[----:B------:R-:W-:-:S03]  /*426e0*/  IMAD.WIDE.U32 R54, R67, R29, RZ ;  /* 0x0000001d43367225 */ /* 0x000fc600078e00ff */
[----:B------:R-:W-:Y:S01]  /*426f0*/  IADD3.X R20, PT, PT, R57, R20, RZ, P5, P6 ;  /* 0x0000001439147210 */ /* 0x000fe20002fec4ff */
[----:B------:R-:W-:Y:S01]  /*42700*/  IMAD.WIDE.U32 R28, R58, R10, RZ ;  /* 0x0000000a3a1c7225 */ /* 0x000fe200078e00ff */
[----:B------:R-:W-:Y:S02]  /*42710*/  ISETP.NE.AND P6, PT, R76, RZ, PT ;  /* 0x000000ff4c00720c */ /* 0x000fe40003fc5270 */
[----:B------:R-:W-:Y:S01]  /*42720*/  IADD3 R57, P0, PT, R26, R54, RZ ;  /* 0x000000361a397210 */ /* 0x000fe20007f1e0ff */
[----:B------:R-:W-:Y:S01]  /*42730*/  IMAD.IADD R41, R63, 0x1, R55 ;  /* 0x000000013f297824 */ /* 0x000fe200078e0237 */
[----:B------:R-:W-:Y:S01]  /*42740*/  IADD3.X R67, PT, PT, RZ, RZ, RZ, P6, P4 ;  /* 0x000000ffff437210 */ /* 0x000fe200037e84ff */
[----:B------:R-:W-:Y:S02]  /*42750*/  IMAD.IADD R65, R29, 0x1, R65 ;  /* 0x000000011d417824 */ /* 0x000fe400078e0241 */
[----:B------:R-:W-:Y:S01]  /*42760*/  IMAD.WIDE.U32 R30, R33, R8, RZ ;  /* 0x00000008211e7225 */ /* 0x000fe200078e00ff */
[----:B------:R-:W-:-:S03]  /*42770*/  IADD3 R29, P5, P4, R52, R41, R40 ;  /* 0x00000029341d7210 */ /* 0x000fc60007cbe028 */
[----:B------:R-:W-:-:S04]  /*42780*/  IMAD.WIDE.U32 R52, R65, R2, RZ ;  /* 0x0000000241347225 */ /* 0x000fc800078e00ff */
[----:B------:R-:W-:-:S04]  /*42790*/  IMAD.WIDE.U32 R30, P2, R32, R9, R30 ;  /* 0x00000009201e7225 */ /* 0x000fc8000784001e */
[----:B------:R-:W-:-:S04]  /*427a0*/  IMAD.WIDE.U32 R40, R32, R8, RZ ;  /* 0x0000000820287225 */ /* 0x000fc800078e00ff */
[----:B------:R-:W-:-:S04]  /*427b0*/  IMAD.WIDE.U32 R54, P6, R28, R3, R52 ;  /* 0x000000031c367225 */ /* 0x000fc800078c0034 */
[----:B------:R-:W-:-:S04]  /*427c0*/  IMAD.WIDE.U32 R52, R28, R2, RZ ;  /* 0x000000021c347225 */ /* 0x000fc800078e00ff */
[----:B------:R-:W-:Y:S01]  /*427d0*/  IMAD.X R69, RZ, RZ, RZ, P2 ;  /* 0x000000ffff457224 */ /* 0x000fe200010e06ff */
[----:B------:R-:W-:Y:S01]  /*427e0*/  IADD3 R24, P2, PT, R41, R30, RZ ;  /* 0x0000001e29187210 */ /* 0x000fe20007f5e0ff */
[----:B------:R-:W-:Y:S02]  /*427f0*/  IMAD.MOV.U32 R68, RZ, RZ, R31 ;  /* 0x000000ffff447224 */ /* 0x000fe400078e001f */
[----:B------:R-:W-:Y:S01]  /*42800*/  IMAD.X R31, RZ, RZ, RZ, P6 ;  /* 0x000000ffff1f7224 */ /* 0x000fe200030e06ff */
[----:B------:R-:W-:Y:S01]  /*42810*/  IADD3 R54, P6, PT, R53, R54, RZ ;  /* 0x0000003635367210 */ /* 0x000fe20007fde0ff */
[----:B------:R-:W-:Y:S01]  /*42820*/  IMAD.X R29, R29, 0x1, R18, P0 ;  /* 0x000000011d1d7824 */ /* 0x000fe200000e0612 */
[----:B------:R-:W-:Y:S01]  /*42830*/  IADD3 R41, P0, PT, R96, R57, RZ ;  /* 0x0000003960297210 */ /* 0x000fe20007f1e0ff */
[----:B------:R-:W-:Y:S02]  /*42840*/  IMAD.MOV.U32 R30, RZ, RZ, R55 ;  /* 0x000000ffff1e7224 */ /* 0x000fe400078e0037 */
[----:B------:R-:W-:Y:S01]  /*42850*/  IMAD.WIDE.U32.X R32, R33, R9, R68, P2 ;  /* 0x0000000921207225 */ /* 0x000fe200010e0444 */
[----:B------:R-:W-:-:S02]  /*42860*/  IADD3 R66, P2, PT, R41, R40, RZ ;  /* 0x0000002829427210 */ /* 0x000fc40007f5e0ff */
[----:B------:R-:W-:Y:S01]  /*42870*/  IADD3.X R73, P0, PT, R94, R29, RZ, P0, !PT ;  /* 0x0000001d5e497210 */ /* 0x000fe2000071e4ff */
        /* <DEDUP_REMOVED lines=12> */
[----:B------:R-:W-:-:S04]  /*42940*/  IMAD.WIDE.U32 R40, R28, R4, RZ ;  /* 0x000000041c287225 */ /* 0x000fc800078e00ff */
[----:B------:R-:W-:Y:S01]  /*42950*/  IMAD.X R30, RZ, RZ, R31, P6 ;  /* 0x000000ffff1e7224 */ /* 0x000fe200030e061f */
[----:B------:R-:W-:Y:S01]  /*42960*/  IADD3 R32, P6, PT, R41, R32, RZ ;  /* 0x0000002029207210 */ /* 0x000fe20007fde0ff */
[----:B------:R-:W-:Y:S01]  /*42970*/  IMAD.X R31, RZ, RZ, RZ, P0 ;  /* 0x000000ffff1f7224 */ /* 0x000fe200000e06ff */
[----:B------:R-:W-:Y:S01]  /*42980*/  IADD3 R69, P0, PT, R69, R40, RZ ;  /* 0x0000002845457210 */ /* 0x000fe20007f1e0ff */
[----:B------:R-:W-:Y:S01]  /*42990*/  IMAD.WIDE.U32 R62, R27, R62, R24 ;  /* 0x0000003e1b3e7225 */ /* 0x000fe200078e0018 */
[----:B------:R-:W-:-:S03]  /*429a0*/  IADD3.X R61, P2, PT, R30, R61, RZ, P2, !PT ;  /* 0x0000003d1e3d7210 */ /* 0x000fc6000175e4ff */
[----:B------:R-:W-:Y:S01]  /*429b0*/  IMAD.MOV.U32 R30, RZ, RZ, R33 ;  /* 0x000000ffff1e7224 */ /* 0x000fe200078e0021 */
[----:B------:R-:W-:Y:S01]  /*429c0*/  IADD3.X R61, P0, PT, R61, R32, RZ, P0, !PT ;  /* 0x000000203d3d7210 */ /* 0x000fe2000071e4ff */
[----:B------:R-:W-:-:S04]  /*429d0*/  IMAD.WIDE.U32 R32, R65, R6, RZ ;  /* 0x0000000641207225 */ /* 0x000fc800078e00ff */
[----:B------:R-:W-:-:S04]  /*429e0*/  IMAD.WIDE.U32.X R30, R65, R5, R30, P6 ;  /* 0x00000005411e7225 */ /* 0x000fc800030e041e */
[----:B------:R-:W-:Y:S01]  /*429f0*/  IMAD.WIDE.U32 R24, R28, R6, RZ ;  /* 0x000000061c187225 */ /* 0x000fe200078e00ff */
[----:B------:R-:W-:-:S03]  /*42a00*/  IADD3.X R23, P0, P6, R30, RZ, RZ, P0, P2 ;  /* 0x000000ff1e177210 */ /* 0x000fc600006044ff */
[C---:B------:R-:W-:Y:S01]  /*42a10*/  IMAD.WIDE.U32 R32, P2, R28.reuse, R7, R32 ;  /* 0x000000071c207225 */ /* 0x040fe20007840020 */
[----:B------:R-:W-:Y:S02]  /*42a20*/  IADD3.X R68, PT, PT, R31, RZ, RZ, P0, P6 ;  /* 0x000000ff1f447210 */ /* 0x000fe400007ec4ff */
[----:B------:R-:W-:Y:S01]  /*42a30*/  IADD3 R27, P0, PT, R23, R66, RZ ;  /* 0x00000042171b7210 */ /* 0x000fe20007f1e0ff */
[----:B------:R-:W-:Y:S01]  /*42a40*/  IMAD R30, R61, R10, RZ ;  /* 0x0000000a3d1e7224 */ /* 0x000fe200078e02ff */
[----:B------:R-:W-:Y:S01]  /*42a50*/  IADD3.X R23, PT, PT, RZ, RZ, RZ, P1, P3 ;  /* 0x000000ffff177210 */ /* 0x000fe20000fe64ff */
[----:B------:R-:W-:Y:S01]  /*42a60*/  IMAD.X R41, RZ, RZ, RZ, P2 ;  /* 0x000000ffff297224 */ /* 0x000fe200010e06ff */
[----:B------:R-:W-:Y:S01]  /*42a70*/  IADD3 R59, P3, PT, R25, R32, RZ ;  /* 0x00000020193b7210 */ /* 0x000fe20007f7e0ff */
[----:B------:R-:W-:Y:S01]  /*42a80*/  IMAD.WIDE.U32 R54, P2, R28, R9, R54 ;  /* 0x000000091c367225 */ /* 0x000fe20007840036 */
[----:B------:R-:W-:Y:S02]  /*42a90*/  IADD3 R66, P1, PT, R27, R24, RZ ;  /* 0x000000181b427210 */ /* 0x000fe40007f3e0ff */
[----:B------:R-:W-:Y:S01]  /*42aa0*/  IADD3.X R68, P0, PT, R68, R73, RZ, P0, !PT ;  /* 0x0000004944447210 */ /* 0x000fe2000071e4ff */
[----:B------:R-:W-:-:S03]  /*42ab0*/  IMAD.WIDE.U32 R24, R69, R10, RZ ;  /* 0x0000000a45187225 */ /* 0x000fc600078e00ff */
[----:B------:R-:W-:Y:S01]  /*42ac0*/  IADD3.X R68, P1, PT, R68, R59, RZ, P1, !PT ;  /* 0x0000003b44447210 */ /* 0x000fe20000f3e4ff */
[----:B------:R-:W-:Y:S02]  /*42ad0*/  IMAD R27, R69, R11, R30 ;  /* 0x0000000b451b7224 */ /* 0x000fe400078e021e */
        /* <DEDUP_REMOVED lines=9> */
[----:B------:R-:W-:Y:S02]  /*42b70*/  IMAD.MOV.U32 R32, RZ, RZ, R55 ;  /* 0x000000ffff207224 */ /* 0x000fe400078e0037 */
[----:B------:R-:W-:-:S04]  /*42b80*/  IMAD.WIDE.U32 R54, R24, R2, RZ ;  /* 0x0000000218367225 */ /* 0x000fc800078e00ff */
[----:B------:R-:W-:Y:S01]  /*42b90*/  IMAD.WIDE.U32.X R32, R65, R9, R32, P2 ;  /* 0x0000000941207225 */ /* 0x000fe200010e0420 */
[----:B------:R-:W-:Y:S02]  /*42ba0*/  IADD3.X R65, PT, PT, R41, RZ, RZ, P0, P1 ;  /* 0x000000ff29417210 */ /* 0x000fe400007e24ff */
[----:B------:R-:W-:Y:S01]  /*42bb0*/  IADD3 RZ, P0, PT, R69, R54, RZ ;  /* 0x0000003645ff7210 */ /* 0x000fe20007f1e0ff */
[----:B------:R-:W-:-:S04]  /*42bc0*/  IMAD.WIDE.U32 R58, P2, R24, R3, R58 ;  /* 0x00000003183a7225 */ /* 0x000fc8000784003a */
[----:B------:R-:W-:Y:S01]  /*42bd0*/  IMAD.IADD R19, R19, 0x1, R63 ;  /* 0x0000000113137824 */ /* 0x000fe200078e023f */
[----:B------:R-:W-:Y:S01]  /*42be0*/  IADD3 R54, P1, PT, R55, R58, RZ ;  /* 0x0000003a37367210 */ /* 0x000fe20007f3e0ff */
[----:B------:R-:W-:Y:S02]  /*42bf0*/  IMAD.X R41, RZ, RZ, RZ, P2 ;  /* 0x000000ffff297224 */ /* 0x000fe400010e06ff */
[----:B------:R-:W-:Y:S01]  /*42c00*/  IMAD.MOV.U32 R40, RZ, RZ, R59 ;  /* 0x000000ffff287224 */ /* 0x000fe200078e003b */
[----:B------:R-:W-:Y:S01]  /*42c10*/  IADD3.X R69, PT, PT, RZ, R19, RZ, P3, P6 ;  /* 0x00000013ff457210 */ /* 0x000fe20001fec4ff */
[----:B------:R-:W-:Y:S01]  /*42c20*/  IMAD.WIDE.U32 R62, R25, R4, RZ ;  /* 0x00000004193e7225 */ /* 0x000fe200078e00ff */
[----:B------:R-:W-:Y:S02]  /*42c30*/  IADD3 R70, P3, PT, R53, R67, RZ ;  /* 0x0000004335467210 */ /* 0x000fe40007f7e0ff */
[----:B------:R-:W-:Y:S01]  /*42c40*/  IADD3.X RZ, P6, PT, R61, R54, RZ, P0, !PT ;  /* 0x000000363dff7210 */ /* 0x000fe200007de4ff */
[----:B------:R-:W-:Y:S01]  /*42c50*/  IMAD.WIDE.U32.X R58, R25, R3, R40, P1 ;  /* 0x00000003193a7225 */ /* 0x000fe200008e0428 */
[----:B------:R-:W-:-:S03]  /*42c60*/  IADD3 R19, P0, PT, R27, R70, RZ ;  /* 0x000000461b137210 */ /* 0x000fc60007f1e0ff */
[----:B------:R-:W-:-:S04]  /*42c70*/  IMAD.WIDE.U32 R54, P2, R24, R5, R62 ;  /* 0x0000000518367225 */ /* 0x000fc8000784003e */
[----:B------:R-:W-:-:S04]  /*42c80*/  IMAD.WIDE.U32 R40, R24, R4, RZ ;  /* 0x0000000418287225 */ /* 0x000fc800078e00ff */
[----:B------:R-:W-:Y:S01]  /*42c90*/  IMAD.X R72, R52, 0x1, R69, P3 ;  /* 0x0000000134487824 */ /* 0x000fe200018e0645 */
[----:B------:R-:W-:Y:S01]  /*42ca0*/  IADD3.X R61, P3, PT, RZ, R58, RZ, P6, !PT ;  /* 0x0000003aff3d7210 */ /* 0x000fe2000377e4ff */
[----:B------:R-:W-:Y:S01]  /*42cb0*/  IMAD.X R31, RZ, RZ, RZ, P2 ;  /* 0x000000ffff1f7224 */ /* 0x000fe200010e06ff */
[----:B------:R-:W-:Y:S01]  /*42cc0*/  IADD3 R62, P6, PT, R41, R54, RZ ;  /* 0x00000036293e7210 */ /* 0x000fe20007fde0ff */
[----:B------:R-:W-:Y:S01]  /*42cd0*/  IMAD.WIDE.U32 R52, R25, R6, RZ ;  /* 0x0000000619347225 */ /* 0x000fe200078e00ff */
[----:B------:R-:W-:Y:S02]  /*42ce0*/  IADD3.X R54, P1, PT, R65, R72, RZ, P0, !PT ;  /* 0x0000004841367210 */ /* 0x000fe4000073e4ff */
[----:B------:R-:W-:Y:S01]  /*42cf0*/  IADD3 R61, P0, PT, R61, R66, RZ ;  /* 0x000000423d3d7210 */ /* 0x000fe20007f1e0ff */
[----:B------:R-:W-:Y:S01]  /*42d00*/  IMAD.X R63, RZ, RZ, R59, P3 ;  /* 0x000000ffff3f7224 */ /* 0x000fe200018e063b */
[----:B------:R-:W-:Y:S01]  /*42d10*/  IADD3 R28, P2, PT, R19, R30, RZ ;  /* 0x0000001e131c7210 */ /* 0x000fe20007f5e0ff */
[----:B------:R-:W-:Y:S01]  /*42d20*/  IMAD.MOV.U32 R30, RZ, RZ, R55 ;  /* 0x000000ffff1e7224 */ /* 0x000fe200078e0037 */
[----:B------:R-:W-:-:S02]  /*42d30*/  IADD3 R61, P3, PT, R61, R40, RZ ;  /* 0x000000283d3d7210 */ /* 0x000fc40007f7e0ff */
[----:B------:R-:W-:Y:S01]  /*42d40*/  IADD3.X R63, P0, PT, R63, R68, RZ, P0, !PT ;  /* 0x000000443f3f7210 */ /* 0x000fe2000071e4ff */
[----:B------:R-:W-:Y:S01]  /*42d50*/  IMAD.WIDE.U32.X R40, R25, R5, R30, P6 ;  /* 0x0000000519287225 */ /* 0x000fe200030e041e */
[----:B------:R-:W-:Y:S02]  /*42d60*/  IADD3.X R54, P2, PT, R54, R73, RZ, P2, !PT ;  /* 0x0000004936367210 */ /* 0x000fe4000175e4ff */
[----:B------:R-:W-:Y:S01]  /*42d70*/  IADD3.X R63, P3, PT, R63, R62, RZ, P3, !PT ;  /* 0x0000003e3f3f7210 */ /* 0x000fe20001f7e4ff */
[----:B------:R-:W-:Y:S01]  /*42d80*/  IMAD.WIDE.U32 R30, P6, R24, R7, R52 ;  /* 0x00000007181e7225 */ /* 0x000fe200078c0034 */
[----:B------:R-:W-:Y:S02]  /*42d90*/  IADD3.X R58, P1, P2, R32, RZ, RZ, P2, P1 ;  /* 0x000000ff203a7210 */ /* 0x000fe400012224ff */
[----:B------:R-:W-:Y:S01]  /*42da0*/  IADD3.X R19, P0, P3, R40, RZ, RZ, P3, P0 ;  /* 0x000000ff28137210 */ /* 0x000fe20001b004ff */
[----:B------:R-:W-:Y:S01]  /*42db0*/  IMAD.WIDE.U32 R52, R24, R6, RZ ;  /* 0x0000000618347225 */ /* 0x000fe200078e00ff */
[----:B------:R-:W-:-:S02]  /*42dc0*/  IADD3.X R62, PT, PT, R33, RZ, RZ, P1, P2 ;  /* 0x000000ff213e7210 */ /* 0x000fc40000fe44ff */
[----:B------:R-:W-:Y:S01]  /*42dd0*/  ISETP.GE.U32.AND P1, PT, R70, R67, PT ;  /* 0x000000434600720c */ /* 0x000fe20003f26070 */
[----:B------:R-:W-:Y:S01]  /*42de0*/  IMAD.X R33, RZ, RZ, RZ, P6 ;  /* 0x000000ffff217224 */ /* 0x000fe200030e06ff */
[----:B------:R-:W-:Y:S01]  /*42df0*/  IADD3 R64, P6, P2, R71, R64, R56 ;  /* 0x0000004047407210 */ /* 0x000fe20007ade038 */
[----:B------:R-:W-:Y:S01]  /*42e00*/  IMAD.MOV.U32 R32, RZ, RZ, R31 ;  /* 0x000000ffff207224 */ /* 0x000fe200078e001f */
[----:B------:R-:W-:Y:S01]  /*42e10*/  IADD3.X R59, PT, PT, R41, RZ, RZ, P0, P3 ;  /* 0x000000ff293b7210 */ /* 0x000fe200007e64ff */
[----:B------:R-:W-:Y:S01]  /*42e20*/  IMAD.WIDE.U32 R40, R25, R8, RZ ;  /* 0x0000000819287225 */ /* 0x000fe200078e00ff */
[----:B------:R-:W-:Y:S02]  /*42e30*/  IADD3 R19, P0, PT, R19, R28, RZ ;  /* 0x0000001c13137210 */ /* 0x000fe40007f1e0ff */
[----:B------:R-:W-:Y:S01]  /*42e40*/  ISETP.GE.U32.AND.EX P1, PT, R72, R69, PT, P1 ;  /* 0x000000454800720c */ /* 0x000fe20003f26110 */
[----:B------:R-:W-:Y:S01]  /*42e50*/  IMAD R28, R63, R10, RZ ;  /* 0x0000000a3f1c7224 */ /* 0x000fe200078e02ff */
[----:B------:R-:W-:-:S02]  /*42e60*/  IADD3.X R66, PT, PT, RZ, R21, RZ, P6, P2 ;  /* 0x00000015ff427210 */ /* 0x000fc400037e44ff */
[----:B------:R-:W-:Y:S01]  /*42e70*/  IADD3 R68, P3, PT, R53, R30, RZ ;  /* 0x0000001e35447210 */ /* 0x000fe20007f7e0ff */
[----:B------:R-:W-:Y:S01]  /*42e80*/  IMAD.WIDE.U32 R30, R61, R10, RZ ;  /* 0x0000000a3d1e7225 */ /* 0x000fe200078e00ff */
[----:B------:R-:W-:Y:S02]  /*42e90*/  IADD3 R56, P6, PT, R19, R52, RZ ;  /* 0x0000003413387210 */ /* 0x000fe40007fde0ff */
[----:B------:R-:W-:Y:S01]  /*42ea0*/  IADD3.X R59, P2, PT, R59, R54, RZ, P0, !PT ;  /* 0x000000363b3b7210 */ /* 0x000fe2000075e4ff */
[----:B------:R-:W-:Y:S01]  /*42eb0*/  IMAD R19, R61, R11, R28 ;  /* 0x0000000b3d137224 */ /* 0x000fe200078e021c */
[----:B------:R-:W-:Y:S01]  /*42ec0*/  SEL R65, RZ, 0x1, P1 ;  /* 0x00000001ff417807 */ /* 0x000fe20000800000 */
[----:B------:R-:W-:Y:S01]  /*42ed0*/  IMAD.WIDE.U32.X R32, R25, R7, R32, P3 ;  /* 0x0000000719207225 */ /* 0x000fe200018e0420 */
[----:B------:R-:W-:Y:S02]  /*42ee0*/  IADD3.X R59, P1, PT, R59, R68, RZ, P6, !PT ;  /* 0x000000443b3b7210 */ /* 0x000fe4000373e4ff */
[----:B------:R-:W-:Y:S01]  /*42ef0*/  IADD3 R65, P0, PT, R65, R64, RZ ;  /* 0x0000004041417210 */ /* 0x000fe20007f1e0ff */
        /* <DEDUP_REMOVED lines=41> */
[C---:B------:R-:W-:Y:S01]  /*43190*/  IMAD.WIDE.U32.X R24, R19.reuse, R5, R24, P6 ;  /* 0x0000000513187225 */ /* 0x040fe200030e0418 */
[----:B------:R-:W-:Y:S02]  /*431a0*/  IADD3.X R56, P2, PT, R18, R27, RZ, P2, !PT ;  /* 0x0000001b12387210 */ /* 0x000fe4000175e4ff */
[----:B------:R-:W-:Y:S01]  /*431b0*/  IADD3.X R28, PT, PT, RZ, RZ, RZ, P5, P4 ;  /* 0x000000ffff1c7210 */ /* 0x000fe20002fe84ff */
[----:B------:R-:W-:Y:S01]  /*431c0*/  IMAD.WIDE.U32 R26, R19, R6, RZ ;  /* 0x00000006131a7225 */ /* 0x000fe200078e00ff */
[----:B------:R-:W-:-:S02]  /*431d0*/  IADD3 R51, P5, P4, R51, R60, R23 ;  /* 0x0000003c33337210 */ /* 0x000fc40007cbe017 */
[----:B------:R-:W-:Y:S02]  /*431e0*/  ISETP.GE.U32.AND.EX P3, PT, R67, R66, PT, P3 ;  /* 0x000000424300720c */ /* 0x000fe40003f66130 */
[----:B------:R-:W-:Y:S02]  /*431f0*/  SEL R23, RZ, 0x1, P0 ;  /* 0x00000001ff177807 */ /* 0x000fe40000000000 */
[----:B------:R-:W-:Y:S02]  /*43200*/  ISETP.GE.U32.AND P0, PT, R58, R65, PT ;  /* 0x000000413a00720c */ /* 0x000fe40003f06070 */
[----:B------:R-:W-:Y:S02]  /*43210*/  IADD3.X R21, P1, P2, R24, RZ, RZ, P2, P1 ;  /* 0x000000ff18157210 */ /* 0x000fe400012224ff */
[----:B------:R-:W-:Y:S01]  /*43220*/  SEL R32, RZ, 0x1, P3 ;  /* 0x00000001ff207807 */ /* 0x000fe20001800000 */
[----:B------:R-:W-:Y:S01]  /*43230*/  IMAD.WIDE.U32 R26, P3, R30, R7, R26 ;  /* 0x000000071e1a7225 */ /* 0x000fe2000786001a */
[----:B------:R-:W-:-:S02]  /*43240*/  ISETP.GE.U32.AND.EX P0, PT, R62, R67, PT, P0 ;  /* 0x000000433e00720c */ /* 0x000fc40003f06100 */
[----:B------:R-:W-:Y:S01]  /*43250*/  IADD3.X R18, PT, PT, R25, RZ, RZ, P1, P2 ;  /* 0x000000ff19127210 */ /* 0x000fe20000fe44ff */
[----:B------:R-:W-:Y:S01]  /*43260*/  IMAD.WIDE.U32 R24, R30, R6, RZ ;  /* 0x000000061e187225 */ /* 0x000fe200078e00ff */
[----:B------:R-:W-:Y:S02]  /*43270*/  IADD3.X R54, PT, PT, RZ, R22, RZ, P5, P4 ;  /* 0x00000016ff367210 */ /* 0x000fe40002fe84ff */
[----:B------:R-:W-:Y:S01]  /*43280*/  IADD3 R32, P4, PT, R32, R51, RZ ;  /* 0x0000003320207210 */ /* 0x000fe20007f9e0ff */
[----:B------:R-:W-:Y:S01]  /*43290*/  IMAD.MOV.U32 R22, RZ, RZ, R27 ;  /* 0x000000ffff167224 */ /* 0x000fe200078e001b */
[----:B------:R-:W-:Y:S02]  /*432a0*/  IADD3 R21, P1, PT, R21, R52, RZ ;  /* 0x0000003415157210 */ /* 0x000fe40007f3e0ff */
[----:B------:R-:W-:Y:S01]  /*432b0*/  SEL R29, RZ, 0x1, P0 ;  /* 0x00000001ff1d7807 */ /* 0x000fe20000000000 */
[----:B------:R-:W-:Y:S01]  /*432c0*/  IMAD.X R33, RZ, RZ, R54, P4 ;  /* 0x000000ffff217224 */ /* 0x000fe200020e0636 */
[----:B------:R-:W-:-:S02]  /*432d0*/  IADD3 R55, P5, PT, R25, R26, RZ ;  /* 0x0000001a19377210 */ /* 0x000fc40007fbe0ff */
[----:B------:R-:W-:Y:S01]  /*432e0*/  IADD3 R97, P0, PT, R21, R24, RZ ;  /* 0x0000001815617210 */ /* 0x000fe20007f1e0ff */
[----:B------:R-:W-:Y:S01]  /*432f0*/  IMAD.WIDE.U32 R24, R19, R8, RZ ;  /* 0x0000000813187225 */ /* 0x000fe200078e00ff */
[----:B------:R-:W-:Y:S02]  /*43300*/  IADD3 R29, P4, PT, R29, R32, RZ ;  /* 0x000000201d1d7210 */ /* 0x000fe40007f9e0ff */
[----:B------:R-:W-:Y:S01]  /*43310*/  IADD3 R50, P6, P2, R23, R50, R28 ;  /* 0x0000003217327210 */ /* 0x000fe20007ade01c */
[----:B------:R-:W-:Y:S01]  /*43320*/  IMAD.X R23, RZ, RZ, RZ, P3 ;  /* 0x000000ffff177224 */ /* 0x000fe200018e06ff */
[----:B------:R-:W-:Y:S01]  /*43330*/  IADD3.X R18, P1, PT, R18, R31, RZ, P1, !PT ;  /* 0x0000001f12127210 */ /* 0x000fe20000f3e4ff */
[----:B------:R-:W-:Y:S01]  /*43340*/  IMAD.X R28, RZ, RZ, R33, P4 ;  /* 0x000000ffff1c7224 */ /* 0x000fe200020e0621 */
[----:B------:R-:W-:Y:S01]  /*43350*/  ISETP.GE.U32.AND P3, PT, R32, R51, PT ;  /* 0x000000332000720c */ /* 0x000fe20003f66070 */
[----:B------:R-:W-:Y:S01]  /*43360*/  IMAD.WIDE.U32.X R22, R19, R7, R22, P5 ;  /* 0x0000000713167225 */ /* 0x000fe200028e0416 */
[----:B------:R-:W-:-:S02]  /*43370*/  IADD3.X R55, P0, PT, R18, R55, RZ, P0, !PT ;  /* 0x0000003712377210 */ /* 0x000fc4000071e4ff */
[----:B------:R-:W-:Y:S01]  /*43380*/  ISETP.GE.U32.AND.EX P3, PT, R33, R54, PT, P3 ;  /* 0x000000362100720c */ /* 0x000fe20003f66130 */
[----:B------:R-:W-:Y:S01]  /*43390*/  IMAD.WIDE.U32 R24, P4, R30, R9, R24 ;  /* 0x000000091e187225 */ /* 0x000fe20007880018 */
[----:B------:R-:W-:Y:S02]  /*433a0*/  IADD3.X R21, P1, P0, R22, RZ, RZ, P0, P1 ;  /* 0x000000ff16157210 */ /* 0x000fe400000224ff */
[----:B------:R-:W-:Y:S01]  /*433b0*/  ISETP.GE.U32.AND P5, PT, R29, R32, PT ;  /* 0x000000201d00720c */ /* 0x000fe20003fa6070 */
        /* <DEDUP_REMOVED lines=9> */
[----:B------:R-:W-:Y:S02]  /*43450*/  ISETP.GE.U32.AND.EX P5, PT, R28, R33, PT, P5 ;  /* 0x000000211c00720c */ /* 0x000fe40003fa6150 */
[----:B------:R-:W-:Y:S02]  /*43460*/  IADD3 R105, P3, PT, R21, R30, RZ ;  /* 0x0000001e15697210 */ /* 0x000fe40007f7e0ff */
[----:B------:R-:W-:Y:S01]  /*43470*/  ISETP.GE.U32.AND P4, PT, R18, R29, PT ;  /* 0x0000001d1200720c */ /* 0x000fe20003f86070 */
[----:B------:R-:W-:Y:S01]  /*43480*/  IMAD.WIDE.U32.X R18, R19, R9, R26, P1 ;  /* 0x0000000913127225 */ /* 0x000fe200008e041a */
        /* <DEDUP_REMOVED lines=44> */
.L_x_132:
        /* <DEDUP_REMOVED lines=21> */
.L_x_133:
[----:B------:R-:W-:Y:S01]  /*438a0*/  ISETP.GE.U32.AND P0, PT, R24, R95, PT ;  /* 0x0000005f1800720c */ /* 0x000fe20003f06070 */
[----:B------:R-:W-:Y:S01]  /*438b0*/  IMAD.MOV.U32 R31, RZ, RZ, RZ ;  /* 0x000000ffff1f7224 */ /* 0x000fe200078e00ff */
[----:B------:R-:W-:Y:S02]  /*438c0*/  IADD3 R95, P1, PT, -R95, R24, RZ ;  /* 0x000000185f5f7210 */ /* 0x000fe40007f3e1ff */
        /* <DEDUP_REMOVED lines=62> */
.L_x_134:
[----:B------:R-:W-:Y:S01]  /*43cb0*/  IMAD.WIDE.U32 R20, R44, R95, RZ ;  /* 0x0000005f2c147225 */ /* 0x000fe200078e00ff */
[----:B------:R-:W-:-:S03]  /*43cc0*/  CS2R R32, SRZ ;  /* 0x0000000000207805 */ /* 0x000fc6000001ff00 */
        /* <DEDUP_REMOVED lines=10> */
[----:B------:R-:W-:Y:S01]  /*43d70*/  IMAD.IADD R19, R35, 0x1, R23 ;  /* 0x0000000123137824 */ /* 0x000fe200078e0217 */
[----:B------:R-:W-:Y:S01]  /*43d80*/  IADD3.X R23, PT, PT, RZ, RZ, RZ, P0, P2 ;  /* 0x000000ffff177210 */ /* 0x000fe200007e44ff */
[----:B------:R-:W-:-:S03]  /*43d90*/  IMAD.WIDE.U32 R38, R43, R97, RZ ;  /* 0x000000612b267225 */ /* 0x000fc600078e00ff */
[----:B------:R-:W-:Y:S01]  /*43da0*/  IADD3 R52, P1, P3, R28, R19, R52 ;  /* 0x000000131c347210 */ /* 0x000fe20007b3e034 */
[----:B------:R-:W-:Y:S01]  /*43db0*/  IMAD.IADD R34, R30, 0x1, R25 ;  /* 0x000000011e227824 */ /* 0x000fe200078e0219 */
[----:B------:R-:W-:Y:S01]  /*43dc0*/  IADD3 R38, P4, PT, R20, R38, RZ ;  /* 0x0000002614267210 */ /* 0x000fe20007f9e0ff */
[----:B------:R-:W-:Y:S02]  /*43dd0*/  IMAD.MOV.U32 R51, RZ, RZ, RZ ;  /* 0x000000ffff337224 */ /* 0x000fe400078e00ff */
[----:B------:R-:W-:-:S04]  /*43de0*/  IMAD.WIDE.U32 R24, R49, R95, RZ ;  /* 0x0000005f31187225 */ /* 0x000fc800078e00ff */
[----:B------:R-:W-:Y:S02]  /*43df0*/  IMAD.MOV.U32 R27, RZ, RZ, RZ ;  /* 0x000000ffff1b7224 */ /* 0x000fe400078e00ff */
[----:B------:R-:W-:Y:S02]  /*43e00*/  IMAD.IADD R37, R31, 0x1, R39 ;  /* 0x000000011f257824 */ /* 0x000fe400078e0227 */
[----:B------:R-:W-:Y:S02]  /*43e10*/  IMAD.IADD R21, R35, 0x1, R29 ;  /* 0x0000000123157824 */ /* 0x000fe400078e021d */
[----:B------:R-:W-:Y:S02]  /*43e20*/  IMAD.IADD R36, R51, 0x1, R53 ;  /* 0x0000000133247824 */ /* 0x000fe400078e0235 */
[----:B------:R-:W-:-:S04]  /*43e30*/  IMAD.WIDE.U32 R54, R49, R104, RZ ;  /* 0x0000006831367225 */ /* 0x000fc800078e00ff */
[----:B------:R-:W-:-:S04]  /*43e40*/  IMAD.WIDE.U32 R28, R48, R95, RZ ;  /* 0x0000005f301c7225 */ /* 0x000fc800078e00ff */
[----:B------:R-:W-:Y:S02]  /*43e50*/  IMAD.IADD R39, R33, 0x1, R25 ;  /* 0x0000000121277824 */ /* 0x000fe400078e0219 */
[----:B------:R-:W-:Y:S02]  /*43e60*/  IMAD.MOV.U32 R53, RZ, RZ, RZ ;  /* 0x000000ffff357224 */ /* 0x000fe400078e00ff */
[----:B------:R-:W-:Y:S01]  /*43e70*/  IMAD.WIDE.U32 R18, R45, R104, R26 ;  /* 0x000000682d127225 */ /* 0x000fe200078e001a */
[----:B------:R-:W-:-:S03]  /*43e80*/  IADD3 R39, P5, P6, R54, R39, R28 ;  /* 0x0000002736277210 */ /* 0x000fc60007ebe01c */
[----:B------:R-:W-:Y:S01]  /*43e90*/  IMAD.MOV.U32 R25, RZ, RZ, RZ ;  /* 0x000000ffff197224 */ /* 0x000fe200078e00ff */
[----:B------:R-:W-:Y:S01]  /*43ea0*/  IADD3 R34, P0, P2, R23, R18, R34 ;  /* 0x0000001217227210 */ /* 0x000fe20007a1e022 */
[----:B------:R-:W-:Y:S01]  /*43eb0*/  IMAD.WIDE.U32 R26, R42, R97, RZ ;  /* 0x000000612a1a7225 */ /* 0x000fe200078e00ff */
[----:B------:R-:W-:-:S03]  /*43ec0*/  IADD3.X R23, PT, PT, RZ, RZ, RZ, P5, P6 ;  /* 0x000000ffff177210 */ /* 0x000fc60002fec4ff */
[----:B------:R-:W-:Y:S02]  /*43ed0*/  IMAD.IADD R40, R53, 0x1, R29 ;  /* 0x0000000135287824 */ /* 0x000fe400078e021d */
[----:B------:R-:W-:Y:S02]  /*43ee0*/  IMAD.IADD R60, R32, 0x1, R19 ;  /* 0x00000001203c7824 */ /* 0x000fe400078e0213 */
[----:B------:R-:W-:-:S03]  /*43ef0*/  IMAD.WIDE.U32 R28, R43, R96, RZ ;  /* 0x000000602b1c7225 */ /* 0x000fc600078e00ff */
[----:B------:R-:W-:Y:S01]  /*43f00*/  IADD3.X R60, PT, PT, RZ, R60, RZ, P0, P2 ;  /* 0x0000003cff3c7210 */ /* 0x000fe200007e44ff */
[----:B------:R-:W-:Y:S01]  /*43f10*/  IMAD.IADD R49, R33, 0x1, R55 ;  /* 0x0000000121317824 */ /* 0x000fe200078e0237 */
[----:B------:R-:W-:Y:S01]  /*43f20*/  IADD3 R50, P2, P0, R28, R37, R26 ;  /* 0x000000251c327210 */ /* 0x000fe2000785e01a */
[----:B------:R-:W-:-:S04]  /*43f30*/  IMAD.WIDE.U32 R18, R44, R97, RZ ;  /* 0x000000612c127225 */ /* 0x000fc800078e00ff */
[----:B------:R-:W-:Y:S02]  /*43f40*/  IMAD.IADD R54, R25, 0x1, R27 ;  /* 0x0000000119367824 */ /* 0x000fe400078e021b */
[----:B------:R-:W-:Y:S02]  /*43f50*/  IMAD.MOV.U32 R55, RZ, RZ, RZ ;  /* 0x000000ffff377224 */ /* 0x000fe400078e00ff */
[----:B------:R-:W-:-:S04]  /*43f60*/  IMAD.WIDE.U32 R56, R45, R97, RZ ;  /* 0x000000612d387225 */ /* 0x000fc800078e00ff */
[----:B------:R-:W-:-:S04]  /*43f70*/  IMAD.WIDE.U32 R58, R44, R96, RZ ;  /* 0x000000602c3a7225 */ /* 0x000fc800078e00ff */
[----:B------:R-:W-:Y:S02]  /*43f80*/  IMAD.IADD R19, R30, 0x1, R19 ;  /* 0x000000011e137824 */ /* 0x000fe400078e0213 */
[----:B------:R-:W-:Y:S02]  /*43f90*/  IMAD.IADD R33, R31, 0x1, R29 ;  /* 0x000000011f217824 */ /* 0x000fe400078e021d */
[----:B------:R-:W-:-:S04]  /*43fa0*/  IMAD.WIDE.U32 R26, R42, R96, R54 ;  /* 0x000000602a1a7225 */ /* 0x000fc800078e0036 */
[----:B------:R-:W-:Y:S01]  /*43fb0*/  IMAD.IADD R28, R32, 0x1, R57 ;  /* 0x00000001201c7824 */ /* 0x000fe200078e0239 */
[----:B------:R-:W-:Y:S01]  /*43fc0*/  IADD3 R33, P5, P6, R34, R26, R33 ;  /* 0x0000001a22217210 */ /* 0x000fe20007ebe021 */
[----:B------:R-:W-:Y:S01]  /*43fd0*/  IMAD.IADD R57, R30, 0x1, R59 ;  /* 0x000000011e397824 */ /* 0x000fe200078e023b */
[----:B------:R-:W-:Y:S01]  /*43fe0*/  IADD3.X R59, PT, PT, RZ, RZ, RZ, P1, P3 ;  /* 0x000000ffff3b7210 */ /* 0x000fe20000fe64ff */
[----:B------:R-:W-:Y:S01]  /*43ff0*/  IMAD.MOV.U32 R37, RZ, RZ, RZ ;  /* 0x000000ffff257224 */ /* 0x000fe200078e00ff */
[----:B------:R-:W-:Y:S01]  /*44000*/  IADD3 R58, P1, P3, R58, R19, R56 ;  /* 0x000000133a3a7210 */ /* 0x000fe20007b3e038 */
[----:B------:R-:W-:Y:S02]  /*44010*/  IMAD.IADD R19, R25, 0x1, R27 ;  /* 0x0000000119137824 */ /* 0x000fe400078e021b */
[----:B------:R-:W-:Y:S01]  /*44020*/  IMAD.X R50, R50, 0x1, R61, P4 ;  /* 0x0000000132327824 */ /* 0x000fe200020e063d */
[----:B------:R-:W-:Y:S01]  /*44030*/  ISETP.GE.U32.AND P4, PT, R38, R20, PT ;  /* 0x000000142600720c */ /* 0x000fe20003f86070 */
[----:B------:R-:W-:Y:S01]  /*44040*/  IMAD.WIDE.U32 R26, R46, R97, RZ ;  /* 0x000000612e1a7225 */ /* 0x000fe200078e00ff */
[----:B------:R-:W-:-:S02]  /*44050*/  IADD3.X R55, PT, PT, RZ, RZ, RZ, P1, P3 ;  /* 0x000000ffff377210 */ /* 0x000fc40000fe64ff */
[----:B------:R-:W-:Y:S01]  /*44060*/  ISETP.GE.U32.AND.EX P4, PT, R50, R61, PT, P4 ;  /* 0x0000003d3200720c */ /* 0x000fe20003f86140 */
[----:B------:R-:W-:-:S03]  /*44070*/  IMAD.WIDE.U32 R36, R46, R104, R36 ;  /* 0x000000682e247225 */ /* 0x000fc600078e0024 */
[----:B------:R-:W-:Y:S01]  /*44080*/  SEL R34, RZ, 0x1, P4 ;  /* 0x00000001ff227807 */ /* 0x000fe20002000000 */
[----:B------:R-:W-:Y:S02]  /*44090*/  IMAD.MOV.U32 R41, RZ, RZ, RZ ;  /* 0x000000ffff297224 */ /* 0x000fe400078e00ff */
[C---:B------:R-:W-:Y:S01]  /*440a0*/  IMAD.IADD R20, R51.reuse, 0x1, R27 ;  /* 0x0000000133147824 */ /* 0x040fe200078e021b */
[----:B------:R-:W-:Y:S01]  /*440b0*/  IADD3.X R27, PT, PT, R60, R19, RZ, P5, P6 ;  /* 0x000000133c1b7210 */ /* 0x000fe20002fec4ff */
[----:B------:R-:W-:Y:S01]  /*440c0*/  IMAD.IADD R60, R51, 0x1, R37 ;  /* 0x00000001333c7824 */ /* 0x000fe200078e0225 */
[----:B------:R-:W-:Y:S01]  /*440d0*/  IADD3 R59, P5, P6, R59, R36, R21 ;  /* 0x000000243b3b7210 */ /* 0x000fe20007ebe015 */
[----:B------:R-:W-:-:S03]  /*440e0*/  IMAD.WIDE.U32 R40, R48, R104, R40 ;  /* 0x0000006830287225 */ /* 0x000fc600078e0028 */
[----:B------:R-:W-:Y:S01]  /*440f0*/  IADD3.X R60, PT, PT, RZ, R60, RZ, P5, P6 ;  /* 0x0000003cff3c7210 */ /* 0x000fe20002fec4ff */
[----:B------:R-:W-:Y:S01]  /*44100*/  IMAD.MOV.U32 R21, RZ, RZ, RZ ;  /* 0x000000ffff157224 */ /* 0x000fe200078e00ff */
[----:B------:R-:W-:Y:S01]  /*44110*/  IADD3 R40, P4, P5, R23, R40, R49 ;  /* 0x0000002817287210 */ /* 0x000fe20007d9e031 */
[----:B------:R-:W-:Y:S01]  /*44120*/  IMAD.WIDE.U32 R48, R43, R95, RZ ;  /* 0x0000005f2b307225 */ /* 0x000fe200078e00ff */
[----:B------:R-:W-:-:S03]  /*44130*/  IADD3 R23, P6, PT, R34, R22, RZ ;  /* 0x0000001622177210 */ /* 0x000fc60007fde0ff */
[----:B------:R-:W-:Y:S01]  /*44140*/  IMAD.WIDE.U32 R36, R46, R96, R20 ;  /* 0x000000602e247225 */ /* 0x000fe200078e0014 */
[----:B------:R-:W-:Y:S02]  /*44150*/  IADD3 R46, P3, PT, R23, R18, RZ ;  /* 0x00000012172e7210 */ /* 0x000fe40007f7e0ff */
[----:B------:R-:W-:Y:S01]  /*44160*/  ISETP.GT.U32.AND P1, PT, R22, R23, PT ;  /* 0x000000171600720c */ /* 0x000fe20003f24070 */
[----:B------:R-:W-:Y:S02]  /*44170*/  IMAD.IADD R54, R53, 0x1, R41 ;  /* 0x0000000135367824 */ /* 0x000fe400078e0229 */
[----:B------:R-:W-:-:S03]  /*44180*/  IMAD.WIDE.U32 R20, R42, R95, RZ ;  /* 0x0000005f2a147225 */ /* 0x000fc600078e00ff */
[----:B------:R-:W-:Y:S01]  /*44190*/  IADD3.X R54, PT, PT, RZ, R54, RZ, P4, P5 ;  /* 0x00000036ff367210 */ /* 0x000fe200027ea4ff */
[----:B------:R-:W-:-:S04]  /*441a0*/  IMAD.WIDE.U32 R18, R43, R104, RZ ;  /* 0x000000682b127225 */ /* 0x000fc800078e00ff */
[----:B------:R-:W-:Y:S02]  /*441b0*/  IMAD.IADD R65, R31, 0x1, R49 ;  /* 0x000000011f417824 */ /* 0x000fe400078e0231 */
[----:B------:R-:W-:Y:S02]  /*441c0*/  IMAD.MOV.U32 R29, RZ, RZ, RZ ;  /* 0x000000ffff1d7224 */ /* 0x000fe400078e00ff */
[----:B------:R-:W-:Y:S01]  /*441d0*/  IMAD.X R53, RZ, RZ, R52, P6 ;  /* 0x000000ffff357224 */ /* 0x000fe200030e0634 */
[----:B------:R-:W-:Y:S01]  /*441e0*/  IADD3 R65, P5, P4, R18, R65, R20 ;  /* 0x0000004112417210 */ /* 0x000fe20007cbe014 */
[----:B------:R-:W-:-:S03]  /*441f0*/  IMAD.WIDE.U32 R28, R45, R96, R28 ;  /* 0x000000602d1c7225 */ /* 0x000fc600078e001c */
[----:B------:R-:W-:Y:S01]  /*44200*/  ISETP.GT.U32.AND.EX P1, PT, R52, R53, PT, P1 ;  /* 0x000000353400720c */ /* 0x000fe20003f24110 */
[----:B------:R-:W-:Y:S01]  /*44210*/  IMAD.X R49, R53, 0x1, R58, P3 ;  /* 0x0000000135317824 */ /* 0x000fe200018e063a */
[----:B------:R-:W-:Y:S01]  /*44220*/  P2R R56, PR, RZ, 0x20 ;  /* 0x00000020ff387803 */ /* 0x000fe20000000000 */
[----:B------:R-:W-:Y:S01]  /*44230*/  IMAD R20, R65, R10, RZ ;  /* 0x0000000a41147224 */ /* 0x000fe200078e02ff */
[----:B------:R-:W-:Y:S01]  /*44240*/  IADD3 R18, P3, P5, R59, R28, R57 ;  /* 0x0000001c3b127210 */ /* 0x000fe20007d7e039 */
[----:B------:R-:W-:Y:S01]  /*44250*/  IMAD.IADD R63, R32, 0x1, R29 ;  /* 0x00000001203f7824 */ /* 0x000fe200078e021d */
[----:B------:R-:W-:Y:S01]  /*44260*/  SEL R41, R22, R23, P1 ;  /* 0x0000001716297207 */ /* 0x000fe20000800000 */
[----:B------:R-:W-:Y:S01]  /*44270*/  IMAD.WIDE.U32 R28, R47, R96, RZ ;  /* 0x000000602f1c7225 */ /* 0x000fe200078e00ff */
[----:B------:R-:W-:Y:S02]  /*44280*/  SEL R52, R52, R53, P1 ;  /* 0x0000003534347207 */ /* 0x000fe40000800000 */
[----:B------:R-:W-:Y:S01]  /*44290*/  ISETP.GT.U32.AND P1, PT, R41, R46, PT ;  /* 0x0000002e2900720c */ /* 0x000fe20003f24070 */
[----:B------:R-:W-:Y:S01]  /*442a0*/  IMAD.WIDE.U32 R22, R48, R10, RZ ;  /* 0x0000000a30167225 */ /* 0x000fe200078e00ff */
[----:B------:R-:W-:-:S02]  /*442b0*/  IADD3.X R63, PT, PT, R60, R63, RZ, P3, P5 ;  /* 0x0000003f3c3f7210 */ /* 0x000fc40001fea4ff */
[----:B------:R-:W-:Y:S01]  /*442c0*/  ISETP.GT.U32.AND.EX P1, PT, R52, R49, PT, P1 ;  /* 0x000000313400720c */ /* 0x000fe20003f24110 */
        /* <DEDUP_REMOVED lines=28> */
[----:B------:R-:W-:Y:S02]  /*44490*/  IADD3.X R20, PT, PT, R63, R20, RZ, P3, P5 ;  /* 0x000000143f147210 */ /* 0x000fe40001fea4ff */
[----:B------:R-:W-:Y:S01]  /*444a0*/  IADD3 R37, P3, PT, R37, R38, RZ ;  /* 0x0000002625257210 */ /* 0x000fe20007f7e0ff */
[----:B------:R-:W-:-:S04]  /*444b0*/  IMAD.WIDE.U32 R58, P5, R22, R5, R54 ;  /* 0x00000005163a7225 */ /* 0x000fc800078a0036 */
[----:B------:R-:W-:-:S04]  /*444c0*/  IMAD.WIDE.U32 R54, R22, R4, RZ ;  /* 0x0000000416367225 */ /* 0x000fc800078e00ff */
        /* <DEDUP_REMOVED lines=27> */
[----:B------:R-:W-:Y:S02]  /*44680*/  IMAD.IADD R35, R35, 0x1, R53 ;  /* 0x0000000123237824 */ /* 0x000fe400078e0235 */
[----:B------:R-:W-:Y:S01]  /*44690*/  IMAD.IADD R63, R31, 0x1, R19 ;  /* 0x000000011f3f7824 */ /* 0x000fe200078e0213 */
[----:B------:R-:W-:Y:S02]  /*446a0*/  IADD3.X R50, P5, P6, R54, RZ, RZ, P6, P5 ;  /* 0x000000ff36327210 */ /* 0x000fe400036aa4ff */
[----:B------:R-:W-:Y:S02]  /*446b0*/  IADD3.X R19, PT, PT, RZ, RZ, RZ, P1, P3 ;  /* 0x000000ffff137210 */ /* 0x000fe40000fe64ff */
[----:B------:R-:W-:Y:S01]  /*446c0*/  IADD3.X R48, PT, PT, R55, RZ, RZ, P5, P6 ;  /* 0x000000ff37307210 */ /* 0x000fe20002fec4ff */
[----:B------:R-:W-:Y:S01]  /*446d0*/  IMAD.MOV.U32 R55, RZ, RZ, RZ ;  /* 0x000000ffff377224 */ /* 0x000fe200078e00ff */
[----:B------:R-:W-:-:S04]  /*446e0*/  IADD3 R35, P5, P6, R28, R35, R26 ;  /* 0x000000231c237210 */ /* 0x000fc80007ebe01a */
[----:B------:R-:W-:Y:S02]  /*446f0*/  IADD3.X R28, PT, PT, RZ, RZ, RZ, P5, P6 ;  /* 0x000000ffff1c7210 */ /* 0x000fe40002fec4ff */
        /* <DEDUP_REMOVED lines=16> */
[----:B------:R-:W-:-:S04]  /*44800*/  IMAD.IADD R54, R32, 0x1, R29 ;  /* 0x0000000120367824 */ /* 0x000fc800078e021d */
[----:B------:R-:W-:-:S04]  /*44810*/  IMAD.WIDE.U32 R54, R45, R94, R54 ;  /* 0x0000005e2d367225 */ /* 0x000fc800078e0036 */
[----:B------:R-:W-:-:S04]  /*44820*/  IMAD.WIDE.U32 R44, R44, R105, RZ ;  /* 0x000000692c2c7225 */ /* 0x000fc800078e00ff */
[----:B------:R-:W-:Y:S01]  /*44830*/  IMAD.IADD R29, R32, 0x1, R55 ;  /* 0x00000001201d7824 */ /* 0x000fe200078e0237 */
[----:B------:R-:W-:Y:S01]  /*44840*/  IADD3 R32, P5, P6, R51, R54, R35 ;  /* 0x0000003633207210 */ /* 0x000fe20007ebe023 */
[----:B------:R-:W-:Y:S02]  /*44850*/  IMAD.IADD R35, R30, 0x1, R45 ;  /* 0x000000011e237824 */ /* 0x000fe400078e022d */
[----:B------:R-:W-:Y:S01]  /*44860*/  IMAD.WIDE.U32 R54, R23, R8, RZ ;  /* 0x0000000817367225 */ /* 0x000fe200078e00ff */
[----:B------:R-:W-:Y:S02]  /*44870*/  IADD3.X R29, PT, PT, R24, R29, RZ, P5, P6 ;  /* 0x0000001d181d7210 */ /* 0x000fe40002fec4ff */
[----:B------:R-:W-:Y:S01]  /*44880*/  IADD3 R26, P5, P6, R52, R35, R28 ;  /* 0x00000023341a7210 */ /* 0x000fe20007ebe01c */
[----:B------:R-:W-:-:S03]  /*44890*/  IMAD.WIDE.U32 R52, R43, R106, RZ ;  /* 0x0000006a2b347225 */ /* 0x000fc600078e00ff */
[----:B------:R-:W-:Y:S02]  /*448a0*/  IADD3.X R28, PT, PT, RZ, RZ, RZ, P5, P6 ;  /* 0x000000ffff1c7210 */ /* 0x000fe40002fec4ff */
[----:B------:R-:W-:Y:S01]  /*448b0*/  ISETP.GE.U32.AND P5, PT, R61, R46, PT ;  /* 0x0000002e3d00720c */ /* 0x000fe20003fa6070 */
[----:B------:R-:W-:-:S03]  /*448c0*/  IMAD.WIDE.U32 R46, R42, R107, RZ ;  /* 0x0000006b2a2e7225 */ /* 0x000fc600078e00ff */
[----:B------:R-:W-:Y:S01]  /*448d0*/  ISETP.GE.U32.AND.EX P5, PT, R36, R49, PT, P5 ;  /* 0x000000312400720c */ /* 0x000fe20003fa6150 */
[----:B------:R-:W-:-:S03]  /*448e0*/  IMAD R36, R41, R10, RZ ;  /* 0x0000000a29247224 */ /* 0x000fc600078e02ff */
        /* <DEDUP_REMOVED lines=13> */
[----:B------:R-:W-:Y:S02]  /*449c0*/  IMAD.IADD R28, R25, 0x1, R47 ;  /* 0x00000001191c7824 */ /* 0x000fe400078e022f */
[----:B------:R-:W-:Y:S01]  /*449d0*/  IMAD.IADD R39, R31, 0x1, R53 ;  /* 0x000000011f277824 */ /* 0x000fe200078e0235 */
[----:B------:R-:W-:Y:S01]  /*449e0*/  IADD3.X R45, PT, PT, RZ, R29, RZ, P5, P6 ;  /* 0x0000001dff2d7210 */ /* 0x000fe20002fec4ff */
        /* <DEDUP_REMOVED lines=8> */
[----:B------:R-:W-:Y:S01]  /*44a70*/  IMAD R39, R37, R11, R36 ;  /* 0x0000000b25277224 */ /* 0x000fe200078e0224 */
[----:B------:R-:W-:Y:S01]  /*44a80*/  IADD3.X R47, PT, PT, RZ, RZ, RZ, P6, P4 ;  /* 0x000000ffff2f7210 */ /* 0x000fe200037e84ff */
[----:B------:R-:W-:Y:S02]  /*44a90*/  IMAD.IADD R43, R31, 0x1, R45 ;  /* 0x000000011f2b7824 */ /* 0x000fe400078e022d */
        /* <DEDUP_REMOVED lines=24> */
[----:B------:R-:W-:-:S04]  /*44c20*/  IADD3 RZ, P6, PT, R37, R50, RZ ;  /* 0x0000003225ff7210 */ /* 0x000fc80007fde0ff */
[----:B------:R-:W-:Y:S01]  /*44c30*/  IADD3.X RZ, P6, PT, R41, R46, RZ, P6, !PT ;  /* 0x0000002e29ff7210 */ /* 0x000fe200037de4ff */
[----:B------:R-:W-:Y:S01]  /*44c40*/  IMAD.MOV.U32 R41, RZ, RZ, RZ ;  /* 0x000000ffff297224 */ /* 0x000fe200078e00ff */
        /* <DEDUP_REMOVED lines=11> */
[----:B------:R-:W-:Y:S02]  /*44d00*/  IMAD.IADD R40, R25, 0x1, R21 ;  /* 0x0000000119287824 */ /* 0x000fe400078e0215 */
[----:B------:R-:W-:Y:S01]  /*44d10*/  IMAD.WIDE.U32.X R22, R36, R5, R44, P6 ;  /* 0x0000000524167225 */ /* 0x000fe200030e042c */
[----:B------:R-:W-:-:S03]  /*44d20*/  IADD3.X R61, P0, PT, R38, R61, RZ, P0, !PT ;  /* 0x0000003d263d7210 */ /* 0x000fc6000071e4ff */
[----:B------:R-:W-:Y:S01]  /*44d30*/  IMAD.WIDE.U32 R48, R36, R6, RZ ;  /* 0x0000000624307225 */ /* 0x000fe200078e00ff */
[----:B------:R-:W-:-:S03]  /*44d40*/  IADD3.X R21, P0, P6, R22, RZ, RZ, P0, P2 ;  /* 0x000000ff16157210 */ /* 0x000fc600006044ff */
[C---:B------:R-:W-:Y:S01]  /*44d50*/  IMAD.WIDE.U32 R44, R28.reuse, R6, RZ ;  /* 0x000000061c2c7225 */ /* 0x040fe200078e00ff */
[----:B------:R-:W-:Y:S02]  /*44d60*/  IADD3.X R31, PT, PT, R23, RZ, RZ, P0, P6 ;  /* 0x000000ff171f7210 */ /* 0x000fe400007ec4ff */
[----:B------:R-:W-:Y:S01]  /*44d70*/  IADD3 R21, P0, PT, R21, R52, RZ ;  /* 0x0000003415157210 */ /* 0x000fe20007f1e0ff */
[----:B------:R-:W-:Y:S02]  /*44d80*/  IMAD R38, R61, R10, RZ ;  /* 0x0000000a3d267224 */ /* 0x000fe400078e02ff */
[----:B------:R-:W-:Y:S01]  /*44d90*/  IMAD.WIDE.U32 R48, P2, R28, R7, R48 ;  /* 0x000000071c307225 */ /* 0x000fe20007840030 */
[----:B------:R-:W-:-:S03]  /*44da0*/  IADD3.X R31, P0, PT, R31, R54, RZ, P0, !PT ;  /* 0x000000361f1f7210 */ /* 0x000fc6000071e4ff */
[----:B------:R-:W-:Y:S01]  /*44db0*/  IMAD.WIDE.U32 R52, R36, R8, RZ ;  /* 0x0000000824347225 */ /* 0x000fe200078e00ff */
[----:B------:R-:W-:-:S03]  /*44dc0*/  IADD3 R48, P3, PT, R45, R48, RZ ;  /* 0x000000302d307210 */ /* 0x000fc60007f7e0ff */
[----:B------:R-:W-:Y:S01]  /*44dd0*/  IMAD.WIDE.U32 R40, R42, R104, R40 ;  /* 0x000000682a287225 */ /* 0x000fe200078e0028 */
[----:B------:R-:W-:-:S03]  /*44de0*/  IADD3 R42, P1, PT, R21, R44, RZ ;  /* 0x0000002c152a7210 */ /* 0x000fc60007f3e0ff */
[----:B------:R-:W-:-:S04]  /*44df0*/  IMAD.WIDE.U32 R22, R59, R10, RZ ;  /* 0x0000000a3b167225 */ /* 0x000fc800078e00ff */
[----:B------:R-:W-:Y:S02]  /*44e00*/  IMAD R21, R59, R11, R38 ;  /* 0x0000000b3b157224 */ /* 0x000fe400078e0226 */
[----:B------:R-:W-:Y:S02]  /*44e10*/  IMAD.X R51, RZ, RZ, RZ, P2 ;  /* 0x000000ffff337224 */ /* 0x000fe400010e06ff */
[----:B------:R-:W-:-:S04]  /*44e20*/  IMAD.WIDE.U32 R52, P2, R28, R9, R52 ;  /* 0x000000091c347225 */ /* 0x000fc80007840034 */
[----:B------:R-:W-:Y:S01]  /*44e30*/  IMAD.WIDE.U32 R44, R28, R8, RZ ;  /* 0x000000081c2c7225 */ /* 0x000fe200078e00ff */
[----:B------:R-:W-:-:S03]  /*44e40*/  IADD3.X R28, P1, PT, R31, R48, RZ, P1, !PT ;  /* 0x000000301f1c7210 */ /* 0x000fc60000f3e4ff */
        /* <DEDUP_REMOVED lines=10> */
[----:B------:R-:W-:-:S04]  /*44ef0*/  IMAD.WIDE.U32.X R36, R36, R9, R54, P2 ;  /* 0x0000000924247225 */ /* 0x000fc800010e0436 */
[----:B------:R-:W-:-:S04]  /*44f00*/  IMAD.WIDE.U32 R56, P2, R22, R3, R56 ;  /* 0x0000000316387225 */ /* 0x000fc80007840038 */
[----:B------:R-:W-:Y:S01]  /*44f10*/  IMAD.IADD R53, R25, 0x1, R41 ;  /* 0x0000000119357824 */ /* 0x000fe200078e0229 */
[----:B------:R-:W-:Y:S01]  /*44f20*/  IADD3.X R25, PT, PT, R49, RZ, RZ, P0, P1 ;  /* 0x000000ff31197210 */ /* 0x000fe200007e24ff */
[----:B------:R-:W-:Y:S01]  /*44f30*/  IMAD.WIDE.U32 R48, R21, R4, RZ ;  /* 0x0000000415307225 */ /* 0x000fe200078e00ff */
[----:B------:R-:W-:Y:S02]  /*44f40*/  IADD3 RZ, P0, PT, R59, R50, RZ ;  /* 0x000000323bff7210 */ /* 0x000fe40007f1e0ff */
[----:B------:R-:W-:Y:S01]  /*44f50*/  IADD3 R50, P1, PT, R51, R56, RZ ;  /* 0x0000003833327210 */ /* 0x000fe20007f3e0ff */
[----:B------:R-:W-:Y:S01]  /*44f60*/  IMAD.X R41, RZ, RZ, RZ, P2 ;  /* 0x000000ffff297224 */ /* 0x000fe200010e06ff */
[----:B------:R-:W-:Y:S01]  /*44f70*/  IADD3.X R53, PT, PT, RZ, R53, RZ, P3, P6 ;  /* 0x00000035ff357210 */ /* 0x000fe20001fec4ff */
[----:B------:R-:W-:Y:S01]  /*44f80*/  IMAD.MOV.U32 R40, RZ, RZ, R57 ;  /* 0x000000ffff287224 */ /* 0x000fe200078e0039 */
[----:B------:R-:W-:Y:S02]  /*44f90*/  IADD3 R52, P3, PT, R58, R63, RZ ;  /* 0x0000003f3a347210 */ /* 0x000fe40007f7e0ff */
[----:B------:R-:W-:Y:S01]  /*44fa0*/  IADD3.X RZ, P6, PT, R61, R50, RZ, P0, !PT ;  /* 0x000000323dff7210 */ /* 0x000fe200007de4ff */
[----:B------:R-:W-:Y:S01]  /*44fb0*/  IMAD.WIDE.U32 R50, P2, R22, R5, R48 ;  /* 0x0000000516327225 */ /* 0x000fe20007840030 */
[----:B------:R-:W-:-:S03]  /*44fc0*/  IADD3 R23, P0, PT, R23, R52, RZ ;  /* 0x0000003417177210 */ /* 0x000fc60007f1e0ff */
[----:B------:R-:W-:-:S04]  /*44fd0*/  IMAD.WIDE.U32.X R40, R21, R3, R40, P1 ;  /* 0x0000000315287225 */ /* 0x000fc800008e0428 */
[----:B------:R-:W-:-:S04]  /*44fe0*/  IMAD.WIDE.U32 R48, R22, R4, RZ ;  /* 0x0000000416307225 */ /* 0x000fc800078e00ff */
[----:B------:R-:W-:Y:S01]  /*44ff0*/  IMAD.X R45, RZ, RZ, RZ, P2 ;  /* 0x000000ffff2d7224 */ /* 0x000fe200010e06ff */
[----:B------:R-:W-:Y:S01]  /*45000*/  IADD3 R38, P2, PT, R23, R44, RZ ;  /* 0x0000002c17267210 */ /* 0x000fe20007f5e0ff */
[----:B------:R-:W-:Y:S01]  /*45010*/  IMAD.X R54, R46, 0x1, R53, P3 ;  /* 0x000000012e367824 */ /* 0x000fe200018e0635 */
[----:B------:R-:W-:Y:S01]  /*45020*/  IADD3.X R23, P3, PT, RZ, R40, RZ, P6, !PT ;  /* 0x00000028ff177210 */ /* 0x000fe2000377e4ff */
[----:B------:R-:W-:Y:S01]  /*45030*/  IMAD.MOV.U32 R44, RZ, RZ, R51 ;  /* 0x000000ffff2c7224 */ /* 0x000fe200078e0033 */
[----:B------:R-:W-:Y:S01]  /*45040*/  IADD3 R56, P6, PT, R49, R50, RZ ;  /* 0x0000003231387210 */ /* 0x000fe20007fde0ff */
[----:B------:R-:W-:Y:S01]  /*45050*/  IMAD.WIDE.U32 R46, R21, R6, RZ ;  /* 0x00000006152e7225 */ /* 0x000fe200078e00ff */
[----:B------:R-:W-:Y:S02]  /*45060*/  IADD3.X R50, P1, PT, R25, R54, RZ, P0, !PT ;  /* 0x0000003619327210 */ /* 0x000fe4000073e4ff */
[----:B------:R-:W-:Y:S01]  /*45070*/  IADD3 R49, P0, PT, R23, R42, RZ ;  /* 0x0000002a17317210 */ /* 0x000fe20007f1e0ff */
[----:B------:R-:W-:Y:S01]  /*45080*/  IMAD.X R31, RZ, RZ, R41, P3 ;  /* 0x000000ffff1f7224 */ /* 0x000fe200018e0629 */
[----:B------:R-:W-:Y:S01]  /*45090*/  IADD3.X R50, P2, PT, R50, R65, RZ, P2, !PT ;  /* 0x0000004132327210 */ /* 0x000fe2000175e4ff */
[----:B------:R-:W-:Y:S01]  /*450a0*/  IMAD.WIDE.U32.X R40, R21, R5, R44, P6 ;  /* 0x0000000515287225 */ /* 0x000fe200030e042c */
[----:B------:R-:W-:-:S02]  /*450b0*/  IADD3 R49, P3, PT, R49, R48, RZ ;  /* 0x0000003031317210 */ /* 0x000fc40007f7e0ff */
[----:B------:R-:W-:Y:S01]  /*450c0*/  IADD3.X R31, P0, PT, R31, R28, RZ, P0, !PT ;  /* 0x0000001c1f1f7210 */ /* 0x000fe2000071e4ff */
[----:B------:R-:W-:Y:S01]  /*450d0*/  IMAD.WIDE.U32 R46, P6, R22, R7, R46 ;  /* 0x00000007162e7225 */ /* 0x000fe200078c002e */
[----:B------:R-:W-:Y:S02]  /*450e0*/  IADD3.X R42, P1, P2, R36, RZ, RZ, P2, P1 ;  /* 0x000000ff242a7210 */ /* 0x000fe400012224ff */
[----:B------:R-:W-:Y:S01]  /*450f0*/  IADD3.X R31, P3, PT, R31, R56, RZ, P3, !PT ;  /* 0x000000381f1f7210 */ /* 0x000fe20001f7e4ff */
[----:B------:R-:W-:Y:S01]  /*45100*/  IMAD.MOV.U32 R36, RZ, RZ, R47 ;  /* 0x000000ffff247224 */ /* 0x000fe200078e002f */
[----:B------:R-:W-:Y:S01]  /*45110*/  IADD3.X R44, PT, PT, R37, RZ, RZ, P1, P2 ;  /* 0x000000ff252c7210 */ /* 0x000fe20000fe44ff */
[----:B------:R-:W-:Y:S01]  /*45120*/  IMAD.X R37, RZ, RZ, RZ, P6 ;  /* 0x000000ffff257224 */ /* 0x000fe200030e06ff */
[----:B------:R-:W-:Y:S02]  /*45130*/  ISETP.GE.U32.AND P1, PT, R52, R63, PT ;  /* 0x0000003f3400720c */ /* 0x000fe40003f26070 */
[----:B------:R-:W-:-:S02]  /*45140*/  IADD3.X R23, P0, P3, R40, RZ, RZ, P3, P0 ;  /* 0x000000ff28177210 */ /* 0x000fc40001b004ff */
[----:B------:R-:W-:Y:S01]  /*45150*/  IADD3 R48, P6, P2, R34, R33, R29 ;  /* 0x0000002122307210 */ /* 0x000fe20007ade01d */
[----:B------:R-:W-:Y:S01]  /*45160*/  IMAD.WIDE.U32 R28, R22, R6, RZ ;  /* 0x00000006161c7225 */ /* 0x000fe200078e00ff */
[----:B------:R-:W-:Y:S02]  /*45170*/  ISETP.GE.U32.AND.EX P1, PT, R54, R53, PT, P1 ;  /* 0x000000353600720c */ /* 0x000fe40003f26110 */
[----:B------:R-:W-:Y:S01]  /*45180*/  IADD3.X R41, PT, PT, R41, RZ, RZ, P0, P3 ;  /* 0x000000ff29297210 */ /* 0x000fe200007e64ff */
[----:B------:R-:W-:Y:S01]  /*45190*/  IMAD R34, R31, R10, RZ ;  /* 0x0000000a1f227224 */ /* 0x000fe200078e02ff */
[----:B------:R-:W-:Y:S02]  /*451a0*/  IADD3 R23, P0, PT, R23, R38, RZ ;  /* 0x0000002617177210 */ /* 0x000fe40007f1e0ff */
[----:B------:R-:W-:Y:S01]  /*451b0*/  SEL R45, RZ, 0x1, P1 ;  /* 0x00000001ff2d7807 */ /* 0x000fe20000800000 */
[C---:B------:R-:W-:Y:S01]  /*451c0*/  IMAD R25, R49.reuse, R11, R34 ;  /* 0x0000000b31197224 */ /* 0x040fe200078e0222 */
[----:B------:R-:W-:Y:S01]  /*451d0*/  IADD3.X R52, PT, PT, RZ, R27, RZ, P6, P2 ;  /* 0x0000001bff347210 */ /* 0x000fe200037e44ff */
[----:B------:R-:W-:Y:S01]  /*451e0*/  IMAD.WIDE.U32 R10, R49, R10, RZ ;  /* 0x0000000a310a7225 */ /* 0x000fe200078e00ff */
[----:B------:R-:W-:-:S02]  /*451f0*/  IADD3 R38, P3, PT, R29, R46, RZ ;  /* 0x0000002e1d267210 */ /* 0x000fc40007f7e0ff */
[----:B------:R-:W-:Y:S01]  /*45200*/  IADD3 R40, P6, PT, R23, R28, RZ ;  /* 0x0000001c17287210 */ /* 0x000fe20007fde0ff */
[----:B------:R-:W-:Y:S01]  /*45210*/  IMAD.WIDE.U32 R28, R21, R8, RZ ;  /* 0x00000008151c7225 */ /* 0x000fe200078e00ff */
[----:B------:R-:W-:Y:S02]  /*45220*/  IADD3.X R41, P2, PT, R41, R50, RZ, P0, !PT ;  /* 0x0000003229297210 */ /* 0x000fe4000075e4ff */
[----:B------:R-:W-:Y:S01]  /*45230*/  IADD3 R45, P0, PT, R45, R48, RZ ;  /* 0x000000302d2d7210 */ /* 0x000fe20007f1e0ff */
[----:B------:R-:W-:Y:S01]  /*45240*/  IMAD.IADD R11, R11, 0x1, R25 ;  /* 0x000000010b0b7824 */ /* 0x000fe200078e0219 */
[----:B------:R-:W-:Y:S01]  /*45250*/  IADD3.X R41, P1, PT, R41, R38, RZ, P6, !PT ;  /* 0x0000002629297210 */ /* 0x000fe2000373e4ff */
[----:B------:R-:W-:-:S04]  /*45260*/  IMAD.WIDE.U32.X R36, R21, R7, R36, P3 ;  /* 0x0000000715247225 */ /* 0x000fc800018e0424 */
[----:B------:R-:W-:Y:S01]  /*45270*/  IMAD.WIDE.U32 R28, P6, R22, R9, R28 ;  /* 0x00000009161c7225 */ /* 0x000fe200078c001c */
[----:B------:R-:W-:-:S03]  /*45280*/  IADD3.X R27, P1, P2, R36, RZ, RZ, P1, P2 ;  /* 0x000000ff241b7210 */ /* 0x000fc60000a244ff */
[----:B------:R-:W-:Y:S01]  /*45290*/  IMAD.X R47, RZ, RZ, R52, P0 ;  /* 0x000000ffff2f7224 */ /* 0x000fe200000e0634 */
[----:B------:R-:W-:Y:S01]  /*452a0*/  ISETP.GE.U32.AND P0, PT, R39, R24, PT ;  /* 0x000000182700720c */ /* 0x000fe20003f06070 */
[----:B------:R-:W-:Y:S01]  /*452b0*/  IMAD.WIDE.U32 R22, R22, R8, RZ ;  /* 0x0000000816167225 */ /* 0x000fe200078e00ff */
[----:B------:R-:W-:Y:S02]  /*452c0*/  IADD3.X R37, PT, PT, R37, RZ, RZ, P1, P2 ;  /* 0x000000ff25257210 */ /* 0x000fe40000fe44ff */
[----:B------:R-:W-:Y:S01]  /*452d0*/  ISETP.GE.U32.AND.EX P0, PT, R43, R26, PT, P0 ;  /* 0x0000001a2b00720c */ /* 0x000fe20003f06100 */
[----:B------:R-:W-:Y:S01]  /*452e0*/  IMAD.WIDE.U32 R38, R11, R2, RZ ;  /* 0x000000020b267225 */ /* 0x000fe200078e00ff */
[----:B------:R-:W-:-:S03]  /*452f0*/  IADD3 R46, P3, PT, R23, R28, RZ ;  /* 0x0000001c172e7210 */ /* 0x000fc60007f7e0ff */
[----:B------:R-:W-:Y:S01]  /*45300*/  IMAD.X R25, RZ, RZ, RZ, P6 ;  /* 0x000000ffff197224 */ /* 0x000fe200030e06ff */
[----:B------:R-:W-:Y:S01]  /*45310*/  IADD3 R36, P6, PT, R42, R45, RZ ;  /* 0x0000002d2a247210 */ /* 0x000fe20007fde0ff */
[----:B------:R-:W-:Y:S02]  /*45320*/  IMAD.MOV.U32 R24, RZ, RZ, R29 ;  /* 0x000000ffff187224 */ /* 0x000fe400078e001d */
        /* <DEDUP_REMOVED lines=17> */
[----:B------:R-:W-:Y:S01]  /*45440*/  IMAD.WIDE.U32 R26, R10, R4, RZ ;  /* 0x000000040a1a7225 */ /* 0x000fe200078e00ff */
[----:B------:R-:W-:-:S03]  /*45450*/  IADD3.X R21, P2, PT, RZ, R22, RZ, P2, !PT ;  /* 0x00000016ff157210 */ /* 0x000fc6000175e4ff */
[----:B------:R-:W-:Y:S01]  /*45460*/  IMAD.WIDE.U32 R28, P3, R10, R5, R28 ;  /* 0x000000050a1c7225 */ /* 0x000fe2000786001c */
        /* <DEDUP_REMOVED lines=13> */
[----:B------:R-:W-:Y:S02]  /*45540*/  ISETP.GE.U32.AND.EX P3, PT, R47, R52, PT, P3 ;  /* 0x000000342f00720c */ /* 0x000fe40003f66130 */
        /* <DEDUP_REMOVED lines=11> */
[----:B------:R-:W-:Y:S02]  /*45600*/  IADD3 R21, P1, PT, R21, R34, RZ ;  /* 0x0000002215157210 */ /* 0x000fe40007f3e0ff */
[----:B------:R-:W-:Y:S01]  /*45610*/  SEL R26, RZ, 0x1, P0 ;  /* 0x00000001ff1a7807 */ /* 0x000fe20000000000 */
[----:B------:R-:W-:Y:S01]  /*45620*/  IMAD.X R29, RZ, RZ, R36, P4 ;  /* 0x000000ffff1d7224 */ /* 0x000fe200020e0624 */
[----:B------:R-:W-:Y:S01]  /*45630*/  IADD3 R34, P0, PT, R21, R18, RZ ;  /* 0x0000001215227210 */ /* 0x000fe20007f1e0ff */
[----:B------:R-:W-:Y:S01]  /*45640*/  IMAD.WIDE.U32 R20, R11, R8, RZ ;  /* 0x000000080b147225 */ /* 0x000fe200078e00ff */
[----:B------:R-:W-:-:S02]  /*45650*/  IADD3 R23, P5, PT, R19, R24, RZ ;  /* 0x0000001813177210 */ /* 0x000fc40007fbe0ff */
[----:B------:R-:W-:Y:S01]  /*45660*/  IADD3 R26, P4, PT, R26, R27, RZ ;  /* 0x0000001b1a1a7210 */ /* 0x000fe20007f9e0ff */
[----:B------:R-:W-:Y:S01]  /*45670*/  IMAD.X R19, RZ, RZ, RZ, P3 ;  /* 0x000000ffff137224 */ /* 0x000fe200018e06ff */
[----:B------:R-:W-:Y:S01]  /*45680*/  IADD3.X R22, P1, PT, R22, R37, RZ, P1, !PT ;  /* 0x0000002516167210 */ /* 0x000fe20000f3e4ff */
[----:B------:R-:W-:Y:S01]  /*45690*/  IMAD.MOV.U32 R18, RZ, RZ, R25 ;  /* 0x000000ffff127224 */ /* 0x000fe200078e0019 */
[----:B------:R-:W-:Y:S01]  /*456a0*/  ISETP.GE.U32.AND P3, PT, R27, R28, PT ;  /* 0x0000001c1b00720c */ /* 0x000fe20003f66070 */
[----:B------:R-:W-:Y:S01]  /*456b0*/  IMAD.X R28, RZ, RZ, R29, P4 ;  /* 0x000000ffff1c7224 */ /* 0x000fe200020e061d */
[----:B------:R-:W-:Y:S01]  /*456c0*/  IADD3.X R35, P0, PT, R22, R23, RZ, P0, !PT ;  /* 0x0000001716237210 */ /* 0x000fe2000071e4ff */
[----:B------:R-:W-:Y:S01]  /*456d0*/  IMAD.WIDE.U32.X R18, R11, R7, R18, P5 ;  /* 0x000000070b127225 */ /* 0x000fe200028e0412 */
[----:B------:R-:W-:Y:S02]  /*456e0*/  ISETP.GE.U32.AND P5, PT, R26, R27, PT ;  /* 0x0000001b1a00720c */ /* 0x000fe40003fa6070 */
[----:B------:R-:W-:Y:S01]  /*456f0*/  ISETP.GE.U32.AND.EX P3, PT, R29, R36, PT, P3 ;  /* 0x000000241d00720c */ /* 0x000fe20003f66130 */
[----:B------:R-:W-:Y:S01]  /*45700*/  IMAD.WIDE.U32 R22, P4, R10, R9, R20 ;  /* 0x000000090a167225 */ /* 0x000fe20007880014 */
[----:B------:R-:W-:-:S03]  /*45710*/  ISETP.GE.U32.AND.EX P5, PT, R28, R29, PT, P5 ;  /* 0x0000001d1c00720c */ /* 0x000fc60003fa6150 */
        /* <DEDUP_REMOVED lines=60> */
.L_x_135:
        /* <DEDUP_REMOVED lines=21> */
.L_x_136:
        /* <DEDUP_REMOVED lines=64> */
.L_x_137:
        /* <DEDUP_REMOVED lines=23> */
.L_x_20:
        /* <DEDUP_REMOVED lines=113> */
[----:B------:R-:W-:Y:S01]  /*468b0*/  IMAD.MOV.U32 R128, RZ, RZ, RZ ;  /* 0x000000ffff807224 */ /* 0x000fe200078e00ff */
[----:B------:R-:W-:Y:S01]  /*468c0*/  CS2R R22, SRZ ;  /* 0x0000000000167805 */ /* 0x000fe2000001ff00 */
[----:B------:R-:W-:Y:S01]  /*468d0*/  IMAD.WIDE.U32 R70, R44, R43, RZ ;  /* 0x0000002b2c467225 */ /* 0x000fe200078e00ff */
[----:B------:R-:W-:-:S03]  /*468e0*/  CS2R R20, SRZ ;  /* 0x0000000000147805 */ /* 0x000fc6000001ff00 */
[----:B------:R-:W-:-:S04]  /*468f0*/  IMAD.WIDE.U32 R2, R44, R44, RZ ;  /* 0x0000002c2c027225 */ /* 0x000fc800078e00ff */
[----:B------:R-:W-:Y:S01]  /*46900*/  IMAD.WIDE.U32 R104, R45, R43, RZ ;  /* 0x0000002b2d687225 */ /* 0x000fe200078e00ff */
[----:B------:R-:W-:-:S03]  /*46910*/  LOP3.LUT R107, R2, 0xfffffffd, RZ, 0xc0, !PT ;  /* 0xfffffffd026b7812 */ /* 0x000fc600078ec0ff */
[----:B------:R-:W-:-:S04]  /*46920*/  IMAD.WIDE.U32 R24, R44, R42, RZ ;  /* 0x0000002a2c187225 */ /* 0x000fc800078e00ff */
[----:B------:R-:W-:Y:S02]  /*46930*/  IMAD.IADD R71, R71, 0x1, R128 ;  /* 0x0000000147477824 */ /* 0x000fe400078e0280 */
[----:B------:R-:W-:Y:S02]  /*46940*/  IMAD.IADD R18, R128, 0x1, R3 ;  /* 0x0000000180127824 */ /* 0x000fe400078e0203 */
[----:B------:R-:W-:Y:S01]  /*46950*/  IMAD.MOV.U32 R127, RZ, RZ, RZ ;  /* 0x000000ffff7f7224 */ /* 0x000fe200078e00ff */
[----:B------:R-:W-:Y:S01]  /*46960*/  IADD3 R71, P2, P3, R24, R71, R104 ;  /* 0x0000004718477210 */ /* 0x000fe20007b5e068 */
[----:B------:R-:W-:-:S03]  /*46970*/  IMAD.WIDE.U32 R10, R47, R43, RZ ;  /* 0x0000002b2f0a7225 */ /* 0x000fc600078e00ff */
[--C-:B------:R-:W-:Y:S01]  /*46980*/  SHF.R.U32.HI R119, RZ, 0x1f, R71.reuse ;  /* 0x0000001fff777819 */ /* 0x100fe20000011647 */
[-C--:B------:R-:W-:Y:S01]  /*46990*/  IMAD.WIDE.U32 R2, R43, R43.reuse, RZ ;  /* 0x0000002b2b027225 */ /* 0x080fe200078e00ff */
[----:B------:R-:W-:Y:S02]  /*469a0*/  SHF.L.U64.HI R71, R70, 0x1, R71 ;  /* 0x0000000146477819 */ /* 0x000fe40000010247 */
[----:B------:R-:W-:Y:S01]  /*469b0*/  IADD3 R69, P5, PT, R119, R10, RZ ;  /* 0x0000000a77457210 */ /* 0x000fe20007fbe0ff */
[----:B------:R-:W-:Y:S01]  /*469c0*/  IMAD.WIDE.U32 R6, R46, R43, RZ ;  /* 0x0000002b2e067225 */ /* 0x000fe200078e00ff */
[----:B------:R-:W-:-:S03]  /*469d0*/  IADD3.X R120, PT, PT, RZ, RZ, RZ, P2, P3 ;  /* 0x000000ffff787210 */ /* 0x000fc600017e64ff */
[----:B------:R-:W-:-:S04]  /*469e0*/  IMAD.WIDE.U32 R8, R47, R42, RZ ;  /* 0x0000002a2f087225 */ /* 0x000fc800078e00ff */
[----:B------:R-:W-:Y:S01]  /*469f0*/  IMAD.IADD R109, R11, 0x1, R127 ;  /* 0x000000010b6d7824 */ /* 0x000fe200078e027f */
[----:B------:R-:W-:Y:S01]  /*46a00*/  LOP3.LUT R11, R2, 0xfffffffd, RZ, 0xc0, !PT ;  /* 0xfffffffd020b7812 */ /* 0x000fe200078ec0ff */
[----:B------:R-:W-:Y:S02]  /*46a10*/  IMAD.IADD R111, R3, 0x1, R22 ;  /* 0x00000001036f7824 */ /* 0x000fe400078e0216 */
[----:B------:R-:W-:Y:S01]  /*46a20*/  IMAD.WIDE.U32 R96, R49, R43, RZ ;  /* 0x0000002b31607225 */ /* 0x000fe200078e00ff */
[----:B------:R-:W-:-:S03]  /*46a30*/  IADD3 R109, P6, P4, R8, R109, R6 ;  /* 0x0000006d086d7210 */ /* 0x000fc60007cde006 */
[----:B------:R-:W-:-:S04]  /*46a40*/  IMAD.WIDE.U32 R2, R45, R44, RZ ;  /* 0x0000002c2d027225 */ /* 0x000fc800078e00ff */
[----:B------:R-:W-:Y:S02]  /*46a50*/  IMAD.IADD R4, R7, 0x1, R23 ;  /* 0x0000000107047824 */ /* 0x000fe400078e0217 */
[----:B------:R-:W-:Y:S02]  /*46a60*/  IMAD.IADD R7, R127, 0x1, R9 ;  /* 0x000000017f077824 */ /* 0x000fe400078e0209 */
[----:B------:R-:W-:-:S04]  /*46a70*/  IMAD.WIDE.U32 R8, R48, R43, RZ ;  /* 0x0000002b30087225 */ /* 0x000fc800078e00ff */
[----:B------:R-:W-:-:S04]  /*46a80*/  IMAD.WIDE.U32 R122, R49, R42, RZ ;  /* 0x0000002a317a7225 */ /* 0x000fc800078e00ff */
[----:B------:R-:W-:Y:S02]  /*46a90*/  IMAD.IADD R5, R97, 0x1, R20 ;  /* 0x0000000161057824 */ /* 0x000fe400078e0214 */
[----:B------:R-:W-:Y:S02]  /*46aa0*/  IMAD.IADD R75, R21, 0x1, R3 ;  /* 0x00000001154b7824 */ /* 0x000fe400078e0203 */
[----:B------:R-:W-:Y:S01]  /*46ab0*/  IMAD.MOV.U32 R19, RZ, RZ, RZ ;  /* 0x000000ffff137224 */ /* 0x000fe200078e00ff */
[----:B------:R-:W-:Y:S01]  /*46ac0*/  IADD3 R122, P0, P1, R122, R5, R8 ;  /* 0x000000057a7a7210 */ /* 0x000fe2000791e008 */
[C---:B------:R-:W-:Y:S01]  /*46ad0*/  IMAD.SHL.U32 R3, R2.reuse, 0x2, RZ ;  /* 0x0000000202037824 */ /* 0x040fe200078e00ff */
[C---:B------:R-:W-:Y:S01]  /*46ae0*/  SHF.L.U64.HI R68, R2.reuse, 0x1, R75 ;  /* 0x0000000102447819 */ /* 0x040fe2000001024b */
[----:B------:R-:W-:Y:S01]  /*46af0*/  IMAD.IADD R6, R9, 0x1, R19 ;  /* 0x0000000109067824 */ /* 0x000fe200078e0213 */
[----:B------:R-:W-:Y:S01]  /*46b00*/  SHF.R.U64 R72, R2, 0x1f, R75 ;  /* 0x0000001f02487819 */ /* 0x000fe2000000124b */
[----:B------:R-:W-:Y:S01]  /*46b10*/  IMAD.X R74, RZ, RZ, R109, P5 ;  /* 0x000000ffff4a7224 */ /* 0x000fe200028e066d */
[----:B------:R-:W-:Y:S01]  /*46b20*/  LOP3.LUT R5, R3, 0xfffffffe, RZ, 0xc0, !PT ;  /* 0xfffffffe03057812 */ /* 0x000fe200078ec0ff */
[----:B------:R-:W-:Y:S01]  /*46b30*/  IMAD.WIDE.U32 R8, R42, R43, RZ ;  /* 0x0000002b2a087225 */ /* 0x000fe200078e00ff */
[----:B------:R-:W-:-:S02]  /*46b40*/  ISETP.GT.U32.AND P5, PT, R10, R69, PT ;  /* 0x000000450a00720c */ /* 0x000fc40003fa4070 */
[----:B------:R-:W-:Y:S01]  /*46b50*/  IADD3.X R3, PT, PT, RZ, RZ, RZ, P6, P4 ;  /* 0x000000ffff037210 */ /* 0x000fe200037e84ff */
[----:B------:R-:W-:Y:S01]  /*46b60*/  IMAD.SHL.U32 R2, R8, 0x2, RZ ;  /* 0x0000000208027824 */ /* 0x000fe200078e00ff */
[----:B------:R-:W-:Y:S01]  /*46b70*/  IADD3 R18, P4, PT, R5, R18, RZ ;  /* 0x0000001205127210 */ /* 0x000fe20007f9e0ff */
[----:B------:R-:W-:Y:S01]  /*46b80*/  IMAD.MOV.U32 R5, RZ, RZ, RZ ;  /* 0x000000ffff057224 */ /* 0x000fe200078e00ff */
[----:B------:R-:W-:Y:S01]  /*46b90*/  ISETP.GT.U32.AND.EX P5, PT, R109, R74, PT, P5 ;  /* 0x0000004a6d00720c */ /* 0x000fe20003fa4150 */
[----:B------:R-:W-:Y:S01]  /*46ba0*/  IMAD.IADD R73, R20, 0x1, R123 ;  /* 0x0000000114497824 */ /* 0x000fe200078e027b */
[----:B------:R-:W-:Y:S01]  /*46bb0*/  IADD3 R107, P6, PT, R69, R107, RZ ;  /* 0x0000006b456b7210 */ /* 0x000fe20007fde0ff */
[----:B------:R-:W-:Y:S01]  /*46bc0*/  IMAD.WIDE.U32 R4, R46, R42, R4 ;  /* 0x0000002a2e047225 */ /* 0x000fe200078e0004 */
[----:B------:R-:W-:Y:S02]  /*46bd0*/  SEL R24, R10, R69, P5 ;  /* 0x000000450a187207 */ /* 0x000fe40002800000 */
[----:B------:R-:W-:Y:S01]  /*46be0*/  LOP3.LUT R2, R2, 0xfffffffe, RZ, 0xc0, !PT ;  /* 0xfffffffe02027812 */ /* 0x000fe200078ec0ff */
[----:B------:R-:W-:Y:S01]  /*46bf0*/  IMAD.IADD R104, R105, 0x1, R21 ;  /* 0x0000000169687824 */ /* 0x000fe200078e0215 */
[----:B------:R-:W-:Y:S01]  /*46c00*/  IADD3.X R108, PT, PT, RZ, RZ, RZ, P0, P1 ;  /* 0x000000ffff6c7210 */ /* 0x000fe200007e24ff */
[----:B------:R-:W-:Y:S01]  /*46c10*/  IMAD.MOV.U32 R105, RZ, RZ, RZ ;  /* 0x000000ffff697224 */ /* 0x000fe200078e00ff */
[----:B------:R-:W-:Y:S01]  /*46c20*/  ISETP.GT.U32.AND P0, PT, R24, R107, PT ;  /* 0x0000006b1800720c */ /* 0x000fe20003f04070 */
[----:B------:R-:W-:Y:S01]  /*46c30*/  IMAD.X R24, R74, 0x1, R18, P6 ;  /* 0x000000014a187824 */ /* 0x000fe200030e0612 */
[----:B------:R-:W-:Y:S01]  /*46c40*/  SHF.R.U32.HI R75, RZ, 0x1f, R75 ;  /* 0x0000001fff4b7819 */ /* 0x000fe2000001164b */
[----:B------:R-:W-:Y:S01]  /*46c50*/  IMAD.IADD R18, R23, 0x1, R5 ;  /* 0x0000000117127824 */ /* 0x000fe200078e0205 */
[----:B------:R-:W-:Y:S01]  /*46c60*/  SEL R77, R109, R74, P5 ;  /* 0x0000004a6d4d7207 */ /* 0x000fe20002800000 */
[----:B------:R-:W-:Y:S01]  /*46c70*/  IMAD.WIDE.U32 R104, R45, R42, R104 ;  /* 0x0000002a2d687225 */ /* 0x000fe200078e0068 */
[----:B------:R-:W-:-:S02]  /*46c80*/  IADD3 R111, P1, PT, R2, R111, RZ ;  /* 0x0000006f026f7210 */ /* 0x000fc40007f3e0ff */
[----:B------:R-:W-:Y:S01]  /*46c90*/  IADD3 R69, P5, P6, R3, R4, R7 ;  /* 0x0000000403457210 */ /* 0x000fe20007ebe007 */
[----:B------:R-:W-:Y:S01]  /*46ca0*/  IMAD.MOV.U32 R7, RZ, RZ, RZ ;  /* 0x000000ffff077224 */ /* 0x000fe200078e00ff */
[----:B------:R-:W0:Y:S01]  /*46cb0*/  LDC.64 R2, c[0x3][0xe0] ;  /* 0x00c03800ff027b82 */ /* 0x000e220000000a00 */
[----:B------:R-:W-:Y:S02]  /*46cc0*/  LOP3.LUT R68, R68, 0x1, RZ, 0xc0, !PT ;  /* 0x0000000144447812 */ /* 0x000fe400078ec0ff */
[----:B------:R-:W-:Y:S01]  /*46cd0*/  LOP3.LUT R4, R72, 0xfffffffe, RZ, 0xc0, !PT ;  /* 0xfffffffe48047812 */ /* 0x000fe200078ec0ff */
[----:B------:R-:W-:Y:S01]  /*46ce0*/  IMAD.WIDE.U32 R6, R48, R42, R6 ;  /* 0x0000002a30067225 */ /* 0x000fe200078e0006 */
[----:B------:R-:W-:Y:S02]  /*46cf0*/  LOP3.LUT R5, R75, 0x1, RZ, 0xc0, !PT ;  /* 0x000000014b057812 */ /* 0x000fe400078ec0ff */
[----:B------:R-:W-:Y:S01]  /*46d00*/  ISETP.GT.U32.AND.EX P0, PT, R77, R24, PT, P0 ;  /* 0x000000184d00720c */ /* 0x000fe20003f04100 */
[----:B------:R-:W-:Y:S01]  /*46d10*/  IMAD.X R68, RZ, RZ, R68, P4 ;  /* 0x000000ffff447224 */ /* 0x000fe200020e0644 */
[----:B------:R-:W-:Y:S01]  /*46d20*/  IADD3.X R18, PT, PT, RZ, R18, RZ, P5, P6 ;  /* 0x00000012ff127210 */ /* 0x000fe20002fec4ff */
[----:B------:R-:W-:Y:S01]  /*46d30*/  IMAD.WIDE.U32 R4, R45, R45, R4 ;  /* 0x0000002d2d047225 */ /* 0x000fe200078e0004 */
[----:B------:R-:W-:-:S02]  /*46d40*/  SEL R76, RZ, 0x1, !P0 ;  /* 0x00000001ff4c7807 */ /* 0x000fc40004000000 */
[----:B------:R-:W-:Y:S01]  /*46d50*/  IADD3 R108, P5, P4, R108, R6, R73 ;  /* 0x000000066c6c7210 */ /* 0x000fe20007cbe049 */
[----:B------:R-:W-:Y:S01]  /*46d60*/  IMAD.IADD R77, R21, 0x1, R5 ;  /* 0x00000001154d7824 */ /* 0x000fe200078e0205 */
[----:B------:R-:W-:Y:S01]  /*46d70*/  IADD3 R68, P0, P6, R68, R4, R69 ;  /* 0x0000000444447210 */ /* 0x000fe20007e1e045 */
[----:B------:R-:W-:Y:S01]  /*46d80*/  IMAD.IADD R112, R19, 0x1, R7 ;  /* 0x0000000113707824 */ /* 0x000fe200078e0207 */
[----:B------:R-:W1:Y:S01]  /*46d90*/  LDC.64 R4, c[0x3][RZ] ;  /* 0x00c00000ff047b82 */ /* 0x000e620000000a00 */
[----:B------:R-:W-:Y:S01]  /*46da0*/  IMAD.WIDE.U32 R74, R47, R44, RZ ;  /* 0x0000002c2f4a7225 */ /* 0x000fe200078e00ff */
[----:B------:R-:W-:Y:S02]  /*46db0*/  IADD3.X R77, PT, PT, RZ, R77, R18, P0, P6 ;  /* 0x0000004dff4d7210 */ /* 0x000fe400007ec412 */
[----:B------:R-:W-:Y:S01]  /*46dc0*/  IADD3.X R112, PT, PT, RZ, R112, RZ, P5, P4 ;  /* 0x00000070ff707210 */ /* 0x000fe20002fe84ff */
[----:B------:R-:W-:Y:S01]  /*46dd0*/  IMAD.WIDE.U32 R72, R46, R44, RZ ;  /* 0x0000002c2e487225 */ /* 0x000fe200078e00ff */
[----:B------:R-:W-:-:S03]  /*46de0*/  IADD3 R114, P4, P5, R69, R68, R76 ;  /* 0x0000004445727210 */ /* 0x000fc60007d9e04c */
[----:B------:R-:W-:Y:S01]  /*46df0*/  IMAD.WIDE.U32 R6, R47, R45, RZ ;  /* 0x0000002d2f067225 */ /* 0x000fe200078e00ff */
[----:B------:R-:W-:Y:S02]  /*46e00*/  IADD3.X R113, PT, PT, R18, R77, RZ, P4, P5 ;  /* 0x0000004d12717210 */ /* 0x000fe400027ea4ff */
[----:B------:R-:W-:Y:S01]  /*46e10*/  IADD3 R77, P5, PT, R76, R96, RZ ;  /* 0x000000604c4d7210 */ /* 0x000fe20007fbe0ff */
[----:B------:R-:W-:Y:S02]  /*46e20*/  IMAD.IADD R115, R127, 0x1, R75 ;  /* 0x000000017f737824 */ /* 0x000fe400078e024b */
[----:B------:R-:W-:Y:S01]  /*46e30*/  IMAD.IADD R68, R23, 0x1, R73 ;  /* 0x0000000117447824 */ /* 0x000fe200078e0249 */
[----:B------:R-:W-:Y:S01]  /*46e40*/  ISETP.GT.U32.AND P4, PT, R96, R77, PT ;  /* 0x0000004d6000720c */ /* 0x000fe20003f84070 */
[----:B------:R-:W-:Y:S01]  /*46e50*/  IMAD.MOV.U32 R69, RZ, RZ, RZ ;  /* 0x000000ffff457224 */ /* 0x000fe200078e00ff */
[----:B------:R-:W-:Y:S01]  /*46e60*/  IADD3 R115, P0, P6, R6, R115, R72 ;  /* 0x0000007306737210 */ /* 0x000fe20007e1e048 */
[----:B0-----:R-:W-:-:S02]  /*46e70*/  IMAD R6, R111, R2, RZ ;  /* 0x000000026f067224 */ /* 0x001fc400078e02ff */
[----:B------:R-:W-:-:S04]  /*46e80*/  IMAD.WIDE.U32 R94, R11, R2, RZ ;  /* 0x000000020b5e7225 */ /* 0x000fc800078e00ff */
[----:B------:R-:W-:Y:S02]  /*46e90*/  IMAD R121, R11, R3, R6 ;  /* 0x000000030b797224 */ /* 0x000fe400078e0206 */
[----:B------:R-:W-:Y:S01]  /*46ea0*/  IMAD.X R97, RZ, RZ, R122, P5 ;  /* 0x000000ffff617224 */ /* 0x000fe200028e067a */
[----:B------:R-:W-:Y:S01]  /*46eb0*/  IADD3 R118, P5, PT, R77, R74, RZ ;  /* 0x0000004a4d767210 */ /* 0x000fe20007fbe0ff */
[----:B------:R-:W-:Y:S02]  /*46ec0*/  IMAD.IADD R73, R127, 0x1, R7 ;  /* 0x000000017f497824 */ /* 0x000fe400078e0207 */
[----:B------:R-:W-:Y:S01]  /*46ed0*/  IMAD.WIDE.U32 R68, R46, R45, R68 ;  /* 0x0000002d2e447225 */ /* 0x000fe200078e0044 */
[----:B------:R-:W0:Y:S01]  /*46ee0*/  LDC.64 R6, c[0x3][0x8] ;  /* 0x00c00200ff067b82 */ /* 0x000e220000000a00 */
[----:B------:R-:W-:Y:S02]  /*46ef0*/  ISETP.GT.U32.AND.EX P4, PT, R122, R97, PT, P4 ;  /* 0x000000617a00720c */ /* 0x000fe40003f84140 */
[----:B------:R-:W-:-:S02]  /*46f00*/  IMAD.IADD R121, R95, 0x1, R121 ;  /* 0x000000015f797824 */ /* 0x000fc400078e0279 */
        /* <DEDUP_REMOVED lines=8> */
[----:B------:R-:W-:Y:S02]  /*46f90*/  IADD3.X R97, PT, PT, RZ, RZ, RZ, P0, P6 ;  /* 0x000000ffff617210 */ /* 0x000fe400007ec4ff */
[----:B------:R-:W-:Y:S01]  /*46fa0*/  ISETP.GT.U32.AND.EX P4, PT, R18, R75, PT, P4 ;  /* 0x0000004b1200720c */ /* 0x000fe20003f84140 */
[----:B------:R-:W-:-:S04]  /*46fb0*/  IMAD.WIDE.U32 R76, R94, R4, RZ ;  /* 0x000000045e4c7225 */ /* 0x000fc800078e00ff */
[----:B------:R-:W-:Y:S01]  /*46fc0*/  IMAD.X R69, RZ, RZ, RZ, P5 ;  /* 0x000000ffff457224 */ /* 0x000fe200028e06ff */
[----:B------:R-:W-:Y:S01]  /*46fd0*/  IADD3 R72, P5, PT, R77, R72, RZ ;  /* 0x000000484d487210 */ /* 0x000fe20007fbe0ff */
[----:B------:R-:W-:Y:S01]  /*46fe0*/  IMAD.MOV.U32 R68, RZ, RZ, R73 ;  /* 0x000000ffff447224 */ /* 0x000fe200078e0049 */
[----:B------:R-:W-:Y:S02]  /*46ff0*/  IADD3 RZ, P0, PT, R11, R76, RZ ;  /* 0x0000004c0bff7210 */ /* 0x000fe40007f1e0ff */
[----:B------:R-:W-:Y:S01]  /*47000*/  SEL R11, RZ, 0x1, !P4 ;  /* 0x00000001ff0b7807 */ /* 0x000fe20006000000 */
[----:B------:R-:W-:Y:S01]  /*47010*/  IMAD.WIDE.U32.X R68, R121, R5, R68, P5 ;  /* 0x0000000579447225 */ /* 0x000fe200028e0444 */
[----:B------:R-:W-:Y:S02]  /*47020*/  IADD3 R18, P4, P6, R97, R110, R108 ;  /* 0x0000006e61127210 */ /* 0x000fe40007e9e06c */
[----:B------:R-:W-:Y:S02]  /*47030*/  IADD3.X RZ, P0, PT, R111, R72, RZ, P0, !PT ;  /* 0x000000486fff7210 */ /* 0x000fe4000071e4ff */
[----:B------:R-:W-:-:S02]  /*47040*/  IADD3.X R72, PT, PT, RZ, R117, R112, P4, P6 ;  /* 0x00000075ff487210 */ /* 0x000fc400027ec470 */
[----:B------:R-:W-:Y:S02]  /*47050*/  IADD3 R110, P5, P6, R110, R18, R11 ;  /* 0x000000126e6e7210 */ /* 0x000fe40007ebe00b */
[----:B------:R-:W-:Y:S01]  /*47060*/  IADD3 R76, P4, PT, R107, R10, RZ ;  /* 0x0000000a6b4c7210 */ /* 0x000fe20007f9e0ff */
[----:B0-----:R-:W-:Y:S01]  /*47070*/  IMAD.WIDE.U32 R10, R121, R6, RZ ;  /* 0x00000006790a7225 */ /* 0x001fe200078e00ff */
[----:B------:R-:W-:Y:S02]  /*47080*/  IADD3.X R73, P0, PT, RZ, R68, RZ, P0, !PT ;  /* 0x00000044ff497210 */ /* 0x000fe4000071e4ff */
[----:B------:R-:W-:Y:S01]  /*47090*/  IADD3.X R117, PT, PT, R117, R72, RZ, P5, P6 ;  /* 0x0000004875757210 */ /* 0x000fe20002fec4ff */
[----:B------:R-:W-:Y:S01]  /*470a0*/  IMAD.X R77, R24, 0x1, R109, P4 ;  /* 0x00000001184d7824 */ /* 0x000fe200020e066d */
[----:B------:R-:W-:Y:S01]  /*470b0*/  LEA R73, P6, R70, R73, 0x1 ;  /* 0x0000004946497211 */ /* 0x000fe200078c08ff */
[----:B------:R-:W-:Y:S02]  /*470c0*/  IMAD.X R18, RZ, RZ, R69, P0 ;  /* 0x000000ffff127224 */ /* 0x000fe400000e0645 */
[----:B------:R-:W-:-:S03]  /*470d0*/  IMAD.WIDE.U32 R68, R94, R6, RZ ;  /* 0x000000065e447225 */ /* 0x000fc600078e00ff */
[----:B------:R-:W-:Y:S01]  /*470e0*/  IADD3.X R71, P0, PT, R18, R71, RZ, P6, !PT ;  /* 0x0000004712477210 */ /* 0x000fe2000371e4ff */
[----:B------:R-:W-:Y:S01]  /*470f0*/  IMAD.WIDE.U32 R10, P5, R94, R7, R10 ;  /* 0x000000075e0a7225 */ /* 0x000fe200078a000a */
[----:B------:R-:W-:-:S03]  /*47100*/  IADD3 R129, P4, PT, R73, R68, RZ ;  /* 0x0000004449817210 */ /* 0x000fc60007f9e0ff */
[----:B------:R-:W-:Y:S01]  /*47110*/  IMAD.MOV.U32 R18, RZ, RZ, RZ ;  /* 0x000000ffff127224 */ /* 0x000fe200078e00ff */
[----:B------:R-:W-:Y:S01]  /*47120*/  IADD3 R10, P6, PT, R69, R10, RZ ;  /* 0x0000000a450a7210 */ /* 0x000fe20007fde0ff */
[----:B------:R-:W-:-:S03]  /*47130*/  IMAD.WIDE.U32 R72, R129, R2, RZ ;  /* 0x0000000281487225 */ /* 0x000fc600078e00ff */
[----:B------:R-:W-:Y:S01]  /*47140*/  IADD3.X R131, P4, PT, R71, R10, RZ, P4, !PT ;  /* 0x0000000a47837210 */ /* 0x000fe2000279e4ff */
[----:B------:R-:W-:Y:S02]  /*47150*/  IMAD.IADD R95, R9, 0x1, R18 ;  /* 0x00000001095f7824 */ /* 0x000fe400078e0212 */
[----:B------:R-:W-:Y:S01]  /*47160*/  IMAD.X R71, RZ, RZ, RZ, P5 ;  /* 0x000000ffff477224 */ /* 0x000fe200028e06ff */
[----:B------:R-:W-:Y:S01]  /*47170*/  ISETP.GE.U32.AND P5, PT, R76, R107, PT ;  /* 0x0000006b4c00720c */ /* 0x000fe20003fa6070 */
[----:B------:R-:W-:Y:S01]  /*47180*/  IMAD R10, R131, R2, RZ ;  /* 0x00000002830a7224 */ /* 0x000fe200078e02ff */
[C---:B------:R-:W-:Y:S01]  /*47190*/  SHF.L.U64.HI R107, R8.reuse, 0x1, R95 ;  /* 0x00000001086b7819 */ /* 0x040fe2000001025f */
[----:B------:R-:W-:Y:S01]  /*471a0*/  IMAD.MOV.U32 R70, RZ, RZ, R11 ;  /* 0x000000ffff467224 */ /* 0x000fe200078e000b */
[----:B------:R-:W-:Y:S01]  /*471b0*/  SHF.R.U64 R106, R8, 0x1f, R95 ;  /* 0x0000001f086a7819 */ /* 0x000fe2000000125f */
[----:B------:R-:W-:Y:S01]  /*471c0*/  IMAD R111, R129, R3, R10 ;  /* 0x00000003816f7224 */ /* 0x000fe200078e020a */
[----:B------:R-:W0:Y:S01]  /*471d0*/  LDC.64 R8, c[0x3][0x10] ;  /* 0x00c00400ff087b82 */ /* 0x000e220000000a00 */
[----:B------:R-:W-:Y:S01]  /*471e0*/  IMAD.WIDE.U32.X R70, R121, R7, R70, P6 ;  /* 0x0000000779467225 */ /* 0x000fe200030e0446 */
[----:B------:R-:W-:-:S02]  /*471f0*/  ISETP.GE.U32.AND.EX P5, PT, R77, R24, PT, P5 ;  /* 0x000000184d00720c */ /* 0x000fc40003fa6150 */
[----:B------:R-:W-:Y:S01]  /*47200*/  LOP3.LUT R107, R107, 0x1, RZ, 0xc0, !PT ;  /* 0x000000016b6b7812 */ /* 0x000fe200078ec0ff */
[----:B------:R-:W-:Y:S01]  /*47210*/  IMAD.IADD R111, R73, 0x1, R111 ;  /* 0x00000001496f7824 */ /* 0x000fe200078e026f */
[----:B------:R-:W-:Y:S01]  /*47220*/  IADD3.X R133, P0, P2, R70, RZ, RZ, P4, P0 ;  /* 0x000000ff46857210 */ /* 0x000fe200022004ff */
[----:B------:R-:W-:Y:S01]  /*47230*/  IMAD.IADD R109, R128, 0x1, R25 ;  /* 0x00000001806d7824 */ /* 0x000fe200078e0219 */
[----:B------:R-:W-:Y:S01]  /*47240*/  SEL R73, RZ, 0x1, P5 ;  /* 0x00000001ff497807 */ /* 0x000fe20002800000 */
[-C--:B------:R-:W-:Y:S01]  /*47250*/  IMAD.WIDE.U32 R24, R111, R4.reuse, RZ ;  /* 0x000000046f187225 */ /* 0x080fe200078e00ff */
[----:B------:R-:W1:Y:S01]  /*47260*/  LDC.64 R10, c[0x3][0x18] ;  /* 0x00c00600ff0a7b82 */ /* 0x000e620000000a00 */
[----:B------:R-:W-:Y:S02]  /*47270*/  IADD3.X R124, PT, PT, R71, RZ, RZ, P0, P2 ;  /* 0x000000ff477c7210 */ /* 0x000fe400007e44ff */
[----:B------:R-:W-:Y:S01]  /*47280*/  IMAD.WIDE.U32 R68, R72, R4, RZ ;  /* 0x0000000448447225 */ /* 0x000fe200078e00ff */
[----:B------:R-:W-:-:S02]  /*47290*/  IADD3 R123, P0, PT, R73, R118, RZ ;  /* 0x00000076497b7210 */ /* 0x000fc40007f1e0ff */
[----:B------:R-:W-:Y:S01]  /*472a0*/  IADD3 R120, P5, P4, R120, R104, R109 ;  /* 0x0000006878787210 */ /* 0x000fe20007cbe06d */
        /* <DEDUP_REMOVED lines=9> */
[----:B0-----:R-:W-:Y:S01]  /*47340*/  IMAD.WIDE.U32 R24, R94, R8, RZ ;  /* 0x000000085e187225 */ /* 0x001fe200078e00ff */
[----:B------:R-:W-:-:S02]  /*47350*/  IADD3.X RZ, P2, PT, R131, R68, RZ, P2, !PT ;  /* 0x0000004483ff7210 */ /* 0x000fc4000175e4ff */
[----:B------:R-:W-:Y:S01]  /*47360*/  ISETP.GT.U32.AND.EX P0, PT, R75, R104, PT, P0 ;  /* 0x000000684b00720c */ /* 0x000fe20003f04100 */
[----:B------:R-:W-:-:S03]  /*47370*/  IMAD.WIDE.U32 R68, R121, R8, RZ ;  /* 0x0000000879447225 */ /* 0x000fc600078e00ff */
[----:B------:R-:W-:Y:S01]  /*47380*/  SEL R118, R118, R123, P0 ;  /* 0x0000007b76767207 */ /* 0x000fe20000000000 */
[----:B------:R-:W-:Y:S01]  /*47390*/  IMAD.WIDE.U32.X R70, R111, R5, R70, P3 ;  /* 0x000000056f467225 */ /* 0x000fe200018e0446 */
[----:B------:R-:W-:-:S03]  /*473a0*/  IADD3 R133, P3, PT, R133, R76, RZ ;  /* 0x0000004c85857210 */ /* 0x000fc60007f7e0ff */
[----:B------:R-:W-:Y:S01]  /*473b0*/  IMAD.X R115, R104, 0x1, R115, P6 ;  /* 0x0000000168737824 */ /* 0x000fe200030e0673 */
[----:B------:R-:W-:Y:S01]  /*473c0*/  SEL R104, R75, R104, P0 ;  /* 0x000000684b687207 */ /* 0x000fe20000000000 */
[----:B-1----:R-:W-:Y:S01]  /*473d0*/  IMAD.WIDE.U32 R74, R121, R10, RZ ;  /* 0x0000000a794a7225 */ /* 0x002fe200078e00ff */
[----:B------:R-:W-:Y:S02]  /*473e0*/  IADD3.X R130, P2, PT, RZ, R70, RZ, P2, !PT ;  /* 0x00000046ff827210 */ /* 0x000fe4000175e4ff */
[----:B------:R-:W-:Y:S01]  /*473f0*/  IADD3.X R129, P0, PT, R124, R77, RZ, P3, !PT ;  /* 0x0000004d7c817210 */ /* 0x000fe20001f1e4ff */
[----:B------:R-:W-:Y:S01]  /*47400*/  IMAD.WIDE.U32 R68, P3, R94, R9, R68 ;  /* 0x000000095e447225 */ /* 0x000fe20007860044 */
[----:B------:R-:W-:-:S03]  /*47410*/  SHF.R.U32.HI R70, RZ, 0x1f, R95 ;  /* 0x0000001fff467819 */ /* 0x000fc6000001165f */
[----:B------:R-:W-:Y:S01]  /*47420*/  IMAD.X R131, RZ, RZ, R71, P2 ;  /* 0x000000ffff837224 */ /* 0x000fe200010e0647 */
[----:B------:R-:W-:Y:S01]  /*47430*/  IADD3 R68, P2, PT, R25, R68, RZ ;  /* 0x0000004419447210 */ /* 0x000fe20007f5e0ff */
[----:B------:R-:W-:Y:S01]  /*47440*/  IMAD.X R77, RZ, RZ, RZ, P3 ;  /* 0x000000ffff4d7224 */ /* 0x000fe200018e06ff */
[----:B------:R-:W-:Y:S01]  /*47450*/  IADD3 R133, P3, PT, R133, R24, RZ ;  /* 0x0000001885857210 */ /* 0x000fe20007f7e0ff */
[----:B------:R-:W-:-:S03]  /*47460*/  IMAD.WIDE.U32 R24, R111, R6, RZ ;  /* 0x000000066f187225 */ /* 0x000fc600078e00ff */
[----:B------:R-:W-:Y:S01]  /*47470*/  IADD3.X R124, P3, PT, R129, R68, RZ, P3, !PT ;  /* 0x00000044817c7210 */ /* 0x000fe20001f7e4ff */
[----:B------:R-:W-:Y:S02]  /*47480*/  IMAD.MOV.U32 R76, RZ, RZ, R69 ;  /* 0x000000ffff4c7224 */ /* 0x000fe400078e0045 */
[----:B------:R-:W-:Y:S01]  /*47490*/  IMAD.X R123, RZ, RZ, R107, P1 ;  /* 0x000000ffff7b7224 */ /* 0x000fe200008e066b */
[----:B------:R-:W-:Y:S01]  /*474a0*/  LOP3.LUT R107, R70, 0x1, RZ, 0xc0, !PT ;  /* 0x00000001466b7812 */ /* 0x000fe200078ec0ff */
[----:B------:R-:W-:-:S04]  /*474b0*/  IMAD.WIDE.U32.X R76, R121, R9, R76, P2 ;  /* 0x00000009794c7225 */ /* 0x000fc800010e044c */
[----:B------:R-:W-:-:S04]  /*474c0*/  IMAD.WIDE.U32 R74, P1, R94, R11, R74 ;  /* 0x0000000b5e4a7225 */ /* 0x000fc8000782004a */
        /* <DEDUP_REMOVED lines=10> */
[----:B------:R-:W-:Y:S01]  /*47570*/  IADD3.X R69, P3, P0, R76, RZ, RZ, P3, P0 ;  /* 0x000000ff4c457210 */ /* 0x000fe200018604ff */
[----:B------:R-:W-:Y:S01]  /*47580*/  IMAD.IADD R124, R21, 0x1, R105 ;  /* 0x00000001157c7824 */ /* 0x000fe200078e0269 */
[----:B------:R-:W-:Y:S01]  /*47590*/  IADD3.X R131, P2, PT, R131, R24, RZ, P2, !PT ;  /* 0x0000001883837210 */ /* 0x000fe2000175e4ff */
[----:B------:R-:W-:Y:S01]  /*475a0*/  IMAD.WIDE.U32.X R70, R111, R7, R70, P6 ;  /* 0x000000076f467225 */ /* 0x000fe200030e0446 */
[----:B------:R-:W-:-:S02]  /*475b0*/  IADD3 R105, P6, PT, R123, R106, RZ ;  /* 0x0000006a7b697210 */ /* 0x000fc40007fde0ff */
[----:B------:R-:W-:Y:S01]  /*475c0*/  IADD3.X R77, PT, PT, R77, RZ, RZ, P3, P0 ;  /* 0x000000ff4d4d7210 */ /* 0x000fe20001fe04ff */
[----:B------:R-:W-:Y:S01]  /*475d0*/  IMAD.WIDE.U32 R24, R94, R10, RZ ;  /* 0x0000000a5e187225 */ /* 0x000fe200078e00ff */
[----:B------:R-:W-:Y:S02]  /*475e0*/  IADD3.X R130, P1, P2, R70, RZ, RZ, P2, P1 ;  /* 0x000000ff46827210 */ /* 0x000fe400012224ff */
[----:B------:R-:W-:Y:S01]  /*475f0*/  IADD3.X R124, PT, PT, RZ, R124, RZ, P5, P4 ;  /* 0x0000007cff7c7210 */ /* 0x000fe20002fe84ff */
[----:B------:R-:W-:Y:S01]  /*47600*/  IMAD.X R123, R18, 0x1, R107, P6 ;  /* 0x00000001127b7824 */ /* 0x000fe200030e066b */
[----:B------:R-:W-:Y:S01]  /*47610*/  IADD3 R96, P6, PT, R109, R96, RZ ;  /* 0x000000606d607210 */ /* 0x000fe20007fde0ff */
[----:B------:R-:W-:Y:S01]  /*47620*/  IMAD.MOV.U32 R94, RZ, RZ, R75 ;  /* 0x000000ffff5e7224 */ /* 0x000fe200078e004b */
[----:B------:R-:W-:Y:S02]  /*47630*/  IADD3.X R107, PT, PT, R71, RZ, RZ, P1, P2 ;  /* 0x000000ff476b7210 */ /* 0x000fe40000fe44ff */
[----:B------:R-:W-:Y:S01]  /*47640*/  IADD3 R70, P2, PT, R25, R74, RZ ;  /* 0x0000004a19467210 */ /* 0x000fe20007f5e0ff */
[----:B------:R-:W-:Y:S01]  /*47650*/  IMAD.X R122, R115, 0x1, R122, P6 ;  /* 0x00000001737a7824 */ /* 0x000fe200030e067a */
[----:B------:R-:W-:Y:S01]  /*47660*/  IADD3 R25, P1, PT, R69, R96, RZ ;  /* 0x0000006045197210 */ /* 0x000fe20007f3e0ff */
[----:B------:R-:W-:-:S02]  /*47670*/  IMAD R74, R131, R2, RZ ;  /* 0x00000002834a7224 */ /* 0x000fc400078e02ff */
        /* <DEDUP_REMOVED lines=12> */
[----:B------:R-:W-:-:S03]  /*47740*/  IADD3.X R130, PT, PT, R95, RZ, RZ, P1, P2 ;  /* 0x000000ff5f827210 */ /* 0x000fc60000fe44ff */
        /* <DEDUP_REMOVED lines=21> */
[----:B------:R-:W-:Y:S02]  /*478a0*/  IADD3 R129, P0, PT, R129, R74, RZ ;  /* 0x0000004a81817210 */ /* 0x000fe40007f1e0ff */
[----:B------:R-:W-:Y:S01]  /*478b0*/  IADD3.X RZ, P1, PT, R131, R76, RZ, P1, !PT ;  /* 0x0000004c83ff7210 */ /* 0x000fe20000f3e4ff */
[----:B------:R-:W-:Y:S01]  /*478c0*/  IMAD.MOV.U32 R94, RZ, RZ, R71 ;  /* 0x000000ffff5e7224 */ /* 0x000fe200078e0047 */
[----:B------:R-:W-:Y:S01]  /*478d0*/  IADD3 R106, P6, PT, R129, R106, RZ ;  /* 0x0000006a816a7210 */ /* 0x000fe20007fde0ff */
[----:B------:R-:W-:Y:S01]  /*478e0*/  IMAD.X R120, R130, 0x1, R123, P2 ;  /* 0x0000000182787824 */ /* 0x000fe200010e067b */
[----:B------:R-:W-:Y:S01]  /*478f0*/  IADD3 R70, P2, PT, R107, R68, RZ ;  /* 0x000000446b467210 */ /* 0x000fe20007f5e0ff */
[----:B------:R-:W-:-:S03]  /*47900*/  IMAD.WIDE.U32.X R94, R25, R5, R94, P5 ;  /* 0x00000005195e7225 */ /* 0x000fc600028e045e */
        /* <DEDUP_REMOVED lines=23> */
[----:B------:R-:W-:Y:S01]  /*47a80*/  IADD3.X R96, PT, PT, RZ, R124, R124, P4, P3 ;  /* 0x0000007cff607210 */ /* 0x000fe200027e647c */
[----:B------:R-:W-:Y:S01]  /*47a90*/  IMAD.WIDE.U32 R68, R25, R8, RZ ;  /* 0x0000000819447225 */ /* 0x000fe200078e00ff */
[----:B------:R-:W-:-:S02]  /*47aa0*/  IADD3 R114, P5, PT, R114, R73, RZ ;  /* 0x0000004972727210 */ /* 0x000fc40007fbe0ff */
[----:B------:R-:W-:Y:S01]  /*47ab0*/  IADD3 R107, P4, P3, R107, R110, R97 ;  /* 0x0000006e6b6b7210 */ /* 0x000fe20007b9e061 */
[-C--:B------:R-:W-:Y:S01]  /*47ac0*/  IMAD R76, R95, R2.reuse, RZ ;  /* 0x000000025f4c7224 */ /* 0x080fe200078e02ff */
[----:B------:R-:W-:Y:S01]  /*47ad0*/  IADD3.X R77, P0, P6, R70, RZ, RZ, P0, P1 ;  /* 0x000000ff464d7210 */ /* 0x000fe200006024ff */
[----:B------:R-:W-:Y:S01]  /*47ae0*/  IMAD.WIDE.U32 R72, R121, R2, RZ ;  /* 0x0000000279487225 */ /* 0x000fe200078e00ff */
[----:B------:R-:W-:Y:S02]  /*47af0*/  IADD3.X R117, PT, PT, RZ, R117, RZ, P4, P3 ;  /* 0x00000075ff757210 */ /* 0x000fe400027e64ff */
[----:B------:R-:W-:Y:S01]  /*47b00*/  IADD3.X R110, PT, PT, R71, RZ, RZ, P0, P6 ;  /* 0x000000ff476e7210 */ /* 0x000fe200007ec4ff */
[----:B------:R-:W-:Y:S01]  /*47b10*/  IMAD R97, R121, R3, R76 ;  /* 0x0000000379617224 */ /* 0x000fe200078e024c */
[----:B------:R-:W-:Y:S01]  /*47b20*/  ISETP.GE.U32.AND P0, PT, R74, R105, PT ;  /* 0x000000694a00720c */ /* 0x000fe20003f06070 */
[----:B------:R-:W-:Y:S01]  /*47b30*/  IMAD.WIDE.U32 R68, P1, R24, R9, R68 ;  /* 0x0000000918447225 */ /* 0x000fe20007820044 */
[----:B------:R-:W-:-:S02]  /*47b40*/  ISETP.GE.U32.AND.EX P2, PT, R122, R115, PT, P2 ;  /* 0x000000737a00720c */ /* 0x000fc40003f46120 */
[----:B------:R-:W-:Y:S01]  /*47b50*/  ISETP.GE.U32.AND.EX P0, PT, R120, R123, PT, P0 ;  /* 0x0000007b7800720c */ /* 0x000fe20003f06100 */
[----:B------:R-:W-:Y:S02]  /*47b60*/  IMAD.IADD R97, R73, 0x1, R97 ;  /* 0x0000000149617824 */ /* 0x000fe400078e0261 */
[----:B------:R-:W-:Y:S01]  /*47b70*/  IMAD.X R71, RZ, RZ, RZ, P1 ;  /* 0x000000ffff477224 */ /* 0x000fe200008e06ff */
[----:B------:R-:W-:Y:S01]  /*47b80*/  IADD3 R105, P1, PT, R77, R106, RZ ;  /* 0x0000006a4d697210 */ /* 0x000fe20007f3e0ff */
[----:B------:R-:W-:-:S03]  /*47b90*/  IMAD.WIDE.U32 R74, R24, R8, RZ ;  /* 0x00000008184a7225 */ /* 0x000fc600078e00ff */
[----:B------:R-:W-:Y:S01]  /*47ba0*/  IADD3.X R110, P1, PT, R110, R111, RZ, P1, !PT ;  /* 0x0000006f6e6e7210 */ /* 0x000fe20000f3e4ff */
[----:B------:R-:W-:Y:S01]  /*47bb0*/  IMAD.WIDE.U32 R76, R97, R4, RZ ;  /* 0x00000004614c7225 */ /* 0x000fe200078e00ff */
[----:B------:R-:W-:Y:S02]  /*47bc0*/  IADD3 R73, P4, PT, R75, R68, RZ ;  /* 0x000000444b497210 */ /* 0x000fe40007f9e0ff */
[----:B------:R-:W-:Y:S01]  /*47bd0*/  IADD3 R118, P3, PT, R105, R74, RZ ;  /* 0x0000004a69767210 */ /* 0x000fe20007f7e0ff */
[----:B------:R-:W-:Y:S01]  /*47be0*/  IMAD.MOV.U32 R70, RZ, RZ, R69 ;  /* 0x000000ffff467224 */ /* 0x000fe200078e0045 */
[----:B------:R-:W-:Y:S01]  /*47bf0*/  SEL R74, RZ, 0x1, P0 ;  /* 0x00000001ff4a7807 */ /* 0x000fe20000000000 */
[----:B------:R-:W-:Y:S01]  /*47c00*/  IMAD.WIDE.U32 R68, R72, R4, RZ ;  /* 0x0000000448447225 */ /* 0x000fe200078e00ff */
[----:B------:R-:W-:-:S03]  /*47c10*/  IADD3.X R110, P3, PT, R110, R73, RZ, P3, !PT ;  /* 0x000000496e6e7210 */ /* 0x000fc60001f7e4ff */
[----:B------:R-:W-:-:S04]  /*47c20*/  IMAD.WIDE.U32 R76, P6, R72, R5, R76 ;  /* 0x00000005484c7225 */ /* 0x000fc800078c004c */
[----:B------:R-:W-:Y:S01]  /*47c30*/  IMAD.WIDE.U32.X R70, R25, R9, R70, P4 ;  /* 0x0000000919467225 */ /* 0x000fe200020e0446 */
[----:B------:R-:W-:Y:S02]  /*47c40*/  IADD3 RZ, P4, PT, R121, R68, RZ ;  /* 0x0000004479ff7210 */ /* 0x000fe40007f9e0ff */
        /* <DEDUP_REMOVED lines=20> */
[----:B------:R-:W-:Y:S02]  /*47d90*/  IMAD.X R104, R104, 0x1, R109, P6 ;  /* 0x0000000168687824 */ /* 0x000fe400030e066d */
[----:B------:R-:W-:Y:S01]  /*47da0*/  IMAD.WIDE.U32.X R94, R25, R11, R94, P0 ;  /* 0x0000000b195e7225 */ /* 0x000fe200000e045e */
[----:B------:R-:W-:Y:S02]  /*47db0*/  IADD3 R74, P0, PT, R73, R70, RZ ;  /* 0x00000046494a7210 */ /* 0x000fe40007f1e0ff */
[----:B------:R-:W-:Y:S01]  /*47dc0*/  IADD3.X R111, P3, PT, R111, R104, RZ, P3, !PT ;  /* 0x000000686f6f7210 */ /* 0x000fe20001f7e4ff */
[----:B------:R-:W-:Y:S01]  /*47dd0*/  IMAD.X R77, RZ, RZ, R77, P4 ;  /* 0x000000ffff4d7224 */ /* 0x000fe200020e064d */
[----:B------:R-:W-:Y:S01]  /*47de0*/  SEL R73, RZ, 0x1, P2 ;  /* 0x00000001ff497807 */ /* 0x000fe20001000000 */
[----:B------:R-:W-:Y:S01]  /*47df0*/  IMAD.WIDE.U32 R68, P4, R72, R7, R68 ;  /* 0x0000000748447225 */ /* 0x000fe20007880044 */
[----:B------:R-:W-:-:S02]  /*47e00*/  IADD3 R115, P2, PT, R115, R118, RZ ;  /* 0x0000007673737210 */ /* 0x000fc40007f5e0ff */
[----:B------:R-:W-:Y:S01]  /*47e10*/  IADD3.X R111, P6, PT, R111, R24, RZ, P0, !PT ;  /* 0x000000186f6f7210 */ /* 0x000fe200007de4ff */
[----:B------:R-:W-:Y:S01]  /*47e20*/  IMAD.WIDE.U32 R70, R72, R6, RZ ;  /* 0x0000000648467225 */ /* 0x000fe200078e00ff */
[----:B------:R-:W-:Y:S02]  /*47e30*/  IADD3.X R110, P2, PT, R77, R110, RZ, P2, !PT ;  /* 0x0000006e4d6e7210 */ /* 0x000fe4000175e4ff */
[----:B------:R-:W-:Y:S01]  /*47e40*/  IADD3.X R77, P3, P6, R94, RZ, RZ, P6, P3 ;  /* 0x000000ff5e4d7210 */ /* 0x000fe200036664ff */
[----:B------:R-:W-:Y:S01]  /*47e50*/  IMAD.X R25, RZ, RZ, RZ, P4 ;  /* 0x000000ffff197224 */ /* 0x000fe200020e06ff */
[----:B------:R-:W-:Y:S01]  /*47e60*/  IADD3 R133, P4, PT, R71, R68, RZ ;  /* 0x0000004447857210 */ /* 0x000fe20007f9e0ff */
[----:B------:R-:W-:Y:S01]  /*47e70*/  IMAD.MOV.U32 R24, RZ, RZ, R69 ;  /* 0x000000ffff187224 */ /* 0x000fe200078e0045 */
[----:B------:R-:W-:Y:S01]  /*47e80*/  IADD3 R134, P0, PT, R115, R70, RZ ;  /* 0x0000004673867210 */ /* 0x000fe20007f1e0ff */
[----:B------:R-:W-:Y:S01]  /*47e90*/  IMAD.WIDE.U32 R68, R97, R8, RZ ;  /* 0x0000000861447225 */ /* 0x000fe200078e00ff */
[----:B------:R-:W-:-:S02]  /*47ea0*/  IADD3.X R94, PT, PT, R95, RZ, RZ, P3, P6 ;  /* 0x000000ff5f5e7210 */ /* 0x000fc40001fec4ff */
[----:B------:R-:W-:Y:S01]  /*47eb0*/  IADD3.X R133, P0, PT, R110, R133, RZ, P0, !PT ;  /* 0x000000856e857210 */ /* 0x000fe2000071e4ff */
[----:B------:R-:W-:Y:S01]  /*47ec0*/  IMAD.WIDE.U32.X R24, R97, R7, R24, P4 ;  /* 0x0000000761187225 */ /* 0x000fe200020e0418 */
[----:B------:R-:W-:Y:S02]  /*47ed0*/  ISETP.GE.U32.AND.EX P4, PT, R109, R96, PT, P1 ;  /* 0x000000606d00720c */ /* 0x000fe40003f86110 */
[----:B------:R-:W-:Y:S01]  /*47ee0*/  ISETP.GE.U32.AND P1, PT, R106, R105, PT ;  /* 0x000000696a00720c */ /* 0x000fe20003f26070 */
[----:B------:R-:W-:Y:S01]  /*47ef0*/  IMAD.X R113, RZ, RZ, R113, P5 ;  /* 0x000000ffff717224 */ /* 0x000fe200028e0671 */
[----:B------:R-:W-:Y:S02]  /*47f00*/  IADD3.X R75, P0, P2, R24, RZ, RZ, P0, P2 ;  /* 0x000000ff184b7210 */ /* 0x000fe400002044ff */
[----:B------:R-:W-:Y:S02]  /*47f10*/  SEL R71, RZ, 0x1, P4 ;  /* 0x00000001ff477807 */ /* 0x000fe40002000000 */
[----:B------:R-:W-:-:S02]  /*47f20*/  ISETP.GE.U32.AND.EX P1, PT, R104, R109, PT, P1 ;  /* 0x0000006d6800720c */ /* 0x000fc40003f26110 */
[----:B------:R-:W-:Y:S01]  /*47f30*/  IADD3.X R76, PT, PT, R25, RZ, RZ, P0, P2 ;  /* 0x000000ff194c7210 */ /* 0x000fe200007e44ff */
[C---:B------:R-:W-:Y:S01]  /*47f40*/  IMAD.WIDE.U32 R24, R72.reuse, R8, RZ ;  /* 0x0000000848187225 */ /* 0x040fe200078e00ff */
[----:B------:R-:W-:Y:S02]  /*47f50*/  IADD3 R107, P6, P3, R73, R108, R107 ;  /* 0x0000006c496b7210 */ /* 0x000fe40007bde06b */
[----:B------:R-:W-:Y:S01]  /*47f60*/  IADD3 R73, P4, PT, R71, R114, RZ ;  /* 0x0000007247497210 */ /* 0x000fe20007f9e0ff */
[----:B------:R-:W-:Y:S01]  /*47f70*/  IMAD.WIDE.U32 R68, P2, R72, R9, R68 ;  /* 0x0000000948447225 */ /* 0x000fe20007840044 */
[----:B------:R-:W-:Y:S02]  /*47f80*/  IADD3 R95, P0, PT, R75, R74, RZ ;  /* 0x0000004a4b5f7210 */ /* 0x000fe40007f1e0ff */
[----:B------:R-:W-:Y:S01]  /*47f90*/  SEL R70, RZ, 0x1, P1 ;  /* 0x00000001ff467807 */ /* 0x000fe20000800000 */
        /* <DEDUP_REMOVED lines=8> */
[----:B------:R-:W-:Y:S02]  /*48020*/  IADD3.X R76, P1, PT, R76, R75, RZ, P1, !PT ;  /* 0x0000004b4c4c7210 */ /* 0x000fe40000f3e4ff */
[----:B------:R-:W-:Y:S01]  /*48030*/  ISETP.GE.U32.AND P2, PT, R73, R114, PT ;  /* 0x000000724900720c */ /* 0x000fe20003f46070 */
[----:B------:R-:W-:Y:S01]  /*48040*/  IMAD.X R75, RZ, RZ, R68, P4 ;  /* 0x000000ffff4b7224 */ /* 0x000fe200020e0644 */
[----:B------:R-:W-:Y:S01]  /*48050*/  IADD3.X R117, PT, PT, RZ, R112, R117, P6, P3 ;  /* 0x00000070ff757210 */ /* 0x000fe200037e6475 */
        /* <DEDUP_REMOVED lines=61> */
.L_x_139:
        /* <DEDUP_REMOVED lines=21> */
.L_x_140:
[----:B------:R-:W-:-:S04]  /*48580*/  IMAD.WIDE.U32 R24, R15, R15, RZ ;  /* 0x0000000f0f187225 */ /* 0x000fc800078e00ff */
[----:B------:R-:W-:Y:S01]  /*48590*/  IMAD.MOV.U32 R137, RZ, RZ, RZ ;  /* 0x000000ffff897224 */ /* 0x000fe200078e00ff */
[----:B------:R-:W-:Y:S01]  /*485a0*/  LOP3.LUT R104, R24, 0xfffffffd, RZ, 0xc0, !PT ;  /* 0xfffffffd18687812 */ /* 0x000fe200078ec0ff */
[----:B------:R-:W-:Y:S02]  /*485b0*/  IMAD.MOV.U32 R73, RZ, RZ, RZ ;  /* 0x000000ffff497224 */ /* 0x000fe400078e00ff */
[----:B------:R-:W-:-:S04]  /*485c0*/  IMAD.WIDE.U32 R76, R16, R12, RZ ;  /* 0x0000000c104c7225 */ /* 0x000fc800078e00ff */
[----:B------:R-:W-:Y:S02]  /*485d0*/  IMAD.IADD R105, R137, 0x1, R25 ;  /* 0x0000000189697824 */ /* 0x000fe400078e0219 */
[----:B------:R-:W-:-:S04]  /*485e0*/  IMAD.WIDE.U32 R70, R12, R12, RZ ;  /* 0x0000000c0c467225 */ /* 0x000fc800078e00ff */
[----:B------:R-:W-:Y:S02]  /*485f0*/  IMAD.MOV.U32 R121, RZ, RZ, RZ ;  /* 0x000000ffff797224 */ /* 0x000fe400078e00ff */
[----:B------:R-:W-:-:S04]  /*48600*/  IMAD.WIDE.U32 R68, R17, R12, RZ ;  /* 0x0000000c11447225 */ /* 0x000fc800078e00ff */
[----:B------:R-:W-:-:S04]  /*48610*/  IMAD.WIDE.U32 R24, R16, R13, RZ ;  /* 0x0000000d10187225 */ /* 0x000fc800078e00ff */
[----:B------:R-:W-:Y:S01]  /*48620*/  IMAD.IADD R117, R77, 0x1, R73 ;  /* 0x000000014d757824 */ /* 0x000fe200078e0249 */
[----:B------:R-:W-:Y:S01]  /*48630*/  LOP3.LUT R77, R70, 0xfffffffd, RZ, 0xc0, !PT ;  /* 0xfffffffd464d7812 */ /* 0x000fe200078ec0ff */
[----:B------:R-:W-:Y:S02]  /*48640*/  IMAD.IADD R121, R71, 0x1, R121 ;  /* 0x0000000147797824 */ /* 0x000fe400078e0279 */
[----:B------:R-:W-:Y:S01]  /*48650*/  IMAD.MOV.U32 R97, RZ, RZ, RZ ;  /* 0x000000ffff617224 */ /* 0x000fe200078e00ff */
[----:B------:R-:W-:Y:S01]  /*48660*/  IADD3 R117, P0, P2, R24, R117, R68 ;  /* 0x0000007518757210 */ /* 0x000fe20007a1e044 */
[----:B------:R-:W-:Y:S02]  /*48670*/  IMAD.IADD R139, R73, 0x1, R25 ;  /* 0x00000001498b7824 */ /* 0x000fe400078e0219 */
[----:B------:R-:W-:-:S04]  /*48680*/  IMAD.WIDE.U32 R70, R125, R12, RZ ;  /* 0x0000000c7d467225 */ /* 0x000fc800078e00ff */
[----:B------:R-:W-:Y:S02]  /*48690*/  IMAD.MOV.U32 R111, RZ, RZ, RZ ;  /* 0x000000ffff6f7224 */ /* 0x000fe400078e00ff */
[----:B------:R-:W-:-:S04]  /*486a0*/  IMAD.WIDE.U32 R24, R125, R13, RZ ;  /* 0x0000000d7d187225 */ /* 0x000fc800078e00ff */
[----:B------:R-:W-:-:S04]  /*486b0*/  IMAD.WIDE.U32 R112, R16, R15, RZ ;  /* 0x0000000f10707225 */ /* 0x000fc800078e00ff */
[----:B------:R-:W-:Y:S02]  /*486c0*/  IMAD.IADD R74, R69, 0x1, R97 ;  /* 0x00000001454a7824 */ /* 0x000fe400078e0261 */
[----:B------:R-:W-:Y:S02]  /*486d0*/  IMAD.IADD R145, R71, 0x1, R111 ;  /* 0x0000000147917824 */ /* 0x000fe400078e026f */
[----:B------:R-:W-:-:S04]  /*486e0*/  IMAD.WIDE.U32 R68, R126, R12, RZ ;  /* 0x0000000c7e447225 */ /* 0x000fc800078e00ff */
[----:B------:R-:W-:Y:S01]  /*486f0*/  IMAD.IADD R111, R111, 0x1, R25 ;  /* 0x000000016f6f7824 */ /* 0x000fe200078e0219 */
[----:B------:R-:W-:Y:S01]  /*48700*/  IADD3 R145, P1, P6, R24, R145, R68 ;  /* 0x0000009118917210 */ /* 0x000fe20007e3e044 */
[----:B------:R-:W-:-:S04]  /*48710*/  IMAD.WIDE.U32 R118, R16, R14, RZ ;  /* 0x0000000e10767225 */ /* 0x000fc800078e00ff */
[----:B------:R-:W-:-:S04]  /*48720*/  IMAD.WIDE.U32 R94, R17, R15, RZ ;  /* 0x0000000f115e7225 */ /* 0x000fc800078e00ff */
[----:B------:R-:W-:Y:S01]  /*48730*/  IMAD.IADD R25, R73, 0x1, R113 ;  /* 0x0000000149197824 */ /* 0x000fe200078e0271 */
[----:B------:R-:W-:Y:S01]  /*48740*/  IADD3.X R113, PT, PT, RZ, RZ, RZ, P0, P2 ;  /* 0x000000ffff717210 */ /* 0x000fe200007e44ff */
[----:B------:R-:W-:Y:S02]  /*48750*/  IMAD.MOV.U32 R107, RZ, RZ, RZ ;  /* 0x000000ffff6b7224 */ /* 0x000fe400078e00ff */
[----:B------:R-:W-:Y:S01]  /*48760*/  IMAD.IADD R24, R97, 0x1, R95 ;  /* 0x0000000161187824 */ /* 0x000fe200078e025f */
[----:B------:R-:W-:Y:S01]  /*48770*/  IADD3 R118, P3, P5, R118, R25, R94 ;  /* 0x0000001976767210 */ /* 0x000fe20007d7e05e */
[----:B------:R-:W-:Y:S02]  /*48780*/  IMAD.MOV.U32 R75, RZ, RZ, RZ ;  /* 0x000000ffff4b7224 */ /* 0x000fe400078e00ff */
[----:B------:R-:W-:Y:S01]  /*48790*/  IMAD.WIDE.U32 R94, R13, R12, RZ ;  /* 0x0000000c0d5e7225 */ /* 0x000fe200078e00ff */
[----:B------:R-:W-:-:S03]  /*487a0*/  IADD3.X R108, PT, PT, RZ, RZ, RZ, P3, P5 ;  /* 0x000000ffff6c7210 */ /* 0x000fc60001fea4ff */
[----:B------:R-:W-:Y:S02]  /*487b0*/  IMAD.IADD R72, R69, 0x1, R107 ;  /* 0x0000000145487824 */ /* 0x000fe400078e026b */
[----:B------:R-:W-:-:S04]  /*487c0*/  IMAD.WIDE.U32 R74, R17, R13, R74 ;  /* 0x0000000d114a7225 */ /* 0x000fc800078e004a */
[----:B------:R-:W-:Y:S01]  /*487d0*/  IMAD.WIDE.U32 R68, R14, R15, RZ ;  /* 0x0000000f0e447225 */ /* 0x000fe200078e00ff */
[----:B------:R-:W-:-:S03]  /*487e0*/  IADD3 R113, P0, P4, R113, R74, R139 ;  /* 0x0000004a71717210 */ /* 0x000fc60007c1e08b */
[----:B------:R-:W-:Y:S02]  /*487f0*/  IMAD.MOV.U32 R124, RZ, RZ, RZ ;  /* 0x000000ffff7c7224 */ /* 0x000fe400078e00ff */
[----:B------:R-:W-:Y:S02]  /*48800*/  IMAD.SHL.U32 R25, R94, 0x2, RZ ;  /* 0x000000025e197824 */ /* 0x000fe400078e00ff */
[----:B------:R-:W-:Y:S02]  /*48810*/  IMAD.IADD R109, R124, 0x1, R69 ;  /* 0x000000017c6d7824 */ /* 0x000fe400078e0245 */
[----:B------:R-:W-:Y:S01]  /*48820*/  IMAD.IADD R119, R73, 0x1, R119 ;  /* 0x0000000149777824 */ /* 0x000fe200078e0277 */
[----:B------:R-:W-:Y:S01]  /*48830*/  LOP3.LUT R74, R25, 0xfffffffe, RZ, 0xc0, !PT ;  /* 0xfffffffe194a7812 */ /* 0x000fe200078ec0ff */
[C---:B------:R-:W-:Y:S01]  /*48840*/  IMAD.SHL.U32 R69, R68.reuse, 0x2, RZ ;  /* 0x0000000244457824 */ /* 0x040fe200078e00ff */
[C-C-:B------:R-:W-:Y:S01]  /*48850*/  SHF.L.U64.HI R96, R68.reuse, 0x1, R109.reuse ;  /* 0x0000000144607819 */ /* 0x140fe2000001026d */
[----:B------:R-:W-:Y:S01]  /*48860*/  IMAD.MOV.U32 R25, RZ, RZ, RZ ;  /* 0x000000ffff197224 */ /* 0x000fe200078e00ff */
[----:B------:R-:W-:Y:S01]  /*48870*/  SHF.R.U64 R114, R68, 0x1f, R109 ;  /* 0x0000001f44727819 */ /* 0x000fe2000000126d */
[----:B------:R-:W-:Y:S01]  /*48880*/  IMAD.MOV.U32 R73, RZ, RZ, RZ ;  /* 0x000000ffff497224 */ /* 0x000fe200078e00ff */
[----:B------:R-:W-:Y:S01]  /*48890*/  LOP3.LUT R68, R69, 0xfffffffe, RZ, 0xc0, !PT ;  /* 0xfffffffe45447812 */ /* 0x000fe200078ec0ff */
[----:B------:R-:W-:Y:S01]  /*488a0*/  IMAD.IADD R120, R97, 0x1, R75 ;  /* 0x0000000161787824 */ /* 0x000fe200078e024b */
[----:B------:R-:W-:Y:S01]  /*488b0*/  IADD3.X R75, PT, PT, RZ, RZ, RZ, P1, P6 ;  /* 0x000000ffff4b7210 */ /* 0x000fe20000fec4ff */
[----:B------:R-:W-:Y:S01]  /*488c0*/  IMAD.MOV.U32 R71, RZ, RZ, RZ ;  /* 0x000000ffff477224 */ /* 0x000fe200078e00ff */
[----:B------:R-:W-:Y:S01]  /*488d0*/  IADD3 R105, P2, PT, R68, R105, RZ ;  /* 0x0000006944697210 */ /* 0x000fe20007f5e0ff */
[----:B------:R-:W-:Y:S01]  /*488e0*/  IMAD.WIDE.U32 R24, R17, R14, R24 ;  /* 0x0000000e11187225 */ /* 0x000fe200078e0018 */
[----:B------:R-:W-:-:S02]  /*488f0*/  IADD3.X R120, PT, PT, RZ, R120, RZ, P0, P4 ;  /* 0x00000078ff787210 */ /* 0x000fc400007e84ff */
[----:B------:R-:W-:Y:S01]  /*48900*/  IADD3 R121, P0, PT, R74, R121, RZ ;  /* 0x000000794a797210 */ /* 0x000fe20007f1e0ff */
[----:B------:R-:W-:Y:S01]  /*48910*/  IMAD.WIDE.U32 R72, R126, R13, R72 ;  /* 0x0000000d7e487225 */ /* 0x000fe200078e0048 */
[----:B------:R-:W-:Y:S02]  /*48920*/  IADD3 R119, P1, PT, R119, R24, RZ ;  /* 0x0000001877777210 */ /* 0x000fe40007f3e0ff */
[----:B------:R-:W-:Y:S01]  /*48930*/  SHF.R.U32.HI R109, RZ, 0x1f, R109 ;  /* 0x0000001fff6d7819 */ /* 0x000fe2000001166d */
[----:B------:R-:W-:Y:S01]  /*48940*/  IMAD.IADD R123, R95, 0x1, R71 ;  /* 0x000000015f7b7824 */ /* 0x000fe200078e0247 */
[----:B------:R-:W-:Y:S01]  /*48950*/  IADD3 R111, P4, P6, R75, R72, R111 ;  /* 0x000000484b6f7210 */ /* 0x000fe20007e9e06f */
[----:B------:R-:W-:-:S03]  /*48960*/  IMAD.WIDE.U32 R68, R77, R2, RZ ;  /* 0x000000024d447225 */ /* 0x000fc600078e00ff */
[C-C-:B------:R-:W-:Y:S01]  /*48970*/  SHF.L.U64.HI R115, R94.reuse, 0x1, R123.reuse ;  /* 0x000000015e737819 */ /* 0x140fe2000001027b */
[-C--:B------:R-:W-:Y:S01]  /*48980*/  IMAD.WIDE.U32 R74, R15, R12.reuse, RZ ;  /* 0x0000000c0f4a7225 */ /* 0x080fe200078e00ff */
[--C-:B------:R-:W-:Y:S02]  /*48990*/  SHF.R.U64 R122, R94, 0x1f, R123.reuse ;  /* 0x0000001f5e7a7819 */ /* 0x100fe4000000127b */
[----:B------:R-:W-:Y:S01]  /*489a0*/  SHF.R.U32.HI R123, RZ, 0x1f, R123 ;  /* 0x0000001fff7b7819 */ /* 0x000fe2000001167b */
[----:B------:R-:W-:Y:S01]  /*489b0*/  IMAD.IADD R138, R107, 0x1, R73 ;  /* 0x000000016b8a7824 */ /* 0x000fe200078e0249 */
[----:B------:R-:W-:Y:S01]  /*489c0*/  LOP3.LUT R115, R115, 0x1, RZ, 0xc0, !PT ;  /* 0x0000000173737812 */ /* 0x000fe200078ec0ff */
[----:B------:R-:W-:Y:S01]  /*489d0*/  IMAD.X R110, R97, 0x1, R25, P1 ;  /* 0x00000001616e7824 */ /* 0x000fe200008e0619 */
[----:B------:R-:W-:Y:S01]  /*489e0*/  LOP3.LUT R73, R123, 0x1, RZ, 0xc0, !PT ;  /* 0x000000017b497812 */ /* 0x000fe200078ec0ff */
[----:B------:R-:W-:Y:S01]  /*489f0*/  IMAD.WIDE.U32 R94, R14, R12, RZ ;  /* 0x0000000c0e5e7225 */ /* 0x000fe200078e00ff */
[----:B------:R-:W-:-:S03]  /*48a00*/  LOP3.LUT R97, R109, 0x1, RZ, 0xc0, !PT ;  /* 0x000000016d617812 */ /* 0x000fc600078ec0ff */
[----:B------:R-:W-:-:S04]  /*48a10*/  IMAD.WIDE.U32 R106, R15, R13, RZ ;  /* 0x0000000d0f6a7225 */ /* 0x000fc800078e00ff */
[----:B------:R-:W-:Y:S02]  /*48a20*/  IMAD.IADD R75, R75, 0x1, R137 ;  /* 0x000000014b4b7824 */ /* 0x000fe400078e0289 */
[----:B------:R-:W-:-:S03]  /*48a30*/  IMAD.WIDE.U32 R24, R68, R4, RZ ;  /* 0x0000000444187225 */ /* 0x000fc600078e00ff */
[----:B------:R-:W-:Y:S01]  /*48a40*/  IADD3 R75, P5, P3, R106, R75, R94 ;  /* 0x0000004b6a4b7210 */ /* 0x000fe20007bbe05e */
[----:B------:R-:W-:Y:S01]  /*48a50*/  IMAD R72, R121, R2, RZ ;  /* 0x0000000279487224 */ /* 0x000fe200078e02ff */
[C---:B------:R-:W-:Y:S01]  /*48a60*/  IADD3 RZ, P1, PT, R77.reuse, R24, RZ ;  /* 0x000000184dff7210 */ /* 0x040fe20007f3e0ff */
[----:B------:R-:W-:Y:S01]  /*48a70*/  IMAD.X R109, RZ, RZ, R115, P0 ;  /* 0x000000ffff6d7224 */ /* 0x000fe200000e0673 */
[----:B------:R-:W-:Y:S01]  /*48a80*/  LOP3.LUT R24, R96, 0x1, RZ, 0xc0, !PT ;  /* 0x0000000160187812 */ /* 0x000fe200078ec0ff */
[----:B------:R-:W-:Y:S01]  /*48a90*/  IMAD R77, R77, R3, R72 ;  /* 0x000000034d4d7224 */ /* 0x000fe200078e0248 */
[----:B------:R-:W-:Y:S01]  /*48aa0*/  LOP3.LUT R72, R122, 0xfffffffe, RZ, 0xc0, !PT ;  /* 0xfffffffe7a487812 */ /* 0x000fe200078ec0ff */
[----:B------:R-:W-:Y:S01]  /*48ab0*/  IMAD.IADD R137, R137, 0x1, R107 ;  /* 0x0000000189897824 */ /* 0x000fe200078e026b */
[----:B------:R-:W-:Y:S01]  /*48ac0*/  SHF.R.U32.HI R122, RZ, 0x1f, R75 ;  /* 0x0000001fff7a7819 */ /* 0x000fe2000001164b */
[----:B------:R-:W-:Y:S01]  /*48ad0*/  IMAD.X R24, RZ, RZ, R24, P2 ;  /* 0x000000ffff187224 */ /* 0x000fe200010e0618 */
[----:B------:R-:W-:Y:S01]  /*48ae0*/  LOP3.LUT R96, R114, 0xfffffffe, RZ, 0xc0, !PT ;  /* 0xfffffffe72607812 */ /* 0x000fe200078ec0ff */
[----:B------:R-:W-:Y:S01]  /*48af0*/  IMAD.WIDE.U32 R72, R13, R13, R72 ;  /* 0x0000000d0d487225 */ /* 0x000fe200078e0048 */
[----:B------:R-:W-:-:S02]  /*48b00*/  IADD3 R123, P2, PT, R122, R76, RZ ;  /* 0x0000004c7a7b7210 */ /* 0x000fc40007f5e0ff */
[----:B------:R-:W-:Y:S01]  /*48b10*/  IADD3.X R115, PT, PT, RZ, R138, RZ, P4, P6 ;  /* 0x0000008aff737210 */ /* 0x000fe200027ec4ff */
[----:B------:R-:W-:Y:S01]  /*48b20*/  IMAD.WIDE.U32 R96, R14, R14, R96 ;  /* 0x0000000e0e607225 */ /* 0x000fe200078e0060 */
[----:B------:R-:W-:-:S03]  /*48b30*/  ISETP.GT.U32.AND P0, PT, R76, R123, PT ;  /* 0x0000007b4c00720c */ /* 0x000fc60003f04070 */
[----:B------:R-:W-:Y:S01]  /*48b40*/  IMAD.X R106, RZ, RZ, R117, P2 ;  /* 0x000000ffff6a7224 */ /* 0x000fe200010e0675 */
[----:B------:R-:W-:Y:S01]  /*48b50*/  IADD3 R139, P2, PT, R123, R104, RZ ;  /* 0x000000687b8b7210 */ /* 0x000fe20007f5e0ff */
[----:B------:R-:W-:Y:S01]  /*48b60*/  IMAD.IADD R77, R69, 0x1, R77 ;  /* 0x00000001454d7824 */ /* 0x000fe200078e024d */
[----:B------:R-:W-:Y:S01]  /*48b70*/  IADD3 R24, P6, P4, R24, R96, R113 ;  /* 0x0000006018187210 */ /* 0x000fe20007cde071 */
[----:B------:R-:W-:Y:S01]  /*48b80*/  IMAD.IADD R97, R124, 0x1, R97 ;  /* 0x000000017c617824 */ /* 0x000fe200078e0261 */
[----:B------:R-:W-:Y:S01]  /*48b90*/  ISETP.GT.U32.AND.EX P0, PT, R117, R106, PT, P0 ;  /* 0x0000006a7500720c */ /* 0x000fe20003f04100 */
[----:B------:R-:W-:Y:S01]  /*48ba0*/  IMAD.X R94, R106, 0x1, R105, P2 ;  /* 0x000000016a5e7824 */ /* 0x000fe200010e0669 */
[----:B------:R-:W-:Y:S01]  /*48bb0*/  IADD3 R109, P2, PT, R109, R72, RZ ;  /* 0x000000486d6d7210 */ /* 0x000fe20007f5e0ff */
[----:B------:R-:W-:Y:S01]  /*48bc0*/  IMAD.WIDE.U32 R104, R77, R4, RZ ;  /* 0x000000044d687225 */ /* 0x000fe200078e00ff */
[----:B------:R-:W-:Y:S02]  /*48bd0*/  SEL R96, R76, R123, P0 ;  /* 0x0000007b4c607207 */ /* 0x000fe40000000000 */
[----:B------:R-:W-:Y:S01]  /*48be0*/  SEL R69, R117, R106, P0 ;  /* 0x0000006a75457207 */ /* 0x000fe20000000000 */
[----:B------:R-:W-:Y:S01]  /*48bf0*/  IMAD.X R114, R71, 0x1, R73, P2 ;  /* 0x0000000147727824 */ /* 0x000fe200010e0649 */
[----:B------:R-:W-:Y:S01]  /*48c00*/  ISETP.GT.U32.AND P0, PT, R96, R139, PT ;  /* 0x0000008b6000720c */ /* 0x000fe20003f04070 */
[----:B------:R-:W-:Y:S01]  /*48c10*/  IMAD.WIDE.U32 R72, R77, R6, RZ ;  /* 0x000000064d487225 */ /* 0x000fe200078e00ff */
[----:B------:R-:W-:-:S02]  /*48c20*/  IADD3.X R123, PT, PT, RZ, R97, R120, P6, P4 ;  /* 0x00000061ff7b7210 */ /* 0x000fc400037e8478 */
[----:B------:R-:W-:Y:S01]  /*48c30*/  ISETP.GT.U32.AND.EX P0, PT, R69, R94, PT, P0 ;  /* 0x0000005e4500720c */ /* 0x000fe20003f04100 */
[C---:B------:R-:W-:Y:S01]  /*48c40*/  IMAD.WIDE.U32 R104, P4, R68.reuse, R5, R104 ;  /* 0x0000000544687225 */ /* 0x040fe20007880068 */
[----:B------:R-:W-:Y:S02]  /*48c50*/  IADD3 R106, P2, PT, R139, R76, RZ ;  /* 0x0000004c8b6a7210 */ /* 0x000fe40007f5e0ff */
[----:B------:R-:W-:Y:S01]  /*48c60*/  SEL R69, RZ, 0x1, !P0 ;  /* 0x00000001ff457807 */ /* 0x000fe20004000000 */
[----:B------:R-:W-:Y:S01]  /*48c70*/  IMAD.WIDE.U32 R72, P6, R68, R7, R72 ;  /* 0x0000000744487225 */ /* 0x000fe200078c0048 */
[----:B------:R-:W-:-:S03]  /*48c80*/  ISETP.GE.U32.AND P0, PT, R106, R139, PT ;  /* 0x0000008b6a00720c */ /* 0x000fc60003f06070 */
[----:B------:R-:W-:Y:S02]  /*48c90*/  IMAD.X R97, RZ, RZ, RZ, P4 ;  /* 0x000000ffff617224 */ /* 0x000fe400020e06ff */
[----:B------:R-:W-:Y:S01]  /*48ca0*/  IMAD.X R141, RZ, RZ, RZ, P6 ;  /* 0x000000ffff8d7224 */ /* 0x000fe200030e06ff */
[----:B------:R-:W-:Y:S01]  /*48cb0*/  IADD3 R113, P4, P6, R113, R24, R69 ;  /* 0x0000001871717210 */ /* 0x000fe20007e9e045 */
[----:B------:R-:W-:Y:S01]  /*48cc0*/  IMAD.X R71, R94, 0x1, R117, P2 ;  /* 0x000000015e477824 */ /* 0x000fe200010e0675 */
[----:B------:R-:W-:Y:S01]  /*48cd0*/  IADD3 R76, P2, PT, R25, R104, RZ ;  /* 0x00000068194c7210 */ /* 0x000fe20007f5e0ff */
[----:B------:R-:W-:Y:S01]  /*48ce0*/  IMAD.WIDE.U32 R24, R68, R6, RZ ;  /* 0x0000000644187225 */ /* 0x000fe200078e00ff */
[----:B------:R-:W-:Y:S02]  /*48cf0*/  IADD3.X R117, PT, PT, R120, R123, RZ, P4, P6 ;  /* 0x0000007b78757210 */ /* 0x000fe400027ec4ff */
[----:B------:R-:W-:Y:S01]  /*48d00*/  ISETP.GE.U32.AND.EX P0, PT, R71, R94, PT, P0 ;  /* 0x0000005e4700720c */ /* 0x000fe20003f06100 */
[----:B------:R-:W-:Y:S01]  /*48d10*/  IMAD.MOV.U32 R96, RZ, RZ, R105 ;  /* 0x000000ffff607224 */ /* 0x000fe200078e0069 */
[----:B------:R-:W-:Y:S01]  /*48d20*/  IADD3 R105, P6, PT, R69, R70, RZ ;  /* 0x0000004645697210 */ /* 0x000fe20007fde0ff */
[----:B------:R-:W-:Y:S01]  /*48d30*/  IMAD.MOV.U32 R140, RZ, RZ, R73 ;  /* 0x000000ffff8c7224 */ /* 0x000fe200078e0049 */
[----:B------:R-:W-:Y:S01]  /*48d40*/  IADD3 R139, P4, PT, R25, R72, RZ ;  /* 0x00000048198b7210 */ /* 0x000fe20007f9e0ff */
[----:B------:R-:W-:Y:S01]  /*48d50*/  IMAD.WIDE.U32.X R72, R77, R5, R96, P2 ;  /* 0x000000054d487225 */ /* 0x000fe200010e0460 */
[----:B------:R-:W-:-:S02]  /*48d60*/  IADD3.X RZ, P1, PT, R121, R76, RZ, P1, !PT ;  /* 0x0000004c79ff7210 */ /* 0x000fc40000f3e4ff */
[----:B------:R-:W-:Y:S01]  /*48d70*/  IADD3 R69, P2, PT, R105, R112, RZ ;  /* 0x0000007069457210 */ /* 0x000fe20007f5e0ff */
[----:B------:R-:W-:Y:S01]  /*48d80*/  IMAD.X R94, RZ, RZ, R145, P6 ;  /* 0x000000ffff5e7224 */ /* 0x000fe200030e0691 */
[----:B------:R-:W-:Y:S01]  /*48d90*/  SEL R120, RZ, 0x1, P0 ;  /* 0x00000001ff787807 */ /* 0x000fe20000000000 */
[----:B------:R-:W-:Y:S01]  /*48da0*/  IMAD.WIDE.U32.X R140, R77, R7, R140, P4 ;  /* 0x000000074d8c7225 */ /* 0x000fe200020e048c */
[----:B------:R-:W-:Y:S02]  /*48db0*/  SHF.L.U64.HI R25, R74, 0x1, R75 ;  /* 0x000000014a197819 */ /* 0x000fe4000001024b */
[----:B------:R-:W-:Y:S01]  /*48dc0*/  IADD3.X R75, P1, PT, RZ, R72, RZ, P1, !PT ;  /* 0x00000048ff4b7210 */ /* 0x000fe20000f3e4ff */
[----:B------:R-:W-:Y:S01]  /*48dd0*/  IMAD.X R76, R94, 0x1, R118, P2 ;  /* 0x000000015e4c7824 */ /* 0x000fe200010e0676 */
[----:B------:R-:W-:Y:S01]  /*48de0*/  ISETP.GT.U32.AND P6, PT, R70, R105, PT ;  /* 0x000000694600720c */ /* 0x000fe20003fc4070 */
[----:B------:R-:W-:Y:S01]  /*48df0*/  IMAD.MOV.U32 R107, RZ, RZ, RZ ;  /* 0x000000ffff6b7224 */ /* 0x000fe200078e00ff */
[----:B------:R-:W-:Y:S01]  /*48e00*/  IADD3 R72, P2, PT, R120, R69, RZ ;  /* 0x0000004578487210 */ /* 0x000fe20007f5e0ff */
[----:B------:R-:W-:Y:S01]  /*48e10*/  IMAD.X R96, RZ, RZ, R73, P1 ;  /* 0x000000ffff607224 */ /* 0x000fe200008e0649 */
[----:B------:R-:W-:-:S02]  /*48e20*/  ISETP.GT.U32.AND.EX P6, PT, R145, R94, PT, P6 ;  /* 0x0000005e9100720c */ /* 0x000fc40003fc4160 */
[----:B------:R-:W-:Y:S01]  /*48e30*/  LEA R143, P0, R74, R75, 0x1 ;  /* 0x0000004b4a8f7211 */ /* 0x000fe200078008ff */
[----:B------:R-:W-:Y:S01]  /*48e40*/  IMAD.X R123, RZ, RZ, R76, P2 ;  /* 0x000000ffff7b7224 */ /* 0x000fe200010e064c */
[----:B------:R-:W-:Y:S01]  /*48e50*/  IADD3 R112, P1, PT, R72, R112, RZ ;  /* 0x0000007048707210 */ /* 0x000fe20007f3e0ff */
[----:B------:R-:W-:Y:S01]  /*48e60*/  IMAD.WIDE.U32 R74, R77, R8, RZ ;  /* 0x000000084d4a7225 */ /* 0x000fe200078e00ff */
[----:B------:R-:W-:Y:S02]  /*48e70*/  SEL R147, R145, R94, P6 ;  /* 0x0000005e91937207 */ /* 0x000fe40003000000 */
[----:B------:R-:W-:Y:S01]  /*48e80*/  IADD3 R143, P2, PT, R143, R24, RZ ;  /* 0x000000188f8f7210 */ /* 0x000fe20007f5e0ff */
[----:B------:R-:W-:Y:S01]  /*48e90*/  IMAD.X R118, R123, 0x1, R118, P1 ;  /* 0x000000017b767824 */ /* 0x000fe200008e0676 */
[----:B------:R-:W-:Y:S01]  /*48ea0*/  IADD3.X R94, P0, PT, R96, R25, RZ, P0, !PT ;  /* 0x00000019605e7210 */ /* 0x000fe2000071e4ff */
[----:B------:R-:W-:Y:S01]  /*48eb0*/  IMAD.WIDE.U32 R24, R77, R10, RZ ;  /* 0x0000000a4d187225 */ /* 0x000fe200078e00ff */
[----:B------:R-:W-:-:S02]  /*48ec0*/  ISETP.GT.U32.AND P1, PT, R69, R72, PT ;  /* 0x000000484500720c */ /* 0x000fc40003f24070 */
[----:B------:R-:W-:Y:S01]  /*48ed0*/  SEL R104, R70, R105, P6 ;  /* 0x0000006946687207 */ /* 0x000fe20003000000 */
[----:B------:R-:W-:Y:S01]  /*48ee0*/  IMAD.WIDE.U32 R74, P6, R68, R9, R74 ;  /* 0x00000009444a7225 */ /* 0x000fe200078c004a */
[----:B------:R-:W-:Y:S02]  /*48ef0*/  IADD3.X R139, P2, PT, R94, R139, RZ, P2, !PT ;  /* 0x0000008b5e8b7210 */ /* 0x000fe4000175e4ff */
[----:B------:R-:W-:Y:S01]  /*48f00*/  ISETP.GT.U32.AND.EX P1, PT, R76, R123, PT, P1 ;  /* 0x0000007b4c00720c */ /* 0x000fe20003f24110 */
[----:B------:R-:W-:Y:S01]  /*48f10*/  IMAD.WIDE.U32 R96, R68, R8, RZ ;  /* 0x0000000844607225 */ /* 0x000fe200078e00ff */
[----:B------:R-:W-:Y:S02]  /*48f20*/  ISETP.GT.U32.AND P4, PT, R104, R69, PT ;  /* 0x000000456800720c */ /* 0x000fe40003f84070 */
[----:B------:R-:W-:Y:S01]  /*48f30*/  SEL R121, R69, R72, P1 ;  /* 0x0000004845797207 */ /* 0x000fe20000800000 */
[----:B------:R-:W-:Y:S01]  /*48f40*/  IMAD.X R73, RZ, RZ, RZ, P6 ;  /* 0x000000ffff497224 */ /* 0x000fe200030e06ff */
[----:B------:R-:W-:Y:S01]  /*48f50*/  SEL R123, R76, R123, P1 ;  /* 0x0000007b4c7b7207 */ /* 0x000fe20000800000 */
[----:B------:R-:W-:Y:S01]  /*48f60*/  IMAD R104, R139, R2, RZ ;  /* 0x000000028b687224 */ /* 0x000fe200078e02ff */
[----:B------:R-:W-:Y:S01]  /*48f70*/  IADD3 R94, P1, PT, R97, R74, RZ ;  /* 0x0000004a615e7210 */ /* 0x000fe20007f3e0ff */
[----:B------:R-:W-:Y:S01]  /*48f80*/  IMAD.WIDE.U32 R24, P6, R68, R11, R24 ;  /* 0x0000000b44187225 */ /* 0x000fe200078c0018 */
[----:B------:R-:W-:-:S02]  /*48f90*/  ISETP.GT.U32.AND.EX P4, PT, R147, R76, PT, P4 ;  /* 0x0000004c9300720c */ /* 0x000fc40003f84140 */
[----:B------:R-:W-:Y:S01]  /*48fa0*/  IADD3.X R147, P2, P0, R140, RZ, RZ, P2, P0 ;  /* 0x000000ff8c937210 */ /* 0x000fe200010404ff */
[----:B------:R-:W-:Y:S01]  /*48fb0*/  IMAD.WIDE.U32 R68, R68, R10, RZ ;  /* 0x0000000a44447225 */ /* 0x000fe200078e00ff */
[----:B------:R-:W-:Y:S02]  /*48fc0*/  SEL R76, RZ, 0x1, !P4 ;  /* 0x00000001ff4c7807 */ /* 0x000fe40006000000 */
[----:B------:R-:W-:Y:S01]  /*48fd0*/  IADD3.X R140, PT, PT, R141, RZ, RZ, P2, P0 ;  /* 0x000000ff8d8c7210 */ /* 0x000fe200017e04ff */
[----:B------:R-:W-:Y:S01]  /*48fe0*/  IMAD.MOV.U32 R72, RZ, RZ, R75 ;  /* 0x000000ffff487224 */ /* 0x000fe200078e004b */
[----:B------:R-:W-:Y:S01]  /*48ff0*/  IADD3 R147, P0, PT, R147, R106, RZ ;  /* 0x0000006a93937210 */ /* 0x000fe20007f1e0ff */
[----:B------:R-:W-:-:S03]  /*49000*/  IMAD.WIDE.U32 R74, R143, R2, RZ ;  /* 0x000000028f4a7225 */ /* 0x000fc600078e00ff */
[----:B------:R-:W-:Y:S01]  /*49010*/  IADD3.X R71, P0, PT, R140, R71, RZ, P0, !PT ;  /* 0x000000478c477210 */ /* 0x000fe2000071e4ff */
[----:B------:R-:W-:Y:S02]  /*49020*/  IMAD R97, R143, R3, R104 ;  /* 0x000000038f617224 */ /* 0x000fe400078e0268 */
[----:B------:R-:W-:Y:S01]  /*49030*/  IMAD.X R105, RZ, RZ, RZ, P6 ;  /* 0x000000ffff697224 */ /* 0x000fe200030e06ff */
[----:B------:R-:W-:Y:S01]  /*49040*/  IADD3 R138, P6, PT, R69, R24, RZ ;  /* 0x00000018458a7210 */ /* 0x000fe20007fde0ff */
[----:B------:R-:W-:Y:S02]  /*49050*/  IMAD.IADD R69, R75, 0x1, R97 ;  /* 0x000000014b457824 */ /* 0x000fe400078e0261 */
[----:B------:R-:W-:Y:S02]  /*49060*/  IMAD.MOV.U32 R104, RZ, RZ, R25 ;  /* 0x000000ffff687224 */ /* 0x000fe400078e0019 */
[----:B------:R-:W-:Y:S01]  /*49070*/  IMAD.WIDE.U32.X R24, R77, R9, R72, P1 ;  /* 0x000000094d187225 */ /* 0x000fe200008e0448 */
[----:B------:R-:W-:-:S03]  /*49080*/  IADD3 R75, P1, P4, R108, R119, R111 ;  /* 0x000000776c4b7210 */ /* 0x000fc60007c3e06f */
[----:B------:R-:W-:Y:S01]  /*49090*/  IMAD.WIDE.U32 R72, R69, R4, RZ ;  /* 0x0000000445487225 */ /* 0x000fe200078e00ff */
[----:B------:R-:W-:Y:S02]  /*490a0*/  IADD3.X R97, PT, PT, RZ, R110, R115, P1, P4 ;  /* 0x0000006eff617210 */ /* 0x000fe40000fe8473 */
[----:B------:R-:W-:Y:S01]  /*490b0*/  IADD3 R119, P1, P4, R119, R75, R76 ;  /* 0x0000004b77777210 */ /* 0x000fe20007c3e04c */
[----:B------:R-:W-:-:S03]  /*490c0*/  IMAD.WIDE.U32.X R104, R77, R11, R104, P6 ;  /* 0x0000000b4d687225 */ /* 0x000fc600030e0468 */
[----:B------:R-:W-:Y:S01]  /*490d0*/  IADD3.X R110, PT, PT, R110, R97, RZ, P1, P4 ;  /* 0x000000616e6e7210 */ /* 0x000fe20000fe84ff */
        /* <DEDUP_REMOVED lines=8> */
[----:B------:R-:W-:Y:S01]  /*49160*/  IADD3.X R142, P0, P4, R24, RZ, RZ, P4, P0 ;  /* 0x000000ff188e7210 */ /* 0x000fe200024004ff */
[----:B------:R-:W-:Y:S01]  /*49170*/  IMAD.WIDE.U32 R106, R14, R13, R106 ;  /* 0x0000000d0e6a7225 */ /* 0x000fe200078e006a */
[----:B------:R-:W-:Y:S02]  /*49180*/  IADD3.X RZ, P2, PT, R139, R76, RZ, P1, !PT ;  /* 0x0000004c8bff7210 */ /* 0x000fe40000f5e4ff */
[----:B------:R-:W-:Y:S01]  /*49190*/  IADD3.X R140, PT, PT, R25, RZ, RZ, P0, P4 ;  /* 0x000000ff198c7210 */ /* 0x000fe200007e84ff */
[----:B------:R-:W-:Y:S01]  /*491a0*/  IMAD.MOV.U32 R76, RZ, RZ, R73 ;  /* 0x000000ffff4c7224 */ /* 0x000fe200078e0049 */
[----:B------:R-:W-:Y:S01]  /*491b0*/  IADD3 R139, P1, PT, R112, R70, RZ ;  /* 0x00000046708b7210 */ /* 0x000fe20007f3e0ff */
        /* <DEDUP_REMOVED lines=10> */
[----:B------:R-:W-:Y:S01]  /*49260*/  IMAD.WIDE.U32 R70, R69, R8, RZ ;  /* 0x0000000845467225 */ /* 0x000fe200078e00ff */
[----:B------:R-:W-:-:S03]  /*49270*/  IADD3.X R72, P4, PT, R77, R94, RZ, P4, !PT ;  /* 0x0000005e4d487210 */ /* 0x000fc6000279e4ff */
[----:B------:R-:W-:Y:S01]  /*49280*/  IMAD.WIDE.U32 R94, R74, R8, RZ ;  /* 0x000000084a5e7225 */ /* 0x000fe200078e00ff */
[----:B------:R-:W-:-:S03]  /*49290*/  IADD3.X R143, P2, PT, R72, R143, RZ, P2, !PT ;  /* 0x0000008f488f7210 */ /* 0x000fc6000175e4ff */
[----:B------:R-:W-:-:S04]  /*492a0*/  IMAD.WIDE.U32 R70, P6, R74, R9, R70 ;  /* 0x000000094a467225 */ /* 0x000fc800078c0046 */
[----:B------:R-:W-:Y:S02]  /*492b0*/  IMAD.MOV.U32 R96, RZ, RZ, R73 ;  /* 0x000000ffff607224 */ /* 0x000fe400078e0049 */
[----:B------:R-:W-:-:S04]  /*492c0*/  IMAD.WIDE.U32 R24, R69, R10, RZ ;  /* 0x0000000a45187225 */ /* 0x000fc800078e00ff */
[----:B------:R-:W-:Y:S01]  /*492d0*/  IMAD.X R145, R118, 0x1, R145, P1 ;  /* 0x0000000176917824 */ /* 0x000fe200008e0691 */
[----:B------:R-:W-:Y:S01]  /*492e0*/  IADD3 R95, P1, PT, R95, R70, RZ ;  /* 0x000000465f5f7210 */ /* 0x000fe20007f3e0ff */
[----:B------:R-:W-:Y:S02]  /*492f0*/  IMAD R72, R143, R2, RZ ;  /* 0x000000028f487224 */ /* 0x000fe400078e02ff */
[----:B------:R-:W-:Y:S02]  /*49300*/  IMAD.X R77, RZ, RZ, RZ, P6 ;  /* 0x000000ffff4d7224 */ /* 0x000fe400030e06ff */
[----:B------:R-:W-:Y:S02]  /*49310*/  IMAD.MOV.U32 R76, RZ, RZ, R71 ;  /* 0x000000ffff4c7224 */ /* 0x000fe400078e0047 */
[----:B------:R-:W-:Y:S01]  /*49320*/  IMAD.WIDE.U32.X R96, R69, R7, R96, P0 ;  /* 0x0000000745607225 */ /* 0x000fe200000e0460 */
[----:B------:R-:W-:-:S03]  /*49330*/  IADD3 R147, P0, PT, R142, R139, RZ ;  /* 0x0000008b8e937210 */ /* 0x000fc60007f1e0ff */
[----:B------:R-:W-:Y:S01]  /*49340*/  IMAD.WIDE.U32 R70, R141, R2, RZ ;  /* 0x000000028d467225 */ /* 0x000fe200078e00ff */
[----:B------:R-:W-:-:S03]  /*49350*/  IADD3.X R149, P0, PT, R140, R145, RZ, P0, !PT ;  /* 0x000000918c957210 */ /* 0x000fc6000071e4ff */
[----:B------:R-:W-:Y:S02]  /*49360*/  IMAD R151, R141, R3, R72 ;  /* 0x000000038d977224 */ /* 0x000fe400078e0248 */
[----:B------:R-:W-:-:S04]  /*49370*/  IMAD.WIDE.U32 R24, P6, R74, R11, R24 ;  /* 0x0000000b4a187225 */ /* 0x000fc800078c0018 */
        /* <DEDUP_REMOVED lines=15> */
[C---:B------:R-:W-:Y:S01]  /*49470*/  IMAD.WIDE.U32 R68, R70.reuse, R4, RZ ;  /* 0x0000000446447225 */ /* 0x040fe200078e00ff */
[----:B------:R-:W-:Y:S02]  /*49480*/  IADD3 R96, P6, PT, R75, R94, RZ ;  /* 0x0000005e4b607210 */ /* 0x000fe40007fde0ff */
[----:B------:R-:W-:Y:S01]  /*49490*/  IADD3.X R138, P2, PT, R97, R138, RZ, P2, !PT ;  /* 0x0000008a618a7210 */ /* 0x000fe2000175e4ff */
[----:B------:R-:W-:Y:S01]  /*494a0*/  IMAD.WIDE.U32 R24, P4, R70, R5, R24 ;  /* 0x0000000546187225 */ /* 0x000fe20007880018 */
[----:B------:R-:W-:Y:S02]  /*494b0*/  IADD3 RZ, P0, PT, R141, R68, RZ ;  /* 0x000000448dff7210 */ /* 0x000fe40007f1e0ff */
[----:B------:R-:W-:Y:S01]  /*494c0*/  IADD3.X R95, P6, PT, R138, R95, RZ, P6, !PT ;  /* 0x0000005f8a5f7210 */ /* 0x000fe200037de4ff */
[----:B------:R-:W-:Y:S01]  /*494d0*/  IMAD.IADD R107, R124, 0x1, R107 ;  /* 0x000000017c6b7824 */ /* 0x000fe200078e026b */
[----:B------:R-:W-:Y:S01]  /*494e0*/  IADD3 R68, P1, PT, R69, R24, RZ ;  /* 0x0000001845447210 */ /* 0x000fe20007f3e0ff */
[----:B------:R-:W-:Y:S01]  /*494f0*/  IMAD.X R69, RZ, RZ, RZ, P4 ;  /* 0x000000ffff457224 */ /* 0x000fe200020e06ff */
[----:B------:R-:W-:-:S02]  /*49500*/  IADD3.X R75, PT, PT, RZ, RZ, RZ, P5, P3 ;  /* 0x000000ffff4b7210 */ /* 0x000fc40002fe64ff */
[----:B------:R-:W-:Y:S01]  /*49510*/  IADD3.X RZ, P0, PT, R143, R68, RZ, P0, !PT ;  /* 0x000000448fff7210 */ /* 0x000fe2000071e4ff */
[----:B------:R-:W-:Y:S01]  /*49520*/  IMAD.MOV.U32 R68, RZ, RZ, R25 ;  /* 0x000000ffff447224 */ /* 0x000fe200078e0019 */
[----:B------:R-:W-:Y:S01]  /*49530*/  IADD3.X R97, P2, P6, R76, RZ, RZ, P6, P2 ;  /* 0x000000ff4c617210 */ /* 0x000fe200036444ff */
[----:B------:R-:W-:Y:S01]  /*49540*/  IMAD.WIDE.U32 R24, R147, R6, RZ ;  /* 0x0000000693187225 */ /* 0x000fe200078e00ff */
[----:B------:R-:W-:Y:S02]  /*49550*/  IADD3 R94, P5, PT, R104, R109, RZ ;  /* 0x0000006d685e7210 */ /* 0x000fe40007fbe0ff */
[----:B------:R-:W-:Y:S01]  /*49560*/  IADD3.X R104, PT, PT, R77, RZ, RZ, P2, P6 ;  /* 0x000000ff4d687210 */ /* 0x000fe200017ec4ff */
[----:B------:R-:W-:Y:S01]  /*49570*/  IMAD.WIDE.U32.X R68, R147, R5, R68, P1 ;  /* 0x0000000593447225 */ /* 0x000fe200008e0444 */
[----:B------:R-:W-:Y:S02]  /*49580*/  IADD3 R97, P3, PT, R97, R94, RZ ;  /* 0x0000005e61617210 */ /* 0x000fe40007f7e0ff */
[----:B------:R-:W-:Y:S01]  /*49590*/  IADD3 R137, P4, P1, R75, R106, R137 ;  /* 0x0000006a4b897210 */ /* 0x000fe2000799e089 */
[----:B------:R-:W-:Y:S01]  /*495a0*/  IMAD.X R105, R105, 0x1, R114, P5 ;  /* 0x0000000169697824 */ /* 0x000fe200028e0672 */
[----:B------:R-:W-:Y:S01]  /*495b0*/  IADD3.X R77, P0, PT, RZ, R68, RZ, P0, !PT ;  /* 0x00000044ff4d7210 */ /* 0x000fe2000071e4ff */
[----:B------:R-:W-:Y:S01]  /*495c0*/  IMAD.WIDE.U32 R24, P2, R70, R7, R24 ;  /* 0x0000000746187225 */ /* 0x000fe20007840018 */
[----:B------:R-:W-:-:S02]  /*495d0*/  IADD3 R76, P6, PT, R97, R74, RZ ;  /* 0x0000004a614c7210 */ /* 0x000fc40007fde0ff */
[----:B------:R-:W-:Y:S01]  /*495e0*/  IADD3.X R104, P3, PT, R104, R105, RZ, P3, !PT ;  /* 0x0000006968687210 */ /* 0x000fe20001f7e4ff */
[----:B------:R-:W-:Y:S01]  /*495f0*/  IMAD.WIDE.U32 R74, R70, R6, RZ ;  /* 0x00000006464a7225 */ /* 0x000fe200078e00ff */
[----:B------:R-:W-:Y:S02]  /*49600*/  IADD3.X R107, PT, PT, RZ, R107, RZ, P4, P1 ;  /* 0x0000006bff6b7210 */ /* 0x000fe400027e24ff */
[----:B------:R-:W-:Y:S01]  /*49610*/  IADD3.X R106, P6, PT, R104, R71, RZ, P6, !PT ;  /* 0x00000047686a7210 */ /* 0x000fe200037de4ff */
[----:B------:R-:W-:Y:S01]  /*49620*/  IMAD.X R68, RZ, RZ, R69, P0 ;  /* 0x000000ffff447224 */ /* 0x000fe200000e0645 */
[----:B------:R-:W-:Y:S01]  /*49630*/  IADD3 R77, P0, PT, R77, R96, RZ ;  /* 0x000000604d4d7210 */ /* 0x000fe20007f1e0ff */
[----:B------:R-:W-:Y:S01]  /*49640*/  IMAD.X R69, RZ, RZ, RZ, P2 ;  /* 0x000000ffff457224 */ /* 0x000fe200010e06ff */
[----:B------:R-:W-:Y:S02]  /*49650*/  IADD3 R24, P5, PT, R75, R24, RZ ;  /* 0x000000184b187210 */ /* 0x000fe40007fbe0ff */
[----:B------:R-:W-:Y:S01]  /*49660*/  IADD3.X R95, P0, PT, R68, R95, RZ, P0, !PT ;  /* 0x0000005f445f7210 */ /* 0x000fe2000071e4ff */
[----:B------:R-:W-:Y:S01]  /*49670*/  IMAD.MOV.U32 R68, RZ, RZ, R25 ;  /* 0x000000ffff447224 */ /* 0x000fe200078e0019 */
[----:B------:R-:W-:-:S02]  /*49680*/  IADD3 R97, P2, PT, R77, R74, RZ ;  /* 0x0000004a4d617210 */ /* 0x000fc40007f5e0ff */
[----:B------:R-:W-:Y:S01]  /*49690*/  IADD3.X R96, P3, P6, R72, RZ, RZ, P6, P3 ;  /* 0x000000ff48607210 */ /* 0x000fe200036664ff */
[----:B------:R-:W-:Y:S01]  /*496a0*/  IMAD.WIDE.U32.X R68, R147, R7, R68, P5 ;  /* 0x0000000793447225 */ /* 0x000fe200028e0444 */
[----:B------:R-:W-:Y:S02]  /*496b0*/  IADD3.X R71, P2, PT, R95, R24, RZ, P2, !PT ;  /* 0x000000185f477210 */ /* 0x000fe4000175e4ff */
[----:B------:R-:W-:Y:S01]  /*496c0*/  IADD3.X R95, PT, PT, R73, RZ, RZ, P3, P6 ;  /* 0x000000ff495f7210 */ /* 0x000fe20001fec4ff */
[----:B------:R-:W-:Y:S01]  /*496d0*/  IMAD.WIDE.U32 R24, R147, R8, RZ ;  /* 0x0000000893187225 */ /* 0x000fe200078e00ff */
[----:B------:R-:W-:Y:S02]  /*496e0*/  ISETP.GT.U32.AND P1, PT, R121, R112, PT ;  /* 0x000000707900720c */ /* 0x000fe40003f24070 */
[----:B------:R-:W-:Y:S01]  /*496f0*/  IADD3.X R77, P2, P6, R68, RZ, RZ, P2, P0 ;  /* 0x000000ff444d7210 */ /* 0x000fe200016404ff */
[----:B------:R-:W-:Y:S01]  /*49700*/  IMAD R74, R71, R2, RZ ;  /* 0x00000002474a7224 */ /* 0x000fe200078e02ff */
[----:B------:R-:W-:-:S02]  /*49710*/  ISETP.GT.U32.AND.EX P1, PT, R123, R118, PT, P1 ;  /* 0x000000767b00720c */ /* 0x000fc40003f24110 */
[----:B------:R-:W-:Y:S01]  /*49720*/  IADD3.X R121, PT, PT, R69, RZ, RZ, P2, P6 ;  /* 0x000000ff45797210 */ /* 0x000fe200017ec4ff */
[C---:B------:R-:W-:Y:S01]  /*49730*/  IMAD.WIDE.U32 R68, R97.reuse, R2, RZ ;  /* 0x0000000261447225 */ /* 0x040fe200078e00ff */
[----:B------:R-:W-:Y:S02]  /*49740*/  IADD3 R122, P4, P5, R122, R137, R137 ;  /* 0x000000897a7a7210 */ /* 0x000fe40007d9e089 */
[----:B------:R-:W-:Y:S01]  /*49750*/  ISETP.GE.U32.AND P2, PT, R94, R109, PT ;  /* 0x0000006d5e00720c */ /* 0x000fe20003f46070 */
[----:B------:R-:W-:Y:S01]  /*49760*/  IMAD R73, R97, R3, R74 ;  /* 0x0000000361497224 */ /* 0x000fe200078e024a */
[----:B------:R-:W-:Y:S01]  /*49770*/  SEL R72, RZ, 0x1, !P1 ;  /* 0x00000001ff487807 */ /* 0x000fe20004800000 */
[----:B------:R-:W-:Y:S01]  /*49780*/  IMAD.WIDE.U32 R24, P6, R70, R9, R24 ;  /* 0x0000000946187225 */ /* 0x000fe200078c0018 */
[----:B------:R-:W-:Y:S02]  /*49790*/  IADD3.X R94, PT, PT, RZ, R107, R107, P4, P5 ;  /* 0x0000006bff5e7210 */ /* 0x000fe400027ea46b */
[----:B------:R-:W-:Y:S01]  /*497a0*/  ISETP.GE.U32.AND.EX P1, PT, R105, R114, PT, P2 ;  /* 0x000000726900720c */ /* 0x000fe20003f26120 */
[----:B------:R-:W-:Y:S01]  /*497b0*/  IMAD.IADD R69, R69, 0x1, R73 ;  /* 0x0000000145457824 */ /* 0x000fe200078e0249 */
[----:B------:R-:W-:Y:S01]  /*497c0*/  IADD3 R108, P4, P5, R72, R119, R108 ;  /* 0x00000077486c7210 */ /* 0x000fe20007d9e06c */
[----:B------:R-:W-:Y:S01]  /*497d0*/  IMAD.WIDE.U32 R74, R70, R8, RZ ;  /* 0x00000008464a7225 */ /* 0x000fe200078e00ff */
[----:B------:R-:W-:-:S02]  /*497e0*/  IADD3 R107, P2, PT, R77, R76, RZ ;  /* 0x0000004c4d6b7210 */ /* 0x000fc40007f5e0ff */
[----:B------:R-:W-:Y:S01]  /*497f0*/  IADD3.X R110, PT, PT, RZ, R110, RZ, P4, P5 ;  /* 0x0000006eff6e7210 */ /* 0x000fe200027ea4ff */
[----:B------:R-:W-:Y:S01]  /*49800*/  IMAD.WIDE.U32 R76, R69, R4, RZ ;  /* 0x00000004454c7225 */ /* 0x000fe200078e00ff */
[----:B------:R-:W-:Y:S02]  /*49810*/  IADD3 R105, P4, PT, R75, R24, RZ ;  /* 0x000000184b697210 */ /* 0x000fe40007f9e0ff */
[----:B------:R-:W-:Y:S01]  /*49820*/  IADD3.X R106, P2, PT, R121, R106, RZ, P2, !PT ;  /* 0x0000006a796a7210 */ /* 0x000fe2000175e4ff */
[----:B------:R-:W-:Y:S01]  /*49830*/  IMAD.MOV.U32 R72, RZ, RZ, R25 ;  /* 0x000000ffff487224 */ /* 0x000fe200078e0019 */
[----:B------:R-:W-:Y:S01]  /*49840*/  SEL R75, RZ, 0x1, P1 ;  /* 0x00000001ff4b7807 */ /* 0x000fe20000800000 */
[C---:B------:R-:W-:Y:S01]  /*49850*/  IMAD.WIDE.U32 R24, R68.reuse, R4, RZ ;  /* 0x0000000444187225 */ /* 0x040fe200078e00ff */
[----:B------:R-:W-:Y:S02]  /*49860*/  ISETP.GE.U32.AND P0, PT, R139, R112, PT ;  /* 0x000000708b00720c */ /* 0x000fe40003f06070 */
[----:B------:R-:W-:Y:S01]  /*49870*/  IADD3 R113, P3, PT, R113, R120, RZ ;  /* 0x0000007871717210 */ /* 0x000fe20007f7e0ff */
[----:B------:R-:W-:Y:S01]  /*49880*/  IMAD.X R73, RZ, RZ, RZ, P6 ;  /* 0x000000ffff497224 */ /* 0x000fe200030e06ff */
[----:B------:R-:W-:Y:S01]  /*49890*/  IADD3 R104, P6, PT, R107, R74, RZ ;  /* 0x0000004a6b687210 */ /* 0x000fe20007fde0ff */
        /* <DEDUP_REMOVED lines=26> */
[----:B------:R-:W-:-:S02]  /*49a40*/  IMAD.X R114, RZ, RZ, R73, P1 ;  /* 0x000000ffff727224 */ /* 0x000fc400008e0649 */
[----:B------:R-:W-:Y:S01]  /*49a50*/  IMAD.WIDE.U32.X R76, R147, R11, R76, P6 ;  /* 0x0000000b934c7225 */ /* 0x000fe200030e044c */
[----:B------:R-:W-:-:S03]  /*49a60*/  IADD3 R107, P6, PT, R107, R70, RZ ;  /* 0x000000466b6b7210 */ /* 0x000fc60007fde0ff */
[----:B------:R-:W-:-:S04]  /*49a70*/  IMAD.WIDE.U32 R70, P1, R68, R7, R24 ;  /* 0x0000000744467225 */ /* 0x000fc80007820018 */
[----:B------:R-:W-:-:S04]  /*49a80*/  IMAD.WIDE.U32 R72, R68, R6, RZ ;  /* 0x0000000644487225 */ /* 0x000fc800078e00ff */
[----:B------:R-:W-:Y:S01]  /*49a90*/  IMAD.X R75, R95, 0x1, R106, P5 ;  /* 0x000000015f4b7824 */ /* 0x000fe200028e066a */
[----:B------:R-:W-:Y:S01]  /*49aa0*/  IADD3 R95, P0, PT, R119, R104, RZ ;  /* 0x00000068775f7210 */ /* 0x000fe20007f1e0ff */
[----:B------:R-:W-:Y:S01]  /*49ab0*/  IMAD.X R25, RZ, RZ, RZ, P1 ;  /* 0x000000ffff197224 */ /* 0x000fe200008e06ff */
[----:B------:R-:W-:Y:S01]  /*49ac0*/  IADD3 R70, P5, PT, R73, R70, RZ ;  /* 0x0000004649467210 */ /* 0x000fe20007fbe0ff */
[----:B------:R-:W-:Y:S01]  /*49ad0*/  IMAD.MOV.U32 R24, RZ, RZ, R71 ;  /* 0x000000ffff187224 */ /* 0x000fe200078e0047 */
[----:B------:R-:W-:Y:S01]  /*49ae0*/  IADD3.X R112, P4, PT, R112, R75, RZ, P4, !PT ;  /* 0x0000004b70707210 */ /* 0x000fe2000279e4ff */
[----:B------:R-:W-:Y:S01]  /*49af0*/  IMAD.X R117, RZ, RZ, R117, P3 ;  /* 0x000000ffff757224 */ /* 0x000fe200018e0675 */
[----:B------:R-:W-:Y:S01]  /*49b00*/  IADD3 R95, P1, PT, R95, R72, RZ ;  /* 0x000000485f5f7210 */ /* 0x000fe20007f3e0ff */
[----:B------:R-:W-:Y:S01]  /*49b10*/  IMAD.WIDE.U32.X R24, R69, R7, R24, P5 ;  /* 0x0000000745187225 */ /* 0x000fe200028e0418 */
[----:B------:R-:W-:Y:S02]  /*49b20*/  IADD3.X R105, P0, PT, R114, R105, RZ, P0, !PT ;  /* 0x0000006972697210 */ /* 0x000fe4000071e4ff */
[----:B------:R-:W-:-:S02]  /*49b30*/  IADD3.X R109, P6, PT, R112, R109, RZ, P6, !PT ;  /* 0x0000006d706d7210 */ /* 0x000fc400037de4ff */
[----:B------:R-:W-:Y:S01]  /*49b40*/  IADD3.X R112, P1, PT, R105, R70, RZ, P1, !PT ;  /* 0x0000004669707210 */ /* 0x000fe20000f3e4ff */
[----:B------:R-:W-:Y:S01]  /*49b50*/  IMAD.WIDE.U32 R70, R69, R8, RZ ;  /* 0x0000000845467225 */ /* 0x000fe200078e00ff */
[----:B------:R-:W-:Y:S02]  /*49b60*/  ISETP.GE.U32.AND.EX P5, PT, R106, R94, PT, P2 ;  /* 0x0000005e6a00720c */ /* 0x000fe40003fa6120 */
[----:B------:R-:W-:Y:S02]  /*49b70*/  ISETP.GE.U32.AND P2, PT, R96, R97, PT ;  /* 0x000000616000720c */ /* 0x000fe40003f46070 */
[----:B------:R-:W-:Y:S02]  /*49b80*/  IADD3.X R96, P0, P1, R24, RZ, RZ, P1, P0 ;  /* 0x000000ff18607210 */ /* 0x000fe400009004ff */
[----:B------:R-:W-:Y:S02]  /*49b90*/  IADD3.X R76, P4, P6, R76, RZ, RZ, P6, P4 ;  /* 0x000000ff4c4c7210 */ /* 0x000fe400036884ff */
[----:B------:R-:W-:Y:S01]  /*49ba0*/  IADD3.X R104, PT, PT, R25, RZ, RZ, P0, P1 ;  /* 0x000000ff19687210 */ /* 0x000fe200007e24ff */
[----:B------:R-:W-:Y:S01]  /*49bb0*/  IMAD.WIDE.U32 R24, R68, R8, RZ ;  /* 0x0000000844187225 */ /* 0x000fe200078e00ff */
[----:B------:R-:W-:-:S02]  /*49bc0*/  SEL R72, RZ, 0x1, P5 ;  /* 0x00000001ff487807 */ /* 0x000fc40002800000 */
[----:B------:R-:W-:Y:S01]  /*49bd0*/  ISETP.GE.U32.AND.EX P2, PT, R75, R106, PT, P2 ;  /* 0x0000006a4b00720c */ /* 0x000fe20003f46120 */
[----:B------:R-:W-:Y:S01]  /*49be0*/  IMAD.WIDE.U32 R70, P5, R68, R9, R70 ;  /* 0x0000000944467225 */ /* 0x000fe200078a0046 */
[----:B------:R-:W-:Y:S02]  /*49bf0*/  IADD3 R107, P0, PT, R96, R107, RZ ;  /* 0x0000006b606b7210 */ /* 0x000fe40007f1e0ff */
[----:B------:R-:W-:Y:S01]  /*49c00*/  IADD3.X R94, PT, PT, R77, RZ, RZ, P4, P6 ;  /* 0x000000ff4d5e7210 */ /* 0x000fe200027ec4ff */
[----:B------:R-:W-:Y:S01]  /*49c10*/  IMAD.X R73, RZ, RZ, RZ, P5 ;  /* 0x000000ffff497224 */ /* 0x000fe200028e06ff */
[----:B------:R-:W-:Y:S02]  /*49c20*/  IADD3 R108, P6, P4, R74, R111, R108 ;  /* 0x0000006f4a6c7210 */ /* 0x000fe40007cde06c */
[----:B------:R-:W-:Y:S02]  /*49c30*/  SEL R75, RZ, 0x1, P2 ;  /* 0x00000001ff4b7807 */ /* 0x000fe40001000000 */
[----:B------:R-:W-:-:S02]  /*49c40*/  IADD3 R96, P2, PT, R25, R70, RZ ;  /* 0x0000004619607210 */ /* 0x000fc40007f5e0ff */
[----:B------:R-:W-:Y:S01]  /*49c50*/  IADD3 R111, P1, PT, R107, R24, RZ ;  /* 0x000000186b6f7210 */ /* 0x000fe20007f3e0ff */
[----:B------:R-:W-:Y:S01]  /*49c60*/  IMAD.WIDE.U32 R24, R69, R10, RZ ;  /* 0x0000000a45187225 */ /* 0x000fe200078e00ff */
[----:B------:R-:W-:Y:S02]  /*49c70*/  IADD3 R74, P3, PT, R72, R113, RZ ;  /* 0x00000071484a7210 */ /* 0x000fe40007f7e0ff */
[----:B------:R-:W-:Y:S01]  /*49c80*/  IADD3.X R109, P0, PT, R104, R109, RZ, P0, !PT ;  /* 0x0000006d686d7210 */ /* 0x000fe2000071e4ff */
[----:B------:R-:W-:Y:S01]  /*49c90*/  IMAD.MOV.U32 R72, RZ, RZ, R71 ;  /* 0x000000ffff487224 */ /* 0x000fe200078e0047 */
[----:B------:R-:W-:Y:S01]  /*49ca0*/  IADD3 R77, P5, PT, R75, R74, RZ ;  /* 0x0000004a4b4d7210 */ /* 0x000fe20007fbe0ff */
[----:B------:R-:W-:Y:S01]  /*49cb0*/  IMAD.X R70, RZ, RZ, R117, P3 ;  /* 0x000000ffff467224 */ /* 0x000fe200018e0675 */
[----:B------:R-:W-:Y:S01]  /*49cc0*/  IADD3.X R96, P1, PT, R109, R96, RZ, P1, !PT ;  /* 0x000000606d607210 */ /* 0x000fe20000f3e4ff */
[----:B------:R-:W-:Y:S01]  /*49cd0*/  IMAD.WIDE.U32.X R72, R69, R9, R72, P2 ;  /* 0x0000000945487225 */ /* 0x000fe200010e0448 */
[----:B------:R-:W-:-:S02]  /*49ce0*/  ISETP.GE.U32.AND P3, PT, R74, R113, PT ;  /* 0x000000714a00720c */ /* 0x000fc40003f66070 */
[----:B------:R-:W-:Y:S01]  /*49cf0*/  IADD3.X R110, PT, PT, RZ, R115, R110, P6, P4 ;  /* 0x00000073ff6e7210 */ /* 0x000fe200037e846e */
[----:B------:R-:W-:Y:S01]  /*49d00*/  IMAD.WIDE.U32 R24, P2, R68, R11, R24 ;  /* 0x0000000b44187225 */ /* 0x000fe20007840018 */
[----:B------:R-:W-:Y:S02]  /*49d10*/  IADD3.X R105, P1, P0, R72, RZ, RZ, P1, P0 ;  /* 0x000000ff48697210 */ /* 0x000fe400008204ff */
[----:B------:R-:W-:Y:S01]  /*49d20*/  ISETP.GE.U32.AND.EX P3, PT, R70, R117, PT, P3 ;  /* 0x000000754600720c */ /* 0x000fe20003f66130 */
[----:B------:R-:W-:Y:S01]  /*49d30*/  IMAD.X R71, RZ, RZ, RZ, P2 ;  /* 0x000000ffff477224 */ /* 0x000fe200010e06ff */
[----:B------:R-:W-:Y:S01]  /*49d40*/  IADD3 R76, P2, PT, R76, R77, RZ ;  /* 0x0000004d4c4c7210 */ /* 0x000fe20007f5e0ff */
[----:B------:R-:W-:Y:S01]  /*49d50*/  IMAD.X R97, RZ, RZ, R70, P5 ;  /* 0x000000ffff617224 */ /* 0x000fe200028e0646 */
[----:B------:R-:W-:Y:S01]  /*49d60*/  ISETP.GE.U32.AND P5, PT, R77, R74, PT ;  /* 0x0000004a4d00720c */ /* 0x000fe20003fa6070 */
[----:B------:R-:W-:Y:S01]  /*49d70*/  IMAD.WIDE.U32 R74, R68, R10, RZ ;  /* 0x0000000a444a7225 */ /* 0x000fe200078e00ff */
[----:B------:R-:W-:-:S02]  /*49d80*/  IADD3.X R73, PT, PT, R73, RZ, RZ, P1, P0 ;  /* 0x000000ff49497210 */ /* 0x000fc40000fe04ff */
[----:B------:R-:W-:Y:S01]  /*49d90*/  IADD3 R105, P0, PT, R105, R76, RZ ;  /* 0x0000004c69697210 */ /* 0x000fe20007f1e0ff */
[----:B------:R-:W-:Y:S01]  /*49da0*/  IMAD.X R94, R94, 0x1, R97, P2 ;  /* 0x000000015e5e7824 */ /* 0x000fe200010e0661 */
[----:B------:R-:W-:Y:S01]  /*49db0*/  ISETP.GE.U32.AND.EX P5, PT, R97, R70, PT, P5 ;  /* 0x000000466100720c */ /* 0x000fe20003fa6150 */
[----:B------:R-:W-:Y:S01]  /*49dc0*/  IMAD.MOV.U32 R70, RZ, RZ, R25 ;  /* 0x000000ffff467224 */ /* 0x000fe200078e0019 */
        /* <DEDUP_REMOVED lines=48> */
.L_x_141:
        /* <DEDUP_REMOVED lines=21> */
.L_x_142:
[----:B------:R-:W-:Y:S01]  /*4a220*/  CS2R R140, SRZ ;  /* 0x00000000008c7805 */ /* 0x000fe2000001ff00 */
[-C--:B------:R-:W-:Y:S01]  /*4a230*/  IMAD.WIDE.U32 R76, R111, R27.reuse, RZ ;  /* 0x0000001b6f4c7225 */ /* 0x080fe200078e00ff */
[----:B------:R-:W-:Y:S02]  /*4a240*/  CS2R R138, SRZ ;  /* 0x00000000008a7805 */ /* 0x000fe4000001ff00 */
[----:B------:R-:W-:Y:S01]  /*4a250*/  LOP3.LUT R0, R0, 0xfffffffe, RZ, 0xc0, !PT ;  /* 0xfffffffe00007812 */ /* 0x000fe200078ec0ff */
[----:B------:R-:W-:-:S04]  /*4a260*/  IMAD.WIDE.U32 R70, R110, R27, RZ ;  /* 0x0000001b6e467225 */ /* 0x000fc800078e00ff */
[----:B------:R-:W-:-:S04]  /*4a270*/  IMAD.WIDE.U32 R24, R111, R26, RZ ;  /* 0x0000001a6f187225 */ /* 0x000fc800078e00ff */
[----:B------:R-:W-:Y:S02]  /*4a280*/  IMAD.IADD R73, R77, 0x1, R141 ;  /* 0x000000014d497824 */ /* 0x000fe400078e028d */
[----:B------:R-:W-:-:S03]  /*4a290*/  IMAD.WIDE.U32 R68, R113, R29, RZ ;  /* 0x0000001d71447225 */ /* 0x000fc600078e00ff */
[----:B------:R-:W-:Y:S01]  /*4a2a0*/  IADD3 R118, P2, P3, R24, R73, R70 ;  /* 0x0000004918767210 */ /* 0x000fe20007b5e046 */
[----:B------:R-:W-:Y:S01]  /*4a2b0*/  IMAD.MOV.U32 R137, RZ, RZ, RZ ;  /* 0x000000ffff897224 */ /* 0x000fe200078e00ff */
[----:B------:R-:W-:Y:S01]  /*4a2c0*/  IADD3 R119, P0, PT, R76, R68, RZ ;  /* 0x000000444c777210 */ /* 0x000fe20007f1e0ff */
[----:B------:R-:W-:Y:S01]  /*4a2d0*/  IMAD.MOV.U32 R143, RZ, RZ, RZ ;  /* 0x000000ffff8f7224 */ /* 0x000fe200078e00ff */
[----:B------:R-:W-:Y:S01]  /*4a2e0*/  IADD3.X R77, PT, PT, RZ, RZ, RZ, P2, P3 ;  /* 0x000000ffff4d7210 */ /* 0x000fe200017e64ff */
[----:B------:R-:W-:Y:S02]  /*4a2f0*/  IMAD.IADD R104, R141, 0x1, R25 ;  /* 0x000000018d687824 */ /* 0x000fe400078e0219 */
[----:B------:R-:W-:-:S04]  /*4a300*/  IMAD.WIDE.U32 R24, R109, R27, RZ ;  /* 0x0000001b6d187225 */ /* 0x000fc800078e00ff */
[----:B------:R-:W-:Y:S02]  /*4a310*/  IMAD.IADD R117, R137, 0x1, R69 ;  /* 0x0000000189757824 */ /* 0x000fe400078e0245 */
[----:B------:R-:W-:Y:S02]  /*4a320*/  IMAD.IADD R68, R71, 0x1, R143 ;  /* 0x0000000147447824 */ /* 0x000fe400078e028f */
        /* <DEDUP_REMOVED lines=8> */
[----:B------:R-:W-:Y:S01]  /*4a3b0*/  IADD3 R117, P6, P4, R74, R117, R94 ;  /* 0x000000754a757210 */ /* 0x000fe20007cde05e */
[----:B------:R-:W-:-:S03]  /*4a3c0*/  IMAD.WIDE.U32 R68, R26, R110, R68 ;  /* 0x0000006e1a447225 */ /* 0x000fc600078e0044 */
[----:B------:R-:W-:Y:S01]  /*4a3d0*/  P2R R123, PR, RZ, 0x10 ;  /* 0x00000010ff7b7803 */ /* 0x000fe20000000000 */
[----:B------:R-:W-:Y:S01]  /*4a3e0*/  IMAD.MOV.U32 R75, RZ, RZ, RZ ;  /* 0x000000ffff4b7224 */ /* 0x000fe200078e00ff */
[----:B------:R-:W-:Y:S01]  /*4a3f0*/  IADD3 R77, P2, P3, R77, R68, R104 ;  /* 0x000000444d4d7210 */ /* 0x000fe20007b5e068 */
[----:B------:R-:W-:-:S04]  /*4a400*/  IMAD.WIDE.U32 R106, R115, R27, RZ ;  /* 0x0000001b736a7225 */ /* 0x000fc800078e00ff */
[----:B------:R-:W-:Y:S02]  /*4a410*/  IMAD.IADD R145, R140, 0x1, R71 ;  /* 0x000000018c917824 */ /* 0x000fe400078e0247 */
[----:B------:R-:W-:Y:S01]  /*4a420*/  IMAD.IADD R70, R139, 0x1, R95 ;  /* 0x000000018b467824 */ /* 0x000fe200078e025f */
[----:B------:R-:W-:Y:S01]  /*4a430*/  @P6 LOP3.LUT R0, R0, 0x1, RZ, 0xfc, !PT ;  /* 0x0000000100006812 */ /* 0x000fe200078efcff */
[----:B------:R-:W-:Y:S02]  /*4a440*/  IMAD.MOV.U32 R71, RZ, RZ, RZ ;  /* 0x000000ffff477224 */ /* 0x000fe400078e00ff */
[----:B------:R-:W-:Y:S01]  /*4a450*/  IMAD.IADD R72, R97, 0x1, R138 ;  /* 0x0000000161487824 */ /* 0x000fe200078e028a */
[----:B------:R-:W-:Y:S01]  /*4a460*/  LOP3.LUT R0, R0, 0xfffffffb, RZ, 0xc0, !PT ;  /* 0xfffffffb00007812 */ /* 0x000fe200078ec0ff */
[----:B------:R-:W-:-:S04]  /*4a470*/  IMAD.WIDE.U32 R94, R115, R26, RZ ;  /* 0x0000001a735e7225 */ /* 0x000fc800078e00ff */
[----:B------:R-:W-:Y:S02]  /*4a480*/  IMAD.IADD R74, R143, 0x1, R69 ;  /* 0x000000018f4a7824 */ /* 0x000fe400078e0245 */
[----:B------:R-:W-:-:S04]  /*4a490*/  IMAD.WIDE.U32 R96, R114, R27, RZ ;  /* 0x0000001b72607225 */ /* 0x000fc800078e00ff */
[----:B------:R-:W-:Y:S02]  /*4a4a0*/  IMAD.IADD R69, R107, 0x1, R75 ;  /* 0x000000016b457824 */ /* 0x000fe400078e024b */
[----:B------:R-:W-:Y:S02]  /*4a4b0*/  IMAD.MOV.U32 R153, RZ, RZ, RZ ;  /* 0x000000ffff997224 */ /* 0x000fe400078e00ff */
[----:B------:R-:W-:-:S04]  /*4a4c0*/  IMAD.WIDE.U32 R70, R28, R112, R70 ;  /* 0x000000701c467225 */ /* 0x000fc800078e0046 */
[----:B------:R-:W-:Y:S01]  /*4a4d0*/  IMAD.IADD R121, R75, 0x1, R95 ;  /* 0x000000014b797824 */ /* 0x000fe200078e025f */
[----:B------:R-:W-:Y:S01]  /*4a4e0*/  IADD3.X R95, PT, PT, RZ, R74, RZ, P2, P3 ;  /* 0x0000004aff5f7210 */ /* 0x000fe200017e64ff */
[----:B------:R-:W-:Y:S01]  /*4a4f0*/  IMAD.IADD R68, R97, 0x1, R153 ;  /* 0x0000000161447824 */ /* 0x000fe200078e0299 */
[----:B------:R-:W-:Y:S01]  /*4a500*/  IADD3 R74, P2, P3, R94, R69, R96 ;  /* 0x000000455e4a7210 */ /* 0x000fe20007b5e060 */
[----:B------:R-:W-:Y:S01]  /*4a510*/  IMAD.X R117, R117, 0x1, R118, P0 ;  /* 0x0000000175757824 */ /* 0x000fe200000e0676 */
[----:B------:R-:W-:Y:S01]  /*4a520*/  IADD3.X R69, PT, PT, RZ, RZ, RZ, P1, P5 ;  /* 0x000000ffff457210 */ /* 0x000fe20000fea4ff */
[----:B------:R-:W-:Y:S01]  /*4a530*/  IMAD.IADD R120, R139, 0x1, R71 ;  /* 0x000000018b787824 */ /* 0x000fe200078e0247 */
[----:B------:R-:W-:Y:S01]  /*4a540*/  ISETP.GE.U32.AND P0, PT, R119, R76, PT ;  /* 0x0000004c7700720c */ /* 0x000fe20003f06070 */
[-C--:B------:R-:W-:Y:S01]  /*4a550*/  IMAD.WIDE.U32 R104, R110, R29.reuse, RZ ;  /* 0x0000001d6e687225 */ /* 0x080fe200078e00ff */
        /* <DEDUP_REMOVED lines=18> */
[----:B------:R-:W-:Y:S02]  /*4a680*/  ISETP.GT.U32.AND P0, PT, R24, R69, PT ;  /* 0x000000451800720c */ /* 0x000fe40003f04070 */
[----:B------:R-:W-:Y:S01]  /*4a690*/  IADD3 R105, P1, PT, R69, R76, RZ ;  /* 0x0000004c45697210 */ /* 0x000fe20007f3e0ff */
[----:B------:R-:W-:-:S02]  /*4a6a0*/  IMAD.X R94, RZ, RZ, R25, P2 ;  /* 0x000000ffff5e7224 */ /* 0x000fc400010e0619 */
[----:B------:R-:W-:-:S03]  /*4a6b0*/  IMAD.WIDE.U32 R144, R113, R27, RZ ;  /* 0x0000001b71907225 */ /* 0x000fc600078e00ff */
[----:B------:R-:W-:Y:S01]  /*4a6c0*/  ISETP.GT.U32.AND.EX P0, PT, R25, R94, PT, P0 ;  /* 0x0000005e1900720c */ /* 0x000fe20003f04100 */
[----:B------:R-:W-:Y:S02]  /*4a6d0*/  IMAD.IADD R122, R138, 0x1, R73 ;  /* 0x000000018a7a7824 */ /* 0x000fe400078e0249 */
[----:B------:R-:W-:Y:S01]  /*4a6e0*/  IMAD.X R107, R94, 0x1, R107, P1 ;  /* 0x000000015e6b7824 */ /* 0x000fe200008e066b */
[----:B------:R-:W-:Y:S01]  /*4a6f0*/  IADD3 R104, P1, P2, R104, R70, R95 ;  /* 0x0000004668687210 */ /* 0x000fe20007a3e05f */
[----:B------:R-:W-:Y:S01]  /*4a700*/  IMAD.IADD R73, R143, 0x1, R71 ;  /* 0x000000018f497824 */ /* 0x000fe200078e0247 */
[----:B------:R-:W-:Y:S01]  /*4a710*/  SEL R72, R24, R69, P0 ;  /* 0x0000004518487207 */ /* 0x000fe20000000000 */
[----:B------:R-:W-:Y:S01]  /*4a720*/  IMAD.WIDE.U32 R70, R113, R26, RZ ;  /* 0x0000001a71467225 */ /* 0x000fe200078e00ff */
[----:B------:R-:W-:Y:S02]  /*4a730*/  SEL R76, R25, R94, P0 ;  /* 0x0000005e194c7207 */ /* 0x000fe40000000000 */
[----:B------:R-:W-:Y:S01]  /*4a740*/  IADD3.X R122, PT, PT, RZ, R122, RZ, P3, P5 ;  /* 0x0000007aff7a7210 */ /* 0x000fe20001fea4ff */
[----:B------:R-:W-:Y:S01]  /*4a750*/  IMAD.WIDE.U32 R24, R112, R27, RZ ;  /* 0x0000001b70187225 */ /* 0x000fe200078e00ff */
[----:B------:R-:W-:-:S03]  /*4a760*/  ISETP.GT.U32.AND P0, PT, R72, R105, PT ;  /* 0x000000694800720c */ /* 0x000fc60003f04070 */
[----:B------:R-:W-:Y:S01]  /*4a770*/  IMAD.IADD R145, R145, 0x1, R137 ;  /* 0x0000000191917824 */ /* 0x000fe200078e0289 */
[----:B------:R-:W-:Y:S01]  /*4a780*/  ISETP.GT.U32.AND.EX P0, PT, R76, R107, PT, P0 ;  /* 0x0000006b4c00720c */ /* 0x000fe20003f04100 */
        /* <DEDUP_REMOVED lines=14> */
[----:B------:R-:W-:-:S03]  /*4a870*/  IADD3.X R147, PT, PT, RZ, R147, RZ, P1, P2 ;  /* 0x00000093ff937210 */ /* 0x000fc60000fe44ff */
        /* <DEDUP_REMOVED lines=40> */
[----:B------:R-:W-:-:S04]  /*4ab00*/  IMAD.WIDE.U32.X R68, R159, R7, R68, P2 ;  /* 0x000000079f447225 */ /* 0x000fc800010e0444 */
[----:B------:R-:W-:Y:S01]  /*4ab10*/  IMAD.IADD R117, R137, 0x1, R149 ;  /* 0x0000000189757824 */ /* 0x000fe200078e0295 */
[----:B------:R-:W-:-:S04]  /*4ab20*/  IADD3.X R73, P0, P1, R68, RZ, RZ, P1, P0 ;  /* 0x000000ff44497210 */ /* 0x000fc800009004ff */
[----:B------:R-:W-:Y:S02]  /*4ab30*/  IADD3.X R77, PT, PT, R69, RZ, RZ, P0, P1 ;  /* 0x000000ff454d7210 */ /* 0x000fe400007e24ff */
[----:B------:R-:W-:Y:S01]  /*4ab40*/  IADD3 R142, P1, P3, R144, R117, R146 ;  /* 0x00000075908e7210 */ /* 0x000fe20007b3e092 */
[----:B------:R-:W-:Y:S01]  /*4ab50*/  IMAD.WIDE.U32 R146, R159, R8, RZ ;  /* 0x000000089f927225 */ /* 0x000fe200078e00ff */
[----:B------:R-:W-:-:S03]  /*4ab60*/  IADD3 R148, P0, PT, R105, R148, RZ ;  /* 0x0000009469947210 */ /* 0x000fc60007f1e0ff */
        /* <DEDUP_REMOVED lines=59> */
[----:B------:R-:W-:Y:S01]  /*4af20*/  IMAD.IADD R68, R139, 0x1, R95 ;  /* 0x000000018b447824 */ /* 0x000fe200078e025f */
[----:B------:R-:W-:Y:S02]  /*4af30*/  IADD3 R106, P5, PT, R107, R144, RZ ;  /* 0x000000906b6a7210 */ /* 0x000fe40007fbe0ff */
        /* <DEDUP_REMOVED lines=8> */
[----:B------:R-:W-:-:S04]  /*4afc0*/  IADD3 R119, P0, P2, R24, R68, R119 ;  /* 0x0000004418777210 */ /* 0x000fc80007a1e077 */
        /* <DEDUP_REMOVED lines=39> */
[----:B------:R-:W-:Y:S01]  /*4b240*/  IADD3.X R124, P5, PT, R145, R124, RZ, P5, !PT ;  /* 0x0000007c917c7210 */ /* 0x000fe20002fbe4ff */
[----:B------:R-:W-:Y:S01]  /*4b250*/  IMAD.WIDE.U32 R144, R68, R8, RZ ;  /* 0x0000000844907225 */ /* 0x000fe200078e00ff */
[----:B------:R-:W-:-:S03]  /*4b260*/  IADD3 R69, P6, PT, R69, R76, RZ ;  /* 0x0000004c45457210 */ /* 0x000fc60007fde0ff */
[----:B------:R-:W-:Y:S01]  /*4b270*/  IMAD.WIDE.U32 R76, R147, R8, RZ ;  /* 0x00000008934c7225 */ /* 0x000fe200078e00ff */
[----:B------:R-:W-:-:S03]  /*4b280*/  IADD3.X R155, P6, PT, R124, R155, RZ, P6, !PT ;  /* 0x0000009b7c9b7210 */ /* 0x000fc600037de4ff */
[----:B------:R-:W-:Y:S01]  /*4b290*/  IMAD.IADD R124, R137, 0x1, R71 ;  /* 0x00000001897c7824 */ /* 0x000fe200078e0247 */
        /* <DEDUP_REMOVED lines=80> */
[----:B------:R-:W-:Y:S01]  /*4b7a0*/  SEL R124, RZ, 0x1, P4 ;  /* 0x00000001ff7c7807 */ /* 0x000fe20002000000 */
[----:B------:R-:W-:Y:S01]  /*4b7b0*/  IMAD.WIDE.U32 R68, R77, R10, RZ ;  /* 0x0000000a4d447225 */ /* 0x000fe200078e00ff */
[----:B------:R-:W-:Y:S02]  /*4b7c0*/  IADD3 R94, P5, PT, R73, R24, RZ ;  /* 0x00000018495e7210 */ /* 0x000fe40007fbe0ff */
[----:B------:R-:W-:Y:S01]  /*4b7d0*/  IADD3.X R123, P3, PT, R123, R150, RZ, P1, !PT ;  /* 0x000000967b7b7210 */ /* 0x000fe20000f7e4ff */
[----:B------:R-:W-:Y:S01]  /*4b7e0*/  IMAD.WIDE.U32 R24, R144, R2, RZ ;  /* 0x0000000290187225 */ /* 0x000fe200078e00ff */
[----:B------:R-:W-:Y:S02]  /*4b7f0*/  IADD3 R124, P1, PT, R124, R97, RZ ;  /* 0x000000617c7c7210 */ /* 0x000fe40007f3e0ff */
[----:B------:R-:W-:Y:S01]  /*4b800*/  IADD3.X R123, P4, PT, R123, R94, RZ, P6, !PT ;  /* 0x0000005e7b7b7210 */ /* 0x000fe2000379e4ff */
[----:B------:R-:W-:-:S02]  /*4b810*/  IMAD R95, R144, R3, R72 ;  /* 0x00000003905f7224 */ /* 0x000fc400078e0248 */
[----:B------:R-:W-:-:S04]  /*4b820*/  IMAD.WIDE.U32.X R70, R77, R9, R70, P5 ;  /* 0x000000094d467225 */ /* 0x000fc800028e0446 */
[----:B------:R-:W-:Y:S01]  /*4b830*/  IMAD.IADD R25, R25, 0x1, R95 ;  /* 0x0000000119197824 */ /* 0x000fe200078e025f */
[----:B------:R-:W-:Y:S01]  /*4b840*/  IADD3.X R70, P3, P4, R70, RZ, RZ, P4, P3 ;  /* 0x000000ff46467210 */ /* 0x000fe200024664ff */
[----:B------:R-:W-:-:S03]  /*4b850*/  IMAD.WIDE.U32 R68, P6, R76, R11, R68 ;  /* 0x0000000b4c447225 */ /* 0x000fc600078c0044 */
[----:B------:R-:W-:Y:S01]  /*4b860*/  IADD3.X R155, PT, PT, R71, RZ, RZ, P3, P4 ;  /* 0x000000ff479b7210 */ /* 0x000fe20001fe84ff */
        /* <DEDUP_REMOVED lines=29> */
[----:B------:R-:W-:Y:S01]  /*4ba40*/  IADD3 R96, P2, P0, R121, R96, R145 ;  /* 0x0000006079607210 */ /* 0x000fe2000785e091 */
        /* <DEDUP_REMOVED lines=11> */
[----:B------:R-:W-:-:S02]  /*4bb00*/  ISETP.GE.U32.AND.EX P5, PT, R149, R120, PT, P5 ;  /* 0x000000789500720c */ /* 0x000fc40003fa6150 */
[----:B------:R-:W-:Y:S01]  /*4bb10*/  IADD3.X R120, PT, PT, RZ, R104, RZ, P2, P0 ;  /* 0x00000068ff787210 */ /* 0x000fe200017e04ff */
[----:B------:R-:W-:Y:S01]  /*4bb20*/  IMAD.WIDE.U32 R68, R25, R8, RZ ;  /* 0x0000000819447225 */ /* 0x000fe200078e00ff */
[----:B------:R-:W-:Y:S02]  /*4bb30*/  IADD3.X R73, P3, P4, R70, RZ, RZ, P4, P3 ;  /* 0x000000ff46497210 */ /* 0x000fe400024664ff */
[----:B------:R-:W-:Y:S02]  /*4bb40*/  SEL R70, RZ, 0x1, P1 ;  /* 0x00000001ff467807 */ /* 0x000fe40000800000 */
[----:B------:R-:W-:Y:S02]  /*4bb50*/  ISETP.GE.U32.AND P1, PT, R151, R124, PT ;  /* 0x0000007c9700720c */ /* 0x000fe40003f26070 */
[----:B------:R-:W-:Y:S02]  /*4bb60*/  IADD3.X R72, PT, PT, R71, RZ, RZ, P3, P4 ;  /* 0x000000ff47487210 */ /* 0x000fe40001fe84ff */
[----:B------:R-:W-:Y:S01]  /*4bb70*/  IADD3 R119, P4, P3, R70, R119, R94 ;  /* 0x0000007746777210 */ /* 0x000fe20007b9e05e */
[----:B------:R-:W-:Y:S01]  /*4bb80*/  IMAD.WIDE.U32 R70, R24, R8, RZ ;  /* 0x0000000818467225 */ /* 0x000fe200078e00ff */
[----:B------:R-:W-:-:S02]  /*4bb90*/  ISETP.GE.U32.AND.EX P1, PT, R148, R149, PT, P1 ;  /* 0x000000959400720c */ /* 0x000fc40003f26110 */
[----:B------:R-:W-:Y:S01]  /*4bba0*/  SEL R95, RZ, 0x1, P5 ;  /* 0x00000001ff5f7807 */ /* 0x000fe20002800000 */
[----:B------:R-:W-:Y:S01]  /*4bbb0*/  IMAD.WIDE.U32 R68, P5, R24, R9, R68 ;  /* 0x0000000918447225 */ /* 0x000fe200078a0044 */
[----:B------:R-:W-:Y:S02]  /*4bbc0*/  IADD3 R73, P0, PT, R73, R76, RZ ;  /* 0x0000004c49497210 */ /* 0x000fe40007f1e0ff */
[----:B------:R-:W-:Y:S02]  /*4bbd0*/  IADD3 R95, P2, PT, R95, R96, RZ ;  /* 0x000000605f5f7210 */ /* 0x000fe40007f5e0ff */
[----:B------:R-:W-:Y:S02]  /*4bbe0*/  SEL R94, RZ, 0x1, P1 ;  /* 0x00000001ff5e7807 */ /* 0x000fe40000800000 */
[----:B------:R-:W-:Y:S01]  /*4bbf0*/  IADD3 R104, P1, PT, R73, R70, RZ ;  /* 0x0000004649687210 */ /* 0x000fe20007f3e0ff */
        /* <DEDUP_REMOVED lines=72> */
.L_x_143:
        /* <DEDUP_REMOVED lines=21> */
.L_x_144:
[----:B------:R-:W-:Y:S01]  /*4c1d0*/  CS2R R150, SRZ ;  /* 0x0000000000967805 */ /* 0x000fe2000001ff00 */
[-C--:B------:R-:W-:Y:S01]  /*4c1e0*/  IMAD.WIDE.U32 R72, R132, R78.reuse, RZ ;  /* 0x0000004e84487225 */ /* 0x080fe200078e00ff */
[----:B------:R-:W-:Y:S02]  /*4c1f0*/  CS2R R148, SRZ ;  /* 0x0000000000947805 */ /* 0x000fe4000001ff00 */
[----:B------:R-:W-:Y:S02]  /*4c200*/  CS2R R146, SRZ ;  /* 0x0000000000927805 */ /* 0x000fe4000001ff00 */
[----:B------:R-:W-:Y:S01]  /*4c210*/  LOP3.LUT R0, R0, 0xfffffffe, RZ, 0xc0, !PT ;  /* 0xfffffffe00007812 */ /* 0x000fe200078ec0ff */
[----:B------:R-:W-:-:S04]  /*4c220*/  IMAD.WIDE.U32 R68, R131, R78, RZ ;  /* 0x0000004e83447225 */ /* 0x000fc800078e00ff */
[----:B------:R-:W-:-:S04]  /*4c230*/  IMAD.WIDE.U32 R24, R132, R79, RZ ;  /* 0x0000004f84187225 */ /* 0x000fc800078e00ff */
[----:B------:R-:W-:Y:S02]  /*4c240*/  IMAD.IADD R117, R73, 0x1, R150 ;  /* 0x0000000149757824 */ /* 0x000fe400078e0296 */
[----:B------:R-:W-:Y:S02]  /*4c250*/  IMAD.IADD R70, R69, 0x1, R149 ;  /* 0x0000000145467824 */ /* 0x000fe400078e0295 */
[----:B------:R-:W-:Y:S01]  /*4c260*/  IMAD.WIDE.U32 R144, R134, R80, RZ ;  /* 0x0000005086907225 */ /* 0x000fe200078e00ff */
[----:B------:R-:W-:-:S03]  /*4c270*/  IADD3 R117, P2, P5, R24, R117, R68 ;  /* 0x0000007518757210 */ /* 0x000fc60007d5e044 */
[----:B------:R-:W-:Y:S01]  /*4c280*/  IMAD.WIDE.U32 R68, R130, R78, RZ ;  /* 0x0000004e82447225 */ /* 0x000fe200078e00ff */
[----:B------:R-:W-:-:S03]  /*4c290*/  IADD3 R144, P3, PT, R72, R144, RZ ;  /* 0x0000009048907210 */ /* 0x000fc60007f7e0ff */
[----:B------:R-:W-:-:S04]  /*4c2a0*/  IMAD.WIDE.U32 R122, R129, R78, RZ ;  /* 0x0000004e817a7225 */ /* 0x000fc800078e00ff */
        /* <DEDUP_REMOVED lines=15> */
[----:B------:R-:W-:Y:S01]  /*4c3a0*/  IMAD.IADD R120, R148, 0x1, R119 ;  /* 0x0000000194787824 */ /* 0x000fe200078e0277 */
[----:B------:R-:W-:Y:S01]  /*4c3b0*/  @P6 LOP3.LUT R0, R0, 0x1, RZ, 0xfc, !PT ;  /* 0x0000000100006812 */ /* 0x000fe200078efcff */
[----:B------:R-:W-:Y:S01]  /*4c3c0*/  IMAD.IADD R119, R151, 0x1, R77 ;  /* 0x0000000197777824 */ /* 0x000fe200078e024d */
[----:B------:R-:W-:Y:S01]  /*4c3d0*/  IADD3.X R77, PT, PT, RZ, RZ, RZ, P2, P5 ;  /* 0x000000ffff4d7210 */ /* 0x000fe200017ea4ff */
[----:B------:R-:W-:Y:S01]  /*4c3e0*/  IMAD.X R142, R142, 0x1, R117, P3 ;  /* 0x000000018e8e7824 */ /* 0x000fe200018e0675 */
[----:B------:R-:W-:Y:S01]  /*4c3f0*/  IADD3 R122, P3, P5, R122, R24, R121 ;  /* 0x000000187a7a7210 */ /* 0x000fe20007d7e079 */
[----:B------:R-:W-:Y:S01]  /*4c400*/  IMAD.WIDE.U32 R70, R79, R131, R70 ;  /* 0x000000834f467225 */ /* 0x000fe200078e0046 */
[----:B------:R-:W-:Y:S02]  /*4c410*/  ISETP.GE.U32.AND P2, PT, R144, R72, PT ;  /* 0x000000489000720c */ /* 0x000fe40003f46070 */
[----:B------:R-:W-:Y:S01]  /*4c420*/  LOP3.LUT R0, R0, 0xfffffffb, RZ, 0xc0, !PT ;  /* 0xfffffffb00007812 */ /* 0x000fe200078ec0ff */
[----:B------:R-:W-:Y:S01]  /*4c430*/  IMAD.MOV.U32 R121, RZ, RZ, RZ ;  /* 0x000000ffff797224 */ /* 0x000fe200078e00ff */
[----:B------:R-:W-:Y:S01]  /*4c440*/  IADD3 R77, P0, P1, R77, R70, R73 ;  /* 0x000000464d4d7210 */ /* 0x000fe2000791e049 */
[----:B------:R-:W-:Y:S01]  /*4c450*/  IMAD.IADD R124, R149, 0x1, R71 ;  /* 0x00000001957c7824 */ /* 0x000fe200078e0247 */
[----:B------:R-:W-:Y:S01]  /*4c460*/  ISETP.GE.U32.AND.EX P2, PT, R142, R117, PT, P2 ;  /* 0x000000758e00720c */ /* 0x000fe20003f46120 */
[----:B------:R-:W-:-:S03]  /*4c470*/  IMAD.WIDE.U32 R120, R81, R133, R120 ;  /* 0x0000008551787225 */ /* 0x000fc600078e0078 */
[----:B------:R-:W-:Y:S01]  /*4c480*/  IADD3.X R124, PT, PT, RZ, R124, RZ, P0, P1 ;  /* 0x0000007cff7c7210 */ /* 0x000fe200007e24ff */
[----:B------:R-:W-:Y:S01]  /*4c490*/  IMAD.WIDE.U32 R72, R131, R80, RZ ;  /* 0x0000005083487225 */ /* 0x000fe200078e00ff */
[----:B------:R-:W-:-:S03]  /*4c4a0*/  IADD3 R119, P0, P1, R77, R120, R119 ;  /* 0x000000784d777210 */ /* 0x000fc6000791e077 */
[----:B------:R-:W-:Y:S02]  /*4c4b0*/  IMAD.IADD R74, R146, 0x1, R25 ;  /* 0x00000001924a7824 */ /* 0x000fe400078e0219 */
[----:B------:R-:W-:Y:S02]  /*4c4c0*/  IMAD.IADD R76, R149, 0x1, R73 ;  /* 0x00000001954c7824 */ /* 0x000fe400078e0249 */
[----:B------:R-:W-:Y:S01]  /*4c4d0*/  IMAD.WIDE.U32 R70, R132, R81, RZ ;  /* 0x0000005184467225 */ /* 0x000fe200078e00ff */
[----:B------:R-:W-:Y:S02]  /*4c4e0*/  IADD3.X R120, PT, PT, RZ, R74, RZ, P3, P5 ;  /* 0x0000004aff787210 */ /* 0x000fe40001fea4ff */
[----:B------:R-:W-:Y:S01]  /*4c4f0*/  SEL R74, RZ, 0x1, P2 ;  /* 0x00000001ff4a7807 */ /* 0x000fe20001000000 */
[----:B------:R-:W-:Y:S02]  /*4c500*/  IMAD.MOV.U32 R77, RZ, RZ, RZ ;  /* 0x000000ffff4d7224 */ /* 0x000fe400078e00ff */
[----:B------:R-:W-:Y:S01]  /*4c510*/  IMAD.IADD R155, R150, 0x1, R71 ;  /* 0x00000001969b7824 */ /* 0x000fe200078e0247 */
[----:B------:R-:W-:Y:S01]  /*4c520*/  IADD3 R71, P5, PT, R74, R68, RZ ;  /* 0x000000444a477210 */ /* 0x000fe20007fbe0ff */
[----:B------:R-:W-:-:S04]  /*4c530*/  IMAD.WIDE.U32 R76, R81, R131, R76 ;  /* 0x00000083514c7225 */ /* 0x000fc800078e004c */
[----:B------:R-:W-:Y:S01]  /*4c540*/  IMAD.IADD R117, R148, 0x1, R121 ;  /* 0x0000000194757824 */ /* 0x000fe200078e0279 */
[----:B------:R-:W-:Y:S01]  /*4c550*/  IADD3 R155, P2, P3, R122, R76, R155 ;  /* 0x0000004c7a9b7210 */ /* 0x000fe20007b5e09b */
[----:B------:R-:W-:Y:S02]  /*4c560*/  IMAD.IADD R121, R149, 0x1, R77 ;  /* 0x0000000195797824 */ /* 0x000fe400078e024d */
[----:B------:R-:W-:Y:S01]  /*4c570*/  IMAD.WIDE.U32 R24, R132, R80, RZ ;  /* 0x0000005084187225 */ /* 0x000fe200078e00ff */
[----:B------:R-:W-:Y:S02]  /*4c580*/  IADD3.X R117, PT, PT, R124, R117, RZ, P0, P1 ;  /* 0x000000757c757210 */ /* 0x000fe400007e24ff */
[----:B------:R-:W-:Y:S01]  /*4c590*/  IADD3.X R121, PT, PT, R120, R121, RZ, P2, P3 ;  /* 0x0000007978797210 */ /* 0x000fe200017e64ff */
[----:B------:R-:W-:Y:S01]  /*4c5a0*/  IMAD.IADD R157, R150, 0x1, R25 ;  /* 0x00000001969d7824 */ /* 0x000fe200078e0219 */
[----:B------:R-:W-:Y:S01]  /*4c5b0*/  ISETP.GT.U32.AND P3, PT, R68, R71, PT ;  /* 0x000000474400720c */ /* 0x000fe20003f64070 */
[----:B------:R-:W-:Y:S01]  /*4c5c0*/  IMAD.X R122, RZ, RZ, R69, P5 ;  /* 0x000000ffff7a7224 */ /* 0x000fe200028e0645 */
[----:B------:R-:W-:Y:S01]  /*4c5d0*/  IADD3 R123, P2, PT, R71, R24, RZ ;  /* 0x00000018477b7210 */ /* 0x000fe20007f5e0ff */
[----:B------:R-:W-:Y:S01]  /*4c5e0*/  IMAD.MOV.U32 R145, RZ, RZ, RZ ;  /* 0x000000ffff917224 */ /* 0x000fe200078e00ff */
[----:B------:R-:W-:Y:S01]  /*4c5f0*/  IADD3 R157, P0, P1, R70, R157, R72 ;  /* 0x0000009d469d7210 */ /* 0x000fe2000791e048 */
[----:B------:R-:W-:Y:S01]  /*4c600*/  IMAD.WIDE.U32 R76, R135, R78, RZ ;  /* 0x0000004e874c7225 */ /* 0x000fe200078e00ff */
[----:B------:R-:W-:-:S03]  /*4c610*/  ISETP.GT.U32.AND.EX P5, PT, R69, R122, PT, P3 ;  /* 0x0000007a4500720c */ /* 0x000fc60003fa4130 */
[----:B------:R-:W-:Y:S01]  /*4c620*/  IMAD.WIDE.U32 R72, R136, R78, RZ ;  /* 0x0000004e88487225 */ /* 0x000fe200078e00ff */
[----:B------:R-:W-:-:S03]  /*4c630*/  SEL R68, R68, R71, P5 ;  /* 0x0000004744447207 */ /* 0x000fc60002800000 */
[----:B------:R-:W-:-:S04]  /*4c640*/  IMAD.WIDE.U32 R24, R135, R79, RZ ;  /* 0x0000004f87187225 */ /* 0x000fc800078e00ff */
[----:B------:R-:W-:Y:S02]  /*4c650*/  IMAD.IADD R159, R77, 0x1, R145 ;  /* 0x000000014d9f7824 */ /* 0x000fe400078e0291 */
[----:B------:R-:W-:Y:S02]  /*4c660*/  IMAD.X R77, R122, 0x1, R157, P2 ;  /* 0x000000017a4d7824 */ /* 0x000fe400010e069d */
[----:B------:R-:W-:Y:S01]  /*4c670*/  IMAD.WIDE.U32 R70, R130, R80, RZ ;  /* 0x0000005082467225 */ /* 0x000fe200078e00ff */
[----:B------:R-:W-:Y:S02]  /*4c680*/  IADD3 R120, P2, P3, R24, R159, R72 ;  /* 0x0000009f18787210 */ /* 0x000fe40007b5e048 */
[----:B------:R-:W-:Y:S01]  /*4c690*/  SEL R72, R69, R122, P5 ;  /* 0x0000007a45487207 */ /* 0x000fe20002800000 */
[----:B------:R-:W-:Y:S01]  /*4c6a0*/  IMAD.IADD R157, R145, 0x1, R25 ;  /* 0x00000001919d7824 */ /* 0x000fe200078e0219 */
[----:B------:R-:W-:Y:S01]  /*4c6b0*/  ISETP.GT.U32.AND P5, PT, R68, R123, PT ;  /* 0x0000007b4400720c */ /* 0x000fe20003fa4070 */
[----:B------:R-:W-:Y:S01]  /*4c6c0*/  IMAD.WIDE.U32 R24, R129, R80, RZ ;  /* 0x0000005081187225 */ /* 0x000fe200078e00ff */
[----:B------:R-:W-:-:S02]  /*4c6d0*/  IADD3.X R122, PT, PT, RZ, RZ, RZ, P0, P1 ;  /* 0x000000ffff7a7210 */ /* 0x000fc400007e24ff */
[----:B------:R-:W-:Y:S01]  /*4c6e0*/  ISETP.GT.U32.AND.EX P5, PT, R72, R77, PT, P5 ;  /* 0x0000004d4800720c */ /* 0x000fe20003fa4150 */
[----:B------:R-:W-:Y:S02]  /*4c6f0*/  IMAD.IADD R71, R147, 0x1, R71 ;  /* 0x0000000193477824 */ /* 0x000fe400078e0247 */
[----:B------:R-:W-:-:S04]  /*4c700*/  IMAD.WIDE.U32 R68, R130, R81, RZ ;  /* 0x0000005182447225 */ /* 0x000fc800078e00ff */
[----:B------:R-:W-:Y:S01]  /*4c710*/  IMAD.MOV.U32 R152, RZ, RZ, RZ ;  /* 0x000000ffff987224 */ /* 0x000fe200078e00ff */
[----:B------:R-:W-:Y:S01]  /*4c720*/  IADD3 R80, P0, P1, R68, R71, R24 ;  /* 0x0000004744507210 */ /* 0x000fe2000791e018 */
[----:B------:R-:W-:Y:S01]  /*4c730*/  IMAD.IADD R24, R146, 0x1, R25 ;  /* 0x0000000192187824 */ /* 0x000fe200078e0219 */
[----:B------:R-:W-:Y:S01]  /*4c740*/  SEL R68, RZ, 0x1, !P5 ;  /* 0x00000001ff447807 */ /* 0x000fe20006800000 */
[----:B------:R-:W-:Y:S01]  /*4c750*/  IMAD.IADD R72, R73, 0x1, R152 ;  /* 0x0000000149487824 */ /* 0x000fe200078e0298 */
[----:B------:R-:W-:Y:S01]  /*4c760*/  IADD3.X R25, PT, PT, RZ, RZ, RZ, P2, P3 ;  /* 0x000000ffff197210 */ /* 0x000fe200017e64ff */
[----:B------:R-:W-:Y:S01]  /*4c770*/  IMAD.MOV.U32 R73, RZ, RZ, RZ ;  /* 0x000000ffff497224 */ /* 0x000fe200078e00ff */
[----:B------:R-:W-:Y:S02]  /*4c780*/  IADD3 R155, P2, P3, R68, R155, R122 ;  /* 0x0000009b449b7210 */ /* 0x000fe40007b5e07a */
[----:B------:R-:W-:Y:S01]  /*4c790*/  IADD3.X R122, PT, PT, RZ, RZ, RZ, P0, P1 ;  /* 0x000000ffff7a7210 */ /* 0x000fe200007e24ff */
[----:B------:R-:W-:Y:S01]  /*4c7a0*/  IMAD.WIDE.U32 R72, R79, R136, R72 ;  /* 0x000000884f487225 */ /* 0x000fe200078e0048 */
[----:B------:R-:W-:-:S02]  /*4c7b0*/  IADD3.X R121, PT, PT, RZ, R121, RZ, P2, P3 ;  /* 0x00000079ff797210 */ /* 0x000fc400017e64ff */
[----:B------:R-:W-:Y:S02]  /*4c7c0*/  IADD3 R159, P2, PT, R68, R76, RZ ;  /* 0x0000004c449f7210 */ /* 0x000fe40007f5e0ff */
[----:B------:R-:W-:Y:S01]  /*4c7d0*/  IADD3 R157, P3, P5, R25, R72, R157 ;  /* 0x00000048199d7210 */ /* 0x000fe20007d7e09d */
[----:B------:R-:W-:Y:S02]  /*4c7e0*/  IMAD.MOV.U32 R25, RZ, RZ, RZ ;  /* 0x000000ffff197224 */ /* 0x000fe400078e00ff */
[----:B------:R-:W-:Y:S02]  /*4c7f0*/  IMAD.IADD R72, R152, 0x1, R73 ;  /* 0x0000000198487824 */ /* 0x000fe400078e0249 */
[----:B------:R-:W-:-:S03]  /*4c800*/  IMAD.WIDE.U32 R24, R81, R129, R24 ;  /* 0x0000008151187225 */ /* 0x000fc600078e0018 */
[----:B------:R-:W-:Y:S01]  /*4c810*/  IADD3.X R68, PT, PT, RZ, R72, RZ, P3, P5 ;  /* 0x00000048ff447210 */ /* 0x000fe20001fea4ff */
[----:B------:R-:W-:Y:S02]  /*4c820*/  IMAD.IADD R81, R147, 0x1, R69 ;  /* 0x0000000193517824 */ /* 0x000fe400078e0245 */
[----:B------:R-:W-:-:S03]  /*4c830*/  IMAD.IADD R73, R146, 0x1, R25 ;  /* 0x0000000192497824 */ /* 0x000fc600078e0219 */
[----:B------:R-:W-:Y:S01]  /*4c840*/  IADD3 R81, P5, P3, R157, R24, R81 ;  /* 0x000000189d517210 */ /* 0x000fe20007bbe051 */
[----:B------:R-:W-:Y:S01]  /*4c850*/  IMAD.X R157, RZ, RZ, R120, P2 ;  /* 0x000000ffff9d7224 */ /* 0x000fe200010e0678 */
[----:B------:R-:W-:Y:S01]  /*4c860*/  ISETP.GT.U32.AND P2, PT, R76, R159, PT ;  /* 0x0000009f4c00720c */ /* 0x000fe20003f44070 */
[-C--:B------:R-:W-:Y:S01]  /*4c870*/  IMAD.WIDE.U32 R24, R134, R82.reuse, RZ ;  /* 0x0000005286187225 */ /* 0x080fe200078e00ff */
[----:B------:R-:W-:Y:S02]  /*4c880*/  IADD3.X R73, PT, PT, R68, R73, RZ, P5, P3 ;  /* 0x0000004944497210 */ /* 0x000fe40002fe64ff */
[----:B------:R-:W-:Y:S01]  /*4c890*/  ISETP.GT.U32.AND.EX P2, PT, R120, R157, PT, P2 ;  /* 0x0000009d7800720c */ /* 0x000fe20003f44120 */
[----:B------:R-:W-:Y:S01]  /*4c8a0*/  IMAD.WIDE.U32 R68, R133, R82, RZ ;  /* 0x0000005285447225 */ /* 0x000fe200078e00ff */
[----:B------:R-:W-:Y:S02]  /*4c8b0*/  IADD3 R72, P3, PT, R159, R70, RZ ;  /* 0x000000469f487210 */ /* 0x000fe40007f7e0ff */
[----:B------:R-:W-:Y:S01]  /*4c8c0*/  SEL R159, R76, R159, P2 ;  /* 0x0000009f4c9f7207 */ /* 0x000fe20001000000 */
[----:B------:R-:W-:Y:S01]  /*4c8d0*/  IMAD.WIDE.U32 R70, R134, R83, RZ ;  /* 0x0000005386467225 */ /* 0x000fe200078e00ff */
[----:B------:R-:W-:-:S03]  /*4c8e0*/  IADD3 R124, P5, PT, R123, R24, RZ ;  /* 0x000000187b7c7210 */ /* 0x000fc60007fbe0ff */
[----:B------:R-:W-:Y:S02]  /*4c8f0*/  IMAD.IADD R25, R151, 0x1, R25 ;  /* 0x0000000197197824 */ /* 0x000fe400078e0219 */
[----:B------:R-:W-:Y:S01]  /*4c900*/  IMAD.X R76, R157, 0x1, R80, P3 ;  /* 0x000000019d4c7824 */ /* 0x000fe200018e0650 */
[----:B------:R-:W-:Y:S01]  /*4c910*/  SEL R157, R120, R157, P2 ;  /* 0x0000009d789d7207 */ /* 0x000fe20001000000 */
[----:B------:R-:W-:Y:S01]  /*4c920*/  IMAD.IADD R120, R151, 0x1, R71 ;  /* 0x0000000197787824 */ /* 0x000fe200078e0247 */
[----:B------:R-:W-:Y:S01]  /*4c930*/  IADD3 R160, P1, P0, R70, R25, R68 ;  /* 0x0000001946a07210 */ /* 0x000fe2000783e044 */
[----:B------:R-:W-:Y:S01]  /*4c940*/  IMAD.IADD R68, R148, 0x1, R69 ;  /* 0x0000000194447824 */ /* 0x000fe200078e0245 */
[----:B------:R-:W-:Y:S01]  /*4c950*/  ISETP.GT.U32.AND P3, PT, R159, R72, PT ;  /* 0x000000489f00720c */ /* 0x000fe20003f64070 */
[----:B------:R-:W-:Y:S01]  /*4c960*/  IMAD.MOV.U32 R69, RZ, RZ, RZ ;  /* 0x000000ffff457224 */ /* 0x000fe200078e00ff */
[----:B------:R-:W-:Y:S01]  /*4c970*/  ISETP.GE.U32.AND P2, PT, R124, R123, PT ;  /* 0x0000007b7c00720c */ /* 0x000fe20003f46070 */
[----:B------:R-:W-:Y:S01]  /*4c980*/  IMAD.X R160, R160, 0x1, R77, P5 ;  /* 0x00000001a0a07824 */ /* 0x000fe200028e064d */
[----:B------:R-:W-:Y:S01]  /*4c990*/  ISETP.GT.U32.AND.EX P3, PT, R157, R76, PT, P3 ;  /* 0x0000004c9d00720c */ /* 0x000fe20003f64130 */
[----:B------:R-:W-:-:S03]  /*4c9a0*/  IMAD.WIDE.U32 R68, R83, R133, R68 ;  /* 0x0000008553447225 */ /* 0x000fc600078e0044 */
[----:B------:R-:W-:Y:S01]  /*4c9b0*/  SEL R25, RZ, 0x1, !P3 ;  /* 0x00000001ff197807 */ /* 0x000fe20005800000 */
[----:B------:R-:W-:Y:S01]  /*4c9c0*/  IMAD.IADD R24, R148, 0x1, R69 ;  /* 0x0000000194187824 */ /* 0x000fe200078e0245 */
[----:B------:R-:W-:Y:S01]  /*4c9d0*/  IADD3 R120, P3, P5, R155, R68, R120 ;  /* 0x000000449b787210 */ /* 0x000fe20007d7e078 */
[----:B------:R-:W-:Y:S01]  /*4c9e0*/  IMAD.WIDE.U32 R70, R132, R82, RZ ;  /* 0x0000005284467225 */ /* 0x000fe200078e00ff */
        /* <DEDUP_REMOVED lines=8> */
[----:B------:R-:W-:Y:S02]  /*4ca70*/  IMAD.IADD R71, R150, 0x1, R71 ;  /* 0x0000000196477824 */ /* 0x000fe400078e0247 */
[----:B------:R-:W-:Y:S01]  /*4ca80*/  IMAD.WIDE.U32 R158, R134, R78, RZ ;  /* 0x0000004e869e7225 */ /* 0x000fe200078e00ff */
[----:B------:R-:W-:-:S03]  /*4ca90*/  IADD3 R122, P2, PT, R73, R70, RZ ;  /* 0x00000046497a7210 */ /* 0x000fc60007f5e0ff */
[----:B------:R-:W-:Y:S01]  /*4caa0*/  IMAD.X R77, RZ, RZ, R76, P3 ;  /* 0x000000ffff4d7224 */ /* 0x000fe200018e064c */
[----:B------:R-:W-:Y:S01]  /*4cab0*/  IADD3 R82, P5, P3, R68, R71, R24 ;  /* 0x0000004744527210 */ /* 0x000fe20007bbe018 */
[----:B------:R-:W-:Y:S02]  /*4cac0*/  IMAD.IADD R24, R149, 0x1, R25 ;  /* 0x0000000195187824 */ /* 0x000fe400078e0219 */
[----:B------:R-:W-:Y:S02]  /*4cad0*/  IMAD.MOV.U32 R25, RZ, RZ, RZ ;  /* 0x000000ffff197224 */ /* 0x000fe400078e00ff */
        /* <DEDUP_REMOVED lines=8> */
[----:B------:R-:W-:-:S03]  /*4cb60*/  IMAD.WIDE.U32 R70, R83, R131, R24 ;  /* 0x0000008353467225 */ /* 0x000fc600078e0018 */
[----:B------:R-:W-:Y:S01]  /*4cb70*/  ISETP.GT.U32.AND.EX P2, PT, R77, R82, PT, P2 ;  /* 0x000000524d00720c */ /* 0x000fe20003f44120 */
[----:B------:R-:W-:Y:S01]  /*4cb80*/  IMAD.IADD R24, R148, 0x1, R73 ;  /* 0x0000000194187824 */ /* 0x000fe200078e0249 */
[----:B------:R-:W-:Y:S01]  /*4cb90*/  IADD3.X R73, PT, PT, RZ, RZ, RZ, P5, P3 ;  /* 0x000000ffff497210 */ /* 0x000fe20002fe64ff */
[----:B------:R-:W-:Y:S01]  /*4cba0*/  IMAD.IADD R71, R149, 0x1, R71 ;  /* 0x0000000195477824 */ /* 0x000fe200078e0247 */
        /* <DEDUP_REMOVED lines=8> */
[----:B------:R-:W-:Y:S02]  /*4cc30*/  IMAD.IADD R70, R148, 0x1, R25 ;  /* 0x0000000194467824 */ /* 0x000fe400078e0219 */
[----:B------:R-:W-:Y:S01]  /*4cc40*/  IMAD.IADD R73, R159, 0x1, R151 ;  /* 0x000000019f497824 */ /* 0x000fe200078e0297 */
[----:B------:R-:W-:Y:S01]  /*4cc50*/  IADD3 R83, P2, P3, R68, R24, R83 ;  /* 0x0000001844537210 */ /* 0x000fe20007b5e053 */
[----:B------:R-:W-:-:S03]  /*4cc60*/  IMAD.WIDE.U32 R68, R133, R78, RZ ;  /* 0x0000004e85447225 */ /* 0x000fc600078e00ff */
[----:B------:R-:W-:Y:S01]  /*4cc70*/  IADD3.X R78, PT, PT, R71, R70, RZ, P2, P3 ;  /* 0x00000046474e7210 */ /* 0x000fe200017e64ff */
[----:B------:R-:W-:-:S04]  /*4cc80*/  IMAD.WIDE.U32 R24, R134, R79, RZ ;  /* 0x0000004f86187225 */ /* 0x000fc800078e00ff */
[----:B------:R-:W-:Y:S01]  /*4cc90*/  IMAD.WIDE.U32 R70, R158, R2, RZ ;  /* 0x000000029e467225 */ /* 0x000fe200078e00ff */
[----:B------:R-:W-:-:S03]  /*4cca0*/  IADD3 R73, P2, P4, R24, R73, R68 ;  /* 0x0000004918497210 */ /* 0x000fc60007c5e044 */
[----:B------:R-:W-:-:S04]  /*4ccb0*/  IMAD.WIDE.U32 R84, R134, R84, RZ ;  /* 0x0000005486547225 */ /* 0x000fc800078e00ff */
[----:B------:R-:W-:Y:S02]  /*4ccc0*/  IMAD R24, R73, R2, RZ ;  /* 0x0000000249187224 */ /* 0x000fe400078e02ff */
[----:B------:R-:W-:-:S04]  /*4ccd0*/  IMAD.WIDE.U32 R156, R70, R4, RZ ;  /* 0x00000004469c7225 */ /* 0x000fc800078e00ff */
[----:B------:R-:W-:Y:S01]  /*4cce0*/  IMAD R77, R158, R3, R24 ;  /* 0x000000039e4d7224 */ /* 0x000fe200078e0218 */
[----:B------:R-:W-:Y:S01]  /*4ccf0*/  @P2 LOP3.LUT R0, R0, 0x4, RZ, 0xfc, !PT ;  /* 0x0000000400002812 */ /* 0x000fe200078efcff */
[----:B------:R-:W-:Y:S02]  /*4cd00*/  IMAD.IADD R85, R151, 0x1, R85 ;  /* 0x0000000197557824 */ /* 0x000fe400078e0255 */
[----:B------:R-:W-:Y:S02]  /*4cd10*/  IMAD.IADD R71, R71, 0x1, R77 ;  /* 0x0000000147477824 */ /* 0x000fe400078e024d */
        /* <DEDUP_REMOVED lines=42> */
[----:B------:R-:W-:Y:S01]  /*4cfc0*/  IMAD.MOV.U32 R160, RZ, RZ, R155 ;  /* 0x000000ffffa07224 */ /* 0x000fe200078e009b */
[----:B------:R-:W-:-:S03]  /*4cfd0*/  IADD3 R155, P5, PT, R122, R84, RZ ;  /* 0x000000547a9b7210 */ /* 0x000fc60007fbe0ff */
[----:B------:R-:W-:Y:S01]  /*4cfe0*/  IMAD.WIDE.U32.X R70, R71, R11, R160, P2 ;  /* 0x0000000b47467225 */ /* 0x000fe200010e04a0 */
        /* <DEDUP_REMOVED lines=36> */
[----:B------:R-:W-:Y:S01]  /*4d230*/  IADD3.X R159, P5, P6, R70, RZ, RZ, P6, P5 ;  /* 0x000000ff469f7210 */ /* 0x000fe200036aa4ff */
[----:B------:R-:W-:Y:S02]  /*4d240*/  IMAD.IADD R68, R69, 0x1, R148 ;  /* 0x0000000145447824 */ /* 0x000fe400078e0294 */
[----:B------:R-:W-:Y:S01]  /*4d250*/  IMAD.MOV.U32 R69, RZ, RZ, RZ ;  /* 0x000000ffff457224 */ /* 0x000fe200078e00ff */
[----:B------:R-:W-:Y:S01]  /*4d260*/  IADD3.X R161, PT, PT, R71, RZ, RZ, P5, P6 ;  /* 0x000000ff47a17210 */ /* 0x000fe20002fec4ff */
[----:B------:R-:W-:-:S04]  /*4d270*/  IMAD.WIDE.U32 R72, P5, R80, R9, R72 ;  /* 0x0000000950487225 */ /* 0x000fc800078a0048 */
[----:B------:R-:W-:Y:S02]  /*4d280*/  IMAD.X R71, RZ, RZ, RZ, P5 ;  /* 0x000000ffff477224 */ /* 0x000fe400028e06ff */
[----:B------:R-:W-:Y:S01]  /*4d290*/  IMAD.MOV.U32 R70, RZ, RZ, R73 ;  /* 0x000000ffff467224 */ /* 0x000fe200078e0049 */
[----:B------:R-:W-:Y:S01]  /*4d2a0*/  IADD3 R73, P5, PT, R77, R72, RZ ;  /* 0x000000484d497210 */ /* 0x000fe20007fbe0ff */
[----:B------:R-:W-:-:S04]  /*4d2b0*/  IMAD.WIDE.U32 R68, R79, R133, R68 ;  /* 0x000000854f447225 */ /* 0x000fc800078e0044 */
[----:B------:R-:W-:Y:S01]  /*4d2c0*/  IMAD.WIDE.U32.X R70, R81, R9, R70, P5 ;  /* 0x0000000951467225 */ /* 0x000fe200028e0446 */
[----:B------:R-:W-:-:S03]  /*4d2d0*/  IADD3 R159, P5, PT, R159, R144, RZ ;  /* 0x000000909f9f7210 */ /* 0x000fc60007fbe0ff */
[----:B------:R-:W-:Y:S01]  /*4d2e0*/  IMAD.IADD R79, R148, 0x1, R69 ;  /* 0x00000001944f7824 */ /* 0x000fe200078e0245 */
[----:B------:R-:W-:Y:S02]  /*4d2f0*/  IADD3.X R72, P5, PT, R161, R84, RZ, P5, !PT ;  /* 0x00000054a1487210 */ /* 0x000fe40002fbe4ff */
[----:B------:R-:W-:Y:S01]  /*4d300*/  IADD3 R76, P6, PT, R159, R76, RZ ;  /* 0x0000004c9f4c7210 */ /* 0x000fe20007fde0ff */
[----:B------:R-:W-:-:S03]  /*4d310*/  IMAD.WIDE.U32 R158, R80, R10, RZ ;  /* 0x0000000a509e7225 */ /* 0x000fc600078e00ff */
[----:B------:R-:W-:-:S04]  /*4d320*/  IADD3.X R72, P6, PT, R72, R73, RZ, P6, !PT ;  /* 0x0000004948487210 */ /* 0x000fc800037de4ff */
[----:B------:R-:W-:-:S04]  /*4d330*/  IADD3.X R73, P5, P6, R70, RZ, RZ, P6, P5 ;  /* 0x000000ff46497210 */ /* 0x000fc800036aa4ff */
[----:B------:R-:W-:Y:S02]  /*4d340*/  IADD3.X R77, PT, PT, R71, RZ, RZ, P5, P6 ;  /* 0x000000ff474d7210 */ /* 0x000fe40002fec4ff */
[C---:B------:R-:W-:Y:S02]  /*4d350*/  LOP3.LUT P5, RZ, R0.reuse, 0x4, RZ, 0xc0, !PT ;  /* 0x0000000400ff7812 */ /* 0x040fe400078ac0ff */
[----:B------:R-:W-:Y:S02]  /*4d360*/  LOP3.LUT P6, RZ, R0, 0x1, RZ, 0xc0, !PT ;  /* 0x0000000100ff7812 */ /* 0x000fe400078cc0ff */
[----:B------:R-:W-:Y:S02]  /*4d370*/  IADD3.X R71, PT, PT, RZ, RZ, RZ, P5, P4 ;  /* 0x000000ffff477210 */ /* 0x000fe40002fe84ff */
[----:B------:R-:W-:-:S04]  /*4d380*/  ISETP.NE.AND P4, PT, R118, RZ, PT ;  /* 0x000000ff7600720c */ /* 0x000fc80003f85270 */
[----:B------:R-:W-:Y:S02]  /*4d390*/  IADD3.X R70, PT, PT, RZ, RZ, RZ, P6, P4 ;  /* 0x000000ffff467210 */ /* 0x000fe400037e84ff */
[----:B------:R-:W-:Y:S01]  /*4d3a0*/  IADD3 R25, P4, P5, R71, R68, R25 ;  /* 0x0000004447197210 */ /* 0x000fe20007d9e019 */
[----:B------:R-:W-:-:S03]  /*4d3b0*/  IMAD.WIDE.U32 R68, R81, R10, RZ ;  /* 0x0000000a51447225 */ /* 0x000fc600078e00ff */
[----:B------:R-:W-:Y:S02]  /*4d3c0*/  IADD3.X R79, PT, PT, RZ, R79, RZ, P4, P5 ;  /* 0x0000004fff4f7210 */ /* 0x000fe400027ea4ff */
[----:B------:R-:W-:Y:S01]  /*4d3d0*/  IADD3 R74, P4, P5, R74, R119, R70 ;  /* 0x000000774a4a7210 */ /* 0x000fe20007d9e046 */
[-C--:B------:R-:W-:Y:S02]  /*4d3e0*/  IMAD R70, R157, R2.reuse, RZ ;  /* 0x000000029d467224 */ /* 0x080fe400078e02ff */
        /* <DEDUP_REMOVED lines=37> */
[C---:B------:R-:W-:Y:S01]  /*4d640*/  IMAD.WIDE.U32.X R68, R71.reuse, R7, R68, P6 ;  /* 0x0000000747447225 */ /* 0x040fe200030e0444 */
        /* <DEDUP_REMOVED lines=9> */
[----:B------:R-:W-:Y:S01]  /*4d6e0*/  IMAD.WIDE.U32 R24, P6, R70, R9, R24 ;  /* 0x0000000946187225 */ /* 0x000fe200078c0018 */
[----:B------:R-:W-:Y:S02]  /*4d6f0*/  IADD3 R76, P4, PT, R79, R68, RZ ;  /* 0x000000444f4c7210 */ /* 0x000fe40007f9e0ff */
[----:B------:R-:W-:Y:S01]  /*4d700*/  IADD3.X R79, P5, PT, R119, R84, RZ, P5, !PT ;  /* 0x00000054774f7210 */ /* 0x000fe20002fbe4ff */
[----:B------:R-:W-:Y:S01]  /*4d710*/  IMAD.X R157, RZ, RZ, RZ, P6 ;  /* 0x000000ffff9d7224 */ /* 0x000fe200030e06ff */
[----:B------:R-:W-:Y:S01]  /*4d720*/  IADD3 R68, P6, PT, R69, R24, RZ ;  /* 0x0000001845447210 */ /* 0x000fe20007fde0ff */
[----:B------:R-:W-:Y:S02]  /*4d730*/  IMAD.MOV.U32 R156, RZ, RZ, R25 ;  /* 0x000000ffff9c7224 */ /* 0x000fe400078e0019 */
[----:B------:R-:W-:Y:S01]  /*4d740*/  IMAD.WIDE.U32 R24, R71, R10, RZ ;  /* 0x0000000a47187225 */ /* 0x000fe200078e00ff */
[----:B------:R-:W-:-:S03]  /*4d750*/  IADD3.X R79, P4, PT, R79, R68, RZ, P4, !PT ;  /* 0x000000444f4f7210 */ /* 0x000fc6000279e4ff */
[----:B------:R-:W-:-:S03]  /*4d760*/  IMAD.WIDE.U32.X R156, R71, R9, R156, P6 ;  /* 0x00000009479c7225 */ /* 0x000fc600030e049c */
        /* <DEDUP_REMOVED lines=35> */
[----:B------:R-:W-:-:S03]  /*4d9a0*/  IMAD.WIDE.U32 R68, R157, R6, RZ ;  /* 0x000000069d447225 */ /* 0x000fc600078e00ff */
[----:B------:R-:W-:Y:S01]  /*4d9b0*/  IADD3 R120, P3, P2, R123, R120, R82 ;  /* 0x000000787b787210 */ /* 0x000fe20007a7e052 */
[----:B------:R-:W-:-:S04]  /*4d9c0*/  IMAD.WIDE.U32.X R70, R157, R5, R70, P6 ;  /* 0x000000059d467225 */ /* 0x000fc800030e0446 */
[----:B------:R-:W-:Y:S01]  /*4d9d0*/  IMAD.WIDE.U32 R68, P1, R24, R7, R68 ;  /* 0x0000000718447225 */ /* 0x000fe20007820044 */
[----:B------:R-:W-:-:S04]  /*4d9e0*/  IADD3.X R77, P5, PT, RZ, R70, RZ, P5, !PT ;  /* 0x00000046ff4d7210 */ /* 0x000fc80002fbe4ff */
[----:B------:R-:W-:Y:S01]  /*4d9f0*/  IADD3 R77, P0, PT, R77, R76, RZ ;  /* 0x0000004c4d4d7210 */ /* 0x000fe20007f1e0ff */
[----:B------:R-:W-:Y:S01]  /*4da00*/  IMAD.X R70, RZ, RZ, R71, P5 ;  /* 0x000000ffff467224 */ /* 0x000fe200028e0647 */
[----:B------:R-:W-:Y:S01]  /*4da10*/  ISETP.GE.U32.AND P5, PT, R81, R74, PT ;  /* 0x0000004a5100720c */ /* 0x000fe20003fa6070 */
[----:B------:R-:W-:Y:S01]  /*4da20*/  IMAD.X R71, RZ, RZ, RZ, P1 ;  /* 0x000000ffff477224 */ /* 0x000fe200008e06ff */
[----:B------:R-:W-:Y:S02]  /*4da30*/  IADD3 R77, P1, PT, R77, R154, RZ ;  /* 0x0000009a4d4d7210 */ /* 0x000fe40007f3e0ff */
[----:B------:R-:W-:Y:S02]  /*4da40*/  IADD3 R154, P6, PT, R155, R68, RZ ;  /* 0x000000449b9a7210 */ /* 0x000fe40007fde0ff */
[----:B------:R-:W-:Y:S01]  /*4da50*/  IADD3.X R79, P0, PT, R70, R79, RZ, P0, !PT ;  /* 0x0000004f464f7210 */ /* 0x000fe2000071e4ff */
[----:B------:R-:W-:Y:S01]  /*4da60*/  IMAD.MOV.U32 R70, RZ, RZ, R69 ;  /* 0x000000ffff467224 */ /* 0x000fe200078e0045 */
[----:B------:R-:W-:Y:S01]  /*4da70*/  ISETP.GE.U32.AND.EX P5, PT, R84, R117, PT, P5 ;  /* 0x000000755400720c */ /* 0x000fe20003fa6150 */
[----:B------:R-:W-:Y:S01]  /*4da80*/  IMAD.WIDE.U32 R68, R157, R8, RZ ;  /* 0x000000089d447225 */ /* 0x000fe200078e00ff */
[----:B------:R-:W-:-:S02]  /*4da90*/  IADD3.X R74, P1, PT, R79, R154, RZ, P1, !PT ;  /* 0x0000009a4f4a7210 */ /* 0x000fc40000f3e4ff */
[----:B------:R-:W-:Y:S01]  /*4daa0*/  SEL R85, RZ, 0x1, P5 ;  /* 0x00000001ff557807 */ /* 0x000fe20002800000 */
[----:B------:R-:W-:Y:S01]  /*4dab0*/  IMAD.WIDE.U32.X R70, R157, R7, R70, P6 ;  /* 0x000000079d467225 */ /* 0x000fe200030e0446 */
[----:B------:R-:W-:Y:S02]  /*4dac0*/  IADD3.X R117, PT, PT, RZ, R121, RZ, P3, P2 ;  /* 0x00000079ff757210 */ /* 0x000fe40001fe44ff */
[----:B------:R-:W-:Y:S01]  /*4dad0*/  IADD3 R85, P2, PT, R85, R120, RZ ;  /* 0x0000007855557210 */ /* 0x000fe20007f5e0ff */
[----:B------:R-:W-:Y:S01]  /*4dae0*/  IMAD.WIDE.U32 R68, P5, R24, R9, R68 ;  /* 0x0000000918447225 */ /* 0x000fe200078a0044 */
[----:B------:R-:W-:Y:S02]  /*4daf0*/  IADD3.X R79, P1, P6, R70, RZ, RZ, P1, P0 ;  /* 0x000000ff464f7210 */ /* 0x000fe40000e204ff */
[----:B------:R-:W-:Y:S01]  /*4db00*/  SEL R70, RZ, 0x1, P4 ;  /* 0x00000001ff467807 */ /* 0x000fe20002000000 */
[----:B------:R-:W-:Y:S01]  /*4db10*/  IMAD.X R82, RZ, RZ, R117, P2 ;  /* 0x000000ffff527224 */ /* 0x000fe200010e0675 */
[----:B------:R-:W-:Y:S01]  /*4db20*/  ISETP.GE.U32.AND P0, PT, R124, R81, PT ;  /* 0x000000517c00720c */ /* 0x000fe20003f06070 */
[----:B------:R-:W-:Y:S01]  /*4db30*/  IMAD.X R81, RZ, RZ, RZ, P5 ;  /* 0x000000ffff517224 */ /* 0x000fe200028e06ff */
[----:B------:R-:W-:-:S02]  /*4db40*/  IADD3.X R76, PT, PT, R71, RZ, RZ, P1, P6 ;  /* 0x000000ff474c7210 */ /* 0x000fc40000fec4ff */
[----:B------:R-:W-:Y:S01]  /*4db50*/  IADD3 R83, P6, P4, R70, R83, R80 ;  /* 0x0000005346537210 */ /* 0x000fe20007cde050 */
[----:B------:R-:W-:Y:S01]  /*4db60*/  IMAD.WIDE.U32 R70, R24, R8, RZ ;  /* 0x0000000818467225 */ /* 0x000fe200078e00ff */
[----:B------:R-:W-:Y:S02]  /*4db70*/  ISETP.GE.U32.AND.EX P0, PT, R119, R84, PT, P0 ;  /* 0x000000547700720c */ /* 0x000fe40003f06100 */
[----:B------:R-:W-:Y:S01]  /*4db80*/  IADD3 R121, P1, PT, R79, R72, RZ ;  /* 0x000000484f797210 */ /* 0x000fe20007f3e0ff */
[----:B------:R-:W-:Y:S01]  /*4db90*/  IMAD.MOV.U32 R80, RZ, RZ, R69 ;  /* 0x000000ffff507224 */ /* 0x000fe200078e0045 */
[----:B------:R-:W-:Y:S02]  /*4dba0*/  SEL R72, RZ, 0x1, P0 ;  /* 0x00000001ff487807 */ /* 0x000fe40000000000 */
[----:B------:R-:W-:Y:S02]  /*4dbb0*/  IADD3 R122, P3, PT, R71, R68, RZ ;  /* 0x00000044477a7210 */ /* 0x000fe40007f7e0ff */
[----:B------:R-:W-:Y:S01]  /*4dbc0*/  IADD3 R121, P0, PT, R121, R70, RZ ;  /* 0x0000004679797210 */ /* 0x000fe20007f1e0ff */
[----:B------:R-:W-:Y:S01]  /*4dbd0*/  IMAD.WIDE.U32 R70, R157, R10, RZ ;  /* 0x0000000a9d467225 */ /* 0x000fe200078e00ff */
[----:B------:R-:W-:-:S02]  /*4dbe0*/  IADD3.X R25, P1, PT, R76, R25, RZ, P1, !PT ;  /* 0x000000194c197210 */ /* 0x000fc40000f3e4ff */
[----:B------:R-:W-:Y:S01]  /*4dbf0*/  IADD3 R76, P5, PT, R72, R85, RZ ;  /* 0x00000055484c7210 */ /* 0x000fe20007fbe0ff */
[----:B------:R-:W-:Y:S01]  /*4dc00*/  IMAD.WIDE.U32.X R68, R157, R9, R80, P3 ;  /* 0x000000099d447225 */ /* 0x000fe200018e0450 */
[----:B------:R-:W-:Y:S02]  /*4dc10*/  IADD3.X R122, P0, PT, R25, R122, RZ, P0, !PT ;  /* 0x0000007a197a7210 */ /* 0x000fe4000071e4ff */
[----:B------:R-:W-:Y:S01]  /*4dc20*/  ISETP.GE.U32.AND P2, PT, R85, R120, PT ;  /* 0x000000785500720c */ /* 0x000fe20003f46070 */
        /* <DEDUP_REMOVED lines=10> */
[----:B------:R-:W-:Y:S01]  /*4dcd0*/  IMAD.MOV.U32 R24, RZ, RZ, R71 ;  /* 0x000000ffff187224 */ /* 0x000fe200078e0047 */
[----:B------:R-:W-:Y:S01]  /*4dce0*/  IADD3 R85, P1, PT, R81, R70, RZ ;  /* 0x0000004651557210 */ /* 0x000fe20007f3e0ff */
[----:B------:R-:W-:Y:S01]  /*4dcf0*/  IMAD.X R71, R118, 0x1, R79, P3 ;  /* 0x0000000176477824 */ /* 0x000fe200018e064f */
[----:B------:R-:W-:Y:S02]  /*4dd00*/  ISETP.GE.U32.AND.EX P5, PT, R79, R82, PT, P5 ;  /* 0x000000524f00720c */ /* 0x000fe40003fa6150 */
        /* <DEDUP_REMOVED lines=48> */
.L_x_145:
        /* <DEDUP_REMOVED lines=21> */
.L_x_146:
        /* <DEDUP_REMOVED lines=10> */
[----:B------:R-:W-:-:S03]  /*4e200*/  IMAD.WIDE.U32 R72, R111, R13, RZ ;  /* 0x0000000d6f487225 */ /* 0x000fc600078e00ff */
[----:B------:R-:W-:Y:S01]  /*4e210*/  P2R R79, PR, RZ, 0x10 ;  /* 0x00000010ff4f7803 */ /* 0x000fe20000000000 */
[----:B------:R-:W-:Y:S01]  /*4e220*/  IMAD.IADD R74, R141, 0x1, R73 ;  /* 0x000000018d4a7824 */ /* 0x000fe200078e0249 */
[----:B------:R-:W-:Y:S01]  /*4e230*/  IADD3 R81, P1, P2, R72, R81, R76 ;  /* 0x0000005148517210 */ /* 0x000fe20007a3e04c */
[----:B------:R-:W-:-:S04]  /*4e240*/  IMAD.WIDE.U32 R84, R108, R12, RZ ;  /* 0x0000000c6c547225 */ /* 0x000fc800078e00ff */
[----:B------:R-:W-:Y:S02]  /*4e250*/  IMAD.X R80, R80, 0x1, R81, P3 ;  /* 0x0000000150507824 */ /* 0x000fe400018e0651 */
[----:B------:R-:W-:Y:S01]  /*4e260*/  @P0 LOP3.LUT R0, R0, 0x1, RZ, 0xfc, !PT ;  /* 0x0000000100000812 */ /* 0x000fe200078efcff */
[C---:B------:R-:W-:Y:S01]  /*4e270*/  IMAD.WIDE.U32 R72, R109.reuse, R13, RZ ;  /* 0x0000000d6d487225 */ /* 0x040fe200078e00ff */
[----:B------:R-:W-:Y:S02]  /*4e280*/  ISETP.GE.U32.AND P0, PT, R82, R68, PT ;  /* 0x000000445200720c */ /* 0x000fe40003f06070 */
[----:B------:R-:W-:Y:S01]  /*4e290*/  LOP3.LUT R0, R0, 0xfffffffb, RZ, 0xc0, !PT ;  /* 0xfffffffb00007812 */ /* 0x000fe200078ec0ff */
[----:B------:R-:W-:Y:S01]  /*4e2a0*/  IMAD.WIDE.U32 R68, R109, R12, RZ ;  /* 0x0000000c6d447225 */ /* 0x000fe200078e00ff */
[----:B------:R-:W-:Y:S02]  /*4e2b0*/  ISETP.GE.U32.AND.EX P0, PT, R80, R81, PT, P0 ;  /* 0x000000515000720c */ /* 0x000fe40003f06100 */
[----:B------:R-:W-:Y:S01]  /*4e2c0*/  IADD3.X R81, PT, PT, RZ, RZ, RZ, P1, P2 ;  /* 0x000000ffff517210 */ /* 0x000fe20000fe44ff */
[----:B------:R-:W-:Y:S01]  /*4e2d0*/  IMAD.IADD R83, R140, 0x1, R69 ;  /* 0x000000018c537824 */ /* 0x000fe200078e0245 */
[----:B------:R-:W-:Y:S01]  /*4e2e0*/  SEL R78, RZ, 0x1, P0 ;  /* 0x00000001ff4e7807 */ /* 0x000fe20000000000 */
[----:B------:R-:W-:-:S02]  /*4e2f0*/  IMAD.IADD R76, R143, 0x1, R77 ;  /* 0x000000018f4c7824 */ /* 0x000fc400078e024d */
[----:B------:R-:W-:Y:S01]  /*4e300*/  IMAD.MOV.U32 R77, RZ, RZ, RZ ;  /* 0x000000ffff4d7224 */ /* 0x000fe200078e00ff */
[----:B------:R-:W-:Y:S01]  /*4e310*/  IADD3 R83, P0, P3, R72, R83, R84 ;  /* 0x0000005348537210 */ /* 0x000fe20007b1e054 */
[----:B------:R-:W-:Y:S01]  /*4e320*/  IMAD.IADD R70, R139, 0x1, R25 ;  /* 0x000000018b467824 */ /* 0x000fe200078e0219 */
[----:B------:R-:W-:Y:S01]  /*4e330*/  IADD3 R155, P2, PT, R78, R68, RZ ;  /* 0x000000444e9b7210 */ /* 0x000fe20007f5e0ff */
[----:B------:R-:W-:-:S04]  /*4e340*/  IMAD.WIDE.U32 R76, R13, R110, R76 ;  /* 0x0000006e0d4c7225 */ /* 0x000fc800078e004c */
[----:B------:R-:W-:Y:S01]  /*4e350*/  IMAD.IADD R24, R138, 0x1, R85 ;  /* 0x000000018a187824 */ /* 0x000fe200078e0255 */
[----:B------:R-:W-:Y:S01]  /*4e360*/  IADD3.X R85, PT, PT, RZ, RZ, RZ, P0, P3 ;  /* 0x000000ffff557210 */ /* 0x000fe200007e64ff */
[----:B------:R-:W-:Y:S01]  /*4e370*/  IMAD.MOV.U32 R25, RZ, RZ, RZ ;  /* 0x000000ffff197224 */ /* 0x000fe200078e00ff */
[----:B------:R-:W-:Y:S01]  /*4e380*/  ISETP.GT.U32.AND P0, PT, R68, R155, PT ;  /* 0x0000009b4400720c */ /* 0x000fe20003f04070 */
[----:B------:R-:W-:Y:S01]  /*4e390*/  IMAD.X R84, RZ, RZ, R83, P2 ;  /* 0x000000ffff547224 */ /* 0x000fe200010e0653 */
[----:B------:R-:W-:Y:S01]  /*4e3a0*/  IADD3 R81, P1, P5, R81, R76, R74 ;  /* 0x0000004c51517210 */ /* 0x000fe20007d3e04a */
[----:B------:R-:W-:Y:S02]  /*4e3b0*/  IMAD.IADD R69, R140, 0x1, R73 ;  /* 0x000000018c457824 */ /* 0x000fe400078e0249 */
[----:B------:R-:W-:Y:S01]  /*4e3c0*/  IMAD.IADD R142, R143, 0x1, R77 ;  /* 0x000000018f8e7824 */ /* 0x000fe200078e024d */
[----:B------:R-:W-:Y:S01]  /*4e3d0*/  ISETP.GT.U32.AND.EX P0, PT, R83, R84, PT, P0 ;  /* 0x000000545300720c */ /* 0x000fe20003f04100 */
[----:B------:R-:W-:-:S03]  /*4e3e0*/  IMAD.WIDE.U32 R72, R111, R15, RZ ;  /* 0x0000000f6f487225 */ /* 0x000fc600078e00ff */
[----:B------:R-:W-:Y:S01]  /*4e3f0*/  IADD3.X R142, PT, PT, RZ, R142, RZ, P1, P5 ;  /* 0x0000008eff8e7210 */ /* 0x000fe20000fea4ff */
[----:B------:R-:W-:Y:S01]  /*4e400*/  IMAD.WIDE.U32 R24, R13, R108, R24 ;  /* 0x0000006c0d187225 */ /* 0x000fe200078e0018 */
[----:B------:R-:W-:Y:S02]  /*4e410*/  IADD3 R144, P1, PT, R155, R72, RZ ;  /* 0x000000489b907210 */ /* 0x000fe40007f3e0ff */
[----:B------:R-:W-:Y:S01]  /*4e420*/  SEL R155, R68, R155, P0 ;  /* 0x0000009b449b7207 */ /* 0x000fe20000000000 */
[----:B------:R-:W-:Y:S01]  /*4e430*/  IMAD.WIDE.U32 R76, R115, R12, RZ ;  /* 0x0000000c734c7225 */ /* 0x000fe200078e00ff */
[----:B------:R-:W-:Y:S02]  /*4e440*/  IADD3 R85, P2, P3, R85, R24, R69 ;  /* 0x0000001855557210 */ /* 0x000fe40007b5e045 */
[----:B------:R-:W-:Y:S01]  /*4e450*/  SEL R83, R83, R84, P0 ;  /* 0x0000005453537207 */ /* 0x000fe20000000000 */
[----:B------:R-:W-:Y:S01]  /*4e460*/  IMAD.IADD R74, R138, 0x1, R25 ;  /* 0x000000018a4a7824 */ /* 0x000fe200078e0219 */
[----:B------:R-:W-:Y:S01]  /*4e470*/  ISETP.GT.U32.AND P0, PT, R155, R144, PT ;  /* 0x000000909b00720c */ /* 0x000fe20003f04070 */
[----:B------:R-:W-:-:S02]  /*4e480*/  IMAD.IADD R157, R141, 0x1, R73 ;  /* 0x000000018d9d7824 */ /* 0x000fc400078e0249 */
        /* <DEDUP_REMOVED lines=10> */
[----:B------:R-:W-:Y:S02]  /*4e530*/  IMAD.IADD R74, R153, 0x1, R75 ;  /* 0x00000001994a7824 */ /* 0x000fe400078e024b */
[----:B------:R-:W-:Y:S01]  /*4e540*/  IMAD.IADD R75, R137, 0x1, R71 ;  /* 0x00000001894b7824 */ /* 0x000fe200078e0247 */
[----:B------:R-:W-:Y:S01]  /*4e550*/  ISETP.GT.U32.AND.EX P0, PT, R83, R24, PT, P0 ;  /* 0x000000185300720c */ /* 0x000fe20003f04100 */
[----:B------:R-:W-:Y:S02]  /*4e560*/  IMAD.MOV.U32 R71, RZ, RZ, RZ ;  /* 0x000000ffff477224 */ /* 0x000fe400078e00ff */
[----:B------:R-:W-:Y:S01]  /*4e570*/  IMAD.IADD R154, R141, 0x1, R25 ;  /* 0x000000018d9a7824 */ /* 0x000fe200078e0219 */
[----:B------:R-:W-:Y:S01]  /*4e580*/  IADD3.X R25, PT, PT, RZ, RZ, RZ, P1, P5 ;  /* 0x000000ffff197210 */ /* 0x000fe20000fea4ff */
[----:B------:R-:W-:Y:S01]  /*4e590*/  IMAD.WIDE.U32 R70, R14, R112, R70 ;  /* 0x000000700e467225 */ /* 0x000fe200078e0046 */
[----:B------:R-:W-:-:S03]  /*4e5a0*/  SEL R84, RZ, 0x1, !P0 ;  /* 0x00000001ff547807 */ /* 0x000fc60004000000 */
[----:B------:R-:W-:Y:S01]  /*4e5b0*/  IMAD.IADD R68, R143, 0x1, R69 ;  /* 0x000000018f447824 */ /* 0x000fe200078e0245 */
[----:B------:R-:W-:Y:S01]  /*4e5c0*/  IADD3 R81, P1, P5, R81, R70, R75 ;  /* 0x0000004651517210 */ /* 0x000fe20007d3e04b */
[----:B------:R-:W-:Y:S02]  /*4e5d0*/  IMAD.MOV.U32 R75, RZ, RZ, RZ ;  /* 0x000000ffff4b7224 */ /* 0x000fe400078e00ff */
[----:B------:R-:W-:Y:S02]  /*4e5e0*/  IMAD.MOV.U32 R69, RZ, RZ, RZ ;  /* 0x000000ffff457224 */ /* 0x000fe400078e00ff */
[----:B------:R-:W-:Y:S02]  /*4e5f0*/  IMAD.IADD R71, R139, 0x1, R71 ;  /* 0x000000018b477824 */ /* 0x000fe400078e0247 */
[----:B------:R-:W-:-:S03]  /*4e600*/  IMAD.WIDE.U32 R74, R13, R114, R74 ;  /* 0x000000720d4a7225 */ /* 0x000fc600078e004a */
[----:B------:R-:W-:Y:S01]  /*4e610*/  IADD3.X R142, PT, PT, R142, R71, RZ, P1, P5 ;  /* 0x000000478e8e7210 */ /* 0x000fe20000fea4ff */
[----:B------:R-:W-:Y:S01]  /*4e620*/  IMAD.WIDE.U32 R68, R14, R110, R68 ;  /* 0x0000006e0e447225 */ /* 0x000fe200078e0044 */
[----:B------:R-:W-:Y:S02]  /*4e630*/  IADD3.X R71, PT, PT, RZ, RZ, RZ, P2, P3 ;  /* 0x000000ffff477210 */ /* 0x000fe400017e64ff */
[----:B------:R-:W-:Y:S01]  /*4e640*/  IADD3 R73, P2, P3, R25, R74, R73 ;  /* 0x0000004a19497210 */ /* 0x000fe20007b5e049 */
[----:B------:R-:W-:Y:S01]  /*4e650*/  IMAD.IADD R70, R143, 0x1, R69 ;  /* 0x000000018f467824 */ /* 0x000fe200078e0245 */
[----:B------:R-:W-:Y:S01]  /*4e660*/  IADD3 R83, P1, P5, R85, R68, R154 ;  /* 0x0000004455537210 */ /* 0x000fe20007d3e09a */
[----:B------:R-:W-:Y:S02]  /*4e670*/  IMAD.IADD R25, R153, 0x1, R75 ;  /* 0x0000000199197824 */ /* 0x000fe400078e024b */
[----:B------:R-:W-:Y:S01]  /*4e680*/  IMAD.WIDE.U32 R68, R109, R15, RZ ;  /* 0x0000000f6d447225 */ /* 0x000fe200078e00ff */
[----:B------:R-:W-:-:S02]  /*4e690*/  IADD3.X R85, PT, PT, R77, R70, RZ, P1, P5 ;  /* 0x000000464d557210 */ /* 0x000fc40000fea4ff */
[----:B------:R-:W-:Y:S01]  /*4e6a0*/  IADD3.X R25, PT, PT, RZ, R25, RZ, P2, P3 ;  /* 0x00000019ff197210 */ /* 0x000fe200017e64ff */
[----:B------:R-:W-:Y:S01]  /*4e6b0*/  IMAD.IADD R77, R140, 0x1, R69 ;  /* 0x000000018c4d7824 */ /* 0x000fe200078e0245 */
[----:B------:R-:W-:Y:S01]  /*4e6c0*/  IADD3 R69, P2, PT, R84, R76, RZ ;  /* 0x0000004c54457210 */ /* 0x000fe20007f5e0ff */
        /* <DEDUP_REMOVED lines=14> */
[----:B------:R-:W-:Y:S01]  /*4e7b0*/  IMAD.X R71, R153, 0x1, R154, P0 ;  /* 0x0000000199477824 */ /* 0x000fe200000e069a */
[----:B------:R-:W-:Y:S01]  /*4e7c0*/  ISETP.GT.U32.AND P2, PT, R84, R155, PT ;  /* 0x0000009b5400720c */ /* 0x000fe20003f44070 */
[----:B------:R-:W-:-:S02]  /*4e7d0*/  IMAD.IADD R74, R138, 0x1, R75 ;  /* 0x000000018a4a7824 */ /* 0x000fc400078e024b */
[----:B------:R-:W-:Y:S01]  /*4e7e0*/  IMAD.WIDE.U32 R76, R112, R16, RZ ;  /* 0x00000010704c7225 */ /* 0x000fe200078e00ff */
[----:B------:R-:W-:Y:S02]  /*4e7f0*/  ISETP.GT.U32.AND.EX P2, PT, R72, R71, PT, P2 ;  /* 0x000000474800720c */ /* 0x000fe40003f44120 */
[----:B------:R-:W-:Y:S01]  /*4e800*/  IADD3.X R72, PT, PT, RZ, RZ, RZ, P3, P5 ;  /* 0x000000ffff487210 */ /* 0x000fe20001fea4ff */
[----:B------:R-:W-:Y:S01]  /*4e810*/  IMAD.WIDE.U32 R68, R113, R17, RZ ;  /* 0x0000001171447225 */ /* 0x000fe200078e00ff */
[----:B------:R-:W-:Y:S02]  /*4e820*/  IADD3 R153, P3, PT, R144, R70, RZ ;  /* 0x0000004690997210 */ /* 0x000fe40007f7e0ff */
[----:B------:R-:W-:Y:S01]  /*4e830*/  SEL R70, RZ, 0x1, !P2 ;  /* 0x00000001ff467807 */ /* 0x000fe20005000000 */
[----:B------:R-:W-:Y:S01]  /*4e840*/  IMAD.MOV.U32 R75, RZ, RZ, RZ ;  /* 0x000000ffff4b7224 */ /* 0x000fe200078e00ff */
[----:B------:R-:W-:Y:S01]  /*4e850*/  IADD3 R161, P1, P0, R68, R161, R76 ;  /* 0x000000a144a17210 */ /* 0x000fe2000783e04c */
[----:B------:R-:W-:-:S02]  /*4e860*/  IMAD.IADD R76, R137, 0x1, R69 ;  /* 0x00000001894c7824 */ /* 0x000fc400078e0245 */
        /* <DEDUP_REMOVED lines=13> */
[----:B------:R-:W-:-:S02]  /*4e940*/  IADD3.X R74, PT, PT, RZ, R25, RZ, P3, P5 ;  /* 0x00000019ff4a7210 */ /* 0x000fc40001fea4ff */
        /* <DEDUP_REMOVED lines=8> */
[C---:B------:R-:W-:Y:S02]  /*4e9d0*/  IMAD.IADD R73, R141.reuse, 0x1, R73 ;  /* 0x000000018d497824 */ /* 0x040fe400078e0249 */
[----:B------:R-:W-:Y:S02]  /*4e9e0*/  IMAD.X R72, RZ, RZ, R71, P3 ;  /* 0x000000ffff487224 */ /* 0x000fe400018e0647 */
[----:B------:R-:W-:Y:S01]  /*4e9f0*/  IMAD.IADD R25, R141, 0x1, R25 ;  /* 0x000000018d197824 */ /* 0x000fe200078e0219 */
[----:B------:R-:W-:-:S05]  /*4ea00*/  IADD3 R73, P5, P3, R24, R73, R68 ;  /* 0x0000004918497210 */ /* 0x000fca0007bbe044 */
[----:B------:R-:W-:Y:S01]  /*4ea10*/  IMAD.X R84, R72, 0x1, R73, P2 ;  /* 0x0000000148547824 */ /* 0x000fe200010e0649 */
[----:B------:R-:W-:-:S04]  /*4ea20*/  ISETP.GT.U32.AND P2, PT, R155, R70, PT ;  /* 0x000000469b00720c */ /* 0x000fc80003f44070 */
[----:B------:R-:W-:-:S04]  /*4ea30*/  ISETP.GT.U32.AND.EX P2, PT, R71, R72, PT, P2 ;  /* 0x000000484700720c */ /* 0x000fc80003f44120 */
[----:B------:R-:W-:Y:S01]  /*4ea40*/  SEL R155, R155, R70, P2 ;  /* 0x000000469b9b7207 */ /* 0x000fe20001000000 */
[----:B------:R-:W-:Y:S01]  /*4ea50*/  IMAD.IADD R70, R143, 0x1, R69 ;  /* 0x000000018f467824 */ /* 0x000fe200078e0245 */
[----:B------:R-:W-:Y:S01]  /*4ea60*/  SEL R73, R71, R72, P2 ;  /* 0x0000004847497207 */ /* 0x000fe20001000000 */
[----:B------:R-:W-:Y:S01]  /*4ea70*/  IMAD.MOV.U32 R71, RZ, RZ, RZ ;  /* 0x000000ffff477224 */ /* 0x000fe200078e00ff */
[----:B------:R-:W-:Y:S01]  /*4ea80*/  ISETP.GT.U32.AND P2, PT, R155, R138, PT ;  /* 0x0000008a9b00720c */ /* 0x000fe20003f44070 */
[----:B------:R-:W-:-:S03]  /*4ea90*/  IMAD.WIDE.U32 R68, R112, R125, RZ ;  /* 0x0000007d70447225 */ /* 0x000fc600078e00ff */
[----:B------:R-:W-:Y:S01]  /*4eaa0*/  ISETP.GT.U32.AND.EX P2, PT, R73, R84, PT, P2 ;  /* 0x000000544900720c */ /* 0x000fe20003f44120 */
[----:B------:R-:W-:Y:S01]  /*4eab0*/  IMAD.WIDE.U32 R70, R17, R110, R70 ;  /* 0x0000006e11467225 */ /* 0x000fe200078e0046 */
[----:B------:R-:W-:Y:S02]  /*4eac0*/  IADD3.X R73, PT, PT, RZ, RZ, RZ, P5, P3 ;  /* 0x000000ffff497210 */ /* 0x000fe40002fe64ff */
[----:B------:R-:W-:Y:S01]  /*4ead0*/  SEL R76, RZ, 0x1, !P2 ;  /* 0x00000001ff4c7807 */ /* 0x000fe20005000000 */
[----:B------:R-:W-:Y:S01]  /*4eae0*/  IMAD.IADD R24, R139, 0x1, R69 ;  /* 0x000000018b187824 */ /* 0x000fe200078e0245 */
[----:B------:R-:W-:Y:S01]  /*4eaf0*/  IADD3 R69, P3, P5, R75, R70, R25 ;  /* 0x000000464b457210 */ /* 0x000fe20007d7e019 */
[----:B------:R-:W-:Y:S02]  /*4eb00*/  IMAD.IADD R143, R143, 0x1, R71 ;  /* 0x000000018f8f7824 */ /* 0x000fe400078e0247 */
        /* <DEDUP_REMOVED lines=11> */
[----:B------:R-:W-:-:S04]  /*4ebc0*/  IMAD.WIDE.U32 R74, R113, R13, RZ ;  /* 0x0000000d714a7225 */ /* 0x000fc800078e00ff */
        /* <DEDUP_REMOVED lines=209> */
[----:B------:R-:W-:-:S04]  /*4f8e0*/  IMAD.WIDE.U32 R68, R137, R6, RZ ;  /* 0x0000000689447225 */ /* 0x000fc800078e00ff */
[----:B------:R-:W-:-:S04]  /*4f8f0*/  IMAD.WIDE.U32.X R70, R137, R5, R70, P6 ;  /* 0x0000000589467225 */ /* 0x000fc800030e0446 */
        /* <DEDUP_REMOVED lines=18> */
[----:B------:R-:W-:Y:S02]  /*4fa20*/  IADD3.X R76, PT, PT, R71, RZ, RZ, P1, P6 ;  /* 0x000000ff474c7210 */ /* 0x000fe40000fec4ff */
[----:B------:R-:W-:-:S02]  /*4fa30*/  IADD3 R83, P3, P2, R140, R83, R84 ;  /* 0x000000538c537210 */ /* 0x000fc40007a7e054 */
        /* <DEDUP_REMOVED lines=8> */
[----:B------:R-:W-:-:S02]  /*4fac0*/  IADD3 R79, P2, PT, R78, R83, RZ ;  /* 0x000000534e4f7210 */ /* 0x000fc40007f5e0ff */
[----:B------:R-:W-:Y:S02]  /*4fad0*/  SEL R82, RZ, 0x1, P0 ;  /* 0x00000001ff527807 */ /* 0x000fe40000000000 */
[----:B------:R-:W-:Y:S01]  /*4fae0*/  IADD3 R68, P3, PT, R71, R68, RZ ;  /* 0x0000004447447210 */ /* 0x000fe20007f7e0ff */
[----:B------:R-:W-:Y:S01]  /*4faf0*/  IMAD.X R72, RZ, RZ, R85, P2 ;  /* 0x000000ffff487224 */ /* 0x000fe200010e0655 */
[----:B------:R-:W-:Y:S01]  /*4fb00*/  IADD3 R78, P0, PT, R75, R70, RZ ;  /* 0x000000464b4e7210 */ /* 0x000fe20007f1e0ff */
[----:B------:R-:W-:Y:S01]  /*4fb10*/  IMAD.WIDE.U32 R70, R137, R10, RZ ;  /* 0x0000000a89467225 */ /* 0x000fe200078e00ff */
[----:B------:R-:W-:Y:S02]  /*4fb20*/  IADD3.X R25, P1, PT, R76, R25, RZ, P1, !PT ;  /* 0x000000194c197210 */ /* 0x000fe40000f3e4ff */
        /* <DEDUP_REMOVED lines=64> */
.L_x_147:
        /* <DEDUP_REMOVED lines=21> */
.L_x_148:
[----:B------:R-:W-:Y:S01]  /*50080*/  IMAD.MOV.U32 R83, RZ, RZ, RZ ;  /* 0x000000ffff537224 */ /* 0x000fe200078e00ff */
[----:B------:R-:W-:Y:S01]  /*50090*/  LOP3.LUT R0, R0, 0xfffffffe, RZ, 0xc0, !PT ;  /* 0xfffffffe00007812 */ /* 0x000fe200078ec0ff */
[----:B------:R-:W-:-:S04]  /*500a0*/  IMAD.WIDE.U32 R74, R78, R35, RZ ;  /* 0x000000234e4a7225 */ /* 0x000fc800078e00ff */
[----:B------:R-:W-:Y:S02]  /*500b0*/  IMAD.MOV.U32 R79, RZ, RZ, RZ ;  /* 0x000000ffff4f7224 */ /* 0x000fe400078e00ff */
[----:B------:R-:W-:-:S04]  /*500c0*/  IMAD.WIDE.U32 R76, R81, R35, RZ ;  /* 0x00000023514c7225 */ /* 0x000fc800078e00ff */
[----:B------:R-:W-:-:S04]  /*500d0*/  IMAD.WIDE.U32 R70, R78, R34, RZ ;  /* 0x000000224e467225 */ /* 0x000fc800078e00ff */
[----:B------:R-:W-:Y:S02]  /*500e0*/  IMAD.IADD R69, R75, 0x1, R83 ;  /* 0x000000014b457824 */ /* 0x000fe400078e0253 */
[----:B------:R-:W-:Y:S02]  /*500f0*/  IMAD.IADD R68, R77, 0x1, R79 ;  /* 0x000000014d447824 */ /* 0x000fe400078e024f */
[----:B------:R-:W-:Y:S01]  /*50100*/  IMAD.MOV.U32 R139, RZ, RZ, RZ ;  /* 0x000000ffff8b7224 */ /* 0x000fe200078e00ff */
[----:B------:R-:W-:Y:S01]  /*50110*/  IADD3 R77, P0, P2, R70, R69, R76 ;  /* 0x00000045464d7210 */ /* 0x000fe20007a1e04c */
[----:B------:R-:W-:-:S03]  /*50120*/  IMAD.WIDE.U32 R72, R85, R35, RZ ;  /* 0x0000002355487225 */ /* 0x000fc600078e00ff */
[----:B------:R-:W-:Y:S01]  /*50130*/  IADD3.X R159, PT, PT, RZ, RZ, RZ, P0, P2 ;  /* 0x000000ffff9f7210 */ /* 0x000fe200007e44ff */
[----:B------:R-:W-:-:S04]  /*50140*/  IMAD.WIDE.U32 R24, R144, R36, RZ ;  /* 0x0000002490187225 */ /* 0x000fc800078e00ff */
[----:B------:R-:W-:Y:S01]  /*50150*/  IMAD.MOV.U32 R69, RZ, RZ, RZ ;  /* 0x000000ffff457224 */ /* 0x000fe200078e00ff */
[----:B------:R-:W-:Y:S01]  /*50160*/  IADD3 R153, P1, PT, R74, R24, RZ ;  /* 0x000000184a997210 */ /* 0x000fe20007f3e0ff */
[----:B------:R-:W-:Y:S02]  /*50170*/  IMAD.IADD R137, R83, 0x1, R71 ;  /* 0x0000000153897824 */ /* 0x000fe400078e0247 */
[----:B------:R-:W-:Y:S01]  /*50180*/  IMAD.WIDE.U32 R84, R85, R34, RZ ;  /* 0x0000002255547225 */ /* 0x000fe200078e00ff */
[----:B------:R-:W-:-:S03]  /*50190*/  ISETP.GE.U32.AND P0, PT, R153, R74, PT ;  /* 0x0000004a9900720c */ /* 0x000fc60003f06070 */
[----:B------:R-:W-:-:S04]  /*501a0*/  IMAD.WIDE.U32 R70, R154, R35, RZ ;  /* 0x000000239a467225 */ /* 0x000fc800078e00ff */
[----:B------:R-:W-:Y:S02]  /*501b0*/  IMAD.IADD R75, R73, 0x1, R139 ;  /* 0x00000001494b7824 */ /* 0x000fe400078e028b */
[----:B------:R-:W-:-:S03]  /*501c0*/  IMAD.WIDE.U32 R68, R34, R81, R68 ;  /* 0x0000005122447225 */ /* 0x000fc600078e0044 */
[----:B------:R-:W-:Y:S01]  /*501d0*/  IADD3 R84, P3, P2, R84, R75, R70 ;  /* 0x0000004b54547210 */ /* 0x000fe20007a7e046 */
[----:B------:R-:W-:Y:S01]  /*501e0*/  IMAD.WIDE.U32 R74, R82, R35, RZ ;  /* 0x00000023524a7225 */ /* 0x000fe200078e00ff */
[----:B------:R-:W-:-:S03]  /*501f0*/  IADD3 R159, P4, P5, R159, R68, R137 ;  /* 0x000000449f9f7210 */ /* 0x000fc60007d9e089 */
[----:B------:R-:W-:Y:S02]  /*50200*/  IMAD.MOV.U32 R137, RZ, RZ, RZ ;  /* 0x000000ffff897224 */ /* 0x000fe400078e00ff */
        /* <DEDUP_REMOVED lines=9> */
[----:B------:R-:W-:Y:S01]  /*502a0*/  IMAD.MOV.U32 R138, RZ, RZ, RZ ;  /* 0x000000ffff8a7224 */ /* 0x000fe200078e00ff */
[----:B------:R-:W-:Y:S01]  /*502b0*/  IADD3.X R70, PT, PT, RZ, RZ, RZ, P4, P5 ;  /* 0x000000ffff467210 */ /* 0x000fe200027ea4ff */
[----:B------:R-:W-:Y:S02]  /*502c0*/  IMAD.IADD R139, R137, 0x1, R139 ;  /* 0x00000001898b7824 */ /* 0x000fe400078e028b */
[----:B------:R-:W-:Y:S02]  /*502d0*/  IMAD.IADD R68, R69, 0x1, R138 ;  /* 0x0000000145447824 */ /* 0x000fe400078e028a */
[----:B------:R-:W-:Y:S02]  /*502e0*/  IMAD.IADD R69, R157, 0x1, R25 ;  /* 0x000000019d457824 */ /* 0x000fe400078e0219 */
[----:B------:R-:W-:-:S04]  /*502f0*/  IMAD.WIDE.U32 R24, R144, R37, RZ ;  /* 0x0000002590187225 */ /* 0x000fc800078e00ff */
[----:B------:R-:W-:Y:S01]  /*50300*/  IMAD.MOV.U32 R85, RZ, RZ, RZ ;  /* 0x000000ffff557224 */ /* 0x000fe200078e00ff */
[----:B------:R-:W-:Y:S01]  /*50310*/  IADD3 R156, P5, P4, R24, R69, R160 ;  /* 0x00000045189c7210 */ /* 0x000fe20007cbe0a0 */
[----:B------:R-:W-:Y:S02]  /*50320*/  IMAD.MOV.U32 R69, RZ, RZ, RZ ;  /* 0x000000ffff457224 */ /* 0x000fe400078e00ff */
[----:B------:R-:W-:Y:S01]  /*50330*/  IMAD.IADD R24, R85, 0x1, R161 ;  /* 0x0000000155187824 */ /* 0x000fe200078e02a1 */
[----:B------:R-:W-:Y:S01]  /*50340*/  P2R R140, PR, RZ, 0x10 ;  /* 0x00000010ff8c7803 */ /* 0x000fe20000000000 */
[----:B------:R-:W-:-:S04]  /*50350*/  IMAD.WIDE.U32 R68, R34, R80, R68 ;  /* 0x0000005022447225 */ /* 0x000fc800078e0044 */
[----:B------:R-:W-:Y:S02]  /*50360*/  IMAD.X R156, R156, 0x1, R77, P1 ;  /* 0x000000019c9c7824 */ /* 0x000fe400008e064d */
[----:B------:R-:W-:Y:S02]  /*50370*/  IMAD.IADD R143, R138, 0x1, R69 ;  /* 0x000000018a8f7824 */ /* 0x000fe400078e0245 */
[----:B------:R-:W-:Y:S01]  /*50380*/  @P5 LOP3.LUT R0, R0, 0x1, RZ, 0xfc, !PT ;  /* 0x0000000100005812 */ /* 0x000fe200078efcff */
[----:B------:R-:W-:Y:S01]  /*50390*/  IMAD.MOV.U32 R155, RZ, RZ, RZ ;  /* 0x000000ffff9b7224 */ /* 0x000fe200078e00ff */
[----:B------:R-:W-:Y:S01]  /*503a0*/  IADD3 R139, P1, P5, R70, R68, R139 ;  /* 0x00000044468b7210 */ /* 0x000fe20007d3e08b */
[----:B------:R-:W-:Y:S01]  /*503b0*/  IMAD.IADD R68, R157, 0x1, R25 ;  /* 0x000000019d447824 */ /* 0x000fe200078e0219 */
[----:B------:R-:W-:Y:S01]  /*503c0*/  ISETP.GE.U32.AND.EX P0, PT, R156, R77, PT, P0 ;  /* 0x0000004d9c00720c */ /* 0x000fe20003f06100 */
[----:B------:R-:W-:Y:S01]  /*503d0*/  IMAD.MOV.U32 R25, RZ, RZ, RZ ;  /* 0x000000ffff197224 */ /* 0x000fe200078e00ff */
[----:B------:R-:W-:Y:S01]  /*503e0*/  IADD3.X R143, PT, PT, RZ, R143, RZ, P1, P5 ;  /* 0x0000008fff8f7210 */ /* 0x000fe20000fea4ff */
[----:B------:R-:W-:Y:S01]  /*503f0*/  IMAD.WIDE.U32 R76, R81, R36, RZ ;  /* 0x00000024514c7225 */ /* 0x000fe200078e00ff */
[----:B------:R-:W-:-:S02]  /*50400*/  SEL R158, RZ, 0x1, P0 ;  /* 0x00000001ff9e7807 */ /* 0x000fc40000000000 */
[----:B------:R-:W-:Y:S01]  /*50410*/  LOP3.LUT R0, R0, 0xfffffffb, RZ, 0xc0, !PT ;  /* 0xfffffffb00007812 */ /* 0x000fe200078ec0ff */
[----:B------:R-:W-:-:S04]  /*50420*/  IMAD.WIDE.U32 R24, R37, R141, R24 ;  /* 0x0000008d25187225 */ /* 0x000fc800078e0018 */
[----:B------:R-:W-:Y:S01]  /*50430*/  IMAD.IADD R25, R85, 0x1, R25 ;  /* 0x0000000155197824 */ /* 0x000fe200078e0219 */
[----:B------:R-:W-:Y:S01]  /*50440*/  IADD3 R159, P1, P5, R159, R24, R68 ;  /* 0x000000189f9f7210 */ /* 0x000fe20007d3e044 */
[----:B------:R-:W-:-:S03]  /*50450*/  IMAD.WIDE.U32 R68, R78, R36, RZ ;  /* 0x000000244e447225 */ /* 0x000fc600078e00ff */
[----:B------:R-:W-:Y:S01]  /*50460*/  IADD3.X R142, PT, PT, R142, R25, RZ, P1, P5 ;  /* 0x000000198e8e7210 */ /* 0x000fe20000fea4ff */
[----:B------:R-:W-:Y:S02]  /*50470*/  IMAD.IADD R69, R83, 0x1, R69 ;  /* 0x0000000153457824 */ /* 0x000fe400078e0245 */
[----:B------:R-:W-:-:S04]  /*50480*/  IMAD.WIDE.U32 R24, R78, R37, RZ ;  /* 0x000000254e187225 */ /* 0x000fc800078e00ff */
[----:B------:R-:W-:Y:S01]  /*50490*/  IMAD.IADD R70, R71, 0x1, R155 ;  /* 0x0000000147467824 */ /* 0x000fe200078e029b */
[----:B------:R-:W-:Y:S01]  /*504a0*/  IADD3 R69, P5, P1, R24, R69, R76 ;  /* 0x0000004518457210 */ /* 0x000fe200079be04c */
[----:B------:R-:W-:Y:S01]  /*504b0*/  IMAD.IADD R24, R79, 0x1, R77 ;  /* 0x000000014f187824 */ /* 0x000fe200078e024d */
[----:B------:R-:W-:Y:S01]  /*504c0*/  IADD3.X R77, PT, PT, RZ, RZ, RZ, P3, P2 ;  /* 0x000000ffff4d7210 */ /* 0x000fe20001fe44ff */
[----:B------:R-:W-:Y:S01]  /*504d0*/  IMAD.MOV.U32 R71, RZ, RZ, RZ ;  /* 0x000000ffff477224 */ /* 0x000fe200078e00ff */
[----:B------:R-:W-:Y:S01]  /*504e0*/  IADD3 R161, P3, PT, R158, R74, RZ ;  /* 0x0000004a9ea17210 */ /* 0x000fe20007f7e0ff */
[----:B------:R-:W-:-:S03]  /*504f0*/  IMAD.WIDE.U32 R70, R34, R154, R70 ;  /* 0x0000009a22467225 */ /* 0x000fc600078e0046 */
[----:B------:R-:W-:Y:S02]  /*50500*/  ISETP.GT.U32.AND P0, PT, R74, R161, PT ;  /* 0x000000a14a00720c */ /* 0x000fe40003f04070 */
[----:B------:R-:W-:Y:S01]  /*50510*/  IADD3 R68, P2, PT, R161, R68, RZ ;  /* 0x00000044a1447210 */ /* 0x000fe20007f5e0ff */
[----:B------:R-:W-:Y:S02]  /*50520*/  IMAD.X R76, RZ, RZ, R75, P3 ;  /* 0x000000ffff4c7224 */ /* 0x000fe400018e064b */
[----:B------:R-:W-:Y:S02]  /*50530*/  IMAD.IADD R154, R83, 0x1, R25 ;  /* 0x00000001539a7824 */ /* 0x000fe400078e0219 */
[----:B------:R-:W-:Y:S01]  /*50540*/  IMAD.MOV.U32 R25, RZ, RZ, RZ ;  /* 0x000000ffff197224 */ /* 0x000fe200078e00ff */
[----:B------:R-:W-:Y:S01]  /*50550*/  ISETP.GT.U32.AND.EX P0, PT, R75, R76, PT, P0 ;  /* 0x0000004c4b00720c */ /* 0x000fe20003f04100 */
[----:B------:R-:W-:Y:S01]  /*50560*/  IMAD.X R69, R76, 0x1, R69, P2 ;  /* 0x000000014c457824 */ /* 0x000fe200010e0645 */
[----:B------:R-:W-:Y:S01]  /*50570*/  IADD3 R73, P2, P3, R77, R70, R73 ;  /* 0x000000464d497210 */ /* 0x000fe20007b5e049 */
[----:B------:R-:W-:Y:S01]  /*50580*/  IMAD.WIDE.U32 R24, R37, R81, R24 ;  /* 0x0000005125187225 */ /* 0x000fe200078e0018 */
[----:B------:R-:W-:-:S02]  /*50590*/  SEL R161, R74, R161, P0 ;  /* 0x000000a14aa17207 */ /* 0x000fc40000000000 */
[----:B------:R-:W-:Y:S01]  /*505a0*/  IADD3.X R77, PT, PT, RZ, RZ, RZ, P5, P1 ;  /* 0x000000ffff4d7210 */ /* 0x000fe20002fe24ff */
[----:B------:R-:W-:Y:S01]  /*505b0*/  IMAD.IADD R70, R79, 0x1, R25 ;  /* 0x000000014f467824 */ /* 0x000fe200078e0219 */
[----:B------:R-:W-:Y:S02]  /*505c0*/  IADD3 R154, P1, P5, R139, R24, R154 ;  /* 0x000000188b9a7210 */ /* 0x000fe40007d3e09a */
[----:B------:R-:W-:Y:S01]  /*505d0*/  SEL R24, R75, R76, P0 ;  /* 0x0000004c4b187207 */ /* 0x000fe20000000000 */
[----:B------:R-:W-:Y:S01]  /*505e0*/  IMAD.IADD R76, R155, 0x1, R71 ;  /* 0x000000019b4c7824 */ /* 0x000fe200078e0247 */
[----:B------:R-:W-:Y:S01]  /*505f0*/  ISETP.GT.U32.AND P0, PT, R161, R68, PT ;  /* 0x00000044a100720c */ /* 0x000fe20003f04070 */
[----:B------:R-:W-:Y:S01]  /*50600*/  IMAD.WIDE.U32 R74, R80, R36, RZ ;  /* 0x00000024504a7225 */ /* 0x000fe200078e00ff */
[----:B------:R-:W-:Y:S02]  /*50610*/  IADD3.X R143, PT, PT, R143, R70, RZ, P1, P5 ;  /* 0x000000468f8f7210 */ /* 0x000fe40000fea4ff */
[----:B------:R-:W-:Y:S01]  /*50620*/  ISETP.GT.U32.AND.EX P5, PT, R24, R69, PT, P0 ;  /* 0x000000451800720c */ /* 0x000fe20003fa4100 */
[----:B------:R-:W-:Y:S01]  /*50630*/  IMAD.WIDE.U32 R24, R82, R36, RZ ;  /* 0x0000002452187225 */ /* 0x000fe200078e00ff */
[----:B------:R-:W-:-:S03]  /*50640*/  IADD3.X R76, PT, PT, RZ, R76, RZ, P2, P3 ;  /* 0x0000004cff4c7210 */ /* 0x000fc600017e64ff */
[----:B------:R-:W-:-:S04]  /*50650*/  IMAD.WIDE.U32 R70, R82, R37, RZ ;  /* 0x0000002552467225 */ /* 0x000fc800078e00ff */
[C---:B------:R-:W-:Y:S02]  /*50660*/  IMAD.IADD R25, R137.reuse, 0x1, R25 ;  /* 0x0000000189197824 */ /* 0x040fe400078e0219 */
[----:B------:R-:W-:-:S03]  /*50670*/  IMAD.IADD R137, R137, 0x1, R71 ;  /* 0x0000000189897824 */ /* 0x000fc600078e0247 */
[----:B------:R-:W-:Y:S01]  /*50680*/  IADD3 R70, P0, P1, R70, R25, R74 ;  /* 0x0000001946467210 */ /* 0x000fe2000791e04a */
[C---:B------:R-:W-:Y:S01]  /*50690*/  IMAD.IADD R74, R138.reuse, 0x1, R75 ;  /* 0x000000018a4a7824 */ /* 0x040fe200078e024b */
[----:B------:R-:W-:Y:S01]  /*506a0*/  SEL R25, RZ, 0x1, !P5 ;  /* 0x00000001ff197807 */ /* 0x000fe20006800000 */
[----:B------:R-:W-:Y:S01]  /*506b0*/  IMAD.MOV.U32 R75, RZ, RZ, RZ ;  /* 0x000000ffff4b7224 */ /* 0x000fe200078e00ff */
[----:B------:R-:W-:Y:S02]  /*506c0*/  IADD3.X R160, PT, PT, RZ, RZ, RZ, P0, P1 ;  /* 0x000000ffffa07210 */ /* 0x000fe400007e24ff */
        /* <DEDUP_REMOVED lines=12> */
[----:B------:R-:W-:-:S03]  /*50790*/  IMAD.IADD R71, R157, 0x1, R71 ;  /* 0x000000019d477824 */ /* 0x000fc600078e0247 */
        /* <DEDUP_REMOVED lines=17> */
[----:B------:R-:W-:Y:S01]  /*508b0*/  IADD3 R84, P3, P5, R77, R24, R84 ;  /* 0x000000184d547210 */ /* 0x000fe20007d7e054 */
[----:B------:R-:W-:Y:S01]  /*508c0*/  IMAD.WIDE.U32 R70, R78, R39, RZ ;  /* 0x000000274e467225 */ /* 0x000fe200078e00ff */
[----:B------:R-:W-:Y:S02]  /*508d0*/  ISETP.GE.U32.AND.EX P2, PT, R154, R69, PT, P2 ;  /* 0x000000459a00720c */ /* 0x000fe40003f46120 */
[----:B------:R-:W-:Y:S01]  /*508e0*/  IADD3.X R138, PT, PT, R82, R25, RZ, P3, P5 ;  /* 0x00000019528a7210 */ /* 0x000fe20001fea4ff */
[----:B------:R-:W-:Y:S01]  /*508f0*/  IMAD.WIDE.U32 R24, R78, R38, RZ ;  /* 0x000000264e187225 */ /* 0x000fe200078e00ff */
[----:B------:R-:W-:-:S02]  /*50900*/  IADD3 R73, P3, P5, R73, R137, R160 ;  /* 0x0000008949497210 */ /* 0x000fc40007d7e0a0 */
[----:B------:R-:W-:Y:S01]  /*50910*/  SEL R155, RZ, 0x1, P2 ;  /* 0x00000001ff9b7807 */ /* 0x000fe20001000000 */
[----:B------:R-:W-:Y:S01]  /*50920*/  IMAD.WIDE.U32 R68, R81, R39, RZ ;  /* 0x0000002751447225 */ /* 0x000fe200078e00ff */
[----:B------:R-:W-:Y:S02]  /*50930*/  IADD3.X R72, PT, PT, RZ, R72, RZ, P3, P5 ;  /* 0x00000048ff487210 */ /* 0x000fe40001fea4ff */
[----:B------:R-:W-:Y:S01]  /*50940*/  IADD3 R75, P3, PT, R155, R80, RZ ;  /* 0x000000509b4b7210 */ /* 0x000fe20007f7e0ff */
[C---:B------:R-:W-:Y:S02]  /*50950*/  IMAD.IADD R77, R83.reuse, 0x1, R71 ;  /* 0x00000001534d7824 */ /* 0x040fe400078e0247 */
[----:B------:R-:W-:Y:S01]  /*50960*/  IMAD.IADD R25, R83, 0x1, R25 ;  /* 0x0000000153197824 */ /* 0x000fe200078e0219 */
[----:B------:R-:W-:Y:S01]  /*50970*/  IADD3 R143, P2, PT, R75, R70, RZ ;  /* 0x000000464b8f7210 */ /* 0x000fe20007f5e0ff */
[----:B------:R-:W-:Y:S01]  /*50980*/  IMAD.X R71, RZ, RZ, R74, P3 ;  /* 0x000000ffff477224 */ /* 0x000fe200018e064a */
[----:B------:R-:W-:Y:S01]  /*50990*/  IADD3 R24, P5, P3, R24, R77, R68 ;  /* 0x0000004d18187210 */ /* 0x000fe20007bbe044 */
[----:B------:R-:W-:-:S02]  /*509a0*/  IMAD.IADD R68, R79, 0x1, R69 ;  /* 0x000000014f447824 */ /* 0x000fc400078e0245 */
[----:B------:R-:W-:Y:S02]  /*509b0*/  IMAD.MOV.U32 R69, RZ, RZ, RZ ;  /* 0x000000ffff457224 */ /* 0x000fe400078e00ff */
[----:B------:R-:W-:Y:S01]  /*509c0*/  IMAD.X R137, R71, 0x1, R24, P2 ;  /* 0x0000000147897824 */ /* 0x000fe200010e0618 */
[----:B------:R-:W-:Y:S01]  /*509d0*/  ISETP.GT.U32.AND P2, PT, R80, R75, PT ;  /* 0x0000004b5000720c */ /* 0x000fe20003f44070 */
[----:B------:R-:W-:-:S03]  /*509e0*/  IMAD.WIDE.U32 R68, R38, R81, R68 ;  /* 0x0000005126447225 */ /* 0x000fc600078e0044 */
[----:B------:R-:W-:Y:S01]  /*509f0*/  ISETP.GT.U32.AND.EX P2, PT, R74, R71, PT, P2 ;  /* 0x000000474a00720c */ /* 0x000fe20003f44120 */
[----:B------:R-:W-:-:S03]  /*50a00*/  IMAD.WIDE.U32 R76, R141, R41, RZ ;  /* 0x000000298d4c7225 */ /* 0x000fc600078e00ff */
[----:B------:R-:W-:Y:S01]  /*50a10*/  SEL R80, R80, R75, P2 ;  /* 0x0000004b50507207 */ /* 0x000fe20001000000 */
[----:B------:R-:W-:Y:S01]  /*50a20*/  IMAD.IADD R79, R79, 0x1, R69 ;  /* 0x000000014f4f7824 */ /* 0x000fe200078e0245 */
[----:B------:R-:W-:Y:S01]  /*50a30*/  SEL R74, R74, R71, P2 ;  /* 0x000000474a4a7207 */ /* 0x000fe20001000000 */
[----:B------:R-:W-:Y:S01]  /*50a40*/  IMAD.IADD R24, R85, 0x1, R77 ;  /* 0x0000000155187824 */ /* 0x000fe200078e024d */
[----:B------:R-:W-:Y:S01]  /*50a50*/  ISETP.GT.U32.AND P2, PT, R80, R143, PT ;  /* 0x0000008f5000720c */ /* 0x000fe20003f44070 */
[----:B------:R-:W-:Y:S01]  /*50a60*/  IMAD.WIDE.U32 R82, R144, R35, RZ ;  /* 0x0000002390527225 */ /* 0x000fe200078e00ff */
[----:B------:R-:W-:Y:S02]  /*50a70*/  IADD3.X R71, PT, PT, RZ, RZ, RZ, P5, P3 ;  /* 0x000000ffff477210 */ /* 0x000fe40002fe64ff */
[----:B------:R-:W-:Y:S01]  /*50a80*/  ISETP.GT.U32.AND.EX P2, PT, R74, R137, PT, P2 ;  /* 0x000000894a00720c */ /* 0x000fe20003f44120 */
[----:B------:R-:W-:Y:S01]  /*50a90*/  IMAD.WIDE.U32 R74, R144, R40, RZ ;  /* 0x00000028904a7225 */ /* 0x000fe200078e00ff */
[----:B------:R-:W-:-:S02]  /*50aa0*/  IADD3 R68, P3, P5, R73, R68, R25 ;  /* 0x0000004449447210 */ /* 0x000fc40007d7e019 */
[----:B------:R-:W-:Y:S01]  /*50ab0*/  SEL R69, RZ, 0x1, !P2 ;  /* 0x00000001ff457807 */ /* 0x000fe20005000000 */
[----:B------:R-:W-:Y:S01]  /*50ac0*/  IMAD.MOV.U32 R25, RZ, RZ, RZ ;  /* 0x000000ffff197224 */ /* 0x000fe200078e00ff */
[----:B------:R-:W-:Y:S01]  /*50ad0*/  IADD3.X R70, PT, PT, R72, R79, RZ, P3, P5 ;  /* 0x0000004f48467210 */ /* 0x000fe20001fea4ff */
        /* <DEDUP_REMOVED lines=234> */
[----:B------:R-:W-:Y:S02]  /*51980*/  IADD3.X R81, PT, PT, RZ, RZ, RZ, P3, P2 ;  /* 0x000000ffff517210 */ /* 0x000fe40001fe44ff */
[----:B------:R-:W-:Y:S02]  /*51990*/  IADD3.X R141, P1, P6, R70, RZ, RZ, P1, P0 ;  /* 0x000000ff468d7210 */ /* 0x000fe40000e204ff */
[----:B------:R-:W-:Y:S02]  /*519a0*/  ISETP.GE.U32.AND P0, PT, R85, R82, PT ;  /* 0x000000525500720c */ /* 0x000fe40003f06070 */
[----:B------:R-:W-:Y:S02]  /*519b0*/  IADD3 R84, P3, P2, R155, R84, R76 ;  /* 0x000000549b547210 */ /* 0x000fe40007a7e04c */
[----:B------:R-:W-:Y:S02]  /*519c0*/  ISETP.GE.U32.AND.EX P0, PT, R78, R83, PT, P0 ;  /* 0x000000534e00720c */ /* 0x000fe40003f06100 */
[----:B------:R-:W-:Y:S01]  /*519d0*/  IADD3.X R76, PT, PT, R71, RZ, RZ, P1, P6 ;  /* 0x000000ff474c7210 */ /* 0x000fe20000fec4ff */
[----:B------:R-:W-:Y:S01]  /*519e0*/  IMAD.WIDE.U32 R70, R24, R8, RZ ;  /* 0x0000000818467225 */ /* 0x000fe200078e00ff */
[----:B------:R-:W-:-:S02]  /*519f0*/  SEL R83, RZ, 0x1, P5 ;  /* 0x00000001ff537807 */ /* 0x000fc40002800000 */
[----:B------:R-:W-:Y:S01]  /*51a00*/  IADD3 R141, P1, PT, R141, R72, RZ ;  /* 0x000000488d8d7210 */ /* 0x000fe20007f3e0ff */
[----:B------:R-:W-:Y:S01]  /*51a10*/  IMAD.WIDE.U32 R68, P5, R24, R9, R68 ;  /* 0x0000000918447225 */ /* 0x000fe200078a0044 */
[----:B------:R-:W-:Y:S02]  /*51a20*/  SEL R80, RZ, 0x1, P4 ;  /* 0x00000001ff507807 */ /* 0x000fe40002000000 */
[----:B------:R-:W-:Y:S02]  /*51a30*/  IADD3.X R85, PT, PT, RZ, R138, RZ, P3, P2 ;  /* 0x0000008aff557210 */ /* 0x000fe40001fe44ff */
[----:B------:R-:W-:Y:S02]  /*51a40*/  SEL R78, RZ, 0x1, P0 ;  /* 0x00000001ff4e7807 */ /* 0x000fe40000000000 */
[----:B------:R-:W-:Y:S02]  /*51a50*/  IADD3 R142, P3, PT, R71, R68, RZ ;  /* 0x00000044478e7210 */ /* 0x000fe40007f7e0ff */
[----:B------:R-:W-:Y:S01]  /*51a60*/  IADD3 R141, P0, PT, R141, R70, RZ ;  /* 0x000000468d8d7210 */ /* 0x000fe20007f1e0ff */
[----:B------:R-:W-:Y:S01]  /*51a70*/  IMAD.WIDE.U32 R70, R139, R10, RZ ;  /* 0x0000000a8b467225 */ /* 0x000fe200078e00ff */
[----:B------:R-:W-:-:S02]  /*51a80*/  IADD3 R80, P6, P4, R80, R77, R81 ;  /* 0x0000004d50507210 */ /* 0x000fc40007cde051 */
[----:B------:R-:W-:Y:S01]  /*51a90*/  IADD3.X R25, P1, PT, R76, R25, RZ, P1, !PT ;  /* 0x000000194c197210 */ /* 0x000fe20000f3e4ff */
[----:B------:R-:W-:Y:S01]  /*51aa0*/  IMAD.X R77, RZ, RZ, RZ, P5 ;  /* 0x000000ffff4d7224 */ /* 0x000fe200028e06ff */
[----:B------:R-:W-:Y:S01]  /*51ab0*/  IADD3 R83, P2, PT, R83, R84, RZ ;  /* 0x0000005453537210 */ /* 0x000fe20007f5e0ff */
[----:B------:R-:W-:Y:S01]  /*51ac0*/  IMAD.MOV.U32 R76, RZ, RZ, R69 ;  /* 0x000000ffff4c7224 */ /* 0x000fe200078e0045 */
[----:B------:R-:W-:Y:S02]  /*51ad0*/  IADD3.X R142, P0, PT, R25, R142, RZ, P0, !PT ;  /* 0x0000008e198e7210 */ /* 0x000fe4000071e4ff */
[----:B------:R-:W-:Y:S01]  /*51ae0*/  IADD3 R78, P5, PT, R78, R83, RZ ;  /* 0x000000534e4e7210 */ /* 0x000fe20007fbe0ff */
[----:B------:R-:W-:-:S04]  /*51af0*/  IMAD.WIDE.U32.X R68, R139, R9, R76, P3 ;  /* 0x000000098b447225 */ /* 0x000fc800018e044c */
[----:B------:R-:W-:Y:S01]  /*51b00*/  IMAD.X R72, RZ, RZ, R85, P2 ;  /* 0x000000ffff487224 */ /* 0x000fe200010e0655 */
[----:B------:R-:W-:Y:S01]  /*51b10*/  ISETP.GE.U32.AND P2, PT, R83, R84, PT ;  /* 0x000000545300720c */ /* 0x000fe20003f46070 */
        /* <DEDUP_REMOVED lines=8> */
[----:B------:R-:W-:-:S02]  /*51ba0*/  ISETP.GE.U32.AND.EX P5, PT, R81, R72, PT, P5 ;  /* 0x000000485100720c */ /* 0x000fc40003fa6150 */
[----:B------:R-:W-:Y:S01]  /*51bb0*/  IADD3.X R72, PT, PT, R69, RZ, RZ, P1, P0 ;  /* 0x000000ff45487210 */ /* 0x000fe20000fe04ff */
[----:B------:R-:W-:Y:S01]  /*51bc0*/  IMAD.MOV.U32 R24, RZ, RZ, R71 ;  /* 0x000000ffff187224 */ /* 0x000fe200078e0047 */
        /* <DEDUP_REMOVED lines=51> */
.L_x_149:
        /* <DEDUP_REMOVED lines=21> */
.L_x_150:
        /* <DEDUP_REMOVED lines=19> */
[----:B------:R-:W-:Y:S01]  /*52180*/  IMAD.WIDE.U32 R70, R129, R43, RZ ;  /* 0x0000002b81467225 */ /* 0x000fe200078e00ff */
[----:B------:R-:W-:-:S02]  /*52190*/  ISETP.GE.U32.AND P0, PT, R81, R68, PT ;  /* 0x000000445100720c */ /* 0x000fc40003f06070 */
[----:B------:R-:W-:Y:S01]  /*521a0*/  LOP3.LUT R0, R0, 0xfffffffb, RZ, 0xc0, !PT ;  /* 0xfffffffb00007812 */ /* 0x000fe200078ec0ff */
[----:B------:R-:W-:Y:S01]  /*521b0*/  IMAD.WIDE.U32 R68, R130, R43, RZ ;  /* 0x0000002b82447225 */ /* 0x000fe200078e00ff */
[----:B------:R-:W-:-:S03]  /*521c0*/  ISETP.GE.U32.AND.EX P0, PT, R80, R77, PT, P0 ;  /* 0x0000004d5000720c */ /* 0x000fc60003f06100 */
[----:B------:R-:W-:Y:S01]  /*521d0*/  IMAD.WIDE.U32 R156, R130, R42, RZ ;  /* 0x0000002a829c7225 */ /* 0x000fe200078e00ff */
[----:B------:R-:W-:-:S03]  /*521e0*/  SEL R78, RZ, 0x1, P0 ;  /* 0x00000001ff4e7807 */ /* 0x000fc60000000000 */
[----:B------:R-:W-:Y:S01]  /*521f0*/  IMAD.IADD R69, R147, 0x1, R69 ;  /* 0x0000000193457824 */ /* 0x000fe200078e0245 */
[----:B------:R-:W-:Y:S01]  /*52200*/  IADD3 R85, P2, PT, R78, R68, RZ ;  /* 0x000000444e557210 */ /* 0x000fe20007f5e0ff */
[----:B------:R-:W-:-:S03]  /*52210*/  IMAD.WIDE.U32 R74, R42, R131, R74 ;  /* 0x000000832a4a7225 */ /* 0x000fc600078e004a */
[----:B------:R-:W-:Y:S01]  /*52220*/  IADD3 R156, P0, P3, R156, R69, R70 ;  /* 0x000000459c9c7210 */ /* 0x000fe20007b1e046 */
[----:B------:R-:W-:Y:S01]  /*52230*/  IMAD.IADD R24, R148, 0x1, R73 ;  /* 0x0000000194187824 */ /* 0x000fe200078e0249 */
[----:B------:R-:W-:Y:S01]  /*52240*/  IADD3 R83, P1, P5, R83, R74, R76 ;  /* 0x0000004a53537210 */ /* 0x000fe20007d3e04c */
[----:B------:R-:W-:Y:S01]  /*52250*/  IMAD.IADD R72, R146, 0x1, R71 ;  /* 0x0000000192487824 */ /* 0x000fe200078e0247 */
[----:B------:R-:W-:Y:S01]  /*52260*/  IADD3.X R69, PT, PT, RZ, RZ, RZ, P0, P3 ;  /* 0x000000ffff457210 */ /* 0x000fe200007e64ff */
[----:B------:R-:W-:Y:S01]  /*52270*/  IMAD.MOV.U32 R73, RZ, RZ, RZ ;  /* 0x000000ffff497224 */ /* 0x000fe200078e00ff */
[----:B------:R-:W-:Y:S01]  /*52280*/  ISETP.GT.U32.AND P0, PT, R68, R85, PT ;  /* 0x000000554400720c */ /* 0x000fe20003f04070 */
[----:B------:R-:W-:Y:S02]  /*52290*/  IMAD.IADD R154, R149, 0x1, R75 ;  /* 0x00000001959a7824 */ /* 0x000fe400078e024b */
[----:B------:R-:W-:-:S03]  /*522a0*/  IMAD.WIDE.U32 R70, R132, R44, RZ ;  /* 0x0000002c84467225 */ /* 0x000fc600078e00ff */
[----:B------:R-:W-:Y:S01]  /*522b0*/  IADD3.X R154, PT, PT, RZ, R154, RZ, P1, P5 ;  /* 0x0000009aff9a7210 */ /* 0x000fe20000fea4ff */
[----:B------:R-:W-:Y:S01]  /*522c0*/  IMAD.IADD R84, R147, 0x1, R157 ;  /* 0x0000000193547824 */ /* 0x000fe200078e029d */
[----:B------:R-:W-:Y:S01]  /*522d0*/  IADD3 R82, P1, PT, R85, R70, RZ ;  /* 0x0000004655527210 */ /* 0x000fe20007f3e0ff */
[----:B------:R-:W-:-:S04]  /*522e0*/  IMAD.WIDE.U32 R72, R42, R129, R72 ;  /* 0x000000812a487225 */ /* 0x000fc800078e0048 */
[----:B------:R-:W-:Y:S01]  /*522f0*/  IMAD.X R153, RZ, RZ, R156, P2 ;  /* 0x000000ffff997224 */ /* 0x000fe200010e069c */
[----:B------:R-:W-:Y:S01]  /*52300*/  IADD3 R84, P2, P3, R69, R72, R84 ;  /* 0x0000004845547210 */ /* 0x000fe20007b5e054 */
[----:B------:R-:W-:Y:S02]  /*52310*/  IMAD.IADD R77, R150, 0x1, R71 ;  /* 0x00000001964d7824 */ /* 0x000fe400078e0247 */
[----:B------:R-:W-:Y:S01]  /*52320*/  IMAD.WIDE.U32 R70, R135, R43, RZ ;  /* 0x0000002b87467225 */ /* 0x000fe200078e00ff */
[----:B------:R-:W-:-:S03]  /*52330*/  ISETP.GT.U32.AND.EX P0, PT, R156, R153, PT, P0 ;  /* 0x000000999c00720c */ /* 0x000fc60003f04100 */
[----:B------:R-:W-:Y:S01]  /*52340*/  IMAD.IADD R76, R146, 0x1, R73 ;  /* 0x00000001924c7824 */ /* 0x000fe200078e0249 */
[----:B------:R-:W-:Y:S01]  /*52350*/  SEL R85, R68, R85, P0 ;  /* 0x0000005544557207 */ /* 0x000fe20000000000 */
[----:B------:R-:W-:Y:S01]  /*52360*/  IMAD.WIDE.U32 R74, R131, R44, RZ ;  /* 0x0000002c834a7225 */ /* 0x000fe200078e00ff */
[----:B------:R-:W-:Y:S02]  /*52370*/  SEL R156, R156, R153, P0 ;  /* 0x000000999c9c7207 */ /* 0x000fe40000000000 */
        /* <DEDUP_REMOVED lines=20> */
[----:B------:R-:W-:Y:S02]  /*524c0*/  IMAD.MOV.U32 R77, RZ, RZ, RZ ;  /* 0x000000ffff4d7224 */ /* 0x000fe400078e00ff */
[----:B------:R-:W-:Y:S02]  /*524d0*/  IMAD.IADD R25, R148, 0x1, R25 ;  /* 0x0000000194197824 */ /* 0x000fe400078e0219 */
[----:B------:R-:W-:Y:S02]  /*524e0*/  IMAD.IADD R73, R150, 0x1, R73 ;  /* 0x0000000196497824 */ /* 0x000fe400078e0249 */
[----:B------:R-:W-:Y:S01]  /*524f0*/  IMAD.WIDE.U32 R74, R45, R131, R74 ;  /* 0x000000832d4a7225 */ /* 0x000fe200078e004a */
[----:B------:R-:W-:-:S03]  /*52500*/  IADD3.X R154, PT, PT, R154, R25, RZ, P1, P5 ;  /* 0x000000199a9a7210 */ /* 0x000fc60000fea4ff */
[----:B------:R-:W-:Y:S01]  /*52510*/  IMAD.WIDE.U32 R76, R42, R136, R76 ;  /* 0x000000882a4c7225 */ /* 0x000fe200078e004c */
[----:B------:R-:W-:Y:S02]  /*52520*/  IADD3 R73, P1, P5, R84, R74, R73 ;  /* 0x0000004a54497210 */ /* 0x000fe40007d3e049 */
[----:B------:R-:W-:Y:S01]  /*52530*/  IADD3.X R74, PT, PT, RZ, RZ, RZ, P2, P3 ;  /* 0x000000ffff4a7210 */ /* 0x000fe200017e64ff */
[----:B------:R-:W-:Y:S01]  /*52540*/  IMAD.IADD R24, R149, 0x1, R75 ;  /* 0x0000000195187824 */ /* 0x000fe200078e024b */
[----:B------:R-:W-:Y:S01]  /*52550*/  IADD3 R145, P2, P3, R72, R76, R145 ;  /* 0x0000004c48917210 */ /* 0x000fe20007b5e091 */
[----:B------:R-:W-:Y:S02]  /*52560*/  IMAD.IADD R77, R152, 0x1, R77 ;  /* 0x00000001984d7824 */ /* 0x000fe400078e024d */
[----:B------:R-:W-:Y:S01]  /*52570*/  IMAD.WIDE.U32 R160, R134, R43, RZ ;  /* 0x0000002b86a07225 */ /* 0x000fe200078e00ff */
[----:B------:R-:W-:Y:S02]  /*52580*/  IADD3.X R71, PT, PT, R71, R24, RZ, P1, P5 ;  /* 0x0000001847477210 */ /* 0x000fe40000fea4ff */
[----:B------:R-:W-:Y:S01]  /*52590*/  IADD3 R76, P0, P1, R157, R73, R74 ;  /* 0x000000499d4c7210 */ /* 0x000fe2000791e04a */
[----:B------:R-:W-:Y:S01]  /*525a0*/  IMAD.WIDE.U32 R24, R130, R44, RZ ;  /* 0x0000002c82187225 */ /* 0x000fe200078e00ff */
[----:B------:R-:W-:-:S02]  /*525b0*/  IADD3.X R77, PT, PT, RZ, R77, RZ, P2, P3 ;  /* 0x0000004dff4d7210 */ /* 0x000fc400017e64ff */
[----:B------:R-:W-:Y:S01]  /*525c0*/  IADD3 R157, P2, PT, R157, R70, RZ ;  /* 0x000000469d9d7210 */ /* 0x000fe20007f5e0ff */
[----:B------:R-:W-:Y:S01]  /*525d0*/  IMAD.WIDE.U32 R72, R130, R45, RZ ;  /* 0x0000002d82487225 */ /* 0x000fe200078e00ff */
[----:B------:R-:W-:Y:S02]  /*525e0*/  IADD3.X R85, PT, PT, RZ, R71, RZ, P0, P1 ;  /* 0x00000047ff557210 */ /* 0x000fe400007e24ff */
[----:B------:R-:W-:Y:S01]  /*525f0*/  IADD3 R152, P0, PT, R157, R24, RZ ;  /* 0x000000189d987210 */ /* 0x000fe20007f1e0ff */
[----:B------:R-:W-:-:S04]  /*52600*/  IMAD.WIDE.U32 R74, R129, R44, RZ ;  /* 0x0000002c814a7225 */ /* 0x000fc800078e00ff */
[C---:B------:R-:W-:Y:S02]  /*52610*/  IMAD.IADD R25, R147.reuse, 0x1, R25 ;  /* 0x0000000193197824 */ /* 0x040fe400078e0219 */
        /* <DEDUP_REMOVED lines=29> */
[----:B------:R-:W-:-:S02]  /*527f0*/  ISETP.GE.U32.AND.EX P2, PT, R156, R69, PT, P3 ;  /* 0x000000459c00720c */ /* 0x000fc40003f46130 */
[----:B------:R-:W-:Y:S01]  /*52800*/  IADD3 R75, P3, P5, R68, R75, R70 ;  /* 0x0000004b444b7210 */ /* 0x000fe20007d7e046 */
[----:B------:R-:W-:Y:S01]  /*52810*/  IMAD.WIDE.U32 R24, R46, R133, R24 ;  /* 0x000000852e187225 */ /* 0x000fe200078e0018 */
[----:B------:R-:W-:Y:S02]  /*52820*/  SEL R147, RZ, 0x1, P2 ;  /* 0x00000001ff937807 */ /* 0x000fe40001000000 */
[----:B------:R-:W-:Y:S01]  /*52830*/  IADD3.X R72, PT, PT, RZ, R72, RZ, P3, P5 ;  /* 0x00000048ff487210 */ /* 0x000fe20001fea4ff */
        /* <DEDUP_REMOVED lines=24> */
[----:B------:R-:W-:-:S03]  /*529c0*/  IMAD.WIDE.U32 R76, R133, R43, RZ ;  /* 0x0000002b854c7225 */ /* 0x000fc600078e00ff */
[----:B------:R-:W-:Y:S02]  /*529d0*/  ISETP.GT.U32.AND.EX P2, PT, R73, R84, PT, P2 ;  /* 0x000000544900720c */ /* 0x000fe40003f44120 */
[----:B------:R-:W-:Y:S02]  /*529e0*/  IADD3.X R73, PT, PT, RZ, RZ, RZ, P5, P3 ;  /* 0x000000ffff497210 */ /* 0x000fe40002fe64ff */
[----:B------:R-:W-:Y:S01]  /*529f0*/  IADD3 R69, P3, P5, R75, R70, R25 ;  /* 0x000000464b457210 */ /* 0x000fe20007d7e019 */
[----:B------:R-:W-:Y:S01]  /*52a00*/  IMAD.MOV.U32 R25, RZ, RZ, RZ ;  /* 0x000000ffff197224 */ /* 0x000fe200078e00ff */
[----:B------:R-:W-:Y:S01]  /*52a10*/  SEL R74, RZ, 0x1, !P2 ;  /* 0x00000001ff4a7807 */ /* 0x000fe20005000000 */
[----:B------:R-:W-:Y:S01]  /*52a20*/  IMAD.WIDE.U32 R70, R134, R48, RZ ;  /* 0x0000003086467225 */ /* 0x000fe200078e00ff */
[----:B------:R-:W-:Y:S02]  /*52a30*/  IADD3.X R72, PT, PT, R72, R149, RZ, P3, P5 ;  /* 0x0000009548487210 */ /* 0x000fe40001fea4ff */
[----:B------:R-:W-:Y:S01]  /*52a40*/  IADD3 R69, P2, P3, R74, R69, R73 ;  /* 0x000000454a457210 */ /* 0x000fe20007b5e049 */
[----:B------:R-:W-:-:S04]  /*52a50*/  IMAD.WIDE.U32 R24, R48, R133, R24 ;  /* 0x0000008530187225 */ /* 0x000fc800078e0018 */
[----:B------:R-:W-:Y:S02]  /*52a60*/  IMAD.IADD R149, R151, 0x1, R71 ;  /* 0x0000000197957824 */ /* 0x000fe400078e0247 */
[----:B------:R-:W-:Y:S01]  /*52a70*/  IMAD.IADD R146, R148, 0x1, R25 ;  /* 0x0000000194927824 */ /* 0x000fe200078e0219 */
[----:B------:R-:W-:Y:S01]  /*52a80*/  IADD3.X R25, PT, PT, RZ, R72, RZ, P2, P3 ;  /* 0x00000048ff197210 */ /* 0x000fe200017e64ff */
[----:B------:R-:W-:Y:S01]  /*52a90*/  IMAD.WIDE.U32 R74, R134, R42, RZ ;  /* 0x0000002a864a7225 */ /* 0x000fe200078e00ff */
[----:B------:R-:W-:-:S03]  /*52aa0*/  IADD3 R149, P2, P3, R69, R24, R149 ;  /* 0x0000001845957210 */ /* 0x000fc60007b5e095 */
[----:B------:R-:W-:Y:S01]  /*52ab0*/  IMAD.IADD R69, R151, 0x1, R161 ;  /* 0x0000000197457824 */ /* 0x000fe200078e02a1 */
[----:B------:R-:W-:Y:S01]  /*52ac0*/  IADD3.X R146, PT, PT, R25, R146, RZ, P2, P3 ;  /* 0x0000009219927210 */ /* 0x000fe200017e64ff */
        /* <DEDUP_REMOVED lines=225> */
[----:B------:R-:W-:Y:S02]  /*538e0*/  ISETP.GE.U32.AND.EX P5, PT, R151, R154, PT, P5 ;  /* 0x0000009a9700720c */ /* 0x000fe40003fa6150 */
[----:B------:R-:W-:Y:S02]  /*538f0*/  IADD3.X R79, P1, P6, R70, RZ, RZ, P1, P0 ;  /* 0x000000ff464f7210 */ /* 0x000fe40000e204ff */
[----:B------:R-:W-:Y:S02]  /*53900*/  SEL R74, RZ, 0x1, P4 ;  /* 0x00000001ff4a7807 */ /* 0x000fe40002000000 */
[----:B------:R-:W-:Y:S02]  /*53910*/  ISETP.GE.U32.AND P0, PT, R152, R77, PT ;  /* 0x0000004d9800720c */ /* 0x000fe40003f06070 */
[----:B------:R-:W-:Y:S01]  /*53920*/  IADD3.X R76, PT, PT, R71, RZ, RZ, P1, P6 ;  /* 0x000000ff474c7210 */ /* 0x000fe20000fec4ff */
[----:B------:R-:W-:Y:S01]  /*53930*/  IMAD.WIDE.U32 R70, R24, R8, RZ ;  /* 0x0000000818467225 */ /* 0x000fe200078e00ff */
[----:B------:R-:W-:-:S02]  /*53940*/  SEL R83, RZ, 0x1, P5 ;  /* 0x00000001ff537807 */ /* 0x000fc40002800000 */
[----:B------:R-:W-:Y:S01]  /*53950*/  IADD3 R74, P6, P4, R74, R149, R80 ;  /* 0x000000954a4a7210 */ /* 0x000fe20007cde050 */
[----:B------:R-:W-:Y:S01]  /*53960*/  IMAD.WIDE.U32 R68, P5, R24, R9, R68 ;  /* 0x0000000918447225 */ /* 0x000fe200078a0044 */
[----:B------:R-:W-:Y:S02]  /*53970*/  ISETP.GE.U32.AND.EX P0, PT, R148, R151, PT, P0 ;  /* 0x000000979400720c */ /* 0x000fe40003f06100 */
[----:B------:R-:W-:Y:S01]  /*53980*/  IADD3 R149, P1, PT, R79, R72, RZ ;  /* 0x000000484f957210 */ /* 0x000fe20007f3e0ff */
[----:B------:R-:W-:Y:S01]  /*53990*/  IMAD.X R77, RZ, RZ, RZ, P5 ;  /* 0x000000ffff4d7224 */ /* 0x000fe200028e06ff */
[----:B------:R-:W-:Y:S02]  /*539a0*/  IADD3.X R85, PT, PT, RZ, R85, RZ, P3, P2 ;  /* 0x00000055ff557210 */ /* 0x000fe40001fe44ff */
[----:B------:R-:W-:Y:S02]  /*539b0*/  SEL R80, RZ, 0x1, P0 ;  /* 0x00000001ff507807 */ /* 0x000fe40000000000 */
[----:B------:R-:W-:-:S02]  /*539c0*/  IADD3 R68, P3, PT, R71, R68, RZ ;  /* 0x0000004447447210 */ /* 0x000fc40007f7e0ff */
[----:B------:R-:W-:Y:S01]  /*539d0*/  IADD3 R149, P0, PT, R149, R70, RZ ;  /* 0x0000004695957210 */ /* 0x000fe20007f1e0ff */
[----:B------:R-:W-:Y:S01]  /*539e0*/  IMAD.WIDE.U32 R70, R153, R10, RZ ;  /* 0x0000000a99467225 */ /* 0x000fe200078e00ff */
[----:B------:R-:W-:Y:S02]  /*539f0*/  IADD3.X R25, P1, PT, R76, R25, RZ, P1, !PT ;  /* 0x000000194c197210 */ /* 0x000fe40000f3e4ff */
        /* <DEDUP_REMOVED lines=66> */
.L_x_151:
        /* <DEDUP_REMOVED lines=21> */
.L_x_152:
        /* <DEDUP_REMOVED lines=13> */
[----:B------:R-:W-:Y:S01]  /*54040*/  IMAD.MOV.U32 R159, RZ, RZ, RZ ;  /* 0x000000ffff9f7224 */ /* 0x000fe200078e00ff */
[----:B------:R-:W-:Y:S01]  /*54050*/  ISETP.GE.U32.AND P0, PT, R158, R72, PT ;  /* 0x000000489e00720c */ /* 0x000fe20003f06070 */
[----:B------:R-:W-:-:S04]  /*54060*/  IMAD.WIDE.U32 R68, R81, R86, RZ ;  /* 0x0000005651447225 */ /* 0x000fc800078e00ff */
[----:B------:R-:W-:Y:S02]  /*54070*/  IMAD.IADD R83, R157, 0x1, R153 ;  /* 0x000000019d537824 */ /* 0x000fe400078e0299 */
[----:B------:R-:W-:-:S04]  /*54080*/  IMAD.WIDE.U32 R80, R81, R87, RZ ;  /* 0x0000005751507225 */ /* 0x000fc800078e00ff */
[----:B------:R-:W-:-:S04]  /*54090*/  IMAD.WIDE.U32 R74, R87, R79, R74 ;  /* 0x0000004f574a7225 */ /* 0x000fc800078e004a */
[----:B------:R-:W-:-:S04]  /*540a0*/  IMAD.WIDE.U32 R70, R82, R86, RZ ;  /* 0x0000005652467225 */ /* 0x000fc800078e00ff */
[----:B------:R-:W-:Y:S02]  /*540b0*/  IMAD.IADD R69, R69, 0x1, R159 ;  /* 0x0000000145457824 */ /* 0x000fe400078e029f */
[----:B------:R-:W-:Y:S01]  /*540c0*/  IMAD.IADD R159, R159, 0x1, R81 ;  /* 0x000000019f9f7824 */ /* 0x000fe200078e0251 */
[----:B------:R-:W-:Y:S01]  /*540d0*/  IADD3 R81, P2, P4, R73, R74, R83 ;  /* 0x0000004a49517210 */ /* 0x000fe20007c5e053 */
[----:B------:R-:W-:Y:S01]  /*540e0*/  IMAD.WIDE.U32 R72, R84, R86, RZ ;  /* 0x0000005654487225 */ /* 0x000fe200078e00ff */
[----:B------:R-:W-:-:S03]  /*540f0*/  IADD3 R76, P5, P3, R80, R69, R70 ;  /* 0x00000045504c7210 */ /* 0x000fc60007bbe046 */
[----:B------:R-:W-:Y:S02]  /*54100*/  IMAD.MOV.U32 R83, RZ, RZ, RZ ;  /* 0x000000ffff537224 */ /* 0x000fe400078e00ff */
        /* <DEDUP_REMOVED lines=30> */
[----:B------:R-:W-:Y:S01]  /*542f0*/  IMAD.IADD R25, R147, 0x1, R25 ;  /* 0x0000000193197824 */ /* 0x000fe200078e0219 */
[----:B------:R-:W-:Y:S01]  /*54300*/  IADD3 R146, P1, P2, R81, R24, R146 ;  /* 0x0000001851927210 */ /* 0x000fe20007a3e092 */
[-C--:B------:R-:W-:Y:S01]  /*54310*/  IMAD.WIDE.U32 R74, R149, R88.reuse, RZ ;  /* 0x00000058954a7225 */ /* 0x080fe200078e00ff */
[----:B------:R-:W-:Y:S02]  /*54320*/  SEL R153, RZ, 0x1, P0 ;  /* 0x00000001ff997807 */ /* 0x000fe40000000000 */
[----:B------:R-:W-:Y:S01]  /*54330*/  IADD3.X R152, PT, PT, R70, R25, RZ, P1, P2 ;  /* 0x0000001946987210 */ /* 0x000fe20000fe44ff */
[----:B------:R-:W-:Y:S01]  /*54340*/  IMAD.IADD R161, R157, 0x1, R75 ;  /* 0x000000019da17824 */ /* 0x000fe200078e024b */
[----:B------:R-:W-:Y:S01]  /*54350*/  IADD3.X R75, PT, PT, RZ, RZ, RZ, P5, P3 ;  /* 0x000000ffff4b7210 */ /* 0x000fe20002fe64ff */
[----:B------:R-:W-:-:S04]  /*54360*/  IMAD.WIDE.U32 R162, R79, R88, RZ ;  /* 0x000000584fa27225 */ /* 0x000fc800078e00ff */
[----:B------:R-:W-:-:S04]  /*54370*/  IMAD.WIDE.U32 R24, R149, R89, RZ ;  /* 0x0000005995187225 */ /* 0x000fc800078e00ff */
[----:B------:R-:W-:Y:S01]  /*54380*/  IMAD.MOV.U32 R81, RZ, RZ, RZ ;  /* 0x000000ffff517224 */ /* 0x000fe200078e00ff */
[----:B------:R-:W-:Y:S01]  /*54390*/  IADD3 R161, P2, P1, R24, R161, R162 ;  /* 0x000000a118a17210 */ /* 0x000fe2000795e0a2 */
[----:B------:R-:W-:Y:S01]  /*543a0*/  IMAD.IADD R24, R77, 0x1, R163 ;  /* 0x000000014d187824 */ /* 0x000fe200078e02a3 */
[----:B------:R-:W-:Y:S01]  /*543b0*/  IADD3 R163, P3, PT, R153, R72, RZ ;  /* 0x0000004899a37210 */ /* 0x000fe20007f7e0ff */
[----:B------:R-:W-:Y:S02]  /*543c0*/  IMAD.IADD R70, R71, 0x1, R81 ;  /* 0x0000000147467824 */ /* 0x000fe400078e0251 */
[----:B------:R-:W-:Y:S01]  /*543d0*/  IMAD.MOV.U32 R71, RZ, RZ, RZ ;  /* 0x000000ffff477224 */ /* 0x000fe200078e00ff */
[----:B------:R-:W-:Y:S01]  /*543e0*/  IADD3 R155, P0, PT, R163, R74, RZ ;  /* 0x0000004aa39b7210 */ /* 0x000fe20007f1e0ff */
[----:B------:R-:W-:Y:S01]  /*543f0*/  IMAD.X R74, RZ, RZ, R73, P3 ;  /* 0x000000ffff4a7224 */ /* 0x000fe200018e0649 */
[----:B------:R-:W-:Y:S01]  /*54400*/  ISETP.GT.U32.AND P5, PT, R72, R163, PT ;  /* 0x000000a34800720c */ /* 0x000fe20003fa4070 */
[----:B------:R-:W-:Y:S01]  /*54410*/  IMAD.WIDE.U32 R70, R87, R82, R70 ;  /* 0x0000005257467225 */ /* 0x000fe200078e0046 */
[----:B------:R-:W-:-:S02]  /*54420*/  IADD3.X R82, PT, PT, RZ, RZ, RZ, P2, P1 ;  /* 0x000000ffff527210 */ /* 0x000fc400017e24ff */
[----:B------:R-:W-:Y:S01]  /*54430*/  ISETP.GT.U32.AND.EX P5, PT, R73, R74, PT, P5 ;  /* 0x0000004a4900720c */ /* 0x000fe20003fa4150 */
[----:B------:R-:W-:Y:S01]  /*54440*/  IMAD.X R156, R74, 0x1, R161, P0 ;  /* 0x000000014a9c7824 */ /* 0x000fe200000e06a1 */
[----:B------:R-:W-:Y:S01]  /*54450*/  IADD3 R70, P0, P3, R75, R70, R159 ;  /* 0x000000464b467210 */ /* 0x000fe20007b1e09f */
[----:B------:R-:W-:Y:S01]  /*54460*/  IMAD.IADD R75, R157, 0x1, R25 ;  /* 0x000000019d4b7824 */ /* 0x000fe200078e0219 */
[----:B------:R-:W-:Y:S01]  /*54470*/  SEL R72, R72, R163, P5 ;  /* 0x000000a348487207 */ /* 0x000fe20002800000 */
[----:B------:R-:W-:Y:S01]  /*54480*/  IMAD.MOV.U32 R25, RZ, RZ, RZ ;  /* 0x000000ffff197224 */ /* 0x000fe200078e00ff */
[----:B------:R-:W-:Y:S01]  /*54490*/  SEL R73, R73, R74, P5 ;  /* 0x0000004a49497207 */ /* 0x000fe20002800000 */
[----:B------:R-:W-:Y:S01]  /*544a0*/  IMAD.IADD R81, R81, 0x1, R71 ;  /* 0x0000000151517824 */ /* 0x000fe200078e0247 */
[----:B------:R-:W-:Y:S01]  /*544b0*/  ISETP.GT.U32.AND P5, PT, R72, R155, PT ;  /* 0x0000009b4800720c */ /* 0x000fe20003fa4070 */
[----:B------:R-:W-:-:S03]  /*544c0*/  IMAD.WIDE.U32 R24, R89, R79, R24 ;  /* 0x0000004f59187225 */ /* 0x000fc600078e0018 */
[----:B------:R-:W-:Y:S01]  /*544d0*/  ISETP.GT.U32.AND.EX P5, PT, R73, R156, PT, P5 ;  /* 0x0000009c4900720c */ /* 0x000fe20003fa4150 */
[----:B------:R-:W-:Y:S01]  /*544e0*/  IMAD.IADD R25, R77, 0x1, R25 ;  /* 0x000000014d197824 */ /* 0x000fe200078e0219 */
[----:B------:R-:W-:Y:S01]  /*544f0*/  IADD3 R85, P1, P2, R85, R24, R75 ;  /* 0x0000001855557210 */ /* 0x000fe20007a3e04b */
[----:B------:R-:W-:-:S03]  /*54500*/  IMAD.WIDE.U32 R74, R84, R88, RZ ;  /* 0x00000058544a7225 */ /* 0x000fc600078e00ff */
[----:B------:R-:W-:Y:S01]  /*54510*/  IADD3.X R80, PT, PT, R80, R25, RZ, P1, P2 ;  /* 0x0000001950507210 */ /* 0x000fe20000fe44ff */
[----:B------:R-:W-:-:S04]  /*54520*/  IMAD.WIDE.U32 R72, R84, R89, RZ ;  /* 0x0000005954487225 */ /* 0x000fc800078e00ff */
[----:B------:R-:W-:-:S04]  /*54530*/  IMAD.WIDE.U32 R24, R78, R88, RZ ;  /* 0x000000584e187225 */ /* 0x000fc800078e00ff */
[C---:B------:R-:W-:Y:S02]  /*54540*/  IMAD.IADD R75, R83.reuse, 0x1, R75 ;  /* 0x00000001534b7824 */ /* 0x040fe400078e024b */
[----:B------:R-:W-:Y:S02]  /*54550*/  IMAD.IADD R83, R83, 0x1, R73 ;  /* 0x0000000153537824 */ /* 0x000fe400078e0249 */
[----:B------:R-:W-:Y:S01]  /*54560*/  IMAD.WIDE.U32 R162, R148, R86, RZ ;  /* 0x0000005694a27225 */ /* 0x000fe200078e00ff */
[----:B------:R-:W-:Y:S02]  /*54570*/  IADD3 R72, P1, P2, R72, R75, R24 ;  /* 0x0000004b48487210 */ /* 0x000fe40007a3e018 */
[----:B------:R-:W-:Y:S01]  /*54580*/  SEL R75, RZ, 0x1, !P5 ;  /* 0x00000001ff4b7807 */ /* 0x000fe20006800000 */
[----:B------:R-:W-:Y:S02]  /*54590*/  IMAD.IADD R24, R69, 0x1, R25 ;  /* 0x0000000145187824 */ /* 0x000fe400078e0219 */
[----:B------:R-:W-:Y:S01]  /*545a0*/  IMAD.MOV.U32 R25, RZ, RZ, RZ ;  /* 0x000000ffff197224 */ /* 0x000fe200078e00ff */
[----:B------:R-:W-:-:S05]  /*545b0*/  IADD3 R73, P5, PT, R75, R68, RZ ;  /* 0x000000444b497210 */ /* 0x000fca0007fbe0ff */
[----:B------:R-:W-:Y:S01]  /*545c0*/  IMAD.X R161, RZ, RZ, R76, P5 ;  /* 0x000000ffffa17224 */ /* 0x000fe200028e064c */
[----:B------:R-:W-:-:S05]  /*545d0*/  IADD3 R88, P5, PT, R73, R74, RZ ;  /* 0x0000004a49587210 */ /* 0x000fca0007fbe0ff */
[----:B------:R-:W-:Y:S01]  /*545e0*/  IMAD.X R159, R161, 0x1, R72, P5 ;  /* 0x00000001a19f7824 */ /* 0x000fe200028e0648 */
[----:B------:R-:W-:-:S04]  /*545f0*/  ISETP.GT.U32.AND P5, PT, R68, R73, PT ;  /* 0x000000494400720c */ /* 0x000fc80003fa4070 */
[----:B------:R-:W-:-:S04]  /*54600*/  ISETP.GT.U32.AND.EX P5, PT, R76, R161, PT, P5 ;  /* 0x000000a14c00720c */ /* 0x000fc80003fa4150 */
[----:B------:R-:W-:Y:S01]  /*54610*/  SEL R71, R68, R73, P5 ;  /* 0x0000004944477207 */ /* 0x000fe20002800000 */
[----:B------:R-:W-:Y:S01]  /*54620*/  IMAD.WIDE.U32 R72, R89, R78, R24 ;  /* 0x0000004e59487225 */ /* 0x000fe200078e0018 */
[----:B------:R-:W-:Y:S02]  /*54630*/  IADD3.X R78, PT, PT, RZ, R81, RZ, P0, P3 ;  /* 0x00000051ff4e7210 */ /* 0x000fe400007e64ff */
[----:B------:R-:W-:Y:S01]  /*54640*/  SEL R76, R76, R161, P5 ;  /* 0x000000a14c4c7207 */ /* 0x000fe20002800000 */
[----:B------:R-:W-:Y:S01]  /*54650*/  IMAD.WIDE.U32 R24, R79, R90, RZ ;  /* 0x0000005a4f187225 */ /* 0x000fe200078e00ff */
[----:B------:R-:W-:Y:S02]  /*54660*/  ISETP.GT.U32.AND P0, PT, R71, R88, PT ;  /* 0x000000584700720c */ /* 0x000fe40003f04070 */
[----:B------:R-:W-:Y:S01]  /*54670*/  IADD3 R74, P3, P5, R70, R72, R83 ;  /* 0x00000048464a7210 */ /* 0x000fe20007d7e053 */
[----:B------:R-:W-:Y:S01]  /*54680*/  IMAD.IADD R81, R69, 0x1, R73 ;  /* 0x0000000145517824 */ /* 0x000fe200078e0249 */
[----:B------:R-:W-:Y:S01]  /*54690*/  ISETP.GT.U32.AND.EX P0, PT, R76, R159, PT, P0 ;  /* 0x0000009f4c00720c */ /* 0x000fe20003f04100 */
[----:B------:R-:W-:Y:S01]  /*546a0*/  IMAD.IADD R70, R77, 0x1, R25 ;  /* 0x000000014d467824 */ /* 0x000fe200078e0219 */
[----:B------:R-:W-:Y:S01]  /*546b0*/  IADD3.X R76, PT, PT, RZ, RZ, RZ, P1, P2 ;  /* 0x000000ffff4c7210 */ /* 0x000fe20000fe44ff */
[----:B------:R-:W-:Y:S01]  /*546c0*/  IMAD.WIDE.U32 R68, R149, R91, RZ ;  /* 0x0000005b95447225 */ /* 0x000fe200078e00ff */
[----:B------:R-:W-:-:S02]  /*546d0*/  SEL R25, RZ, 0x1, !P0 ;  /* 0x00000001ff197807 */ /* 0x000fc40004000000 */
[----:B------:R-:W-:Y:S01]  /*546e0*/  IADD3.X R81, PT, PT, R78, R81, RZ, P3, P5 ;  /* 0x000000514e517210 */ /* 0x000fe20001fea4ff */
[----:B------:R-:W-:Y:S01]  /*546f0*/  IMAD.MOV.U32 R71, RZ, RZ, RZ ;  /* 0x000000ffff477224 */ /* 0x000fe200078e00ff */
[----:B------:R-:W-:Y:S01]  /*54700*/  IADD3 R74, P0, P3, R25, R74, R76 ;  /* 0x0000004a194a7210 */ /* 0x000fe20007b1e04c */
[----:B------:R-:W-:Y:S01]  /*54710*/  IMAD.IADD R25, R157, 0x1, R69 ;  /* 0x000000019d197824 */ /* 0x000fe200078e0245 */
[----:B------:R-:W-:Y:S01]  /*54720*/  IADD3 R85, P1, P2, R75, R85, R82 ;  /* 0x000000554b557210 */ /* 0x000fe20007a3e052 */
[----:B------:R-:W-:Y:S01]  /*54730*/  IMAD.WIDE.U32 R72, R91, R79, R70 ;  /* 0x0000004f5b487225 */ /* 0x000fe200078e0046 */
[----:B------:R-:W-:Y:S02]  /*54740*/  IADD3.X R81, PT, PT, RZ, R81, RZ, P0, P3 ;  /* 0x00000051ff517210 */ /* 0x000fe400007e64ff */
[----:B------:R-:W-:Y:S01]  /*54750*/  IADD3.X R76, PT, PT, RZ, R80, RZ, P1, P2 ;  /* 0x00000050ff4c7210 */ /* 0x000fe20000fe44ff */
[----:B------:R-:W-:Y:S01]  /*54760*/  IMAD.WIDE.U32 R70, R150, R90, RZ ;  /* 0x0000005a96467225 */ /* 0x000fe200078e00ff */
[----:B------:R-:W-:-:S03]  /*54770*/  IADD3 R25, P1, P2, R74, R72, R25 ;  /* 0x000000484a197210 */ /* 0x000fc60007a3e019 */
[----:B------:R-:W-:Y:S02]  /*54780*/  IMAD.IADD R80, R77, 0x1, R73 ;  /* 0x000000014d507824 */ /* 0x000fe400078e0249 */
[----:B------:R-:W-:Y:S02]  /*54790*/  IMAD.IADD R74, R147, 0x1, R71 ;  /* 0x00000001934a7824 */ /* 0x000fe400078e0247 */
[----:B------:R-:W-:-:S04]  /*547a0*/  IMAD.WIDE.U32 R72, R148, R91, RZ ;  /* 0x0000005b94487225 */ /* 0x000fc800078e00ff */
        /* <DEDUP_REMOVED lines=8> */
[----:B------:R-:W-:-:S04]  /*54830*/  IMAD.WIDE.U32 R76, R148, R87, RZ ;  /* 0x00000057944c7225 */ /* 0x000fc800078e00ff */
[----:B------:R-:W-:Y:S01]  /*54840*/  IMAD.WIDE.U32 R78, R162, R2, RZ ;  /* 0x00000002a24e7225 */ /* 0x000fe200078e00ff */
[----:B------:R-:W-:-:S03]  /*54850*/  IADD3 R89, P3, P4, R76, R89, R74 ;  /* 0x000000594c597210 */ /* 0x000fc60007c7e04a */
[----:B------:R-:W-:-:S04]  /*54860*/  IMAD.WIDE.U32 R160, R148, R90, RZ ;  /* 0x0000005a94a07225 */ /* 0x000fc800078e00ff */
[----:B------:R-:W-:Y:S01]  /*54870*/  IMAD R74, R89, R2, RZ ;  /* 0x00000002594a7224 */ /* 0x000fe200078e02ff */
[----:B------:R-:W-:Y:S01]  /*54880*/  IADD3 R160, P0, PT, R155, R160, RZ ;  /* 0x000000a09ba07210 */ /* 0x000fe20007f1e0ff */
[----:B------:R-:W-:-:S04]  /*54890*/  IMAD.WIDE.U32 R84, R78, R4, RZ ;  /* 0x000000044e547225 */ /* 0x000fc800078e00ff */
[----:B------:R-:W-:Y:S01]  /*548a0*/  IMAD R83, R162, R3, R74 ;  /* 0x00000003a2537224 */ /* 0x000fe200078e024a */
[----:B------:R-:W-:Y:S01]  /*548b0*/  IADD3.X R74, PT, PT, R81, R80, RZ, P1, P2 ;  /* 0x00000050514a7210 */ /* 0x000fe20000fe44ff */
[----:B------:R-:W-:Y:S01]  /*548c0*/  IMAD.IADD R73, R151, 0x1, R161 ;  /* 0x0000000197497824 */ /* 0x000fe200078e02a1 */
[----:B------:R-:W-:Y:S01]  /*548d0*/  @P3 LOP3.LUT R0, R0, 0x4, RZ, 0xfc, !PT ;  /* 0x0000000400003812 */ /* 0x000fe200078efcff */
[----:B------:R-:W-:Y:S02]  /*548e0*/  IMAD.IADD R79, R79, 0x1, R83 ;  /* 0x000000014f4f7824 */ /* 0x000fe400078e0253 */
[----:B------:R-:W-:Y:S02]  /*548f0*/  IMAD.IADD R77, R151, 0x1, R77 ;  /* 0x00000001974d7824 */ /* 0x000fe400078e024d */
[----:B------:R-:W-:-:S04]  /*54900*/  IMAD.WIDE.U32 R80, R79, R4, RZ ;  /* 0x000000044f507225 */ /* 0x000fc800078e00ff */
[----:B------:R-:W-:-:S04]  /*54910*/  IMAD.WIDE.U32 R80, P1, R78, R5, R80 ;  /* 0x000000054e507225 */ /* 0x000fc80007820050 */
[----:B------:R-:W-:Y:S01]  /*54920*/  IMAD.X R83, RZ, RZ, RZ, P1 ;  /* 0x000000ffff537224 */ /* 0x000fe200008e06ff */
[----:B------:R-:W-:Y:S01]  /*54930*/  IADD3 R80, P2, PT, R85, R80, RZ ;  /* 0x0000005055507210 */ /* 0x000fe20007f5e0ff */
[----:B------:R-:W-:Y:S01]  /*54940*/  IMAD.MOV.U32 R82, RZ, RZ, R81 ;  /* 0x000000ffff527224 */ /* 0x000fe200078e0051 */
[----:B------:R-:W-:Y:S01]  /*54950*/  IADD3 RZ, P1, PT, R162, R84, RZ ;  /* 0x00000054a2ff7210 */ /* 0x000fe20007f3e0ff */
[----:B------:R-:W-:-:S03]  /*54960*/  IMAD.WIDE.U32 R84, R78, R6, RZ ;  /* 0x000000064e547225 */ /* 0x000fc600078e00ff */
[----:B------:R-:W-:Y:S01]  /*54970*/  IADD3.X RZ, P1, PT, R89, R80, RZ, P1, !PT ;  /* 0x0000005059ff7210 */ /* 0x000fe20000f3e4ff */
[----:B------:R-:W-:-:S03]  /*54980*/  IMAD.WIDE.U32.X R82, R79, R5, R82, P2 ;  /* 0x000000054f527225 */ /* 0x000fc600010e0452 */
[----:B------:R-:W-:-:S05]  /*54990*/  IADD3.X R89, P1, PT, RZ, R82, RZ, P1, !PT ;  /* 0x00000052ff597210 */ /* 0x000fca0000f3e4ff */
[----:B------:R-:W-:Y:S01]  /*549a0*/  IMAD.X R82, RZ, RZ, R83, P1 ;  /* 0x000000ffff527224 */ /* 0x000fe200008e0653 */
[----:B------:R-:W-:-:S04]  /*549b0*/  IADD3 R89, P1, PT, R89, R158, RZ ;  /* 0x0000009e59597210 */ /* 0x000fc80007f3e0ff */
[----:B------:R-:W-:Y:S01]  /*549c0*/  IADD3.X R145, P1, PT, R82, R145, RZ, P1, !PT ;  /* 0x0000009152917210 */ /* 0x000fe20000f3e4ff */
[----:B------:R-:W-:-:S04]  /*549d0*/  IMAD.WIDE.U32 R82, R79, R6, RZ ;  /* 0x000000064f527225 */ /* 0x000fc800078e00ff */
[----:B------:R-:W-:-:S04]  /*549e0*/  IMAD.WIDE.U32 R82, P2, R78, R7, R82 ;  /* 0x000000074e527225 */ /* 0x000fc80007840052 */
        /* <DEDUP_REMOVED lines=41> */
[----:B------:R-:W-:-:S03]  /*54c80*/  IMAD.WIDE.U32 R148, R148, R92, RZ ;  /* 0x0000005c94947225 */ /* 0x000fc600078e00ff */
[----:B------:R-:W-:Y:S02]  /*54c90*/  ISETP.GT.U32.AND.EX P0, PT, R24, R85, PT, P0 ;  /* 0x000000551800720c */ /* 0x000fe40003f04100 */
[----:B------:R-:W-:Y:S02]  /*54ca0*/  IADD3 R148, P5, PT, R83, R148, RZ ;  /* 0x0000009453947210 */ /* 0x000fe40007fbe0ff */
[----:B------:R-:W-:-:S04]  /*54cb0*/  SEL R86, RZ, 0x1, !P0 ;  /* 0x00000001ff567807 */ /* 0x000fc80004000000 */
[----:B------:R-:W-:Y:S01]  /*54cc0*/  IADD3 R86, P0, P2, R86, R25, R80 ;  /* 0x0000001956567210 */ /* 0x000fe20007a1e050 */
[----:B------:R-:W-:-:S03]  /*54cd0*/  IMAD.WIDE.U32 R80, R150, R92, RZ ;  /* 0x0000005c96507225 */ /* 0x000fc600078e00ff */
[----:B------:R-:W-:Y:S01]  /*54ce0*/  IADD3.X R88, PT, PT, RZ, R74, RZ, P0, P2 ;  /* 0x0000004aff587210 */ /* 0x000fe200007e44ff */
[----:B------:R-:W-:Y:S02]  /*54cf0*/  IMAD.IADD R24, R147, 0x1, R81 ;  /* 0x0000000193187824 */ /* 0x000fe400078e0251 */
[----:B------:R-:W-:Y:S02]  /*54d00*/  IMAD.MOV.U32 R25, RZ, RZ, RZ ;  /* 0x000000ffff197224 */ /* 0x000fe400078e00ff */
[----:B------:R-:W-:Y:S02]  /*54d10*/  IMAD.IADD R81, R151, 0x1, R73 ;  /* 0x0000000197517824 */ /* 0x000fe400078e0249 */
[----:B------:R-:W-:-:S04]  /*54d20*/  IMAD.WIDE.U32 R24, R93, R150, R24 ;  /* 0x000000965d187225 */ /* 0x000fc800078e0018 */
[----:B------:R-:W-:Y:S01]  /*54d30*/  IMAD.IADD R73, R147, 0x1, R25 ;  /* 0x0000000193497824 */ /* 0x000fe200078e0219 */
[----:B------:R-:W-:Y:S01]  /*54d40*/  IADD3 R74, P0, P2, R86, R24, R81 ;  /* 0x00000018564a7210 */ /* 0x000fe20007a1e051 */
[----:B------:R-:W-:-:S03]  /*54d50*/  IMAD.WIDE.U32 R24, R79, R10, RZ ;  /* 0x0000000a4f187225 */ /* 0x000fc600078e00ff */
[----:B------:R-:W-:Y:S01]  /*54d60*/  IADD3.X R73, PT, PT, R88, R73, RZ, P0, P2 ;  /* 0x0000004958497210 */ /* 0x000fe200007e44ff */
[----:B------:R-:W-:-:S04]  /*54d70*/  IMAD.WIDE.U32 R24, P0, R78, R11, R24 ;  /* 0x0000000b4e187225 */ /* 0x000fc80007800018 */
[----:B------:R-:W-:Y:S01]  /*54d80*/  IMAD.X R93, RZ, RZ, RZ, P0 ;  /* 0x000000ffff5d7224 */ /* 0x000fe200000e06ff */
[----:B------:R-:W-:Y:S01]  /*54d90*/  IADD3 R81, P0, PT, R91, R24, RZ ;  /* 0x000000185b517210 */ /* 0x000fe20007f1e0ff */
[----:B------:R-:W-:Y:S02]  /*54da0*/  IMAD.MOV.U32 R92, RZ, RZ, R25 ;  /* 0x000000ffff5c7224 */ /* 0x000fe400078e0019 */
[----:B------:R-:W-:Y:S02]  /*54db0*/  IMAD.IADD R25, R151, 0x1, R149 ;  /* 0x0000000197197824 */ /* 0x000fe400078e0295 */
[----:B------:R-:W-:-:S03]  /*54dc0*/  IMAD.WIDE.U32.X R92, R79, R11, R92, P0 ;  /* 0x0000000b4f5c7225 */ /* 0x000fc600000e045c */
[----:B------:R-:W-:Y:S01]  /*54dd0*/  IADD3 R72, P0, P2, R72, R25, R80 ;  /* 0x0000001948487210 */ /* 0x000fe20007a1e050 */
[----:B------:R-:W-:-:S04]  /*54de0*/  IMAD R24, R145, R2, RZ ;  /* 0x0000000291187224 */ /* 0x000fc800078e02ff */
[----:B------:R-:W-:Y:S01]  /*54df0*/  IMAD.X R72, R72, 0x1, R85, P5 ;  /* 0x0000000148487824 */ /* 0x000fe200028e0655 */
[----:B------:R-:W-:-:S04]  /*54e00*/  IADD3 R25, P5, PT, R70, R148, RZ ;  /* 0x0000009446197210 */ /* 0x000fc80007fbe0ff */
[----:B------:R-:W-:Y:S01]  /*54e10*/  IADD3 R86, P6, PT, R25, R90, RZ ;  /* 0x0000005a19567210 */ /* 0x000fe20007fde0ff */
[----:B------:R-:W-:Y:S01]  /*54e20*/  IMAD.WIDE.U32 R90, R89, R2, RZ ;  /* 0x00000002595a7225 */ /* 0x000fe200078e00ff */
[----:B------:R-:W-:-:S03]  /*54e30*/  IADD3.X R70, P5, PT, R82, R72, RZ, P5, !PT ;  /* 0x0000004852467210 */ /* 0x000fc60002fbe4ff */
[----:B------:R-:W-:Y:S01]  /*54e40*/  IMAD R25, R89, R3, R24 ;  /* 0x0000000359197224 */ /* 0x000fe200078e0218 */
[----:B------:R-:W-:Y:S01]  /*54e50*/  IADD3.X R70, P6, PT, R70, R81, RZ, P6, !PT ;  /* 0x0000005146467210 */ /* 0x000fe200037de4ff */
[----:B------:R-:W-:-:S03]  /*54e60*/  IMAD.WIDE.U32 R80, R90, R4, RZ ;  /* 0x000000045a507225 */ /* 0x000fc600078e00ff */
[----:B------:R-:W-:Y:S01]  /*54e70*/  IADD3.X R82, P5, P6, R92, RZ, RZ, P6, P5 ;  /* 0x000000ff5c527210 */ /* 0x000fe200036aa4ff */
[----:B------:R-:W-:-:S03]  /*54e80*/  IMAD.IADD R91, R91, 0x1, R25 ;  /* 0x000000015b5b7824 */ /* 0x000fc600078e0219 */
[----:B------:R-:W-:Y:S01]  /*54e90*/  IADD3.X R92, PT, PT, R93, RZ, RZ, P5, P6 ;  /* 0x000000ff5d5c7210 */ /* 0x000fe20002fec4ff */
        /* <DEDUP_REMOVED lines=34> */
[----:B------:R-:W-:Y:S01]  /*550c0*/  IADD3.X R88, P5, P6, R24, RZ, RZ, P6, P5 ;  /* 0x000000ff18587210 */ /* 0x000fe200036aa4ff */
[----:B------:R-:W-:Y:S01]  /*550d0*/  IMAD.IADD R24, R75, 0x1, R147 ;  /* 0x000000014b187824 */ /* 0x000fe200078e0293 */
[----:B------:R-:W-:Y:S02]  /*550e0*/  IADD3.X R75, PT, PT, RZ, RZ, RZ, P3, P1 ;  /* 0x000000ffff4b7210 */ /* 0x000fe40001fe24ff */
[----:B------:R-:W-:Y:S01]  /*550f0*/  IADD3.X R145, PT, PT, R25, RZ, RZ, P5, P6 ;  /* 0x000000ff19917210 */ /* 0x000fe20002fec4ff */
[----:B------:R-:W-:Y:S01]  /*55100*/  IMAD.MOV.U32 R25, RZ, RZ, RZ ;  /* 0x000000ffff197224 */ /* 0x000fe200078e00ff */
[C---:B------:R-:W-:Y:S02]  /*55110*/  LOP3.LUT P5, RZ, R0.reuse, 0x4, RZ, 0xc0, !PT ;  /* 0x0000000400ff7812 */ /* 0x040fe400078ac0ff */
[----:B------:R-:W-:Y:S01]  /*55120*/  LOP3.LUT P6, RZ, R0, 0x1, RZ, 0xc0, !PT ;  /* 0x0000000100ff7812 */ /* 0x000fe200078cc0ff */
[----:B------:R-:W-:Y:S01]  /*55130*/  IMAD.WIDE.U32 R24, R87, R150, R24 ;  /* 0x0000009657187225 */ /* 0x000fe200078e0018 */
[----:B------:R-:W-:-:S02]  /*55140*/  IADD3.X R79, PT, PT, RZ, RZ, RZ, P5, P4 ;  /* 0x000000ffff4f7210 */ /* 0x000fc40002fe84ff */
[----:B------:R-:W-:Y:S01]  /*55150*/  ISETP.NE.AND P4, PT, R154, RZ, PT ;  /* 0x000000ff9a00720c */ /* 0x000fe20003f85270 */
[----:B------:R-:W-:Y:S02]  /*55160*/  IMAD.IADD R149, R147, 0x1, R25 ;  /* 0x0000000193957824 */ /* 0x000fe400078e0219 */
[----:B------:R-:W-:Y:S01]  /*55170*/  IMAD.WIDE.U32 R86, R90, R10, RZ ;  /* 0x0000000a5a567225 */ /* 0x000fe200078e00ff */
[----:B------:R-:W-:Y:S02]  /*55180*/  IADD3.X R78, PT, PT, RZ, RZ, RZ, P6, P4 ;  /* 0x000000ffff4e7210 */ /* 0x000fe400037e84ff */
[----:B------:R-:W-:Y:S01]  /*55190*/  IADD3 R77, P4, P5, R79, R24, R77 ;  /* 0x000000184f4d7210 */ /* 0x000fe20007d9e04d */
[----:B------:R-:W-:Y:S01]  /*551a0*/  IMAD.WIDE.U32 R24, R76, R2, RZ ;  /* 0x000000024c187225 */ /* 0x000fe200078e00ff */
[----:B------:R-:W-:Y:S02]  /*551b0*/  IADD3 R153, P6, P3, R153, R146, R78 ;  /* 0x0000009299997210 */ /* 0x000fe40007bde04e */
[----:B------:R-:W-:Y:S01]  /*551c0*/  IADD3.X R149, PT, PT, RZ, R149, RZ, P4, P5 ;  /* 0x00000095ff957210 */ /* 0x000fe200027ea4ff */
[----:B------:R-:W-:Y:S01]  /*551d0*/  IMAD R78, R89, R2, RZ ;  /* 0x00000002594e7224 */ /* 0x000fe200078e02ff */
[----:B------:R-:W-:Y:S01]  /*551e0*/  IADD3 R82, P1, PT, R82, R77, RZ ;  /* 0x0000004d52527210 */ /* 0x000fe20007f3e0ff */
[----:B------:R-:W-:Y:S01]  /*551f0*/  IMAD.WIDE.U32 R146, R24, R4, RZ ;  /* 0x0000000418927225 */ /* 0x000fe200078e00ff */
[----:B------:R-:W-:-:S03]  /*55200*/  IADD3.X R152, PT, PT, RZ, R152, RZ, P6, P3 ;  /* 0x00000098ff987210 */ /* 0x000fc600037e64ff */
[----:B------:R-:W-:Y:S02]  /*55210*/  IMAD R81, R76, R3, R78 ;  /* 0x000000034c517224 */ /* 0x000fe400078e024e */
[----:B------:R-:W-:-:S04]  /*55220*/  IMAD.WIDE.U32 R78, R91, R10, RZ ;  /* 0x0000000a5b4e7225 */ /* 0x000fc800078e00ff */
[----:B------:R-:W-:Y:S02]  /*55230*/  IMAD.IADD R25, R25, 0x1, R81 ;  /* 0x0000000119197824 */ /* 0x000fe400078e0251 */
[----:B------:R-:W-:-:S04]  /*55240*/  IMAD.WIDE.U32 R78, P4, R90, R11, R78 ;  /* 0x0000000b5a4e7225 */ /* 0x000fc8000788004e */
        /* <DEDUP_REMOVED lines=33> */
[----:B------:R-:W-:Y:S01]  /*55460*/  IMAD.WIDE.U32 R88, P1, R24, R9, R88 ;  /* 0x0000000918587225 */ /* 0x000fe20007820058 */
[----:B------:R-:W-:-:S03]  /*55470*/  IADD3.X R78, P4, P5, R78, RZ, RZ, P5, P4 ;  /* 0x000000ff4e4e7210 */ /* 0x000fc60002d884ff */
[----:B------:R-:W-:Y:S01]  /*55480*/  IMAD.X R81, RZ, RZ, RZ, P1 ;  /* 0x000000ffff517224 */ /* 0x000fe200008e06ff */
[----:B------:R-:W-:Y:S01]  /*55490*/  ISETP.GE.U32.AND P1, PT, R82, R77, PT ;  /* 0x0000004d5200720c */ /* 0x000fe20003f26070 */
[----:B------:R-:W-:-:S03]  /*554a0*/  IMAD.WIDE.U32 R76, R24, R8, RZ ;  /* 0x00000008184c7225 */ /* 0x000fc600078e00ff */
[----:B------:R-:W-:Y:S01]  /*554b0*/  ISETP.GE.U32.AND.EX P1, PT, R90, R149, PT, P1 ;  /* 0x000000955a00720c */ /* 0x000fe20003f26110 */
[----:B------:R-:W-:Y:S01]  /*554c0*/  IMAD R86, R147, R2, RZ ;  /* 0x0000000293567224 */ /* 0x000fe200078e02ff */
[----:B------:R-:W-:Y:S01]  /*554d0*/  IADD3.X R90, PT, PT, R79, RZ, RZ, P4, P5 ;  /* 0x000000ff4f5a7210 */ /* 0x000fe200027ea4ff */
[----:B------:R-:W-:Y:S01]  /*554e0*/  IMAD.MOV.U32 R80, RZ, RZ, R89 ;  /* 0x000000ffff507224 */ /* 0x000fe200078e0059 */
[----:B------:R-:W-:Y:S01]  /*554f0*/  IADD3 R91, P4, PT, R78, R91, RZ ;  /* 0x0000005b4e5b7210 */ /* 0x000fe20007f9e0ff */
[C---:B------:R-:W-:Y:S01]  /*55500*/  IMAD R89, R70.reuse, R3, R86 ;  /* 0x0000000346597224 */ /* 0x040fe200078e0256 */
[----:B------:R-:W-:Y:S01]  /*55510*/  SEL R82, RZ, 0x1, P1 ;  /* 0x00000001ff527807 */ /* 0x000fe20000800000 */
[----:B------:R-:W-:Y:S01]  /*55520*/  IMAD.WIDE.U32 R78, R25, R10, RZ ;  /* 0x0000000a194e7225 */ /* 0x000fe200078e00ff */
[----:B------:R-:W-:Y:S02]  /*55530*/  IADD3 R87, P5, PT, R77, R88, RZ ;  /* 0x000000584d577210 */ /* 0x000fe40007fbe0ff */
[----:B------:R-:W-:Y:S01]  /*55540*/  IADD3 R84, P3, PT, R91, R76, RZ ;  /* 0x0000004c5b547210 */ /* 0x000fe20007f7e0ff */
[----:B------:R-:W-:Y:S01]  /*55550*/  IMAD.WIDE.U32 R76, R70, R2, RZ ;  /* 0x00000002464c7225 */ /* 0x000fe200078e00ff */
[----:B------:R-:W-:-:S02]  /*55560*/  IADD3.X R90, P4, PT, R90, R145, RZ, P4, !PT ;  /* 0x000000915a5a7210 */ /* 0x000fc4000279e4ff */
[----:B------:R-:W-:Y:S01]  /*55570*/  IADD3 R91, P1, PT, R82, R153, RZ ;  /* 0x00000099525b7210 */ /* 0x000fe20007f3e0ff */
[----:B------:R-:W-:Y:S01]  /*55580*/  IMAD.IADD R77, R77, 0x1, R89 ;  /* 0x000000014d4d7824 */ /* 0x000fe200078e0259 */
[----:B------:R-:W-:Y:S01]  /*55590*/  IADD3.X R90, P3, PT, R90, R87, RZ, P3, !PT ;  /* 0x000000575a5a7210 */ /* 0x000fe20001f7e4ff */
[----:B------:R-:W-:-:S04]  /*555a0*/  IMAD.WIDE.U32.X R80, R25, R9, R80, P5 ;  /* 0x0000000919507225 */ /* 0x000fc800028e0450 */
[----:B------:R-:W-:Y:S01]  /*555b0*/  IMAD.X R145, RZ, RZ, R152, P1 ;  /* 0x000000ffff917224 */ /* 0x000fe200008e0698 */
[----:B------:R-:W-:Y:S01]  /*555c0*/  ISETP.GE.U32.AND P1, PT, R148, R83, PT ;  /* 0x000000539400720c */ /* 0x000fe20003f26070 */
[----:B------:R-:W-:Y:S01]  /*555d0*/  IMAD.WIDE.U32 R78, P6, R24, R11, R78 ;  /* 0x0000000b184e7225 */ /* 0x000fe200078c004e */
[----:B------:R-:W-:Y:S02]  /*555e0*/  IADD3.X R149, P3, P4, R80, RZ, RZ, P3, P4 ;  /* 0x000000ff50957210 */ /* 0x000fe40001c684ff */
[----:B------:R-:W-:Y:S01]  /*555f0*/  ISETP.GE.U32.AND.EX P1, PT, R72, R85, PT, P1 ;  /* 0x000000554800720c */ /* 0x000fe20003f26110 */
[----:B------:R-:W-:-:S04]  /*55600*/  IMAD.WIDE.U32 R86, R24, R10, RZ ;  /* 0x0000000a18567225 */ /* 0x000fc800078e00ff */
[----:B------:R-:W-:Y:S01]  /*55610*/  IMAD.WIDE.U32 R82, R77, R4, RZ ;  /* 0x000000044d527225 */ /* 0x000fe200078e00ff */
[----:B------:R-:W-:Y:S02]  /*55620*/  IADD3 R151, P5, PT, R87, R78, RZ ;  /* 0x0000004e57977210 */ /* 0x000fe40007fbe0ff */
[----:B------:R-:W-:Y:S01]  /*55630*/  IADD3.X R87, PT, PT, R81, RZ, RZ, P3, P4 ;  /* 0x000000ff51577210 */ /* 0x000fe20001fe84ff */
        /* <DEDUP_REMOVED lines=34> */
[----:B------:R-:W-:Y:S01]  /*55860*/  IADD3 R90, P2, P0, R68, R69, R75 ;  /* 0x00000045445a7210 */ /* 0x000fe2000785e04b */
[----:B------:R-:W-:Y:S01]  /*55870*/  IMAD.WIDE.U32 R68, R77, R8, RZ ;  /* 0x000000084d447225 */ /* 0x000fe200078e00ff */
[----:B------:R-:W-:-:S02]  /*55880*/  IADD3.X R79, P3, P4, R24, RZ, RZ, P4, P3 ;  /* 0x000000ff184f7210 */ /* 0x000fc400024664ff */
[----:B------:R-:W-:Y:S02]  /*55890*/  SEL R83, RZ, 0x1, P1 ;  /* 0x00000001ff537807 */ /* 0x000fe40000800000 */
[----:B------:R-:W-:Y:S02]  /*558a0*/  ISETP.GE.U32.AND.EX P5, PT, R145, R152, PT, P5 ;  /* 0x000000989100720c */ /* 0x000fe40003fa6150 */
[----:B------:R-:W-:Y:S02]  /*558b0*/  ISETP.GE.U32.AND P1, PT, R92, R91, PT ;  /* 0x0000005b5c00720c */ /* 0x000fe40003f26070 */
[----:B------:R-:W-:Y:S01]  /*558c0*/  IADD3.X R75, PT, PT, R25, RZ, RZ, P3, P4 ;  /* 0x000000ff194b7210 */ /* 0x000fe20001fe84ff */
[----:B------:R-:W-:Y:S01]  /*558d0*/  IMAD.WIDE.U32 R24, R76, R8, RZ ;  /* 0x000000084c187225 */ /* 0x000fe200078e00ff */
[----:B------:R-:W-:Y:S02]  /*558e0*/  IADD3 R82, P4, P3, R83, R74, R82 ;  /* 0x0000004a53527210 */ /* 0x000fe40007b9e052 */
[----:B------:R-:W-:-:S02]  /*558f0*/  ISETP.GE.U32.AND.EX P1, PT, R146, R145, PT, P1 ;  /* 0x000000919200720c */ /* 0x000fc40003f26110 */
[----:B------:R-:W-:Y:S01]  /*55900*/  SEL R83, RZ, 0x1, P5 ;  /* 0x00000001ff537807 */ /* 0x000fe20002800000 */
[----:B------:R-:W-:Y:S01]  /*55910*/  IMAD.WIDE.U32 R68, P5, R76, R9, R68 ;  /* 0x000000094c447225 */ /* 0x000fe200078a0044 */
[----:B------:R-:W-:Y:S02]  /*55920*/  IADD3.X R87, PT, PT, RZ, R71, RZ, P2, P0 ;  /* 0x00000047ff577210 */ /* 0x000fe400017e04ff */
[----:B------:R-:W-:Y:S01]  /*55930*/  IADD3 R79, P0, PT, R79, R86, RZ ;  /* 0x000000564f4f7210 */ /* 0x000fe20007f1e0ff */
[----:B------:R-:W-:Y:S01]  /*55940*/  IMAD.X R71, RZ, RZ, RZ, P5 ;  /* 0x000000ffff477224 */ /* 0x000fe200028e06ff */
[----:B------:R-:W-:Y:S02]  /*55950*/  IADD3 R83, P2, PT, R83, R90, RZ ;  /* 0x0000005a53537210 */ /* 0x000fe40007f5e0ff */
[----:B------:R-:W-:Y:S02]  /*55960*/  SEL R84, RZ, 0x1, P1 ;  /* 0x00000001ff547807 */ /* 0x000fe40000800000 */
[----:B------:R-:W-:Y:S01]  /*55970*/  IADD3 R85, P6, PT, R25, R68, RZ ;  /* 0x0000004419557210 */ /* 0x000fe20007fde0ff */
[----:B------:R-:W-:Y:S01]  /*55980*/  IMAD.X R86, RZ, RZ, R87, P2 ;  /* 0x000000ffff567224 */ /* 0x000fe200010e0657 */
[----:B------:R-:W-:Y:S01]  /*55990*/  IADD3 R79, P1, PT, R79, R24, RZ ;  /* 0x000000184f4f7210 */ /* 0x000fe20007f3e0ff */
[----:B------:R-:W-:Y:S01]  /*559a0*/  IMAD.WIDE.U32 R24, R77, R10, RZ ;  /* 0x0000000a4d187225 */ /* 0x000fe200078e00ff */
[----:B------:R-:W-:-:S02]  /*559b0*/  IADD3.X R80, P0, PT, R75, R70, RZ, P0, !PT ;  /* 0x000000464b507210 */ /* 0x000fc4000071e4ff */
[----:B------:R-:W-:Y:S01]  /*559c0*/  IADD3 R84, P5, PT, R84, R83, RZ ;  /* 0x0000005354547210 */ /* 0x000fe20007fbe0ff */
[----:B------:R-:W-:Y:S01]  /*559d0*/  IMAD.MOV.U32 R70, RZ, RZ, R69 ;  /* 0x000000ffff467224 */ /* 0x000fe200078e0045 */
[----:B------:R-:W-:Y:S01]  /*559e0*/  IADD3.X R80, P1, PT, R80, R85, RZ, P1, !PT ;  /* 0x0000005550507210 */ /* 0x000fe20000f3e4ff */
[----:B------:R-:W-:Y:S01]  /*559f0*/  IMAD.WIDE.U32 R74, R76, R10, RZ ;  /* 0x0000000a4c4a7225 */ /* 0x000fe200078e00ff */
[----:B------:R-:W-:-:S03]  /*55a00*/  ISETP.GE.U32.AND P2, PT, R83, R90, PT ;  /* 0x0000005a5300720c */ /* 0x000fc60003f46070 */
[----:B------:R-:W-:Y:S01]  /*55a10*/  IMAD.X R85, RZ, RZ, R86, P5 ;  /* 0x000000ffff557224 */ /* 0x000fe200028e0656 */
[----:B------:R-:W-:Y:S01]  /*55a20*/  ISETP.GE.U32.AND.EX P2, PT, R86, R87, PT, P2 ;  /* 0x000000575600720c */ /* 0x000fe20003f46120 */
[----:B------:R-:W-:-:S04]  /*55a30*/  IMAD.WIDE.U32 R24, P5, R76, R11, R24 ;  /* 0x0000000b4c187225 */ /* 0x000fc800078a0018 */
[----:B------:R-:W-:Y:S01]  /*55a40*/  IMAD.WIDE.U32.X R68, R77, R9, R70, P6 ;  /* 0x000000094d447225 */ /* 0x000fe200030e0446 */
[----:B------:R-:W-:-:S03]  /*55a50*/  ISETP.GE.U32.AND P6, PT, R84, R83, PT ;  /* 0x000000535400720c */ /* 0x000fc60003fc6070 */
[----:B------:R-:W-:Y:S01]  /*55a60*/  IMAD.X R71, RZ, RZ, RZ, P5 ;  /* 0x000000ffff477224 */ /* 0x000fe200028e06ff */
[----:B------:R-:W-:Y:S01]  /*55a70*/  IADD3 R83, P5, PT, R72, R84, RZ ;  /* 0x0000005448537210 */ /* 0x000fe20007fbe0ff */
[----:B------:R-:W-:Y:S01]  /*55a80*/  IMAD.MOV.U32 R70, RZ, RZ, R25 ;  /* 0x000000ffff467224 */ /* 0x000fe200078e0019 */
[----:B------:R-:W-:Y:S02]  /*55a90*/  IADD3.X R68, P1, P0, R68, RZ, RZ, P1, P0 ;  /* 0x000000ff44447210 */ /* 0x000fe400008204ff */
[----:B------:R-:W-:Y:S01]  /*55aa0*/  ISETP.GE.U32.AND.EX P6, PT, R85, R86, PT, P6 ;  /* 0x000000565500720c */ /* 0x000fe20003fc6160 */
[----:B------:R-:W-:Y:S01]  /*55ab0*/  IMAD.X R88, R88, 0x1, R85, P5 ;  /* 0x0000000158587824 */ /* 0x000fe200028e0655 */
[----:B------:R-:W-:Y:S02]  /*55ac0*/  IADD3.X R69, PT, PT, R69, RZ, RZ, P1, P0 ;  /* 0x000000ff45457210 */ /* 0x000fe40000fe04ff */
        /* <DEDUP_REMOVED lines=41> */
.L_x_153:
        /* <DEDUP_REMOVED lines=21> */
.L_x_154:
        /* <DEDUP_REMOVED lines=45> */
[----:B------:R-:W-:-:S02]  /*56180*/  IADD3 R73, P3, PT, -R96, R119, RZ ;  /* 0x0000007760497210 */ /* 0x000fc40007f7e1ff */
[C---:B------:R-:W-:Y:S01]  /*56190*/  ISETP.GE.U32.AND.EX P0, PT, R92.reuse, R75, PT, P0 ;  /* 0x0000004b5c00720c */ /* 0x040fe20003f06100 */
[----:B------:R-:W-:Y:S02]  /*561a0*/  IMAD.X R92, R92, 0x1, ~R75, P5 ;  /* 0x000000015c5c7824 */ /* 0x000fe400028e0e4b */
        /* <DEDUP_REMOVED lines=35> */
[----:B------:R-:W-:Y:S01]  /*563e0*/  @P2 SEL R24, R25, R24, P1 ;  /* 0x0000001819182207 */ /* 0x000fe20000800000 */
[----:B------:R-:W-:-:S03]  /*563f0*/  IMAD.MOV.U32 R25, RZ, RZ, R76 ;  /* 0x000000ffff197224 */ /* 0x000fc600078e004c */
[----:B------:R-:W-:-:S04]  /*56400*/  LOP3.LUT R24, R24, 0x1, RZ, 0xc0, !PT ;  /* 0x0000000118187812 */ /* 0x000fc800078ec0ff */
[----:B------:R-:W-:Y:S01]  /*56410*/  IADD3 R71, P1, P2, R71, R10, R24 ;  /* 0x0000000a47477210 */ /* 0x000fe20007a3e018 */
[----:B------:R-:W-:-:S03]  /*56420*/  IMAD.MOV.U32 R24, RZ, RZ, R77 ;  /* 0x000000ffff187224 */ /* 0x000fc600078e004d */
[----:B------:R-:W-:-:S09]  /*56430*/  IADD3.X R70, PT, PT, R70, R11, RZ, P1, P2 ;  /* 0x0000000b46467210 */ /* 0x000fd20000fe44ff */
.L_x_155:
        /* <DEDUP_REMOVED lines=39> */
.L_x_156:
        /* <DEDUP_REMOVED lines=15> */
[----:B------:R-:W-:Y:S02]  /*567a0*/  CS2R R114, SRZ ;  /* 0x0000000000727805 */ /* 0x000fe4000001ff00 */
[----:B------:R-:W-:Y:S02]  /*567b0*/  CS2R R112, SRZ ;  /* 0x0000000000707805 */ /* 0x000fe4000001ff00 */
[----:B------:R-:W-:Y:S02]  /*567c0*/  ISETP.GT.U32.AND.EX P0, PT, R92, UR11, PT, P0 ;  /* 0x0000000b5c007c0c */ /* 0x000fe4000bf04100 */
[----:B------:R-:W-:Y:S02]  /*567d0*/  CS2R R110, SRZ ;  /* 0x00000000006e7805 */ /* 0x000fe4000001ff00 */
[----:B------:R-:W-:Y:S01]  /*567e0*/  CS2R R108, SRZ ;  /* 0x00000000006c7805 */ /* 0x000fe2000001ff00 */
        /* <DEDUP_REMOVED lines=68> */
[----:B------:R-:W-:Y:S02]  /*56c30*/  IMAD.IADD R13, R25, 0x1, R15 ;  /* 0x00000001190d7824 */ /* 0x000fe400078e020f */
[----:B------:R-:W-:-:S03]  /*56c40*/  IMAD.WIDE.U32 R74, R37, R36, RZ ;  /* 0x00000024254a7225 */ /* 0x000fc600078e00ff */
[----:B------:R-:W-:Y:S01]  /*56c50*/  IADD3 R90, P1, P2, R70, R13, R90 ;  /* 0x0000000d465a7210 */ /* 0x000fe20007a3e05a */
[----:B------:R-:W-:Y:S02]  /*56c60*/  IMAD.MOV.U32 R97, RZ, RZ, RZ ;  /* 0x000000ffff617224 */ /* 0x000fe400078e00ff */
[----:B------:R-:W-:Y:S02]  /*56c70*/  IMAD.MOV.U32 R89, RZ, RZ, RZ ;  /* 0x000000ffff597224 */ /* 0x000fe400078e00ff */
[----:B------:R-:W-:Y:S02]  /*56c80*/  IMAD.IADD R107, R25, 0x1, R71 ;  /* 0x00000001196b7824 */ /* 0x000fe400078e0247 */
[----:B------:R-:W-:Y:S02]  /*56c90*/  IMAD.IADD R95, R97, 0x1, R75 ;  /* 0x00000001615f7824 */ /* 0x000fe400078e024b */
[----:B------:R-:W-:-:S03]  /*56ca0*/  IMAD.WIDE.U32 R70, R34, R35, RZ ;  /* 0x0000002322467225 */ /* 0x000fc600078e00ff */
[C---:B------:R-:W-:Y:S01]  /*56cb0*/  SHF.L.U64.HI R94, R74.reuse, 0x1, R95 ;  /* 0x000000014a5e7819 */ /* 0x040fe2000001025f */
[----:B------:R-:W-:Y:S01]  /*56cc0*/  IMAD.IADD R24, R85, 0x1, R89 ;  /* 0x0000000155187824 */ /* 0x000fe200078e0259 */
[C-C-:B------:R-:W-:Y:S01]  /*56cd0*/  SHF.R.U64 R96, R74.reuse, 0x1f, R95.reuse ;  /* 0x0000001f4a607819 */ /* 0x140fe2000000125f */
[----:B------:R-:W-:Y:S01]  /*56ce0*/  IMAD.SHL.U32 R85, R74, 0x2, RZ ;  /* 0x000000024a557824 */ /* 0x000fe200078e00ff */
[----:B------:R-:W-:Y:S01]  /*56cf0*/  SHF.R.U32.HI R95, RZ, 0x1f, R95 ;  /* 0x0000001fff5f7819 */ /* 0x000fe2000001165f */
[----:B------:R-:W-:Y:S01]  /*56d00*/  IMAD.IADD R87, R71, 0x1, R17 ;  /* 0x0000000147577824 */ /* 0x000fe200078e0211 */
[----:B------:R-:W-:Y:S01]  /*56d10*/  IADD3.X R71, PT, PT, RZ, RZ, RZ, P0, P3 ;  /* 0x000000ffff477210 */ /* 0x000fe200007e64ff */
[----:B------:R-:W-:Y:S01]  /*56d20*/  IMAD.WIDE.U32 R74, R35, R35, RZ ;  /* 0x00000023234a7225 */ /* 0x000fe200078e00ff */
[----:B------:R-:W-:Y:S02]  /*56d30*/  LOP3.LUT R92, R85, 0xfffffffe, RZ, 0xc0, !PT ;  /* 0xfffffffe555c7812 */ /* 0x000fe400078ec0ff */
[C-C-:B------:R-:W-:Y:S01]  /*56d40*/  SHF.L.U64.HI R86, R70.reuse, 0x1, R87.reuse ;  /* 0x0000000146567819 */ /* 0x140fe20000010257 */
[----:B------:R-:W-:Y:S01]  /*56d50*/  IMAD.MOV.U32 R13, RZ, RZ, RZ ;  /* 0x000000ffff0d7224 */ /* 0x000fe200078e00ff */
[C-C-:B------:R-:W-:Y:S01]  /*56d60*/  SHF.R.U64 R88, R70.reuse, 0x1f, R87.reuse ;  /* 0x0000001f46587819 */ /* 0x140fe20000001257 */
[----:B------:R-:W-:Y:S01]  /*56d70*/  IMAD.SHL.U32 R15, R70, 0x2, RZ ;  /* 0x00000002460f7824 */ /* 0x000fe200078e00ff */
[----:B------:R-:W-:Y:S01]  /*56d80*/  SHF.R.U32.HI R87, RZ, 0x1f, R87 ;  /* 0x0000001fff577819 */ /* 0x000fe20000011657 */
[----:B------:R-:W-:Y:S01]  /*56d90*/  IMAD.MOV.U32 R69, RZ, RZ, RZ ;  /* 0x000000ffff457224 */ /* 0x000fe200078e00ff */
[----:B------:R-:W-:Y:S01]  /*56da0*/  LOP3.LUT R86, R86, 0x1, RZ, 0xc0, !PT ;  /* 0x0000000156567812 */ /* 0x000fe200078ec0ff */
[----:B------:R-:W-:Y:S01]  /*56db0*/  IMAD.IADD R13, R75, 0x1, R13 ;  /* 0x000000014b0d7824 */ /* 0x000fe200078e020d */
[----:B------:R-:W-:Y:S01]  /*56dc0*/  LOP3.LUT R70, R15, 0xfffffffe, RZ, 0xc0, !PT ;  /* 0xfffffffe0f467812 */ /* 0x000fe200078ec0ff */
[----:B------:R-:W-:Y:S01]  /*56dd0*/  IMAD.WIDE.U32 R68, R40, R34, R68 ;  /* 0x0000002228447225 */ /* 0x000fe200078e0044 */
[----:B------:R-:W-:-:S02]  /*56de0*/  IADD3.X R15, PT, PT, RZ, RZ, RZ, P4, P5 ;  /* 0x000000ffff0f7210 */ /* 0x000fc400027ea4ff */
[----:B------:R-:W-:Y:S01]  /*56df0*/  LOP3.LUT R75, R87, 0x1, RZ, 0xc0, !PT ;  /* 0x00000001574b7812 */ /* 0x000fe200078ec0ff */
[----:B------:R-:W-:Y:S01]  /*56e00*/  IMAD.MOV.U32 R25, RZ, RZ, RZ ;  /* 0x000000ffff197224 */ /* 0x000fe200078e00ff */
[----:B------:R-:W-:Y:S01]  /*56e10*/  IADD3 R15, P4, P6, R15, R68, R73 ;  /* 0x000000440f0f7210 */ /* 0x000fe20007e9e049 */
[----:B------:R-:W-:Y:S01]  /*56e20*/  IMAD.IADD R12, R89, 0x1, R91 ;  /* 0x00000001590c7824 */ /* 0x000fe200078e025b */
[----:B------:R-:W-:Y:S01]  /*56e30*/  IADD3 R91, P0, PT, R70, R13, RZ ;  /* 0x0000000d465b7210 */ /* 0x000fe20007f1e0ff */
[----:B------:R-:W-:Y:S01]  /*56e40*/  IMAD.WIDE.U32 R24, R38, R34, R24 ;  /* 0x0000002226187225 */ /* 0x000fe200078e0018 */
[----:B------:R-:W-:-:S03]  /*56e50*/  LOP3.LUT R94, R94, 0x1, RZ, 0xc0, !PT ;  /* 0x000000015e5e7812 */ /* 0x000fc600078ec0ff */
[----:B------:R-:W-:Y:S01]  /*56e60*/  IMAD.IADD R70, R77, 0x1, R69 ;  /* 0x000000014d467824 */ /* 0x000fe200078e0245 */
[----:B------:R-:W-:Y:S01]  /*56e70*/  IADD3 R93, P3, P5, R71, R24, R93 ;  /* 0x00000018475d7210 */ /* 0x000fe20007d7e05d */
[----:B------:R-:W-:Y:S02]  /*56e80*/  IMAD.MOV.U32 R105, RZ, RZ, RZ ;  /* 0x000000ffff697224 */ /* 0x000fe400078e00ff */
[----:B------:R-:W-:Y:S01]  /*56e90*/  IMAD.WIDE.U32 R68, R36, R35, RZ ;  /* 0x0000002324447225 */ /* 0x000fe200078e00ff */
[----:B------:R-:W-:-:S03]  /*56ea0*/  IADD3.X R24, PT, PT, RZ, R70, RZ, P4, P6 ;  /* 0x00000046ff187210 */ /* 0x000fc600027ec4ff */
[----:B------:R-:W-:Y:S02]  /*56eb0*/  IMAD.MOV.U32 R13, RZ, RZ, RZ ;  /* 0x000000ffff0d7224 */ /* 0x000fe400078e00ff */
[----:B------:R-:W-:-:S04]  /*56ec0*/  IMAD.WIDE.U32 R76, R36, R36, RZ ;  /* 0x00000024244c7225 */ /* 0x000fc800078e00ff */
[----:B------:R-:W-:Y:S02]  /*56ed0*/  IMAD.IADD R25, R89, 0x1, R25 ;  /* 0x0000000159197824 */ /* 0x000fe400078e0219 */
[----:B------:R-:W-:-:S03]  /*56ee0*/  IMAD.WIDE.U32 R78, R37, R35, RZ ;  /* 0x00000023254e7225 */ /* 0x000fc600078e00ff */
[----:B------:R-:W-:Y:S01]  /*56ef0*/  IADD3.X R25, PT, PT, RZ, R25, RZ, P3, P5 ;  /* 0x00000019ff197210 */ /* 0x000fe20001fea4ff */
[----:B------:R-:W-:-:S04]  /*56f00*/  IMAD.WIDE.U32 R80, R36, R34, RZ ;  /* 0x0000002224507225 */ /* 0x000fc800078e00ff */
[----:B------:R-:W-:Y:S02]  /*56f10*/  IMAD.IADD R69, R69, 0x1, R105 ;  /* 0x0000000145457824 */ /* 0x000fe400078e0269 */
[----:B------:R-:W-:-:S03]  /*56f20*/  IMAD.WIDE.U32 R12, R38, R37, R12 ;  /* 0x00000025260c7225 */ /* 0x000fc600078e000c */
[----:B------:R-:W-:Y:S01]  /*56f30*/  IADD3 R69, P5, P3, R80, R69, R78 ;  /* 0x0000004550457210 */ /* 0x000fe20007bbe04e */
[----:B------:R-:W-:Y:S01]  /*56f40*/  IMAD.IADD R71, R105, 0x1, R77 ;  /* 0x0000000169477824 */ /* 0x000fe200078e024d */
[----:B------:R-:W-:Y:S01]  /*56f50*/  IADD3 R107, P4, PT, R107, R12, RZ ;  /* 0x0000000c6b6b7210 */ /* 0x000fe20007f9e0ff */
[----:B------:R-:W-:Y:S01]  /*56f60*/  IMAD.WIDE.U32 R82, R74, R2, RZ ;  /* 0x000000024a527225 */ /* 0x000fe200078e00ff */
[----:B------:R-:W-:Y:S02]  /*56f70*/  IADD3.X R12, PT, PT, RZ, RZ, RZ, P1, P2 ;  /* 0x000000ffff0c7210 */ /* 0x000fe40000fe44ff */
[----:B------:R-:W-:Y:S01]  /*56f80*/  IADD3 R78, P6, PT, R92, R71, RZ ;  /* 0x000000475c4e7210 */ /* 0x000fe20007fde0ff */
[----:B------:R-:W-:Y:S01]  /*56f90*/  IMAD.X R73, R89, 0x1, R13, P4 ;  /* 0x0000000159497824 */ /* 0x000fe200020e060d */
[----:B------:R-:W-:Y:S01]  /*56fa0*/  SHF.R.U32.HI R92, RZ, 0x1f, R69 ;  /* 0x0000001fff5c7819 */ /* 0x000fe20000011645 */
[----:B------:R-:W-:Y:S01]  /*56fb0*/  IMAD.WIDE.U32 R70, R82, R4, RZ ;  /* 0x0000000452467225 */ /* 0x000fe200078e00ff */
[----:B------:R-:W-:-:S02]  /*56fc0*/  LOP3.LUT R77, R95, 0x1, RZ, 0xc0, !PT ;  /* 0x000000015f4d7812 */ /* 0x000fc400078ec0ff */
[----:B------:R-:W-:Y:S01]  /*56fd0*/  IADD3 R111, P4, PT, R92, R16, RZ ;  /* 0x000000105c6f7210 */ /* 0x000fe20007f9e0ff */
[----:B------:R-:W-:Y:S01]  /*56fe0*/  IMAD R89, R91, R2, RZ ;  /* 0x000000025b597224 */ /* 0x000fe200078e02ff */
[C---:B------:R-:W-:Y:S01]  /*56ff0*/  IADD3 RZ, P1, PT, R74.reuse, R70, RZ ;  /* 0x000000464aff7210 */ /* 0x040fe20007f3e0ff */
[----:B------:R-:W-:Y:S01]  /*57000*/  IMAD.X R13, RZ, RZ, R86, P0 ;  /* 0x000000ffff0d7224 */ /* 0x000fe200000e0656 */
[----:B------:R-:W-:Y:S01]  /*57010*/  IADD3 R85, P2, PT, R111, R76, RZ ;  /* 0x0000004c6f557210 */ /* 0x000fe20007f5e0ff */
[----:B------:R-:W-:Y:S01]  /*57020*/  IMAD R89, R74, R3, R89 ;  /* 0x000000034a597224 */ /* 0x000fe200078e0259 */
[----:B------:R-:W-:Y:S01]  /*57030*/  LOP3.LUT R74, R88, 0xfffffffe, RZ, 0xc0, !PT ;  /* 0xfffffffe584a7812 */ /* 0x000fe200078ec0ff */
[----:B------:R-:W-:Y:S01]  /*57040*/  IMAD.X R87, RZ, RZ, R84, P4 ;  /* 0x000000ffff577224 */ /* 0x000fe200020e0654 */
[----:B------:R-:W-:Y:S01]  /*57050*/  ISETP.GT.U32.AND P0, PT, R16, R111, PT ;  /* 0x0000006f1000720c */ /* 0x000fe20003f04070 */
[----:B------:R-:W-:Y:S01]  /*57060*/  IMAD.X R94, RZ, RZ, R94, P6 ;  /* 0x000000ffff5e7224 */ /* 0x000fe200030e065e */
[----:B------:R-:W-:Y:S01]  /*57070*/  LOP3.LUT R76, R96, 0xfffffffe, RZ, 0xc0, !PT ;  /* 0xfffffffe604c7812 */ /* 0x000fe200078ec0ff */
[----:B------:R-:W-:Y:S01]  /*57080*/  IMAD.WIDE.U32 R74, R34, R34, R74 ;  /* 0x00000022224a7225 */ /* 0x000fe200078e004a */
[----:B------:R-:W-:-:S03]  /*57090*/  ISETP.GT.U32.AND.EX P0, PT, R84, R87, PT, P0 ;  /* 0x000000575400720c */ /* 0x000fc60003f04100 */
[----:B------:R-:W-:Y:S01]  /*570a0*/  IMAD.WIDE.U32 R76, R37, R37, R76 ;  /* 0x00000025254c7225 */ /* 0x000fe200078e004c */
[----:B------:R-:W-:-:S03]  /*570b0*/  SEL R70, R16, R111, P0 ;  /* 0x0000006f10467207 */ /* 0x000fc60000000000 */
[----:B------:R-:W-:Y:S01]  /*570c0*/  IMAD.X R95, R87, 0x1, R78, P2 ;  /* 0x00000001575f7824 */ /* 0x000fe200010e064e */
[----:B------:R-:W-:Y:S01]  /*570d0*/  IADD3 R13, P2, PT, R13, R74, RZ ;  /* 0x0000004a0d0d7210 */ /* 0x000fe20007f5e0ff */
[----:B------:R-:W-:Y:S01]  /*570e0*/  IMAD.IADD R89, R83, 0x1, R89 ;  /* 0x0000000153597824 */ /* 0x000fe200078e0259 */
[----:B------:R-:W-:Y:S01]  /*570f0*/  IADD3 R94, P6, P4, R94, R76, R93 ;  /* 0x0000004c5e5e7210 */ /* 0x000fe20007cde05d */
[----:B------:R-:W-:Y:S01]  /*57100*/  IMAD.IADD R76, R97, 0x1, R77 ;  /* 0x00000001614c7824 */ /* 0x000fe200078e024d */
[----:B------:R-:W-:Y:S01]  /*57110*/  SEL R78, R84, R87, P0 ;  /* 0x00000057544e7207 */ /* 0x000fe20000000000 */
[----:B------:R-:W-:Y:S01]  /*57120*/  IMAD.WIDE.U32 R86, R89, R4, RZ ;  /* 0x0000000459567225 */ /* 0x000fe200078e00ff */
[----:B------:R-:W-:Y:S02]  /*57130*/  ISETP.GT.U32.AND P0, PT, R70, R85, PT ;  /* 0x000000554600720c */ /* 0x000fe40003f04070 */
[----:B------:R-:W-:Y:S01]  /*57140*/  IADD3.X R88, PT, PT, RZ, R76, R25, P6, P4 ;  /* 0x0000004cff587210 */ /* 0x000fe200037e8419 */
[----:B------:R-:W-:Y:S01]  /*57150*/  IMAD.X R17, R17, 0x1, R75, P2 ;  /* 0x0000000111117824 */ /* 0x000fe200010e064b */
[----:B------:R-:W-:Y:S01]  /*57160*/  ISETP.GT.U32.AND.EX P0, PT, R78, R95, PT, P0 ;  /* 0x0000005f4e00720c */ /* 0x000fe20003f04100 */
[----:B------:R-:W-:Y:S01]  /*57170*/  IMAD.WIDE.U32 R74, R89, R6, RZ ;  /* 0x00000006594a7225 */ /* 0x000fe200078e00ff */
[----:B------:R-:W-:-:S02]  /*57180*/  IADD3 R80, P2, PT, R85, R16, RZ ;  /* 0x0000001055507210 */ /* 0x000fc40007f5e0ff */
        /* <DEDUP_REMOVED lines=133> */
[----:B------:R-:W-:Y:S01]  /*579e0*/  IMAD.IADD R105, R105, 0x1, R81 ;  /* 0x0000000169697824 */ /* 0x000fe200078e0251 */
[----:B------:R-:W-:Y:S01]  /*579f0*/  IADD3 R68, P1, PT, R87, R78, RZ ;  /* 0x0000004e57447210 */ /* 0x000fe20007f3e0ff */
[----:B------:R-:W-:Y:S01]  /*57a00*/  IMAD.X R69, RZ, RZ, RZ, P4 ;  /* 0x000000ffff457224 */ /* 0x000fe200020e06ff */
[----:B------:R-:W-:Y:S01]  /*57a10*/  IADD3.X R88, P6, PT, R88, R117, RZ, P6, !PT ;  /* 0x0000007558587210 */ /* 0x000fe200037de4ff */
[----:B------:R-:W-:Y:S01]  /*57a20*/  IMAD.MOV.U32 R81, RZ, RZ, RZ ;  /* 0x000000ffff517224 */ /* 0x000fe200078e00ff */
        /* <DEDUP_REMOVED lines=10> */
[----:B------:R-:W-:Y:S02]  /*57ad0*/  IADD3.X R78, PT, PT, R85, RZ, RZ, P2, P6 ;  /* 0x000000ff554e7210 */ /* 0x000fe400017ec4ff */
[----:B------:R-:W-:Y:S01]  /*57ae0*/  IADD3.X R85, P0, PT, RZ, R72, RZ, P0, !PT ;  /* 0x00000048ff557210 */ /* 0x000fe2000071e4ff */
        /* <DEDUP_REMOVED lines=19> */
[----:B------:R-:W-:Y:S02]  /*57c20*/  IADD3.X R86, PT, PT, R83, RZ, RZ, P3, P6 ;  /* 0x000000ff53567210 */ /* 0x000fe40001fec4ff */
[-C--:B------:R-:W-:Y:S02]  /*57c30*/  ISETP.GT.U32.AND P1, PT, R91, R14.reuse, PT ;  /* 0x0000000e5b00720c */ /* 0x080fe40003f24070 */
[----:B------:R-:W-:Y:S02]  /*57c40*/  IADD3.X R77, P2, P6, R72, RZ, RZ, P2, P0 ;  /* 0x000000ff484d7210 */ /* 0x000fe400016404ff */
[----:B------:R-:W-:Y:S01]  /*57c50*/  ISETP.GE.U32.AND P0, PT, R89, R14, PT ;  /* 0x0000000e5900720c */ /* 0x000fe20003f06070 */
[----:B------:R-:W-:Y:S01]  /*57c60*/  IMAD R14, R87, R2, RZ ;  /* 0x00000002570e7224 */ /* 0x000fe200078e02ff */
[----:B------:R-:W-:-:S02]  /*57c70*/  ISETP.GT.U32.AND.EX P1, PT, R95, R90, PT, P1 ;  /* 0x0000005a5f00720c */ /* 0x000fc40003f24110 */
[----:B------:R-:W-:Y:S01]  /*57c80*/  IADD3.X R83, PT, PT, R73, RZ, RZ, P2, P6 ;  /* 0x000000ff49537210 */ /* 0x000fe200017ec4ff */
[----:B------:R-:W-:Y:S01]  /*57c90*/  IMAD.WIDE.U32 R72, R71, R8, RZ ;  /* 0x0000000847487225 */ /* 0x000fe200078e00ff */
[----:B------:R-:W-:Y:S02]  /*57ca0*/  ISETP.GE.U32.AND P2, PT, R96, R13, PT ;  /* 0x0000000d6000720c */ /* 0x000fe40003f46070 */
[----:B------:R-:W-:Y:S01]  /*57cb0*/  IADD3 R92, P4, P5, R92, R105, R105 ;  /* 0x000000695c5c7210 */ /* 0x000fe20007d9e069 */
[----:B------:R-:W-:Y:S01]  /*57cc0*/  IMAD R75, R85, R3, R14 ;  /* 0x00000003554b7224 */ /* 0x000fe200078e020e */
[----:B------:R-:W-:Y:S01]  /*57cd0*/  SEL R13, RZ, 0x1, !P1 ;  /* 0x00000001ff0d7807 */ /* 0x000fe20004800000 */
[C---:B------:R-:W-:Y:S01]  /*57ce0*/  IMAD.WIDE.U32 R72, P6, R70.reuse, R9, R72 ;  /* 0x0000000946487225 */ /* 0x040fe200078c0048 */
[----:B------:R-:W-:Y:S02]  /*57cf0*/  ISETP.GE.U32.AND.EX P1, PT, R79, R17, PT, P2 ;  /* 0x000000114f00720c */ /* 0x000fe40003f26120 */
[----:B------:R-:W-:Y:S01]  /*57d00*/  IADD3.X R14, PT, PT, RZ, R80, R80, P4, P5 ;  /* 0x00000050ff0e7210 */ /* 0x000fe200027ea450 */
[----:B------:R-:W-:Y:S01]  /*57d10*/  IMAD.IADD R79, R69, 0x1, R75 ;  /* 0x00000001454f7824 */ /* 0x000fe200078e024b */
[----:B------:R-:W-:Y:S01]  /*57d20*/  IADD3 R107, P4, P5, R13, R107, R12 ;  /* 0x0000006b0d6b7210 */ /* 0x000fe20007d9e00c */
[----:B------:R-:W-:Y:S01]  /*57d30*/  IMAD.WIDE.U32 R74, R70, R8, RZ ;  /* 0x00000008464a7225 */ /* 0x000fe200078e00ff */
[----:B------:R-:W-:-:S02]  /*57d40*/  IADD3 R93, P3, PT, R16, R93, RZ ;  /* 0x0000005d105d7210 */ /* 0x000fc40007f7e0ff */
        /* <DEDUP_REMOVED lines=141> */
.L_x_158:
        /* <DEDUP_REMOVED lines=21> */
.L_x_159:
        /* <DEDUP_REMOVED lines=488> */
.L_x_160:
        /* <DEDUP_REMOVED lines=21> */
.L_x_161:
        /* <DEDUP_REMOVED lines=69> */
.L_x_162:
        /* <DEDUP_REMOVED lines=21> */
.L_x_163:
        /* <DEDUP_REMOVED lines=76> */
.L_x_164:
        /* <DEDUP_REMOVED lines=21> */
.L_x_165:
        /* <DEDUP_REMOVED lines=427> */
.L_x_166:
        /* <DEDUP_REMOVED lines=21> */
.L_x_167:
        /* <DEDUP_REMOVED lines=69> */
.L_x_168:
        /* <DEDUP_REMOVED lines=21> */
.L_x_169:
        /* <DEDUP_REMOVED lines=69> */
.L_x_170:
        /* <DEDUP_REMOVED lines=21> */
.L_x_171:
        /* <DEDUP_REMOVED lines=70> */
.L_x_172:
        /* <DEDUP_REMOVED lines=21> */
.L_x_173:
        /* <DEDUP_REMOVED lines=17> */
[----:B------:R-:W-:Y:S02]  /*5e0f0*/  IMAD.IADD R106, R77, 0x1, R83 ;  /* 0x000000014d6a7824 */ /* 0x000fe400078e0253 */
[----:B------:R-:W-:-:S04]  /*5e100*/  IMAD.WIDE.U32 R76, R28, R29, RZ ;  /* 0x0000001d1c4c7225 */ /* 0x000fc800078e00ff */
[----:B------:R-:W-:Y:S02]  /*5e110*/  IMAD.MOV.U32 R91, RZ, RZ, RZ ;  /* 0x000000ffff5b7224 */ /* 0x000fe400078e00ff */
[----:B------:R-:W-:-:S04]  /*5e120*/  IMAD.WIDE.U32 R78, R26, R27, RZ ;  /* 0x0000001b1a4e7225 */ /* 0x000fc800078e00ff */
[----:B------:R-:W-:Y:S02]  /*5e130*/  IMAD.MOV.U32 R33, RZ, RZ, RZ ;  /* 0x000000ffff217224 */ /* 0x000fe400078e00ff */
[----:B------:R-:W-:-:S04]  /*5e140*/  IMAD.WIDE.U32 R88, R27, R27, RZ ;  /* 0x0000001b1b587225 */ /* 0x000fc800078e00ff */
[----:B------:R-:W-:Y:S02]  /*5e150*/  IMAD.IADD R125, R93, 0x1, R77 ;  /* 0x000000015d7d7824 */ /* 0x000fe400078e024d */
[----:B------:R-:W-:Y:S02]  /*5e160*/  IMAD.IADD R85, R79, 0x1, R91 ;  /* 0x000000014f557824 */ /* 0x000fe400078e025b */
[----:B------:R-:W-:Y:S01]  /*5e170*/  IMAD.SHL.U32 R75, R78, 0x2, RZ ;  /* 0x000000024e4b7824 */ /* 0x000fe200078e00ff */
[C---:B------:R-:W-:Y:S01]  /*5e180*/  SHF.R.U64 R112, R76.reuse, 0x1f, R125 ;  /* 0x0000001f4c707819 */ /* 0x040fe2000000127d */
[----:B------:R-:W-:Y:S01]  /*5e190*/  IMAD.IADD R33, R89, 0x1, R33 ;  /* 0x0000000159217824 */ /* 0x000fe200078e0221 */
[C---:B------:R-:W-:Y:S01]  /*5e1a0*/  SHF.L.U64.HI R89, R76.reuse, 0x1, R125 ;  /* 0x000000014c597819 */ /* 0x040fe2000001027d */
[----:B------:R-:W-:Y:S01]  /*5e1b0*/  IMAD.SHL.U32 R107, R76, 0x2, RZ ;  /* 0x000000024c6b7824 */ /* 0x000fe200078e00ff */
[C-C-:B------:R-:W-:Y:S01]  /*5e1c0*/  SHF.L.U64.HI R92, R78.reuse, 0x1, R85.reuse ;  /* 0x000000014e5c7819 */ /* 0x140fe20000010255 */
[----:B------:R-:W-:Y:S01]  /*5e1d0*/  IMAD.WIDE.U32 R80, R29, R27, RZ ;  /* 0x0000001b1d507225 */ /* 0x000fe200078e00ff */
[----:B------:R-:W-:-:S02]  /*5e1e0*/  SHF.R.U64 R96, R78, 0x1f, R85 ;  /* 0x0000001f4e607819 */ /* 0x000fc40000001255 */
[----:B------:R-:W-:Y:S01]  /*5e1f0*/  LOP3.LUT R78, R75, 0xfffffffe, RZ, 0xc0, !PT ;  /* 0xfffffffe4b4e7812 */ /* 0x000fe200078ec0ff */
[----:B------:R-:W-:Y:S01]  /*5e200*/  IMAD.WIDE.U32 R76, R28, R27, RZ ;  /* 0x0000001b1c4c7225 */ /* 0x000fe200078e00ff */
[----:B------:R-:W-:Y:S02]  /*5e210*/  SHF.R.U32.HI R27, RZ, 0x1f, R85 ;  /* 0x0000001fff1b7819 */ /* 0x000fe40000011655 */
[----:B------:R-:W-:Y:S01]  /*5e220*/  LOP3.LUT R96, R96, 0xfffffffe, RZ, 0xc0, !PT ;  /* 0xfffffffe60607812 */ /* 0x000fe200078ec0ff */
[----:B------:R-:W-:Y:S01]  /*5e230*/  IMAD.MOV.U32 R75, RZ, RZ, RZ ;  /* 0x000000ffff4b7224 */ /* 0x000fe200078e00ff */
[----:B------:R-:W-:Y:S01]  /*5e240*/  LOP3.LUT R97, R27, 0x1, RZ, 0xc0, !PT ;  /* 0x000000011b617812 */ /* 0x000fe200078ec0ff */
[----:B------:R-:W-:Y:S01]  /*5e250*/  IMAD.IADD R119, R119, 0x1, R115 ;  /* 0x0000000177777824 */ /* 0x000fe200078e0273 */
[----:B------:R-:W-:Y:S01]  /*5e260*/  IADD3 R115, P0, PT, R78, R33, RZ ;  /* 0x000000214e737210 */ /* 0x000fe20007f1e0ff */
[----:B------:R-:W-:Y:S01]  /*5e270*/  IMAD.WIDE.U32 R78, R29, R26, RZ ;  /* 0x0000001a1d4e7225 */ /* 0x000fe200078e00ff */
[----:B------:R-:W-:-:S02]  /*5e280*/  LOP3.LUT R92, R92, 0x1, RZ, 0xc0, !PT ;  /* 0x000000015c5c7812 */ /* 0x000fc400078ec0ff */
[----:B------:R-:W-:Y:S01]  /*5e290*/  SHF.R.U32.HI R125, RZ, 0x1f, R125 ;  /* 0x0000001fff7d7819 */ /* 0x000fe2000001167d */
[----:B------:R-:W-:Y:S01]  /*5e2a0*/  IMAD.IADD R81, R81, 0x1, R75 ;  /* 0x0000000151517824 */ /* 0x000fe200078e024b */
[----:B------:R-:W-:Y:S01]  /*5e2b0*/  LOP3.LUT R89, R89, 0x1, RZ, 0xc0, !PT ;  /* 0x0000000159597812 */ /* 0x000fe200078ec0ff */
[----:B------:R-:W-:-:S03]  /*5e2c0*/  IMAD.WIDE.U32 R96, R26, R26, R96 ;  /* 0x0000001a1a607225 */ /* 0x000fc600078e0060 */
[----:B------:R-:W-:Y:S01]  /*5e2d0*/  IADD3 R81, P3, P4, R78, R81, R76 ;  /* 0x000000514e517210 */ /* 0x000fe20007c7e04c */
[----:B------:R-:W-:Y:S01]  /*5e2e0*/  IMAD.X R27, RZ, RZ, R92, P0 ;  /* 0x000000ffff1b7224 */ /* 0x000fe200000e065c */
[----:B------:R-:W-:Y:S01]  /*5e2f0*/  IADD3.X R78, PT, PT, RZ, RZ, RZ, P1, P6 ;  /* 0x000000ffff4e7210 */ /* 0x000fe20000fec4ff */
[-C--:B------:R-:W-:Y:S01]  /*5e300*/  IMAD.WIDE.U32 R108, R29, R29.reuse, RZ ;  /* 0x0000001d1d6c7225 */ /* 0x080fe200078e00ff */
[----:B------:R-:W-:Y:S02]  /*5e310*/  SHF.R.U32.HI R94, RZ, 0x1f, R81 ;  /* 0x0000001fff5e7819 */ /* 0x000fe40000011651 */
[----:B------:R-:W-:Y:S01]  /*5e320*/  IADD3 R27, P6, PT, R27, R96, RZ ;  /* 0x000000601b1b7210 */ /* 0x000fe20007fde0ff */
[----:B------:R-:W-:Y:S01]  /*5e330*/  IMAD.WIDE.U32 R86, R30, R29, RZ ;  /* 0x0000001d1e567225 */ /* 0x000fe200078e00ff */
[----:B------:R-:W-:-:S03]  /*5e340*/  LOP3.LUT R76, R107, 0xfffffffe, RZ, 0xc0, !PT ;  /* 0xfffffffe6b4c7812 */ /* 0x000fc600078ec0ff */
[----:B------:R-:W-:Y:S01]  /*5e350*/  IMAD.IADD R33, R75, 0x1, R109 ;  /* 0x000000014b217824 */ /* 0x000fe200078e026d */
[----:B------:R-:W-:Y:S01]  /*5e360*/  IADD3 R109, P0, PT, R94, R82, RZ ;  /* 0x000000525e6d7210 */ /* 0x000fe20007f1e0ff */
[----:B------:R-:W-:Y:S02]  /*5e370*/  IMAD.X R92, R91, 0x1, R97, P6 ;  /* 0x000000015b5c7824 */ /* 0x000fe400030e0661 */
[----:B------:R-:W-:Y:S01]  /*5e380*/  IMAD.WIDE.U32 R84, R31, R28, RZ ;  /* 0x0000001c1f547225 */ /* 0x000fe200078e00ff */
[----:B------:R-:W-:Y:S02]  /*5e390*/  IADD3 R123, P6, PT, R109, R108, RZ ;  /* 0x0000006c6d7b7210 */ /* 0x000fe40007fde0ff */
[----:B------:R-:W-:Y:S01]  /*5e3a0*/  IADD3 R33, P1, PT, R76, R33, RZ ;  /* 0x000000214c217210 */ /* 0x000fe20007f3e0ff */
[----:B------:R-:W-:Y:S02]  /*5e3b0*/  IMAD.IADD R96, R121, 0x1, R87 ;  /* 0x0000000179607824 */ /* 0x000fe400078e0257 */
[----:B------:R-:W-:-:S02]  /*5e3c0*/  IMAD.MOV.U32 R97, RZ, RZ, RZ ;  /* 0x000000ffff617224 */ /* 0x000fc400078e00ff */
[----:B------:R-:W-:Y:S01]  /*5e3d0*/  IMAD.X R108, RZ, RZ, R117, P0 ;  /* 0x000000ffff6c7224 */ /* 0x000fe200000e0675 */
[----:B------:R-:W-:Y:S01]  /*5e3e0*/  ISETP.GT.U32.AND P0, PT, R82, R109, PT ;  /* 0x0000006d5200720c */ /* 0x000fe20003f04070 */
[----:B------:R-:W-:Y:S02]  /*5e3f0*/  IMAD.IADD R85, R113, 0x1, R85 ;  /* 0x0000000171557824 */ /* 0x000fe400078e0255 */
[----:B------:R-:W-:Y:S01]  /*5e400*/  IMAD.WIDE.U32 R96, R30, R28, R96 ;  /* 0x0000001c1e607225 */ /* 0x000fe200078e0060 */
[----:B------:R-:W-:-:S03]  /*5e410*/  ISETP.GT.U32.AND.EX P0, PT, R117, R108, PT, P0 ;  /* 0x0000006c7500720c */ /* 0x000fc60003f04100 */
[----:B------:R-:W-:Y:S02]  /*5e420*/  IMAD.MOV.U32 R91, RZ, RZ, RZ ;  /* 0x000000ffff5b7224 */ /* 0x000fe400078e00ff */
[----:B------:R-:W-:Y:S02]  /*5e430*/  IMAD.MOV.U32 R107, RZ, RZ, RZ ;  /* 0x000000ffff6b7224 */ /* 0x000fe400078e00ff */
[----:B------:R-:W-:Y:S01]  /*5e440*/  IMAD.X R110, R108, 0x1, R33, P6 ;  /* 0x000000016c6e7824 */ /* 0x000fe200030e0621 */
[----:B------:R-:W-:Y:S01]  /*5e450*/  IADD3 R76, P6, PT, R85, R96, RZ ;  /* 0x00000060554c7210 */ /* 0x000fe20007fde0ff */
[----:B------:R-:W-:Y:S01]  /*5e460*/  IMAD.WIDE.U32 R90, R30, R26, R90 ;  /* 0x0000001a1e5a7225 */ /* 0x000fe200078e005a */
[----:B------:R-:W-:Y:S02]  /*5e470*/  SEL R30, R82, R109, P0 ;  /* 0x0000006d521e7207 */ /* 0x000fe40000000000 */
[----:B------:R-:W-:Y:S01]  /*5e480*/  SEL R85, R117, R108, P0 ;  /* 0x0000006c75557207 */ /* 0x000fe20000000000 */
[----:B------:R-:W-:Y:S01]  /*5e490*/  IMAD.WIDE.U32 R106, R32, R26, R106 ;  /* 0x0000001a206a7225 */ /* 0x000fe200078e006a */
[----:B------:R-:W-:-:S02]  /*5e4a0*/  LOP3.LUT R96, R112, 0xfffffffe, RZ, 0xc0, !PT ;  /* 0xfffffffe70607812 */ /* 0x000fc400078ec0ff */
[----:B------:R-:W-:Y:S01]  /*5e4b0*/  ISETP.GT.U32.AND P0, PT, R30, R123, PT ;  /* 0x0000007b1e00720c */ /* 0x000fe20003f04070 */
[----:B------:R-:W-:-:S03]  /*5e4c0*/  IMAD.WIDE.U32 R32, R88, R2, RZ ;  /* 0x0000000258207225 */ /* 0x000fc600078e00ff */
[----:B------:R-:W-:Y:S01]  /*5e4d0*/  ISETP.GT.U32.AND.EX P0, PT, R85, R110, PT, P0 ;  /* 0x0000006e5500720c */ /* 0x000fe20003f04100 */
[----:B------:R-:W-:Y:S01]  /*5e4e0*/  IMAD.X R111, R121, 0x1, R97, P6 ;  /* 0x00000001796f7824 */ /* 0x000fe200030e0661 */
[----:B------:R-:W-:Y:S01]  /*5e4f0*/  LOP3.LUT R97, R125, 0x1, RZ, 0xc0, !PT ;  /* 0x000000017d617812 */ /* 0x000fe200078ec0ff */
[----:B------:R-:W-:Y:S01]  /*5e500*/  IMAD.X R89, RZ, RZ, R89, P1 ;  /* 0x000000ffff597224 */ /* 0x000fe200008e0659 */
[----:B------:R-:W-:Y:S01]  /*5e510*/  IADD3 R105, P1, P6, R78, R90, R105 ;  /* 0x0000005a4e697210 */ /* 0x000fe20007e3e069 */
[----:B------:R-:W-:Y:S02]  /*5e520*/  IMAD.IADD R121, R121, 0x1, R91 ;  /* 0x0000000179797824 */ /* 0x000fe400078e025b */
[----:B------:R-:W-:-:S03]  /*5e530*/  IMAD.WIDE.U32 R90, R32, R4, RZ ;  /* 0x00000004205a7225 */ /* 0x000fc600078e00ff */
[----:B------:R-:W-:Y:S01]  /*5e540*/  IADD3.X R121, PT, PT, RZ, R121, RZ, P1, P6 ;  /* 0x00000079ff797210 */ /* 0x000fe20000fec4ff */
[----:B------:R-:W-:Y:S01]  /*5e550*/  IMAD R30, R115, R2, RZ ;  /* 0x00000002731e7224 */ /* 0x000fe200078e02ff */
[----:B------:R-:W-:Y:S01]  /*5e560*/  IADD3 RZ, P1, PT, R88, R90, RZ ;  /* 0x0000005a58ff7210 */ /* 0x000fe20007f3e0ff */
[----:B------:R-:W-:Y:S01]  /*5e570*/  IMAD.WIDE.U32 R96, R28, R28, R96 ;  /* 0x0000001c1c607225 */ /* 0x000fe200078e0060 */
[----:B------:R-:W-:-:S03]  /*5e580*/  SEL R90, RZ, 0x1, !P0 ;  /* 0x00000001ff5a7807 */ /* 0x000fc60004000000 */
[----:B------:R-:W-:Y:S01]  /*5e590*/  IMAD R87, R88, R3, R30 ;  /* 0x0000000358577224 */ /* 0x000fe200078e021e */
[----:B------:R-:W-:Y:S01]  /*5e5a0*/  IADD3 R89, P0, P6, R89, R96, R105 ;  /* 0x0000006059597210 */ /* 0x000fe20007e1e069 */
[----:B------:R-:W-:Y:S01]  /*5e5b0*/  IMAD.IADD R30, R93, 0x1, R97 ;  /* 0x000000015d1e7824 */ /* 0x000fe200078e0261 */
[----:B------:R-:W-:Y:S01]  /*5e5c0*/  IADD3.X R96, PT, PT, RZ, RZ, RZ, P2, P5 ;  /* 0x000000ffff607210 */ /* 0x000fe200017ea4ff */
[----:B------:R-:W-:Y:S01]  /*5e5d0*/  IMAD.IADD R87, R33, 0x1, R87 ;  /* 0x0000000121577824 */ /* 0x000fe200078e0257 */
[----:B------:R-:W-:Y:S02]  /*5e5e0*/  IADD3 R97, P2, P5, R105, R89, R90 ;  /* 0x0000005969617210 */ /* 0x000fe40007d5e05a */
[----:B------:R-:W-:Y:S01]  /*5e5f0*/  IADD3.X R30, PT, PT, RZ, R30, R121, P0, P6 ;  /* 0x0000001eff1e7210 */ /* 0x000fe200007ec479 */
[----:B------:R-:W-:Y:S01]  /*5e600*/  IMAD.WIDE.U32 R108, R87, R4, RZ ;  /* 0x00000004576c7225 */ /* 0x000fe200078e00ff */
[----:B------:R-:W-:Y:S02]  /*5e610*/  IADD3 R96, P0, P6, R96, R106, R119 ;  /* 0x0000006a60607210 */ /* 0x000fe40007e1e077 */
[----:B------:R-:W-:Y:S01]  /*5e620*/  IADD3.X R105, PT, PT, R121, R30, RZ, P2, P5 ;  /* 0x0000001e79697210 */ /* 0x000fe200017ea4ff */
[----:B------:R-:W-:Y:S01]  /*5e630*/  IMAD.IADD R106, R83, 0x1, R107 ;  /* 0x00000001536a7824 */ /* 0x000fe200078e026b */
[----:B------:R-:W-:Y:S01]  /*5e640*/  IADD3 R78, P2, PT, R123, R82, RZ ;  /* 0x000000527b4e7210 */ /* 0x000fe20007f5e0ff */
[----:B------:R-:W-:Y:S01]  /*5e650*/  IMAD.WIDE.U32 R88, R87, R6, RZ ;  /* 0x0000000657587225 */ /* 0x000fe200078e00ff */
[----:B------:R-:W-:-:S02]  /*5e660*/  SHF.L.U64.HI R33, R80, 0x1, R81 ;  /* 0x0000000150217819 */ /* 0x000fc40000010251 */
        /* <DEDUP_REMOVED lines=39> */
[----:B------:R-:W-:Y:S02]  /*5e8e0*/  ISETP.GT.U32.AND P1, PT, R115, R108, PT ;  /* 0x0000006c7300720c */ /* 0x000fe40003f24070 */
[----:B------:R-:W-:Y:S01]  /*5e8f0*/  SEL R119, R114, R83, P6 ;  /* 0x0000005372777207 */ /* 0x000fe20003000000 */
        /* <DEDUP_REMOVED lines=12> */
[----:B------:R-:W-:Y:S01]  /*5e9c0*/  IMAD.WIDE.U32 R80, P1, R32, R11, R80 ;  /* 0x0000000b20507225 */ /* 0x000fe20007820050 */
[----:B------:R-:W-:-:S03]  /*5e9d0*/  IADD3.X R119, P5, P0, R90, RZ, RZ, P5, P0 ;  /* 0x000000ff5a777210 */ /* 0x000fc600028a04ff */
[----:B------:R-:W-:-:S04]  /*5e9e0*/  IMAD.WIDE.U32 R30, R32, R10, RZ ;  /* 0x0000000a201e7225 */ /* 0x000fc800078e00ff */
[----:B------:R-:W-:-:S04]  /*5e9f0*/  IMAD.WIDE.U32 R32, R123, R2, RZ ;  /* 0x000000027b207225 */ /* 0x000fc800078e00ff */
[----:B------:R-:W-:Y:S02]  /*5ea00*/  IMAD R115, R123, R3, R82 ;  /* 0x000000037b737224 */ /* 0x000fe400078e0252 */
[----:B------:R-:W-:Y:S01]  /*5ea10*/  IMAD.X R83, RZ, RZ, RZ, P1 ;  /* 0x000000ffff537224 */ /* 0x000fe200008e06ff */
[----:B------:R-:W-:Y:S01]  /*5ea20*/  IADD3 R113, P1, PT, R31, R80, RZ ;  /* 0x000000501f717210 */ /* 0x000fe20007f3e0ff */
[----:B------:R-:W-:Y:S01]  /*5ea30*/  IMAD.IADD R115, R33, 0x1, R115 ;  /* 0x0000000121737824 */ /* 0x000fe200078e0273 */
[----:B------:R-:W-:Y:S01]  /*5ea40*/  SEL R31, RZ, 0x1, !P2 ;  /* 0x00000001ff1f7807 */ /* 0x000fe20005000000 */
[----:B------:R-:W-:Y:S02]  /*5ea50*/  IMAD.MOV.U32 R82, RZ, RZ, R81 ;  /* 0x000000ffff527224 */ /* 0x000fe400078e0051 */
[----:B------:R-:W-:Y:S01]  /*5ea60*/  IMAD.WIDE.U32.X R80, R87, R9, R84, P6 ;  /* 0x0000000957507225 */ /* 0x000fe200030e0454 */
[----:B------:R-:W-:-:S03]  /*5ea70*/  IADD3 R33, P6, P2, R29, R76, R96 ;  /* 0x0000004c1d217210 */ /* 0x000fc60007ade060 */
[----:B------:R-:W-:Y:S01]  /*5ea80*/  IMAD.WIDE.U32 R84, R115, R4, RZ ;  /* 0x0000000473547225 */ /* 0x000fe200078e00ff */
[----:B------:R-:W-:-:S03]  /*5ea90*/  IADD3.X R118, PT, PT, RZ, R111, R106, P6, P2 ;  /* 0x0000006fff767210 */ /* 0x000fc600037e446a */
        /* <DEDUP_REMOVED lines=9> */
[----:B------:R-:W-:Y:S01]  /*5eb30*/  IMAD.IADD R91, R75, 0x1, R79 ;  /* 0x000000014b5b7824 */ /* 0x000fe200078e024f */
[----:B------:R-:W-:Y:S01]  /*5eb40*/  IADD3.X R78, P0, PT, R76, R117, RZ, P0, !PT ;  /* 0x000000754c4e7210 */ /* 0x000fe2000071e4ff */
[----:B------:R-:W-:Y:S01]  /*5eb50*/  IMAD.IADD R76, R77, 0x1, R93 ;  /* 0x000000014d4c7824 */ /* 0x000fe200078e025d */
[----:B------:R-:W-:Y:S01]  /*5eb60*/  IADD3 R86, P6, PT, R87, R84, RZ ;  /* 0x0000005457567210 */ /* 0x000fe20007fde0ff */
[----:B------:R-:W-:Y:S01]  /*5eb70*/  IMAD.X R87, RZ, RZ, RZ, P5 ;  /* 0x000000ffff577224 */ /* 0x000fe200028e06ff */
        /* <DEDUP_REMOVED lines=31> */
[----:B------:R-:W-:Y:S01]  /*5ed70*/  IMAD.WIDE.U32 R84, R32, R10, RZ ;  /* 0x0000000a20547225 */ /* 0x000fe200078e00ff */
[----:B------:R-:W-:-:S03]  /*5ed80*/  IADD3.X R86, P2, P5, R86, RZ, RZ, P2, P5 ;  /* 0x000000ff56567210 */ /* 0x000fc6000154a4ff */
[----:B------:R-:W-:Y:S01]  /*5ed90*/  IMAD.WIDE.U32 R32, R119, R2, RZ ;  /* 0x0000000277207225 */ /* 0x000fe200078e00ff */
[----:B------:R-:W-:-:S03]  /*5eda0*/  IADD3.X R120, PT, PT, R87, RZ, RZ, P2, P5 ;  /* 0x000000ff57787210 */ /* 0x000fc600017ea4ff */
[----:B------:R-:W-:Y:S01]  /*5edb0*/  IMAD R89, R119, R3, R88 ;  /* 0x0000000377597224 */ /* 0x000fe200078e0258 */
[----:B------:R-:W-:Y:S01]  /*5edc0*/  IADD3.X R88, P0, PT, R77, R114, RZ, P0, !PT ;  /* 0x000000724d587210 */ /* 0x000fe2000071e4ff */
        /* <DEDUP_REMOVED lines=9> */
[----:B------:R-:W-:Y:S02]  /*5ee60*/  IADD3 R117, P2, PT, R86, R117, RZ ;  /* 0x0000007556757210 */ /* 0x000fe40007f5e0ff */
[----:B------:R-:W-:Y:S01]  /*5ee70*/  IADD3.X R83, PT, PT, R83, RZ, RZ, P0, P1 ;  /* 0x000000ff53537210 */ /* 0x000fe200007e24ff */
[----:B------:R-:W-:Y:S01]  /*5ee80*/  IMAD.WIDE.U32.X R88, R115, R11, R30, P6 ;  /* 0x0000000b73587225 */ /* 0x000fe200030e041e */
[----:B------:R-:W-:-:S02]  /*5ee90*/  IADD3 R117, P6, PT, R117, R80, RZ ;  /* 0x0000005075757210 */ /* 0x000fc40007fde0ff */
[----:B------:R-:W-:Y:S01]  /*5eea0*/  IADD3.X R113, P2, PT, R120, R113, RZ, P2, !PT ;  /* 0x0000007178717210 */ /* 0x000fe2000175e4ff */
[----:B------:R-:W-:-:S03]  /*5eeb0*/  IMAD.WIDE.U32 R30, R32, R4, RZ ;  /* 0x00000004201e7225 */ /* 0x000fc600078e00ff */
[----:B------:R-:W-:Y:S01]  /*5eec0*/  IADD3.X R113, P6, PT, R113, R122, RZ, P6, !PT ;  /* 0x0000007a71717210 */ /* 0x000fe200037de4ff */
[----:B------:R-:W-:Y:S01]  /*5eed0*/  IMAD.WIDE.U32 R78, P5, R32, R5, R78 ;  /* 0x00000005204e7225 */ /* 0x000fe200078a004e */
[----:B------:R-:W-:Y:S02]  /*5eee0*/  IADD3 RZ, P0, PT, R119, R30, RZ ;  /* 0x0000001e77ff7210 */ /* 0x000fe40007f1e0ff */
[----:B------:R-:W-:Y:S01]  /*5eef0*/  IADD3.X R85, P2, P6, R74, RZ, RZ, P6, P2 ;  /* 0x000000ff4a557210 */ /* 0x000fe200036444ff */
[----:B------:R-:W-:Y:S01]  /*5ef00*/  IMAD.MOV.U32 R77, RZ, RZ, RZ ;  /* 0x000000ffff4d7224 */ /* 0x000fe200078e00ff */
[----:B------:R-:W-:Y:S01]  /*5ef10*/  IADD3 R30, P1, PT, R31, R78, RZ ;  /* 0x0000004e1f1e7210 */ /* 0x000fe20007f3e0ff */
[----:B------:R-:W-:Y:S01]  /*5ef20*/  IMAD.X R31, RZ, RZ, RZ, P5 ;  /* 0x000000ffff1f7224 */ /* 0x000fe200028e06ff */
[----:B------:R-:W-:Y:S01]  /*5ef30*/  IADD3 R82, P5, PT, R82, R27, RZ ;  /* 0x0000001b52527210 */ /* 0x000fe20007fbe0ff */
[----:B------:R-:W-:Y:S01]  /*5ef40*/  IMAD.WIDE.U32 R76, R28, R26, R76 ;  /* 0x0000001a1c4c7225 */ /* 0x000fe200078e004c */
[----:B------:R-:W-:-:S02]  /*5ef50*/  IADD3.X RZ, P0, PT, R121, R30, RZ, P0, !PT ;  /* 0x0000001e79ff7210 */ /* 0x000fc4000071e4ff */
[----:B------:R-:W-:Y:S01]  /*5ef60*/  IADD3.X R26, PT, PT, RZ, RZ, RZ, P3, P4 ;  /* 0x000000ffff1a7210 */ /* 0x000fe20001fe84ff */
[----:B------:R-:W-:Y:S01]  /*5ef70*/  IMAD.MOV.U32 R30, RZ, RZ, R79 ;  /* 0x000000ffff1e7224 */ /* 0x000fe200078e004f */
[----:B------:R-:W-:-:S03]  /*5ef80*/  IADD3 R85, P3, PT, R85, R82, RZ ;  /* 0x0000005255557210 */ /* 0x000fc60007f7e0ff */
[----:B------:R-:W-:Y:S01]  /*5ef90*/  IMAD.WIDE.U32.X R78, R33, R5, R30, P1 ;  /* 0x00000005214e7225 */ /* 0x000fe200008e041e */
[----:B------:R-:W-:Y:S02]  /*5efa0*/  IADD3 R91, P4, P1, R26, R76, R91 ;  /* 0x0000004c1a5b7210 */ /* 0x000fe4000799e05b */
[----:B------:R-:W-:Y:S01]  /*5efb0*/  IADD3.X R26, PT, PT, R75, RZ, RZ, P2, P6 ;  /* 0x000000ff4b1a7210 */ /* 0x000fe200017ec4ff */
[----:B------:R-:W-:Y:S01]  /*5efc0*/  IMAD.WIDE.U32 R30, R33, R6, RZ ;  /* 0x00000006211e7225 */ /* 0x000fe200078e00ff */
[----:B------:R-:W-:Y:S02]  /*5efd0*/  IADD3.X R28, P0, PT, RZ, R78, RZ, P0, !PT ;  /* 0x0000004eff1c7210 */ /* 0x000fe4000071e4ff */
[----:B------:R-:W-:Y:S01]  /*5efe0*/  IADD3 R84, P6, PT, R85, R84, RZ ;  /* 0x0000005455547210 */ /* 0x000fe20007fde0ff */
[----:B------:R-:W-:Y:S02]  /*5eff0*/  IMAD.X R85, R83, 0x1, R92, P5 ;  /* 0x0000000153557824 */ /* 0x000fe400028e065c */
        /* <DEDUP_REMOVED lines=11> */
[----:B------:R-:W-:Y:S01]  /*5f0b0*/  IADD3 R117, P2, PT, R117, R74, RZ ;  /* 0x0000004a75757210 */ /* 0x000fe20007f5e0ff */
[----:B------:R-:W-:Y:S01]  /*5f0c0*/  IMAD.WIDE.U32 R30, R33, R8, RZ ;  /* 0x00000008211e7225 */ /* 0x000fe200078e00ff */
[----:B------:R-:W-:-:S02]  /*5f0d0*/  IADD3.X R87, P3, P6, R88, RZ, RZ, P6, P3 ;  /* 0x000000ff58577210 */ /* 0x000fc400036664ff */
[----:B------:R-:W-:Y:S01]  /*5f0e0*/  IADD3.X R113, P2, PT, R113, R28, RZ, P2, !PT ;  /* 0x0000001c71717210 */ /* 0x000fe2000175e4ff */
[----:B------:R-:W-:Y:S01]  /*5f0f0*/  IMAD.WIDE.U32.X R78, R33, R7, R78, P5 ;  /* 0x00000007214e7225 */ /* 0x000fe200028e044e */
[----:B------:R-:W-:Y:S02]  /*5f100*/  IADD3.X R88, PT, PT, R89, RZ, RZ, P3, P6 ;  /* 0x000000ff59587210 */ /* 0x000fe40001fec4ff */
[----:B------:R-:W-:Y:S01]  /*5f110*/  IADD3.X R76, PT, PT, RZ, R76, RZ, P4, P1 ;  /* 0x0000004cff4c7210 */ /* 0x000fe200027e24ff */
[----:B------:R-:W-:Y:S01]  /*5f120*/  IMAD R28, R113, R2, RZ ;  /* 0x00000002711c7224 */ /* 0x000fe200078e02ff */
[----:B------:R-:W-:Y:S01]  /*5f130*/  IADD3.X R77, P2, P6, R78, RZ, RZ, P2, P0 ;  /* 0x000000ff4e4d7210 */ /* 0x000fe200016404ff */
[----:B------:R-:W-:Y:S01]  /*5f140*/  IMAD.WIDE.U32 R74, R32, R8, RZ ;  /* 0x00000008204a7225 */ /* 0x000fe200078e00ff */
[----:B------:R-:W-:Y:S02]  /*5f150*/  ISETP.GT.U32.AND P1, PT, R108, R107, PT ;  /* 0x0000006b6c00720c */ /* 0x000fe40003f24070 */
[----:B------:R-:W-:Y:S01]  /*5f160*/  IADD3.X R79, PT, PT, R79, RZ, RZ, P2, P6 ;  /* 0x000000ff4f4f7210 */ /* 0x000fe200017ec4ff */
[----:B------:R-:W-:Y:S01]  /*5f170*/  IMAD R81, R117, R3, R28 ;  /* 0x0000000375517224 */ /* 0x000fe200078e021c */
[----:B------:R-:W-:Y:S01]  /*5f180*/  ISETP.GT.U32.AND.EX P1, PT, R112, R109, PT, P1 ;  /* 0x0000006d7000720c */ /* 0x000fe20003f24110 */
[----:B------:R-:W-:Y:S01]  /*5f190*/  IMAD.WIDE.U32 R30, P6, R32, R9, R30 ;  /* 0x00000009201e7225 */ /* 0x000fe200078c001e */
[----:B------:R-:W-:-:S02]  /*5f1a0*/  ISETP.GE.U32.AND P2, PT, R82, R27, PT ;  /* 0x0000001b5200720c */ /* 0x000fc40003f46070 */
[----:B------:R-:W-:Y:S01]  /*5f1b0*/  IADD3 R91, P4, P5, R94, R91, R91 ;  /* 0x0000005b5e5b7210 */ /* 0x000fe20007d9e05b */
[----:B------:R-:W-:Y:S01]  /*5f1c0*/  IMAD.WIDE.U32 R26, R117, R2, RZ ;  /* 0x00000002751a7225 */ /* 0x000fe200078e00ff */
[----:B------:R-:W-:Y:S02]  /*5f1d0*/  SEL R83, RZ, 0x1, !P1 ;  /* 0x00000001ff537807 */ /* 0x000fe40004800000 */
[----:B------:R-:W-:Y:S01]  /*5f1e0*/  IADD3.X R80, PT, PT, RZ, R76, R76, P4, P5 ;  /* 0x0000004cff507210 */ /* 0x000fe200027ea44c */
[----:B------:R-:W-:Y:S01]  /*5f1f0*/  IMAD.IADD R81, R27, 0x1, R81 ;  /* 0x000000011b517824 */ /* 0x000fe200078e0251 */
[----:B------:R-:W-:Y:S01]  /*5f200*/  ISETP.GE.U32.AND.EX P1, PT, R85, R92, PT, P2 ;  /* 0x0000005c5500720c */ /* 0x000fe20003f26120 */
[----:B------:R-:W-:Y:S01]  /*5f210*/  IMAD.MOV.U32 R28, RZ, RZ, R31 ;  /* 0x000000ffff1c7224 */ /* 0x000fe200078e001f */
[----:B------:R-:W-:Y:S01]  /*5f220*/  IADD3 R83, P4, P5, R83, R90, R29 ;  /* 0x0000005a53537210 */ /* 0x000fe20007d9e01d */
[----:B------:R-:W-:Y:S01]  /*5f230*/  IMAD.X R29, RZ, RZ, RZ, P6 ;  /* 0x000000ffff1d7224 */ /* 0x000fe200030e06ff */
[----:B------:R-:W-:Y:S01]  /*5f240*/  IADD3 R85, P2, PT, R77, R84, RZ ;  /* 0x000000544d557210 */ /* 0x000fe20007f5e0ff */
[----:B------:R-:W-:Y:S01]  /*5f250*/  IMAD.WIDE.U32 R76, R81, R4, RZ ;  /* 0x00000004514c7225 */ /* 0x000fe200078e00ff */
[----:B------:R-:W-:-:S02]  /*5f260*/  IADD3.X R111, PT, PT, RZ, R111, RZ, P4, P5 ;  /* 0x0000006fff6f7210 */ /* 0x000fc400027ea4ff */
[----:B------:R-:W-:Y:S01]  /*5f270*/  IADD3 R27, P4, PT, R75, R30, RZ ;  /* 0x0000001e4b1b7210 */ /* 0x000fe20007f9e0ff */
[C---:B------:R-:W-:Y:S01]  /*5f280*/  IMAD.WIDE.U32 R30, R26.reuse, R4, RZ ;  /* 0x000000041a1e7225 */ /* 0x040fe200078e00ff */
[----:B------:R-:W-:Y:S02]  /*5f290*/  IADD3 R84, P6, PT, R85, R74, RZ ;  /* 0x0000004a55547210 */ /* 0x000fe40007fde0ff */
[----:B------:R-:W-:Y:S01]  /*5f2a0*/  IADD3.X R86, P2, PT, R79, R86, RZ, P2, !PT ;  /* 0x000000564f567210 */ /* 0x000fe2000175e4ff */
[----:B------:R-:W-:Y:S01]  /*5f2b0*/  IMAD.WIDE.U32 R76, P5, R26, R5, R76 ;  /* 0x000000051a4c7225 */ /* 0x000fe200078a004c */
[----:B------:R-:W-:Y:S02]  /*5f2c0*/  SEL R74, RZ, 0x1, P1 ;  /* 0x00000001ff4a7807 */ /* 0x000fe40000800000 */
[----:B------:R-:W-:Y:S01]  /*5f2d0*/  IADD3 RZ, P1, PT, R117, R30, RZ ;  /* 0x0000001e75ff7210 */ /* 0x000fe20007f3e0ff */
[----:B------:R-:W-:Y:S01]  /*5f2e0*/  IMAD.WIDE.U32.X R28, R33, R9, R28, P4 ;  /* 0x00000009211c7225 */ /* 0x000fe200020e041c */
[----:B------:R-:W-:-:S02]  /*5f2f0*/  IADD3.X R86, P6, PT, R86, R27, RZ, P6, !PT ;  /* 0x0000001b56567210 */ /* 0x000fc400037de4ff */
        /* <DEDUP_REMOVED lines=10> */
[----:B------:R-:W-:Y:S01]  /*5f3a0*/  ISETP.GE.U32.AND P0, PT, R118, R107, PT ;  /* 0x0000006b7600720c */ /* 0x000fe20003f06070 */
[----:B------:R-:W-:Y:S01]  /*5f3b0*/  IMAD.WIDE.U32 R28, R32, R10, RZ ;  /* 0x0000000a201c7225 */ /* 0x000fe200078e00ff */
[----:B------:R-:W-:Y:S02]  /*5f3c0*/  IADD3 R97, P3, PT, R97, R110, RZ ;  /* 0x0000006e61617210 */ /* 0x000fe40007f7e0ff */
[----:B------:R-:W-:Y:S01]  /*5f3d0*/  ISETP.GE.U32.AND.EX P0, PT, R114, R109, PT, P0 ;  /* 0x0000006d7200720c */ /* 0x000fe20003f06100 */
        /* <DEDUP_REMOVED lines=12> */
[----:B------:R-:W-:Y:S01]  /*5f4a0*/  IADD3.X R89, P4, PT, R89, R88, RZ, P4, !PT ;  /* 0x0000005859597210 */ /* 0x000fe2000279e4ff */
[----:B------:R-:W-:Y:S01]  /*5f4b0*/  IMAD.X R77, RZ, RZ, R77, P1 ;  /* 0x000000ffff4d7224 */ /* 0x000fe200008e064d */
[----:B------:R-:W-:Y:S01]  /*5f4c0*/  SEL R27, RZ, 0x1, P0 ;  /* 0x00000001ff1b7807 */ /* 0x000fe20000000000 */
        /* <DEDUP_REMOVED lines=9> */
[----:B------:R-:W-:Y:S01]  /*5f560*/  IADD3 R75, P1, PT, R75, R28, RZ ;  /* 0x0000001c4b4b7210 */ /* 0x000fe20007f3e0ff */
[----:B------:R-:W-:-:S03]  /*5f570*/  IMAD.WIDE.U32 R28, R81, R8, RZ ;  /* 0x00000008511c7225 */ /* 0x000fc600078e00ff */
[----:B------:R-:W-:Y:S01]  /*5f580*/  IADD3.X R74, P1, PT, R77, R74, RZ, P1, !PT ;  /* 0x0000004a4d4a7210 */ /* 0x000fe20000f3e4ff */
[----:B------:R-:W-:Y:S01]  /*5f590*/  IMAD.WIDE.U32.X R32, R81, R7, R32, P5 ;  /* 0x0000000751207225 */ /* 0x000fe200028e0420 */
[----:B------:R-:W-:Y:S02]  /*5f5a0*/  ISETP.GE.U32.AND.EX P5, PT, R85, R80, PT, P2 ;  /* 0x000000505500720c */ /* 0x000fe40003fa6120 */
[----:B------:R-:W-:Y:S01]  /*5f5b0*/  ISETP.GE.U32.AND P2, PT, R87, R82, PT ;  /* 0x000000525700720c */ /* 0x000fe20003f46070 */
[----:B------:R-:W-:Y:S01]  /*5f5c0*/  IMAD.X R105, RZ, RZ, R105, P3 ;  /* 0x000000ffff697224 */ /* 0x000fe200018e0669 */
[----:B------:R-:W-:Y:S02]  /*5f5d0*/  IADD3.X R77, P0, P1, R32, RZ, RZ, P1, P0 ;  /* 0x000000ff204d7210 */ /* 0x000fe400009004ff */
[----:B------:R-:W-:Y:S01]  /*5f5e0*/  IADD3.X R80, PT, PT, R31, RZ, RZ, P4, P6 ;  /* 0x000000ff1f507210 */ /* 0x000fe200027ec4ff */
[----:B------:R-:W-:Y:S01]  /*5f5f0*/  IMAD.WIDE.U32 R30, R26, R8, RZ ;  /* 0x000000081a1e7225 */ /* 0x000fe200078e00ff */
[----:B------:R-:W-:-:S02]  /*5f600*/  SEL R32, RZ, 0x1, P5 ;  /* 0x00000001ff207807 */ /* 0x000fc40002800000 */
[----:B------:R-:W-:Y:S01]  /*5f610*/  ISETP.GE.U32.AND.EX P2, PT, R88, R85, PT, P2 ;  /* 0x000000555800720c */ /* 0x000fe20003f46120 */
[----:B------:R-:W-:Y:S01]  /*5f620*/  IMAD.WIDE.U32 R28, P5, R26, R9, R28 ;  /* 0x000000091a1c7225 */ /* 0x000fe200078a001c */
[----:B------:R-:W-:Y:S02]  /*5f630*/  IADD3.X R78, PT, PT, R33, RZ, RZ, P0, P1 ;  /* 0x000000ff214e7210 */ /* 0x000fe400007e24ff */
[----:B------:R-:W-:Y:S01]  /*5f640*/  IADD3 R77, P0, PT, R77, R76, RZ ;  /* 0x0000004c4d4d7210 */ /* 0x000fe20007f1e0ff */
        /* <DEDUP_REMOVED lines=26> */
[----:B------:R-:W-:Y:S01]  /*5f7f0*/  IADD3 R30, P1, PT, R33, R30, RZ ;  /* 0x0000001e211e7210 */ /* 0x000fe20007f3e0ff */
[----:B------:R-:W-:Y:S01]  /*5f800*/  IMAD.MOV.U32 R26, RZ, RZ, R31 ;  /* 0x000000ffff1a7224 */ /* 0x000fe200078e001f */
        /* <DEDUP_REMOVED lines=45> */
.L_x_174:
        /* <DEDUP_REMOVED lines=21> */
.L_x_175:
        /* <DEDUP_REMOVED lines=69> */
.L_x_176:
        /* <DEDUP_REMOVED lines=21> */
.L_x_177:
        /* <DEDUP_REMOVED lines=21> */
[-C--:B------:R-:W-:Y:S02]  /*60320*/  ISETP.GE.U32.AND P2, PT, R31, R29.reuse, PT ;  /* 0x0000001d1f00720c */ /* 0x080fe40003f46070 */
[-C--:B------:R-:W-:Y:S02]  /*60330*/  ISETP.GE.U32.AND.EX P1, PT, R77, R28.reuse, PT, P1 ;  /* 0x0000001c4d00720c */ /* 0x080fe40003f26110 */
        /* <DEDUP_REMOVED lines=47> */
.L_x_178:
        /* <DEDUP_REMOVED lines=21> */
.L_x_179:
        /* <DEDUP_REMOVED lines=14> */
[----:B------:R-:W-:Y:S02]  /*60860*/  IMAD.IADD R80, R29, 0x1, R117 ;  /* 0x000000011d507824 */ /* 0x000fe400078e0275 */
[----:B------:R-:W-:-:S04]  /*60870*/  IMAD.WIDE.U32 R26, R94, R92, RZ ;  /* 0x0000005c5e1a7225 */ /* 0x000fc800078e00ff */
[----:B------:R-:W-:-:S04]  /*60880*/  IMAD.WIDE.U32 R124, R89, R91, RZ ;  /* 0x0000005b597c7225 */ /* 0x000fc800078e00ff */
[----:B------:R-:W-:-:S04]  /*60890*/  IMAD.WIDE.U32 R32, R88, R90, RZ ;  /* 0x0000005a58207225 */ /* 0x000fc800078e00ff */
[----:B------:R-:W-:Y:S02]  /*608a0*/  IMAD.IADD R29, R31, 0x1, R97 ;  /* 0x000000011f1d7824 */ /* 0x000fe400078e0261 */
[----:B------:R-:W-:Y:S02]  /*608b0*/  IMAD.MOV.U32 R123, RZ, RZ, RZ ;  /* 0x000000ffff7b7224 */ /* 0x000fe400078e00ff */
[----:B------:R-:W-:Y:S01]  /*608c0*/  IMAD.WIDE.U32 R76, R96, R92, RZ ;  /* 0x0000005c604c7225 */ /* 0x000fe200078e00ff */
[----:B------:R-:W-:-:S03]  /*608d0*/  IADD3 R124, P1, P6, R124, R29, R32 ;  /* 0x0000001d7c7c7210 */ /* 0x000fc60007e3e020 */
[----:B------:R-:W-:-:S04]  /*608e0*/  IMAD.WIDE.U32 R74, R94, R93, RZ ;  /* 0x0000005d5e4a7225 */ /* 0x000fc800078e00ff */
[----:B------:R-:W-:Y:S01]  /*608f0*/  IMAD.IADD R113, R81, 0x1, R27 ;  /* 0x0000000151717824 */ /* 0x000fe200078e021b */
[----:B------:R-:W-:Y:S01]  /*60900*/  IADD3.X R27, PT, PT, RZ, RZ, RZ, P0, P2 ;  /* 0x000000ffff1b7210 */ /* 0x000fe200007e44ff */
[----:B------:R-:W-:Y:S02]  /*60910*/  IMAD.IADD R28, R33, 0x1, R123 ;  /* 0x00000001211c7824 */ /* 0x000fe400078e027b */
[----:B------:R-:W-:Y:S01]  /*60920*/  IMAD.IADD R32, R117, 0x1, R77 ;  /* 0x0000000175207824 */ /* 0x000fe200078e024d */
[----:B------:R-:W-:Y:S01]  /*60930*/  IADD3 R113, P3, P5, R74, R113, R76 ;  /* 0x000000714a717210 */ /* 0x000fe20007d7e04c */
[----:B------:R-:W-:Y:S02]  /*60940*/  IMAD.MOV.U32 R33, RZ, RZ, RZ ;  /* 0x000000ffff217224 */ /* 0x000fe400078e00ff */
[----:B------:R-:W-:Y:S02]  /*60950*/  IMAD.IADD R31, R81, 0x1, R75 ;  /* 0x00000001511f7824 */ /* 0x000fe400078e024b */
[----:B------:R-:W-:-:S04]  /*60960*/  IMAD.WIDE.U32 R86, R92, R92, RZ ;  /* 0x0000005c5c567225 */ /* 0x000fc800078e00ff */
[----:B------:R-:W-:Y:S01]  /*60970*/  IMAD.MOV.U32 R119, RZ, RZ, RZ ;  /* 0x000000ffff777224 */ /* 0x000fe200078e00ff */
[----:B------:R-:W-:Y:S01]  /*60980*/  LOP3.LUT R86, R86, 0xfffffffd, RZ, 0xc0, !PT ;  /* 0xfffffffd56567812 */ /* 0x000fe200078ec0ff */
[----:B------:R-:W-:-:S04]  /*60990*/  IMAD.WIDE.U32 R74, R91, R90, RZ ;  /* 0x0000005a5b4a7225 */ /* 0x000fc800078e00ff */
[----:B------:R-:W-:Y:S02]  /*609a0*/  IMAD.MOV.U32 R109, RZ, RZ, RZ ;  /* 0x000000ffff6d7224 */ /* 0x000fe400078e00ff */
[----:B------:R-:W-:-:S04]  /*609b0*/  IMAD.WIDE.U32 R78, R93, R92, RZ ;  /* 0x0000005c5d4e7225 */ /* 0x000fc800078e00ff */
[----:B------:R-:W-:Y:S02]  /*609c0*/  IMAD.MOV.U32 R81, RZ, RZ, RZ ;  /* 0x000000ffff517224 */ /* 0x000fe400078e00ff */
[----:B------:R-:W-:-:S04]  /*609d0*/  IMAD.WIDE.U32 R32, R93, R96, R32 ;  /* 0x000000605d207225 */ /* 0x000fc800078e0020 */
[----:B------:R-:W-:Y:S02]  /*609e0*/  IMAD.IADD R106, R119, 0x1, R87 ;  /* 0x00000001776a7824 */ /* 0x000fe400078e0257 */
[----:B------:R-:W-:Y:S01]  /*609f0*/  IMAD.IADD R115, R75, 0x1, R109 ;  /* 0x000000014b737824 */ /* 0x000fe200078e026d */
[----:B------:R-:W-:Y:S01]  /*60a00*/  IADD3.X R75, PT, PT, RZ, RZ, RZ, P1, P6 ;  /* 0x000000ffff4b7210 */ /* 0x000fe20000fec4ff */
[----:B------:R-:W-:Y:S01]  /*60a10*/  IMAD.SHL.U32 R87, R78, 0x2, RZ ;  /* 0x000000024e577824 */ /* 0x000fe200078e00ff */
[----:B------:R-:W-:Y:S01]  /*60a20*/  IADD3 R112, P1, PT, R31, R32, RZ ;  /* 0x000000201f707210 */ /* 0x000fe20007f3e0ff */
[----:B------:R-:W-:Y:S01]  /*60a30*/  IMAD.WIDE.U32 R80, R91, R96, R80 ;  /* 0x000000605b507225 */ /* 0x000fe200078e0050 */
[C---:B------:R-:W-:Y:S02]  /*60a40*/  SHF.L.U64.HI R129, R74.reuse, 0x1, R115 ;  /* 0x000000014a817819 */ /* 0x040fe40000010273 */
[----:B------:R-:W-:Y:S01]  /*60a50*/  LOP3.LUT R87, R87, 0xfffffffe, RZ, 0xc0, !PT ;  /* 0xfffffffe57577812 */ /* 0x000fe200078ec0ff */
[----:B------:R-:W-:Y:S01]  /*60a60*/  IMAD.MOV.U32 R121, RZ, RZ, RZ ;  /* 0x000000ffff797224 */ /* 0x000fe200078e00ff */
[----:B------:R-:W-:Y:S01]  /*60a70*/  IADD3 R27, P0, P4, R27, R80, R105 ;  /* 0x000000501b1b7210 */ /* 0x000fe20007c1e069 */
[----:B------:R-:W-:Y:S01]  /*60a80*/  IMAD.MOV.U32 R29, RZ, RZ, RZ ;  /* 0x000000ffff1d7224 */ /* 0x000fe200078e00ff */
[----:B------:R-:W-:Y:S01]  /*60a90*/  IADD3 R87, P2, PT, R87, R106, RZ ;  /* 0x0000006a57577210 */ /* 0x000fe20007f5e0ff */
[----:B------:R-:W-:Y:S01]  /*60aa0*/  IMAD.IADD R111, R117, 0x1, R81 ;  /* 0x00000001756f7824 */ /* 0x000fe200078e0251 */
[----:B------:R-:W-:Y:S01]  /*60ab0*/  SHF.R.U64 R76, R74, 0x1f, R115 ;  /* 0x0000001f4a4c7819 */ /* 0x000fe20000001273 */
[----:B------:R-:W-:Y:S01]  /*60ac0*/  IMAD.IADD R97, R97, 0x1, R125 ;  /* 0x0000000161617824 */ /* 0x000fe200078e027d */
[----:B------:R-:W-:Y:S01]  /*60ad0*/  LOP3.LUT R129, R129, 0x1, RZ, 0xc0, !PT ;  /* 0x0000000181817812 */ /* 0x000fe200078ec0ff */
[----:B------:R-:W-:Y:S01]  /*60ae0*/  IMAD.IADD R77, R121, 0x1, R79 ;  /* 0x00000001794d7824 */ /* 0x000fe200078e024f */
[----:B------:R-:W-:Y:S01]  /*60af0*/  IADD3.X R111, PT, PT, RZ, R111, RZ, P0, P4 ;  /* 0x0000006fff6f7210 */ /* 0x000fe200007e84ff */
[----:B------:R-:W-:Y:S01]  /*60b00*/  IMAD.WIDE.U32 R28, R88, R91, R28 ;  /* 0x0000005b581c7225 */ /* 0x000fe200078e001c */
[----:B------:R-:W-:-:S02]  /*60b10*/  LOP3.LUT R76, R76, 0xfffffffe, RZ, 0xc0, !PT ;  /* 0xfffffffe4c4c7812 */ /* 0x000fc400078ec0ff */
[C---:B------:R-:W-:Y:S01]  /*60b20*/  SHF.L.U64.HI R108, R78.reuse, 0x1, R77 ;  /* 0x000000014e6c7819 */ /* 0x040fe2000001024d */
[----:B------:R-:W-:Y:S01]  /*60b30*/  IMAD.X R31, R117, 0x1, R33, P1 ;  /* 0x00000001751f7824 */ /* 0x000fe200008e0621 */
[----:B------:R-:W-:Y:S01]  /*60b40*/  SHF.R.U64 R84, R78, 0x1f, R77 ;  /* 0x0000001f4e547819 */ /* 0x000fe2000000124d */
[----:B------:R-:W-:Y:S01]  /*60b50*/  IMAD.WIDE.U32 R32, R92, R90, RZ ;  /* 0x0000005a5c207225 */ /* 0x000fe200078e00ff */
[----:B------:R-:W-:Y:S02]  /*60b60*/  IADD3 R106, P4, P6, R75, R28, R97 ;  /* 0x0000001c4b6a7210 */ /* 0x000fe40007e9e061 */
[----:B------:R-:W-:Y:S01]  /*60b70*/  IADD3.X R97, PT, PT, RZ, RZ, RZ, P3, P5 ;  /* 0x000000ffff617210 */ /* 0x000fe20001fea4ff */
[----:B------:R-:W-:Y:S01]  /*60b80*/  IMAD.SHL.U32 R107, R74, 0x2, RZ ;  /* 0x000000024a6b7824 */ /* 0x000fe200078e00ff */
[----:B------:R-:W-:Y:S01]  /*60b90*/  LOP3.LUT R108, R108, 0x1, RZ, 0xc0, !PT ;  /* 0x000000016c6c7812 */ /* 0x000fe200078ec0ff */
[----:B------:R-:W-:Y:S01]  /*60ba0*/  IMAD.WIDE.U32 R74, R93, R90, RZ ;  /* 0x0000005a5d4a7225 */ /* 0x000fe200078e00ff */
[----:B------:R-:W-:-:S02]  /*60bb0*/  LOP3.LUT R84, R84, 0xfffffffe, RZ, 0xc0, !PT ;  /* 0xfffffffe54547812 */ /* 0x000fc400078ec0ff */
[----:B------:R-:W-:Y:S01]  /*60bc0*/  LOP3.LUT R107, R107, 0xfffffffe, RZ, 0xc0, !PT ;  /* 0xfffffffe6b6b7812 */ /* 0x000fe200078ec0ff */
[----:B------:R-:W-:-:S03]  /*60bd0*/  IMAD.WIDE.U32 R78, R92, R91, RZ ;  /* 0x0000005b5c4e7225 */ /* 0x000fc600078e00ff */
[----:B------:R-:W-:Y:S01]  /*60be0*/  IADD3 R107, P0, PT, R107, R110, RZ ;  /* 0x0000006e6b6b7210 */ /* 0x000fe20007f1e0ff */
[----:B------:R-:W-:Y:S02]  /*60bf0*/  IMAD.IADD R33, R33, 0x1, R119 ;  /* 0x0000000121217824 */ /* 0x000fe400078e0277 */
[----:B------:R-:W-:-:S03]  /*60c00*/  IMAD.WIDE.U32 R80, R85, R2, RZ ;  /* 0x0000000255507225 */ /* 0x000fc600078e00ff */
[----:B------:R-:W-:Y:S01]  /*60c10*/  IADD3 R33, P5, P3, R78, R33, R74 ;  /* 0x000000214e217210 */ /* 0x000fe20007bbe04a */
[----:B------:R-:W-:Y:S01]  /*60c20*/  IMAD.IADD R110, R123, 0x1, R29 ;  /* 0x000000017b6e7824 */ /* 0x000fe200078e021d */
[----:B------:R-:W-:Y:S01]  /*60c30*/  SHF.R.U32.HI R74, RZ, 0x1f, R115 ;  /* 0x0000001fff4a7819 */ /* 0x000fe20000011673 */
[----:B------:R-:W-:Y:S01]  /*60c40*/  IMAD.WIDE.U32 R28, R80, R4, RZ ;  /* 0x00000004501c7225 */ /* 0x000fe200078e00ff */
[----:B------:R-:W-:Y:S02]  /*60c50*/  SHF.R.U32.HI R117, RZ, 0x1f, R33 ;  /* 0x0000001fff757819 */ /* 0x000fe40000011621 */
[----:B------:R-:W-:Y:S01]  /*60c60*/  IADD3.X R110, PT, PT, RZ, R110, RZ, P4, P6 ;  /* 0x0000006eff6e7210 */ /* 0x000fe200027ec4ff */
[----:B------:R-:W-:Y:S01]  /*60c70*/  IMAD.X R108, RZ, RZ, R108, P2 ;  /* 0x000000ffff6c7224 */ /* 0x000fe200010e066c */
[----:B------:R-:W-:Y:S01]  /*60c80*/  IADD3 R105, P2, PT, R117, R82, RZ ;  /* 0x0000005275697210 */ /* 0x000fe20007f5e0ff */
[----:B------:R-:W-:Y:S01]  /*60c90*/  IMAD R114, R107, R2, RZ ;  /* 0x000000026b727224 */ /* 0x000fe200078e02ff */
[C---:B------:R-:W-:Y:S01]  /*60ca0*/  IADD3 RZ, P1, PT, R85.reuse, R28, RZ ;  /* 0x0000001c55ff7210 */ /* 0x040fe20007f3e0ff */
[----:B------:R-:W-:Y:S01]  /*60cb0*/  IMAD.X R129, RZ, RZ, R129, P0 ;  /* 0x000000ffff817224 */ /* 0x000fe200000e0681 */
[----:B------:R-:W-:Y:S01]  /*60cc0*/  SHF.R.U32.HI R28, RZ, 0x1f, R77 ;  /* 0x0000001fff1c7819 */ /* 0x000fe2000001164d */
[----:B------:R-:W-:Y:S01]  /*60cd0*/  IMAD R125, R85, R3, R114 ;  /* 0x00000003557d7224 */ /* 0x000fe200078e0272 */
[----:B------:R-:W-:Y:S01]  /*60ce0*/  LOP3.LUT R77, R74, 0x1, RZ, 0xc0, !PT ;  /* 0x000000014a4d7812 */ /* 0x000fe200078ec0ff */
[----:B------:R-:W-:Y:S01]  /*60cf0*/  IMAD.X R74, RZ, RZ, R83, P2 ;  /* 0x000000ffff4a7224 */ /* 0x000fe200010e0653 */
[----:B------:R-:W-:Y:S01]  /*60d00*/  ISETP.GT.U32.AND P0, PT, R82, R105, PT ;  /* 0x000000695200720c */ /* 0x000fe20003f04070 */
[----:B------:R-:W-:Y:S01]  /*60d10*/  IMAD.IADD R125, R81, 0x1, R125 ;  /* 0x00000001517d7824 */ /* 0x000fe200078e027d */
[----:B------:R-:W-:Y:S01]  /*60d20*/  LOP3.LUT R85, R28, 0x1, RZ, 0xc0, !PT ;  /* 0x000000011c557812 */ /* 0x000fe200078ec0ff */
[----:B------:R-:W-:Y:S01]  /*60d30*/  IMAD.WIDE.U32 R76, R91, R91, R76 ;  /* 0x0000005b5b4c7225 */ /* 0x000fe200078e004c */
[----:B------:R-:W-:-:S02]  /*60d40*/  IADD3 R115, P2, PT, R105, R86, RZ ;  /* 0x0000005669737210 */ /* 0x000fc40007f5e0ff */
[----:B------:R-:W-:Y:S01]  /*60d50*/  ISETP.GT.U32.AND.EX P0, PT, R83, R74, PT, P0 ;  /* 0x0000004a5300720c */ /* 0x000fe20003f04100 */
[----:B------:R-:W-:-:S03]  /*60d60*/  IMAD.WIDE.U32 R84, R93, R93, R84 ;  /* 0x0000005d5d547225 */ /* 0x000fc600078e0054 */
[----:B------:R-:W-:Y:S01]  /*60d70*/  SEL R28, R82, R105, P0 ;  /* 0x00000069521c7207 */ /* 0x000fe20000000000 */
[----:B------:R-:W-:Y:S01]  /*60d80*/  IMAD.X R123, R74, 0x1, R87, P2 ;  /* 0x000000014a7b7824 */ /* 0x000fe200010e0657 */
[----:B------:R-:W-:Y:S01]  /*60d90*/  IADD3 R105, P2, PT, R129, R76, RZ ;  /* 0x0000004c81697210 */ /* 0x000fe20007f5e0ff */
[----:B------:R-:W-:Y:S01]  /*60da0*/  IMAD.WIDE.U32 R86, R125, R4, RZ ;  /* 0x000000047d567225 */ /* 0x000fe200078e00ff */
[----:B------:R-:W-:Y:S02]  /*60db0*/  IADD3 R108, P6, P4, R108, R84, R27 ;  /* 0x000000546c6c7210 */ /* 0x000fe40007cde01b */
[----:B------:R-:W-:Y:S01]  /*60dc0*/  SEL R74, R83, R74, P0 ;  /* 0x0000004a534a7207 */ /* 0x000fe20000000000 */
[----:B------:R-:W-:Y:S01]  /*60dd0*/  IMAD.IADD R84, R121, 0x1, R85 ;  /* 0x0000000179547824 */ /* 0x000fe200078e0255 */
[----:B------:R-:W-:Y:S01]  /*60de0*/  ISETP.GT.U32.AND P0, PT, R28, R115, PT ;  /* 0x000000731c00720c */ /* 0x000fe20003f04070 */
[----:B------:R-:W-:Y:S01]  /*60df0*/  IMAD.X R109, R109, 0x1, R77, P2 ;  /* 0x000000016d6d7824 */ /* 0x000fe200010e064d */
[----:B------:R-:W-:Y:S01]  /*60e00*/  IADD3 R78, P2, PT, R115, R82, RZ ;  /* 0x00000052734e7210 */ /* 0x000fe20007f5e0ff */
[----:B------:R-:W-:Y:S01]  /*60e10*/  IMAD.WIDE.U32 R76, R125, R6, RZ ;  /* 0x000000067d4c7225 */ /* 0x000fe200078e00ff */
[----:B------:R-:W-:-:S02]  /*60e20*/  ISETP.GT.U32.AND.EX P0, PT, R74, R123, PT, P0 ;  /* 0x0000007b4a00720c */ /* 0x000fc40003f04100 */
        /* <DEDUP_REMOVED lines=28> */
[----:B------:R-:W-:Y:S01]  /*60ff0*/  ISETP.GT.U32.AND P6, PT, R30, R29, PT ;  /* 0x0000001d1e00720c */ /* 0x000fe20003fc4070 */
[----:B------:R-:W-:Y:S01]  /*61000*/  IMAD.IADD R119, R119, 0x1, R79 ;  /* 0x0000000177777824 */ /* 0x000fe200078e024f */
[----:B------:R-:W-:Y:S01]  /*61010*/  IADD3 R107, P1, PT, R33, R26, RZ ;  /* 0x0000001a216b7210 */ /* 0x000fe20007f3e0ff */
[----:B------:R-:W-:Y:S01]  /*61020*/  IMAD.X R118, RZ, RZ, R87, P2 ;  /* 0x000000ffff767224 */ /* 0x000fe200010e0657 */
[----:B------:R-:W-:Y:S01]  /*61030*/  LEA R131, P0, R32, R131, 0x1 ;  /* 0x0000008320837211 */ /* 0x000fe200078008ff */
[----:B------:R-:W-:Y:S01]  /*61040*/  IMAD.WIDE.U32 R26, R125, R8, RZ ;  /* 0x000000087d1a7225 */ /* 0x000fe200078e00ff */
[----:B------:R-:W-:-:S02]  /*61050*/  ISETP.GT.U32.AND.EX P6, PT, R124, R77, PT, P6 ;  /* 0x0000004d7c00720c */ /* 0x000fc40003fc4160 */
[----:B------:R-:W-:Y:S01]  /*61060*/  IADD3 R131, P2, PT, R131, R28, RZ ;  /* 0x0000001c83837210 */ /* 0x000fe20007f5e0ff */
[----:B------:R-:W-:Y:S01]  /*61070*/  IMAD.X R113, R118, 0x1, R113, P1 ;  /* 0x0000000176717824 */ /* 0x000fe200008e0671 */
[----:B------:R-:W-:Y:S01]  /*61080*/  ISETP.GT.U32.AND P1, PT, R120, R33, PT ;  /* 0x000000217800720c */ /* 0x000fe20003f24070 */
[----:B------:R-:W-:Y:S01]  /*61090*/  IMAD.MOV.U32 R79, RZ, RZ, RZ ;  /* 0x000000ffff4f7224 */ /* 0x000fe200078e00ff */
[----:B------:R-:W-:Y:S02]  /*610a0*/  IADD3.X R129, P0, PT, R129, R76, RZ, P0, !PT ;  /* 0x0000004c81817210 */ /* 0x000fe4000071e4ff */
[----:B------:R-:W-:Y:S01]  /*610b0*/  SEL R32, R30, R29, P6 ;  /* 0x0000001d1e207207 */ /* 0x000fe20003000000 */
[----:B------:R-:W-:Y:S01]  /*610c0*/  IMAD.WIDE.U32 R28, R125, R10, RZ ;  /* 0x0000000a7d1c7225 */ /* 0x000fe200078e00ff */
[----:B------:R-:W-:Y:S02]  /*610d0*/  SEL R86, R124, R77, P6 ;  /* 0x0000004d7c567207 */ /* 0x000fe40003000000 */
[----:B------:R-:W-:Y:S01]  /*610e0*/  ISETP.GT.U32.AND.EX P1, PT, R87, R118, PT, P1 ;  /* 0x000000765700720c */ /* 0x000fe20003f24110 */
[----:B------:R-:W-:Y:S01]  /*610f0*/  IMAD.WIDE.U32 R26, P6, R80, R9, R26 ;  /* 0x00000009501a7225 */ /* 0x000fe200078c001a */
[----:B------:R-:W-:-:S02]  /*61100*/  IADD3.X R129, P2, PT, R129, R114, RZ, P2, !PT ;  /* 0x0000007281817210 */ /* 0x000fc4000175e4ff */
[----:B------:R-:W-:Y:S01]  /*61110*/  SEL R114, R120, R33, P1 ;  /* 0x0000002178727207 */ /* 0x000fe20000800000 */
[----:B------:R-:W-:Y:S01]  /*61120*/  IMAD.WIDE.U32 R76, R80, R8, RZ ;  /* 0x00000008504c7225 */ /* 0x000fe200078e00ff */
[----:B------:R-:W-:Y:S02]  /*61130*/  SEL R118, R87, R118, P1 ;  /* 0x0000007657767207 */ /* 0x000fe40000800000 */
[----:B------:R-:W-:Y:S01]  /*61140*/  ISETP.GT.U32.AND P4, PT, R32, R120, PT ;  /* 0x000000782000720c */ /* 0x000fe20003f84070 */
[----:B------:R-:W-:Y:S01]  /*61150*/  IMAD.X R85, RZ, RZ, RZ, P6 ;  /* 0x000000ffff557224 */ /* 0x000fe200030e06ff */
[----:B------:R-:W-:Y:S01]  /*61160*/  IADD3 R126, P1, PT, R77, R26, RZ ;  /* 0x0000001a4d7e7210 */ /* 0x000fe20007f3e0ff */
[----:B------:R-:W-:Y:S01]  /*61170*/  IMAD R26, R129, R2, RZ ;  /* 0x00000002811a7224 */ /* 0x000fe200078e02ff */
[----:B------:R-:W-:Y:S01]  /*61180*/  ISETP.GT.U32.AND.EX P4, PT, R86, R87, PT, P4 ;  /* 0x000000575600720c */ /* 0x000fe20003f84140 */
[----:B------:R-:W-:-:S04]  /*61190*/  IMAD.WIDE.U32 R28, P6, R80, R11, R28 ;  /* 0x0000000b501c7225 */ /* 0x000fc800078c001c */
[----:B------:R-:W-:-:S04]  /*611a0*/  IMAD.WIDE.U32 R32, R131, R2, RZ ;  /* 0x0000000283207225 */ /* 0x000fc800078e00ff */
[----:B------:R-:W-:Y:S02]  /*611b0*/  IMAD R123, R131, R3, R26 ;  /* 0x00000003837b7224 */ /* 0x000fe400078e021a */
[----:B------:R-:W-:-:S04]  /*611c0*/  IMAD.WIDE.U32 R80, R80, R10, RZ ;  /* 0x0000000a50507225 */ /* 0x000fc800078e00ff */
[----:B------:R-:W-:Y:S02]  /*611d0*/  IMAD.MOV.U32 R84, RZ, RZ, R27 ;  /* 0x000000ffff547224 */ /* 0x000fe400078e001b */
[----:B------:R-:W-:Y:S01]  /*611e0*/  IMAD.IADD R123, R33, 0x1, R123 ;  /* 0x00000001217b7824 */ /* 0x000fe200078e027b */
[----:B------:R-:W-:Y:S01]  /*611f0*/  IADD3.X R33, P2, P0, R82, RZ, RZ, P2, P0 ;  /* 0x000000ff52217210 */ /* 0x000fe200010404ff */
[----:B------:R-:W-:Y:S01]  /*61200*/  IMAD.X R27, RZ, RZ, RZ, P6 ;  /* 0x000000ffff1b7224 */ /* 0x000fe200030e06ff */
[----:B------:R-:W-:Y:S01]  /*61210*/  IADD3 R122, P6, PT, R81, R28, RZ ;  /* 0x0000001c517a7210 */ /* 0x000fe20007fde0ff */
[----:B------:R-:W-:Y:S01]  /*61220*/  IMAD.MOV.U32 R26, RZ, RZ, R29 ;  /* 0x000000ffff1a7224 */ /* 0x000fe200078e001d */
[----:B------:R-:W-:Y:S01]  /*61230*/  SEL R81, RZ, 0x1, !P4 ;  /* 0x00000001ff517807 */ /* 0x000fe20006000000 */
[----:B------:R-:W-:Y:S01]  /*61240*/  IMAD.WIDE.U32.X R28, R125, R9, R84, P1 ;  /* 0x000000097d1c7225 */ /* 0x000fe200008e0454 */
[----:B------:R-:W-:Y:S02]  /*61250*/  IADD3 R77, P1, P4, R97, R112, R106 ;  /* 0x00000070614d7210 */ /* 0x000fe40007c3e06a */
[----:B------:R-:W-:Y:S01]  /*61260*/  IADD3.X R83, PT, PT, R83, RZ, RZ, P2, P0 ;  /* 0x000000ff53537210 */ /* 0x000fe200017e04ff */
[----:B------:R-:W-:Y:S01]  /*61270*/  IMAD.WIDE.U32 R84, R123, R4, RZ ;  /* 0x000000047b547225 */ /* 0x000fe200078e00ff */
[----:B------:R-:W-:-:S02]  /*61280*/  IADD3.X R120, PT, PT, RZ, R31, R110, P1, P4 ;  /* 0x0000001fff787210 */ /* 0x000fc40000fe846e */
[----:B------:R-:W-:Y:S01]  /*61290*/  IADD3 R112, P1, P4, R112, R77, R81 ;  /* 0x0000004d70707210 */ /* 0x000fe20007c3e051 */
[C---:B------:R-:W-:Y:S01]  /*612a0*/  IMAD.WIDE.U32 R86, R32.reuse, R4, RZ ;  /* 0x0000000420567225 */ /* 0x040fe200078e00ff */
[----:B------:R-:W-:Y:S02]  /*612b0*/  IADD3 R33, P0, PT, R33, R78, RZ ;  /* 0x0000004e21217210 */ /* 0x000fe40007f1e0ff */
[----:B------:R-:W-:Y:S01]  /*612c0*/  IADD3.X R120, PT, PT, R31, R120, RZ, P1, P4 ;  /* 0x000000781f787210 */ /* 0x000fe20000fe84ff */
[----:B------:R-:W-:Y:S01]  /*612d0*/  IMAD.WIDE.U32 R84, P2, R32, R5, R84 ;  /* 0x0000000520547225 */ /* 0x000fe20007840054 */
[----:B------:R-:W-:Y:S02]  /*612e0*/  IADD3 RZ, P1, PT, R131, R86, RZ ;  /* 0x0000005683ff7210 */ /* 0x000fe40007f3e0ff */
[----:B------:R-:W-:Y:S01]  /*612f0*/  IADD3 R130, P4, PT, R33, R76, RZ ;  /* 0x0000004c21827210 */ /* 0x000fe20007f9e0ff */
[----:B------:R-:W-:Y:S01]  /*61300*/  IMAD.WIDE.U32.X R26, R125, R11, R26, P6 ;  /* 0x0000000b7d1a7225 */ /* 0x000fe200030e041a */
[----:B------:R-:W-:-:S02]  /*61310*/  IADD3 R86, P6, PT, R87, R84, RZ ;  /* 0x0000005457567210 */ /* 0x000fc40007fde0ff */
        /* <DEDUP_REMOVED lines=52> */
[----:B------:R-:W-:Y:S01]  /*61660*/  IMAD.WIDE.U32.X R80, R123, R11, R80, P6 ;  /* 0x0000000b7b507225 */ /* 0x000fe200030e0450 */
[----:B------:R-:W-:Y:S02]  /*61670*/  IADD3 R74, P6, PT, R33, R30, RZ ;  /* 0x0000001e214a7210 */ /* 0x000fe40007fde0ff */
[----:B------:R-:W-:Y:S01]  /*61680*/  IADD3.X R26, P2, PT, R26, R131, RZ, P2, !PT ;  /* 0x000000831a1a7210 */ /* 0x000fe2000175e4ff */
[----:B------:R-:W-:Y:S01]  /*61690*/  IMAD.WIDE.U32 R76, P4, R28, R5, R76 ;  /* 0x000000051c4c7225 */ /* 0x000fe2000788004c */
[----:B------:R-:W-:Y:S02]  /*616a0*/  IADD3 RZ, P0, PT, R125, R84, RZ ;  /* 0x000000547dff7210 */ /* 0x000fe40007f1e0ff */
[----:B------:R-:W-:Y:S01]  /*616b0*/  IADD3.X R75, P6, PT, R26, R31, RZ, P6, !PT ;  /* 0x0000001f1a4b7210 */ /* 0x000fe200037de4ff */
[----:B------:R-:W-:Y:S01]  /*616c0*/  IMAD.X R27, RZ, RZ, RZ, P4 ;  /* 0x000000ffff1b7224 */ /* 0x000fe200020e06ff */
[----:B------:R-:W-:Y:S01]  /*616d0*/  IADD3 R84, P1, PT, R85, R76, RZ ;  /* 0x0000004c55547210 */ /* 0x000fe20007f3e0ff */
        /* <DEDUP_REMOVED lines=11> */
[----:B------:R-:W-:Y:S01]  /*61790*/  IMAD.IADD R121, R121, 0x1, R79 ;  /* 0x0000000179797824 */ /* 0x000fe200078e024f */
        /* <DEDUP_REMOVED lines=182> */
.L_x_180:
        /* <DEDUP_REMOVED lines=21> */
.L_x_181:
        /* <DEDUP_REMOVED lines=64> */
.L_x_182:
        /* <DEDUP_REMOVED lines=64> */
.L_x_183:
        /* <DEDUP_REMOVED lines=65> */
.L_x_184:
[----:B------:R-:W-:-:S04]  /*63060*/  IMAD.WIDE.U32 R78, R83, R90, RZ ;  /* 0x0000005a534e7225 */ /* 0x000fc800078e00ff */
[----:B------:R-:W-:Y:S02]  /*63070*/  IMAD.MOV.U32 R109, RZ, RZ, RZ ;  /* 0x000000ffff6d7224 */ /* 0x000fe400078e00ff */
[----:B------:R-:W-:-:S04]  /*63080*/  IMAD.WIDE.U32 R12, R97, R92, RZ ;  /* 0x0000005c610c7225 */ /* 0x000fc800078e00ff */
[----:B------:R-:W-:Y:S01]  /*63090*/  IMAD.MOV.U32 R111, RZ, RZ, RZ ;  /* 0x000000ffff6f7224 */ /* 0x000fe200078e00ff */
[----:B------:R-:W-:Y:S01]  /*630a0*/  IADD3 R125, P4, PT, R78, R12, RZ ;  /* 0x0000000c4e7d7210 */ /* 0x000fe20007f9e0ff */
        /* <DEDUP_REMOVED lines=15> */
[----:B------:R-:W-:Y:S01]  /*631a0*/  IMAD.WIDE.U32 R32, R29, R90, RZ ;  /* 0x0000005a1d207225 */ /* 0x000fe200078e00ff */
[----:B------:R-:W-:-:S03]  /*631b0*/  IADD3 R77, P1, P3, R14, R77, R16 ;  /* 0x0000004d0e4d7210 */ /* 0x000fc60007b3e010 */
[----:B------:R-:W-:Y:S02]  /*631c0*/  IMAD.MOV.U32 R135, RZ, RZ, RZ ;  /* 0x000000ffff877224 */ /* 0x000fe400078e00ff */
[----:B------:R-:W-:-:S04]  /*631d0*/  IMAD.WIDE.U32 R12, R91, R87, R12 ;  /* 0x000000575b0c7225 */ /* 0x000fc800078e000c */
[----:B------:R-:W-:Y:S01]  /*631e0*/  IMAD.IADD R74, R17, 0x1, R81 ;  /* 0x00000001114a7824 */ /* 0x000fe200078e0251 */
[----:B------:R-:W-:Y:S01]  /*631f0*/  IADD3 R82, P0, P2, R25, R12, R82 ;  /* 0x0000000c19527210 */ /* 0x000fe20007a1e052 */
[----:B------:R-:W-:Y:S02]  /*63200*/  IMAD.IADD R129, R113, 0x1, R15 ;  /* 0x0000000171817824 */ /* 0x000fe400078e020f */
[----:B------:R-:W-:-:S04]  /*63210*/  IMAD.WIDE.U32 R14, R29, R91, RZ ;  /* 0x0000005b1d0e7225 */ /* 0x000fc800078e00ff */
[----:B------:R-:W-:-:S04]  /*63220*/  IMAD.WIDE.U32 R16, R80, R90, RZ ;  /* 0x0000005a50107225 */ /* 0x000fc800078e00ff */
[----:B------:R-:W-:Y:S02]  /*63230*/  IMAD.IADD R33, R33, 0x1, R135 ;  /* 0x0000000121217824 */ /* 0x000fe400078e0287 */
[----:B------:R-:W-:Y:S02]  /*63240*/  IMAD.IADD R106, R111, 0x1, R13 ;  /* 0x000000016f6a7824 */ /* 0x000fe400078e020d */
[----:B------:R-:W-:Y:S01]  /*63250*/  IMAD.MOV.U32 R133, RZ, RZ, RZ ;  /* 0x000000ffff857224 */ /* 0x000fe200078e00ff */
[----:B------:R-:W-:Y:S01]  /*63260*/  IADD3 R33, P5, P6, R14, R33, R16 ;  /* 0x000000210e217210 */ /* 0x000fe20007ebe010 */
[----:B------:R-:W-:Y:S01]  /*63270*/  IMAD.MOV.U32 R115, RZ, RZ, RZ ;  /* 0x000000ffff737224 */ /* 0x000fe200078e00ff */
[----:B------:R-:W-:Y:S01]  /*63280*/  IADD3.X R106, PT, PT, RZ, R106, RZ, P0, P2 ;  /* 0x0000006aff6a7210 */ /* 0x000fe200007e44ff */
[----:B------:R-:W-:Y:S01]  /*63290*/  IMAD.WIDE.U32 R28, R107, R92, RZ ;  /* 0x0000005c6b1c7225 */ /* 0x000fe200078e00ff */
[----:B------:R-:W-:-:S03]  /*632a0*/  IADD3.X R86, PT, PT, RZ, RZ, RZ, P5, P6 ;  /* 0x000000ffff567210 */ /* 0x000fc60002fec4ff */
[----:B------:R-:W-:-:S04]  /*632b0*/  IMAD.WIDE.U32 R26, R97, R93, RZ ;  /* 0x0000005d611a7225 */ /* 0x000fc800078e00ff */
[----:B------:R-:W-:Y:S01]  /*632c0*/  IMAD.WIDE.U32 R12, R83, R92, RZ ;  /* 0x0000005c530c7225 */ /* 0x000fe200078e00ff */
[----:B------:R-:W-:-:S03]  /*632d0*/  IADD3 R84, P2, P0, R26, R31, R28 ;  /* 0x0000001f1a547210 */ /* 0x000fc6000785e01c */
[----:B------:R-:W-:Y:S02]  /*632e0*/  IMAD.IADD R30, R17, 0x1, R133 ;  /* 0x00000001111e7824 */ /* 0x000fe400078e0285 */
[----:B------:R-:W-:Y:S02]  /*632f0*/  IMAD.IADD R24, R115, 0x1, R29 ;  /* 0x0000000173187824 */ /* 0x000fe400078e021d */
[----:B------:R-:W-:Y:S02]  /*63300*/  IMAD.MOV.U32 R25, RZ, RZ, RZ ;  /* 0x000000ffff197224 */ /* 0x000fe400078e00ff */
[----:B------:R-:W-:Y:S02]  /*63310*/  IMAD.IADD R135, R135, 0x1, R15 ;  /* 0x0000000187877824 */ /* 0x000fe400078e020f */
[----:B------:R-:W-:-:S04]  /*63320*/  IMAD.WIDE.U32 R16, R83, R93, RZ ;  /* 0x0000005d53107225 */ /* 0x000fc800078e00ff */
[----:B------:R-:W-:-:S04]  /*63330*/  IMAD.WIDE.U32 R14, R87, R92, RZ ;  /* 0x0000005c570e7225 */ /* 0x000fc800078e00ff */
[----:B------:R-:W-:Y:S02]  /*63340*/  IMAD.IADD R139, R109, 0x1, R13 ;  /* 0x000000016d8b7824 */ /* 0x000fe400078e020d */
[----:B------:R-:W-:Y:S02]  /*63350*/  IMAD.IADD R27, R105, 0x1, R27 ;  /* 0x00000001691b7824 */ /* 0x000fe400078e021b */
[----:B------:R-:W-:-:S04]  /*63360*/  IMAD.WIDE.U32 R24, R93, R107, R24 ;  /* 0x0000006b5d187225 */ /* 0x000fc800078e0018 */
[----:B------:R-:W-:Y:S01]  /*63370*/  IMAD.IADD R79, R109, 0x1, R17 ;  /* 0x000000016d4f7824 */ /* 0x000fe200078e0211 */
[----:B------:R-:W-:Y:S01]  /*63380*/  IADD3.X R17, PT, PT, RZ, RZ, RZ, P1, P3 ;  /* 0x000000ffff117210 */ /* 0x000fe20000fe64ff */
[----:B------:R-:W-:Y:S01]  /*63390*/  IMAD.MOV.U32 R75, RZ, RZ, RZ ;  /* 0x000000ffff4b7224 */ /* 0x000fe200078e00ff */
[----:B------:R-:W-:Y:S01]  /*633a0*/  IADD3 R139, P1, P3, R16, R139, R14 ;  /* 0x0000008b108b7210 */ /* 0x000fe20007b3e00e */
[----:B------:R-:W-:Y:S01]  /*633b0*/  IMAD.X R84, R84, 0x1, R137, P4 ;  /* 0x0000000154547824 */ /* 0x000fe200020e0689 */
[----:B------:R-:W-:Y:S01]  /*633c0*/  ISETP.GE.U32.AND P4, PT, R125, R78, PT ;  /* 0x0000004e7d00720c */ /* 0x000fe20003f86070 */
[----:B------:R-:W-:Y:S01]  /*633d0*/  IMAD.IADD R26, R111, 0x1, R15 ;  /* 0x000000016f1a7824 */ /* 0x000fe200078e020f */
[----:B------:R-:W-:Y:S01]  /*633e0*/  IADD3 R82, P5, P6, R82, R24, R27 ;  /* 0x0000001852527210 */ /* 0x000fe20007ebe01b */
[----:B------:R-:W-:Y:S01]  /*633f0*/  IMAD.IADD R13, R115, 0x1, R25 ;  /* 0x00000001730d7824 */ /* 0x000fe200078e0219 */
[----:B------:R-:W-:Y:S01]  /*63400*/  ISETP.GE.U32.AND.EX P4, PT, R84, R137, PT, P4 ;  /* 0x000000895400720c */ /* 0x000fe20003f86140 */
[----:B------:R-:W-:-:S04]  /*63410*/  IMAD.WIDE.U32 R14, R131, R92, RZ ;  /* 0x0000005c830e7225 */ /* 0x000fc800078e00ff */
[----:B------:R-:W-:-:S04]  /*63420*/  IMAD.WIDE.U32 R74, R91, R131, R74 ;  /* 0x000000835b4a7225 */ /* 0x000fc800078e004a */
[C---:B------:R-:W-:Y:S01]  /*63430*/  IMAD.IADD R16, R81.reuse, 0x1, R15 ;  /* 0x0000000151107824 */ /* 0x040fe200078e020f */
        /* <DEDUP_REMOVED lines=139> */
[----:B------:R-:W-:Y:S02]  /*63cf0*/  ISETP.GT.U32.AND P5, PT, R16, R87, PT ;  /* 0x000000571000720c */ /* 0x000fe40003fa4070 */
[----:B------:R-:W-:Y:S02]  /*63d00*/  IADD3.X R92, PT, PT, RZ, RZ, RZ, P2, P0 ;  /* 0x000000ffff5c7210 */ /* 0x000fe400017e04ff */
[----:B------:R-:W-:Y:S01]  /*63d10*/  ISETP.GT.U32.AND.EX P5, PT, R17, R14, PT, P5 ;  /* 0x0000000e1100720c */ /* 0x000fe20003fa4150 */
[----:B------:R-:W-:-:S03]  /*63d20*/  IMAD.MOV.U32 R17, RZ, RZ, RZ ;  /* 0x000000ffff117224 */ /* 0x000fc600078e00ff */
        /* <DEDUP_REMOVED lines=19> */
[----:B------:R-:W-:Y:S02]  /*63e60*/  IMAD.IADD R105, R105, 0x1, R13 ;  /* 0x0000000169697824 */ /* 0x000fe400078e020d */
[----:B------:R-:W-:Y:S01]  /*63e70*/  IMAD.IADD R89, R17, 0x1, R89 ;  /* 0x0000000111597824 */ /* 0x000fe200078e0259 */
[----:B------:R-:W-:Y:S01]  /*63e80*/  IADD3 R17, P5, P4, R24, R25, R30 ;  /* 0x0000001918117210 */ /* 0x000fe20007cbe01e */
[----:B------:R-:W-:-:S04]  /*63e90*/  IMAD.WIDE.U32 R24, P2, R26, R11, R74 ;  /* 0x0000000b1a187225 */ /* 0x000fc8000784004a */
[----:B------:R-:W-:-:S04]  /*63ea0*/  IMAD.WIDE.U32 R74, R26, R10, RZ ;  /* 0x0000000a1a4a7225 */ /* 0x000fc800078e00ff */
[----:B------:R-:W-:-:S04]  /*63eb0*/  IMAD.WIDE.U32 R30, R89, R4, RZ ;  /* 0x00000004591e7225 */ /* 0x000fc800078e00ff */
[----:B------:R-:W-:Y:S01]  /*63ec0*/  IMAD.X R33, RZ, RZ, RZ, P2 ;  /* 0x000000ffff217224 */ /* 0x000fe200010e06ff */
[----:B------:R-:W-:Y:S01]  /*63ed0*/  IADD3 R109, P2, PT, R75, R24, RZ ;  /* 0x000000184b6d7210 */ /* 0x000fe20007f5e0ff */
[----:B------:R-:W-:Y:S01]  /*63ee0*/  IMAD.X R75, R17, 0x1, R14, P0 ;  /* 0x00000001114b7824 */ /* 0x000fe200000e060e */
[----:B------:R-:W-:Y:S01]  /*63ef0*/  IADD3 R17, P0, PT, R84, R94, RZ ;  /* 0x0000005e54117210 */ /* 0x000fe20007f1e0ff */
[----:B------:R-:W-:-:S03]  /*63f00*/  IMAD.WIDE.U32 R30, P6, R16, R5, R30 ;  /* 0x00000005101e7225 */ /* 0x000fc600078c001e */
[----:B------:R-:W-:Y:S01]  /*63f10*/  IADD3.X R90, P0, PT, R90, R75, RZ, P0, !PT ;  /* 0x0000004b5a5a7210 */ /* 0x000fe2000071e4ff */
[----:B------:R-:W-:-:S04]  /*63f20*/  IMAD.WIDE.U32 R84, R16, R4, RZ ;  /* 0x0000000410547225 */ /* 0x000fc800078e00ff */
[----:B------:R-:W-:Y:S02]  /*63f30*/  IMAD.MOV.U32 R32, RZ, RZ, R25 ;  /* 0x000000ffff207224 */ /* 0x000fe400078e0019 */
[----:B------:R-:W-:Y:S01]  /*63f40*/  IMAD.X R25, RZ, RZ, RZ, P6 ;  /* 0x000000ffff197224 */ /* 0x000fe200030e06ff */
[----:B------:R-:W-:Y:S01]  /*63f50*/  IADD3 R12, P6, PT, R85, R30, RZ ;  /* 0x0000001e550c7210 */ /* 0x000fe20007fde0ff */
[----:B------:R-:W-:Y:S02]  /*63f60*/  IMAD.MOV.U32 R24, RZ, RZ, R31 ;  /* 0x000000ffff187224 */ /* 0x000fe400078e001f */
[----:B------:R-:W-:Y:S01]  /*63f70*/  IMAD.WIDE.U32.X R32, R27, R11, R32, P2 ;  /* 0x0000000b1b207225 */ /* 0x000fe200010e0420 */
[----:B------:R-:W-:-:S03]  /*63f80*/  IADD3 R74, P2, PT, R17, R74, RZ ;  /* 0x0000004a114a7210 */ /* 0x000fc60007f5e0ff */
[----:B------:R-:W-:Y:S01]  /*63f90*/  IMAD.WIDE.U32.X R24, R89, R5, R24, P6 ;  /* 0x0000000559187225 */ /* 0x000fe200030e0418 */
[----:B------:R-:W-:Y:S02]  /*63fa0*/  IADD3 RZ, P6, PT, R79, R84, RZ ;  /* 0x000000544fff7210 */ /* 0x000fe40007fde0ff */
[----:B------:R-:W-:Y:S01]  /*63fb0*/  IADD3.X R109, P2, PT, R90, R109, RZ, P2, !PT ;  /* 0x0000006d5a6d7210 */ /* 0x000fe2000175e4ff */
[----:B------:R-:W-:Y:S01]  /*63fc0*/  IMAD.WIDE.U32 R26, R89, R6, RZ ;  /* 0x00000006591a7225 */ /* 0x000fe200078e00ff */
[----:B------:R-:W-:Y:S02]  /*63fd0*/  IADD3.X RZ, P6, PT, R81, R12, RZ, P6, !PT ;  /* 0x0000000c51ff7210 */ /* 0x000fe400037de4ff */
[----:B------:R-:W-:Y:S01]  /*63fe0*/  IADD3.X R84, P0, P2, R32, RZ, RZ, P2, P0 ;  /* 0x000000ff20547210 */ /* 0x000fe200012004ff */
[C---:B------:R-:W-:Y:S01]  /*63ff0*/  IMAD.WIDE.U32 R30, R16.reuse, R6, RZ ;  /* 0x00000006101e7225 */ /* 0x040fe200078e00ff */
[----:B------:R-:W-:Y:S02]  /*64000*/  IADD3.X R85, P6, PT, RZ, R24, RZ, P6, !PT ;  /* 0x00000018ff557210 */ /* 0x000fe400037de4ff */
[----:B------:R-:W-:Y:S01]  /*64010*/  IADD3.X R81, PT, PT, R33, RZ, RZ, P0, P2 ;  /* 0x000000ff21517210 */ /* 0x000fe200007e44ff */
[----:B------:R-:W-:Y:S01]  /*64020*/  IMAD.WIDE.U32 R26, P0, R16, R7, R26 ;  /* 0x00000007101a7225 */ /* 0x000fe2000780001a */
[----:B------:R-:W-:-:S03]  /*64030*/  IADD3 R85, P2, PT, R85, R78, RZ ;  /* 0x0000004e55557210 */ /* 0x000fc60007f5e0ff */
        /* <DEDUP_REMOVED lines=11> */
[----:B------:R-:W-:Y:S01]  /*640f0*/  IMAD.WIDE.U32 R12, R89, R10, RZ ;  /* 0x0000000a590c7225 */ /* 0x000fe200078e00ff */
[----:B------:R-:W-:Y:S02]  /*64100*/  IADD3.X R80, PT, PT, R27, RZ, RZ, P0, P6 ;  /* 0x000000ff1b507210 */ /* 0x000fe400007ec4ff */
[----:B------:R-:W-:Y:S01]  /*64110*/  IADD3 R17, P0, PT, R17, R74, RZ ;  /* 0x0000004a11117210 */ /* 0x000fe20007f1e0ff */
[----:B------:R-:W-:Y:S01]  /*64120*/  IMAD.WIDE.U32 R24, P2, R16, R9, R24 ;  /* 0x0000000910187225 */ /* 0x000fe20007840018 */
[----:B------:R-:W-:Y:S02]  /*64130*/  IADD3.X R74, PT, PT, RZ, RZ, RZ, P1, P3 ;  /* 0x000000ffff4a7210 */ /* 0x000fe40000fe64ff */
[----:B------:R-:W-:Y:S01]  /*64140*/  IADD3 R78, P1, PT, R17, R30, RZ ;  /* 0x0000001e114e7210 */ /* 0x000fe20007f3e0ff */
[----:B------:R-:W-:Y:S01]  /*64150*/  IMAD.WIDE.U32 R26, R85, R2, RZ ;  /* 0x00000002551a7225 */ /* 0x000fe200078e00ff */
[----:B------:R-:W-:Y:S02]  /*64160*/  IADD3 R33, P3, PT, R31, R24, RZ ;  /* 0x000000181f217210 */ /* 0x000fe40007f7e0ff */
[----:B------:R-:W-:Y:S01]  /*64170*/  IADD3.X R80, P0, PT, R80, R109, RZ, P0, !PT ;  /* 0x0000006d50507210 */ /* 0x000fe2000071e4ff */
[----:B------:R-:W-:-:S02]  /*64180*/  IMAD R24, R97, R2, RZ ;  /* 0x0000000261187224 */ /* 0x000fc400078e02ff */
[----:B------:R-:W-:Y:S01]  /*64190*/  IMAD.X R31, RZ, RZ, RZ, P2 ;  /* 0x000000ffff1f7224 */ /* 0x000fe200010e06ff */
[----:B------:R-:W-:Y:S01]  /*641a0*/  IADD3.X R80, P1, PT, R80, R33, RZ, P1, !PT ;  /* 0x0000002150507210 */ /* 0x000fe20000f3e4ff */
[----:B------:R-:W-:Y:S02]  /*641b0*/  IMAD R79, R85, R3, R24 ;  /* 0x00000003554f7224 */ /* 0x000fe400078e0218 */
[----:B------:R-:W-:-:S04]  /*641c0*/  IMAD.WIDE.U32 R12, P2, R16, R11, R12 ;  /* 0x0000000b100c7225 */ /* 0x000fc8000784000c */
[----:B------:R-:W-:-:S04]  /*641d0*/  IMAD.WIDE.U32 R16, R16, R10, RZ ;  /* 0x0000000a10107225 */ /* 0x000fc800078e00ff */
[----:B------:R-:W-:Y:S02]  /*641e0*/  IMAD.MOV.U32 R30, RZ, RZ, R25 ;  /* 0x000000ffff1e7224 */ /* 0x000fe400078e0019 */
[----:B------:R-:W-:Y:S02]  /*641f0*/  IMAD.IADD R79, R27, 0x1, R79 ;  /* 0x000000011b4f7824 */ /* 0x000fe400078e024f */
[----:B------:R-:W-:Y:S01]  /*64200*/  IMAD.X R25, RZ, RZ, RZ, P2 ;  /* 0x000000ffff197224 */ /* 0x000fe200010e06ff */
[----:B------:R-:W-:Y:S01]  /*64210*/  IADD3 R90, P2, PT, R17, R12, RZ ;  /* 0x0000000c115a7210 */ /* 0x000fe20007f5e0ff */
[----:B------:R-:W-:-:S04]  /*64220*/  IMAD.WIDE.U32.X R32, R89, R9, R30, P3 ;  /* 0x0000000959207225 */ /* 0x000fc800018e041e */
[----:B------:R-:W-:Y:S01]  /*64230*/  IMAD.IADD R28, R29, 0x1, R115 ;  /* 0x000000011d1c7824 */ /* 0x000fe200078e0273 */
[----:B------:R-:W-:Y:S01]  /*64240*/  IADD3.X R27, P0, P1, R32, RZ, RZ, P1, P0 ;  /* 0x000000ff201b7210 */ /* 0x000fe200009004ff */
[----:B------:R-:W-:-:S03]  /*64250*/  IMAD.WIDE.U32 R30, R79, R4, RZ ;  /* 0x000000044f1e7225 */ /* 0x000fc600078e00ff */
[----:B------:R-:W-:Y:S01]  /*64260*/  IADD3.X R32, PT, PT, R33, RZ, RZ, P0, P1 ;  /* 0x000000ff21207210 */ /* 0x000fe200007e24ff */
[----:B------:R-:W-:Y:S02]  /*64270*/  IMAD.MOV.U32 R29, RZ, RZ, RZ ;  /* 0x000000ffff1d7224 */ /* 0x000fe400078e00ff */
[----:B------:R-:W-:Y:S02]  /*64280*/  IMAD.MOV.U32 R24, RZ, RZ, R13 ;  /* 0x000000ffff187224 */ /* 0x000fe400078e000d */
[----:B------:R-:W-:-:S04]  /*64290*/  IMAD.WIDE.U32 R28, R91, R107, R28 ;  /* 0x0000006b5b1c7225 */ /* 0x000fc800078e001c */
[----:B------:R-:W-:Y:S01]  /*642a0*/  IMAD.WIDE.U32 R12, R26, R4, RZ ;  /* 0x000000041a0c7225 */ /* 0x000fe200078e00ff */
[----:B------:R-:W-:-:S03]  /*642b0*/  IADD3 R93, P3, P6, R93, R28, R105 ;  /* 0x0000001c5d5d7210 */ /* 0x000fc60007e7e069 */
        /* <DEDUP_REMOVED lines=8> */
[----:B------:R-:W-:Y:S01]  /*64340*/  IADD3.X RZ, P6, PT, R97, R12, RZ, P0, !PT ;  /* 0x0000000c61ff7210 */ /* 0x000fe200007de4ff */
[----:B------:R-:W-:Y:S01]  /*64350*/  IMAD.MOV.U32 R12, RZ, RZ, R31 ;  /* 0x000000ffff0c7224 */ /* 0x000fe200078e001f */
[----:B------:R-:W-:Y:S01]  /*64360*/  IADD3 R84, P3, PT, R84, R93, RZ ;  /* 0x0000005d54547210 */ /* 0x000fe20007f7e0ff */
[----:B------:R-:W-:-:S03]  /*64370*/  IMAD.WIDE.U32 R28, P2, R26, R7, R28 ;  /* 0x000000071a1c7225 */ /* 0x000fc6000784001c */
[----:B------:R-:W-:Y:S01]  /*64380*/  IADD3 R27, P0, PT, R27, R84, RZ ;  /* 0x000000541b1b7210 */ /* 0x000fe20007f1e0ff */
[----:B------:R-:W-:-:S04]  /*64390*/  IMAD.WIDE.U32.X R30, R79, R5, R12, P1 ;  /* 0x000000054f1e7225 */ /* 0x000fc800008e040c */
[----:B------:R-:W-:-:S04]  /*643a0*/  IMAD.WIDE.U32 R12, R26, R6, RZ ;  /* 0x000000061a0c7225 */ /* 0x000fc800078e00ff */
[----:B------:R-:W-:Y:S01]  /*643b0*/  IMAD.X R33, R81, 0x1, R96, P3 ;  /* 0x0000000151217824 */ /* 0x000fe200018e0660 */
[----:B------:R-:W-:Y:S01]  /*643c0*/  IADD3.X R81, P3, PT, RZ, R30, RZ, P6, !PT ;  /* 0x0000001eff517210 */ /* 0x000fe2000377e4ff */
[----:B------:R-:W-:Y:S01]  /*643d0*/  IMAD.X R17, RZ, RZ, RZ, P2 ;  /* 0x000000ffff117224 */ /* 0x000fe200010e06ff */
[----:B------:R-:W-:Y:S02]  /*643e0*/  IADD3 R30, P6, PT, R13, R28, RZ ;  /* 0x0000001c0d1e7210 */ /* 0x000fe40007fde0ff */
[----:B------:R-:W-:Y:S01]  /*643f0*/  IADD3 R27, P2, PT, R27, R16, RZ ;  /* 0x000000101b1b7210 */ /* 0x000fe20007f5e0ff */
[----:B------:R-:W-:Y:S01]  /*64400*/  IMAD.X R85, RZ, RZ, R31, P3 ;  /* 0x000000ffff557224 */ /* 0x000fe200018e061f */
[----:B------:R-:W-:Y:S01]  /*64410*/  IADD3.X R13, P1, PT, R32, R33, RZ, P0, !PT ;  /* 0x00000021200d7210 */ /* 0x000fe2000073e4ff */
[----:B------:R-:W-:Y:S01]  /*64420*/  IMAD.MOV.U32 R16, RZ, RZ, R29 ;  /* 0x000000ffff107224 */ /* 0x000fe200078e001d */
[----:B------:R-:W-:Y:S01]  /*64430*/  IADD3 R81, P0, PT, R81, R78, RZ ;  /* 0x0000004e51517210 */ /* 0x000fe20007f1e0ff */
[----:B------:R-:W-:Y:S01]  /*64440*/  IMAD.WIDE.U32 R28, R79, R8, RZ ;  /* 0x000000084f1c7225 */ /* 0x000fe200078e00ff */
[----:B------:R-:W-:-:S02]  /*64450*/  IADD3.X R31, P2, PT, R13, R90, RZ, P2, !PT ;  /* 0x0000005a0d1f7210 */ /* 0x000fc4000175e4ff */
[----:B------:R-:W-:Y:S01]  /*64460*/  IADD3 R81, P3, PT, R81, R12, RZ ;  /* 0x0000000c51517210 */ /* 0x000fe20007f7e0ff */
[----:B------:R-:W-:Y:S01]  /*64470*/  IMAD.WIDE.U32.X R16, R79, R7, R16, P6 ;  /* 0x000000074f107225 */ /* 0x000fe200030e0410 */
[----:B------:R-:W-:Y:S02]  /*64480*/  IADD3.X R85, P0, PT, R85, R80, RZ, P0, !PT ;  /* 0x0000005055557210 */ /* 0x000fe4000071e4ff */
[----:B------:R-:W-:Y:S01]  /*64490*/  IADD3.X R90, P1, P2, R24, RZ, RZ, P2, P1 ;  /* 0x000000ff185a7210 */ /* 0x000fe200012224ff */
[----:B------:R-:W-:Y:S01]  /*644a0*/  IMAD.WIDE.U32 R28, P6, R26, R9, R28 ;  /* 0x000000091a1c7225 */ /* 0x000fe200078c001c */
[----:B------:R-:W-:Y:S02]  /*644b0*/  IADD3.X R85, P3, PT, R85, R30, RZ, P3, !PT ;  /* 0x0000001e55557210 */ /* 0x000fe40001f7e4ff */
[----:B------:R-:W-:Y:S01]  /*644c0*/  IADD3.X R80, PT, PT, R25, RZ, RZ, P1, P2 ;  /* 0x000000ff19507210 */ /* 0x000fe20000fe44ff */
[----:B------:R-:W-:Y:S01]  /*644d0*/  IMAD.X R13, RZ, RZ, RZ, P6 ;  /* 0x000000ffff0d7224 */ /* 0x000fe200030e06ff */
[----:B------:R-:W-:Y:S01]  /*644e0*/  IADD3.X R12, P0, P3, R16, RZ, RZ, P3, P0 ;  /* 0x000000ff100c7210 */ /* 0x000fe20001b004ff */
[----:B------:R-:W-:Y:S01]  /*644f0*/  IMAD.WIDE.U32 R24, R26, R8, RZ ;  /* 0x000000081a187225 */ /* 0x000fe200078e00ff */
[----:B------:R-:W-:-:S02]  /*64500*/  IADD3 R82, P6, P2, R129, R82, R92 ;  /* 0x0000005281527210 */ /* 0x000fc40007ade05c */
[----:B------:R-:W-:Y:S02]  /*64510*/  ISETP.GE.U32.AND P1, PT, R84, R93, PT ;  /* 0x0000005d5400720c */ /* 0x000fe40003f26070 */
[----:B------:R-:W-:Y:S02]  /*64520*/  IADD3.X R84, PT, PT, R17, RZ, RZ, P0, P3 ;  /* 0x000000ff11547210 */ /* 0x000fe400007e64ff */
[----:B------:R-:W-:Y:S02]  /*64530*/  IADD3.X R32, PT, PT, RZ, R15, RZ, P6, P2 ;  /* 0x0000000fff207210 */ /* 0x000fe400037e44ff */
[----:B------:R-:W-:Y:S01]  /*64540*/  IADD3 R17, P0, PT, R12, R27, RZ ;  /* 0x0000001b0c117210 */ /* 0x000fe20007f1e0ff */
[----:B------:R-:W-:Y:S01]  /*64550*/  IMAD.MOV.U32 R12, RZ, RZ, R29 ;  /* 0x000000ffff0c7224 */ /* 0x000fe200078e001d */
[----:B------:R-:W-:Y:S01]  /*64560*/  IADD3 R15, P3, PT, R25, R28, RZ ;  /* 0x0000001c190f7210 */ /* 0x000fe20007f7e0ff */
[----:B------:R-:W-:Y:S01]  /*64570*/  IMAD R28, R85, R2, RZ ;  /* 0x00000002551c7224 */ /* 0x000fe200078e02ff */
[----:B------:R-:W-:-:S02]  /*64580*/  ISETP.GE.U32.AND.EX P1, PT, R33, R96, PT, P1 ;  /* 0x000000602100720c */ /* 0x000fc40003f26110 */
[----:B------:R-:W-:Y:S01]  /*64590*/  IADD3 R78, P6, PT, R17, R24, RZ ;  /* 0x00000018114e7210 */ /* 0x000fe20007fde0ff */
[C---:B------:R-:W-:Y:S01]  /*645a0*/  IMAD.WIDE.U32 R16, R81.reuse, R2, RZ ;  /* 0x0000000251107225 */ /* 0x040fe200078e00ff */
[----:B------:R-:W-:Y:S02]  /*645b0*/  IADD3.X R84, P2, PT, R84, R31, RZ, P0, !PT ;  /* 0x0000001f54547210 */ /* 0x000fe4000075e4ff */
[----:B------:R-:W-:Y:S01]  /*645c0*/  SEL R89, RZ, 0x1, P1 ;  /* 0x00000001ff597807 */ /* 0x000fe20000800000 */
[----:B------:R-:W-:Y:S01]  /*645d0*/  IMAD R33, R81, R3, R28 ;  /* 0x0000000351217224 */ /* 0x000fe200078e021c */
[----:B------:R-:W-:Y:S01]  /*645e0*/  IADD3.X R84, P1, PT, R84, R15, RZ, P6, !PT ;  /* 0x0000000f54547210 */ /* 0x000fe2000373e4ff */
[----:B------:R-:W-:Y:S01]  /*645f0*/  IMAD.WIDE.U32 R24, R79, R10, RZ ;  /* 0x0000000a4f187225 */ /* 0x000fe200078e00ff */
[----:B------:R-:W-:-:S03]  /*64600*/  IADD3 R89, P0, PT, R89, R82, RZ ;  /* 0x0000005259597210 */ /* 0x000fc60007f1e0ff */
[----:B------:R-:W-:Y:S02]  /*64610*/  IMAD.IADD R33, R17, 0x1, R33 ;  /* 0x0000000111217824 */ /* 0x000fe400078e0221 */
[----:B------:R-:W-:-:S04]  /*64620*/  IMAD.WIDE.U32.X R12, R79, R9, R12, P3 ;  /* 0x000000094f0c7225 */ /* 0x000fc800018e040c */
[----:B------:R-:W-:Y:S01]  /*64630*/  IMAD.WIDE.U32 R24, P6, R26, R11, R24 ;  /* 0x0000000b1a187225 */ /* 0x000fe200078c0018 */
[----:B------:R-:W-:-:S03]  /*64640*/  IADD3.X R15, P1, P2, R12, RZ, RZ, P1, P2 ;  /* 0x000000ff0c0f7210 */ /* 0x000fc60000a244ff */
[----:B------:R-:W-:Y:S01]  /*64650*/  IMAD.WIDE.U32 R26, R26, R10, RZ ;  /* 0x0000000a1a1a7225 */ /* 0x000fe200078e00ff */
[----:B------:R-:W-:-:S03]  /*64660*/  IADD3.X R17, PT, PT, R13, RZ, RZ, P1, P2 ;  /* 0x000000ff0d117210 */ /* 0x000fc60000fe44ff */
[----:B------:R-:W-:-:S04]  /*64670*/  IMAD.WIDE.U32 R28, R33, R4, RZ ;  /* 0x00000004211c7225 */ /* 0x000fc800078e00ff */
[----:B------:R-:W-:Y:S01]  /*64680*/  IMAD.X R91, RZ, RZ, R32, P0 ;  /* 0x000000ffff5b7224 */ /* 0x000fe200000e0620 */
[----:B------:R-:W-:Y:S01]  /*64690*/  ISETP.GE.U32.AND P0, PT, R94, R87, PT ;  /* 0x000000575e00720c */ /* 0x000fe20003f06070 */
[----:B------:R-:W-:Y:S01]  /*646a0*/  IMAD.X R31, RZ, RZ, RZ, P6 ;  /* 0x000000ffff1f7224 */ /* 0x000fe200030e06ff */
[----:B------:R-:W-:Y:S01]  /*646b0*/  IADD3 R90, P6, PT, R90, R89, RZ ;  /* 0x000000595a5a7210 */ /* 0x000fe20007fde0ff */
[----:B------:R-:W-:Y:S01]  /*646c0*/  IMAD.MOV.U32 R30, RZ, RZ, R25 ;  /* 0x000000ffff1e7224 */ /* 0x000fe200078e0019 */
[----:B------:R-:W-:Y:S01]  /*646d0*/  IADD3 R94, P3, PT, R27, R24, RZ ;  /* 0x000000181b5e7210 */ /* 0x000fe20007f7e0ff */
        /* <DEDUP_REMOVED lines=32> */
[----:B------:R-:W-:-:S02]  /*648e0*/  ISETP.GE.U32.AND.EX P3, PT, R91, R32, PT, P3 ;  /* 0x000000205b00720c */ /* 0x000fc40003f66130 */
[----:B------:R-:W-:Y:S02]  /*648f0*/  SEL R15, RZ, 0x1, P0 ;  /* 0x00000001ff0f7807 */ /* 0x000fe40000000000 */
[----:B------:R-:W-:Y:S02]  /*64900*/  IADD3.X R14, PT, PT, RZ, RZ, RZ, P5, P4 ;  /* 0x000000ffff0e7210 */ /* 0x000fe40002fe84ff */
[----:B------:R-:W-:Y:S02]  /*64910*/  IADD3.X R17, P1, P2, R24, RZ, RZ, P2, P1 ;  /* 0x000000ff18117210 */ /* 0x000fe400012224ff */
[----:B------:R-:W-:Y:S02]  /*64920*/  ISETP.GE.U32.AND P0, PT, R90, R89, PT ;  /* 0x000000595a00720c */ /* 0x000fe40003f06070 */
[----:B------:R-:W-:Y:S02]  /*64930*/  IADD3 R74, P5, P4, R83, R76, R74 ;  /* 0x0000004c534a7210 */ /* 0x000fe40007cbe04a */
        /* <DEDUP_REMOVED lines=8> */
[----:B------:R-:W-:Y:S02]  /*649c0*/  IADD3 R31, P4, PT, R31, R74, RZ ;  /* 0x0000004a1f1f7210 */ /* 0x000fe40007f9e0ff */
[----:B------:R-:W-:Y:S02]  /*649d0*/  IADD3 R17, P1, PT, R17, R26, RZ ;  /* 0x0000001a11117210 */ /* 0x000fe40007f3e0ff */
[----:B------:R-:W-:Y:S01]  /*649e0*/  SEL R26, RZ, 0x1, P0 ;  /* 0x00000001ff1a7807 */ /* 0x000fe20000000000 */
[----:B------:R-:W-:Y:S01]  /*649f0*/  IMAD.X R28, RZ, RZ, R77, P4 ;  /* 0x000000ffff1c7224 */ /* 0x000fe200020e064d */
[----:B------:R-:W-:-:S02]  /*64a00*/  IADD3 R75, P5, PT, R15, R12, RZ ;  /* 0x0000000c0f4b7210 */ /* 0x000fc40007fbe0ff */
[----:B------:R-:W-:Y:S01]  /*64a10*/  IADD3 R32, P0, PT, R17, R14, RZ ;  /* 0x0000000e11207210 */ /* 0x000fe20007f1e0ff */
[----:B------:R-:W-:Y:S01]  /*64a20*/  IMAD.WIDE.U32 R14, R33, R10, RZ ;  /* 0x0000000a210e7225 */ /* 0x000fe200078e00ff */
[----:B------:R-:W-:Y:S02]  /*64a30*/  IADD3.X R12, P1, PT, R24, R29, RZ, P1, !PT ;  /* 0x0000001d180c7210 */ /* 0x000fe40000f3e4ff */
[----:B------:R-:W-:Y:S01]  /*64a40*/  IADD3 R26, P4, PT, R26, R31, RZ ;  /* 0x0000001f1a1a7210 */ /* 0x000fe20007f9e0ff */
[----:B------:R-:W-:Y:S01]  /*64a50*/  IMAD.MOV.U32 R24, RZ, RZ, R13 ;  /* 0x000000ffff187224 */ /* 0x000fe200078e000d */
[----:B------:R-:W-:Y:S02]  /*64a60*/  IADD3.X R75, P0, PT, R12, R75, RZ, P0, !PT ;  /* 0x0000004b0c4b7210 */ /* 0x000fe4000071e4ff */
[----:B------:R-:W-:Y:S01]  /*64a70*/  ISETP.GE.U32.AND P3, PT, R31, R74, PT ;  /* 0x0000004a1f00720c */ /* 0x000fe20003f66070 */
[----:B------:R-:W-:Y:S02]  /*64a80*/  IMAD.X R29, RZ, RZ, R28, P4 ;  /* 0x000000ffff1d7224 */ /* 0x000fe400020e061c */
[----:B------:R-:W-:Y:S01]  /*64a90*/  IMAD.WIDE.U32.X R24, R33, R9, R24, P5 ;  /* 0x0000000921187225 */ /* 0x000fe200028e0418 */
[----:B------:R-:W-:-:S02]  /*64aa0*/  ISETP.GE.U32.AND P5, PT, R26, R31, PT ;  /* 0x0000001f1a00720c */ /* 0x000fc40003fa6070 */
[----:B------:R-:W-:Y:S01]  /*64ab0*/  ISETP.GE.U32.AND.EX P3, PT, R28, R77, PT, P3 ;  /* 0x0000004d1c00720c */ /* 0x000fe20003f66130 */
[----:B------:R-:W-:Y:S01]  /*64ac0*/  IMAD.WIDE.U32 R14, P4, R16, R11, R14 ;  /* 0x0000000b100e7225 */ /* 0x000fe2000788000e */
[----:B------:R-:W-:Y:S02]  /*64ad0*/  IADD3.X R24, P1, P0, R24, RZ, RZ, P0, P1 ;  /* 0x000000ff18187210 */ /* 0x000fe400000224ff */
[----:B------:R-:W-:Y:S01]  /*64ae0*/  ISETP.GE.U32.AND.EX P5, PT, R29, R28, PT, P5 ;  /* 0x0000001c1d00720c */ /* 0x000fe20003fa6150 */
[----:B------:R-:W-:Y:S01]  /*64af0*/  IMAD.X R13, RZ, RZ, RZ, P4 ;  /* 0x000000ffff0d7224 */ /* 0x000fe200020e06ff */
[----:B------:R-:W-:Y:S01]  /*64b00*/  IADD3 R27, P4, PT, R27, R26, RZ ;  /* 0x0000001a1b1b7210 */ /* 0x000fe20007f9e0ff */
[----:B------:R-:W-:Y:S01]  /*64b10*/  IMAD.WIDE.U32 R16, R16, R10, RZ ;  /* 0x0000000a10107225 */ /* 0x000fe200078e00ff */
[----:B------:R-:W-:Y:S02]  /*64b20*/  IADD3.X R25, PT, PT, R25, RZ, RZ, P1, P0 ;  /* 0x000000ff19197210 */ /* 0x000fe40000fe04ff */
[----:B------:R-:W-:Y:S01]  /*64b30*/  SEL R28, RZ, 0x1, P3 ;  /* 0x00000001ff1c7807 */ /* 0x000fe20001800000 */
[----:B------:R-:W-:Y:S01]  /*64b40*/  IMAD.MOV.U32 R12, RZ, RZ, R15 ;  /* 0x000000ffff0c7224 */ /* 0x000fe200078e000f */
[----:B------:R-:W-:Y:S01]  /*64b50*/  IADD3 R15, P0, PT, R24, R27, RZ ;  /* 0x0000001b180f7210 */ /* 0x000fe20007f1e0ff */
[----:B------:R-:W-:Y:S01]  /*64b60*/  IMAD.X R24, R30, 0x1, R29, P4 ;  /* 0x000000011e187824 */ /* 0x000fe200020e061d */
[----:B------:R-:W-:-:S02]  /*64b70*/  IADD3 R17, P1, PT, R17, R14, RZ ;  /* 0x0000000e11117210 */ /* 0x000fc40007f3e0ff */
[----:B------:R-:W-:Y:S02]  /*64b80*/  ISETP.GE.U32.AND P4, PT, R27, R26, PT ;  /* 0x0000001a1b00720c */ /* 0x000fe40003f86070 */
[----:B------:R-:W-:Y:S01]  /*64b90*/  IADD3 R16, P3, PT, R15, R16, RZ ;  /* 0x000000100f107210 */ /* 0x000fe20007f7e0ff */
[----:B------:R-:W-:Y:S01]  /*64ba0*/  IMAD.WIDE.U32.X R12, R33, R11, R12, P1 ;  /* 0x0000000b210c7225 */ /* 0x000fe200008e040c */
        /* <DEDUP_REMOVED lines=44> */
.L_x_185:
        /* <DEDUP_REMOVED lines=21> */
.L_x_186:
        /* <DEDUP_REMOVED lines=14> */
[----:B------:R-:W-:-:S03]  /*650a0*/  IADD3 R86, P1, P2, R30, R15, R28 ;  /* 0x0000000f1e567210 */ /* 0x000fc60007a3e01c */
[----:B------:R-:W-:Y:S02]  /*650b0*/  IMAD.MOV.U32 R27, RZ, RZ, RZ ;  /* 0x000000ffff1b7224 */ /* 0x000fe400078e00ff */
[----:B------:R-:W-:Y:S02]  /*650c0*/  IMAD.IADD R24, R23, 0x1, R29 ;  /* 0x0000000117187824 */ /* 0x000fe400078e021d */
[----:B------:R-:W-:Y:S02]  /*650d0*/  IMAD.IADD R87, R127, 0x1, R31 ;  /* 0x000000017f577824 */ /* 0x000fe400078e021f */
[----:B------:R-:W-:-:S04]  /*650e0*/  IMAD.WIDE.U32 R28, R49, R34, RZ ;  /* 0x00000022311c7225 */ /* 0x000fc800078e00ff */
[----:B------:R-:W-:-:S04]  /*650f0*/  IMAD.WIDE.U32 R30, R48, R35, RZ ;  /* 0x00000023301e7225 */ /* 0x000fc800078e00ff */
[----:B------:R-:W-:Y:S02]  /*65100*/  IMAD.IADD R13, R20, 0x1, R13 ;  /* 0x00000001140d7824 */ /* 0x000fe400078e020d */
[----:B------:R-:W-:Y:S02]  /*65110*/  IMAD.IADD R17, R128, 0x1, R25 ;  /* 0x0000000180117824 */ /* 0x000fe400078e0219 */
[----:B------:R-:W-:Y:S01]  /*65120*/  IMAD.WIDE.U32 R32, R45, R34, R26 ;  /* 0x000000222d207225 */ /* 0x000fe200078e001a */
[----:B------:R-:W-:Y:S02]  /*65130*/  IADD3.X R27, PT, PT, RZ, RZ, RZ, P3, P4 ;  /* 0x000000ffff1b7210 */ /* 0x000fe40001fe84ff */
[----:B------:R-:W-:Y:S01]  /*65140*/  IADD3 R82, P3, P6, R28, R13, R30 ;  /* 0x0000000d1c527210 */ /* 0x000fe20007e7e01e */
[----:B------:R-:W-:Y:S01]  /*65150*/  IMAD.IADD R84, R20, 0x1, R29 ;  /* 0x0000000114547824 */ /* 0x000fe200078e021d */
[----:B------:R-:W-:Y:S01]  /*65160*/  IADD3 R27, P4, P5, R27, R32, R17 ;  /* 0x000000201b1b7210 */ /* 0x000fe20007d9e011 */
[----:B------:R-:W-:Y:S01]  /*65170*/  IMAD.IADD R26, R19, 0x1, R31 ;  /* 0x00000001131a7824 */ /* 0x000fe200078e021f */
[----:B------:R-:W-:Y:S01]  /*65180*/  IADD3.X R17, PT, PT, RZ, RZ, RZ, P1, P2 ;  /* 0x000000ffff117210 */ /* 0x000fe20000fe44ff */
[----:B------:R-:W-:-:S02]  /*65190*/  IMAD.IADD R88, R21, 0x1, R33 ;  /* 0x0000000115587824 */ /* 0x000fc400078e0221 */
[----:B------:R-:W-:-:S03]  /*651a0*/  IMAD.WIDE.U32 R30, R42, R36, RZ ;  /* 0x000000242a1e7225 */ /* 0x000fc600078e00ff */
[----:B------:R-:W-:Y:S01]  /*651b0*/  IADD3.X R88, PT, PT, RZ, R88, RZ, P4, P5 ;  /* 0x00000058ff587210 */ /* 0x000fe200027ea4ff */
[----:B------:R-:W-:-:S04]  /*651c0*/  IMAD.WIDE.U32 R78, R43, R37, RZ ;  /* 0x000000252b4e7225 */ /* 0x000fc800078e00ff */
[----:B------:R-:W-:-:S04]  /*651d0*/  IMAD.WIDE.U32 R28, R44, R36, RZ ;  /* 0x000000242c1c7225 */ /* 0x000fc800078e00ff */
[----:B------:R-:W-:-:S04]  /*651e0*/  IMAD.WIDE.U32 R74, R45, R36, RZ ;  /* 0x000000242d4a7225 */ /* 0x000fc800078e00ff */
[----:B------:R-:W-:-:S04]  /*651f0*/  IMAD.WIDE.U32 R76, R44, R37, RZ ;  /* 0x000000252c4c7225 */ /* 0x000fc800078e00ff */
[----:B------:R-:W-:Y:S01]  /*65200*/  IMAD.IADD R32, R18, 0x1, R31 ;  /* 0x0000000112207824 */ /* 0x000fe200078e021f */
[----:B------:R-:W-:Y:S01]  /*65210*/  IADD3 R31, P4, P5, R78, R85, R30 ;  /* 0x000000554e1f7210 */ /* 0x000fe20007d9e01e */
[----:B------:R-:W-:Y:S02]  /*65220*/  IMAD.IADD R13, R128, 0x1, R29 ;  /* 0x00000001800d7824 */ /* 0x000fe400078e021d */
[----:B------:R-:W-:Y:S02]  /*65230*/  IMAD.MOV.U32 R25, RZ, RZ, RZ ;  /* 0x000000ffff197224 */ /* 0x000fe400078e00ff */
[----:B------:R-:W-:Y:S01]  /*65240*/  IMAD.MOV.U32 R33, RZ, RZ, RZ ;  /* 0x000000ffff217224 */ /* 0x000fe200078e00ff */
[----:B------:R-:W-:Y:S01]  /*65250*/  IADD3 R20, P2, P1, R76, R13, R74 ;  /* 0x0000000d4c147210 */ /* 0x000fe2000795e04a */
[----:B------:R-:W-:Y:S01]  /*65260*/  IMAD.X R74, R31, 0x1, R89, P0 ;  /* 0x000000011f4a7824 */ /* 0x000fe200000e0659 */
[----:B------:R-:W-:Y:S01]  /*65270*/  ISETP.GE.U32.AND P0, PT, R83, R16, PT ;  /* 0x000000105300720c */ /* 0x000fe20003f06070 */
[----:B------:R-:W-:Y:S01]  /*65280*/  IMAD.WIDE.U32 R24, R46, R34, R24 ;  /* 0x000000222e187225 */ /* 0x000fe200078e0018 */
[----:B------:R-:W-:-:S02]  /*65290*/  IADD3.X R31, PT, PT, RZ, RZ, RZ, P3, P6 ;  /* 0x000000ffff1f7210 */ /* 0x000fc40001fec4ff */
[----:B------:R-:W-:Y:S01]  /*652a0*/  ISETP.GE.U32.AND.EX P0, PT, R74, R89, PT, P0 ;  /* 0x000000594a00720c */ /* 0x000fe20003f06100 */
[----:B------:R-:W-:Y:S01]  /*652b0*/  IMAD.WIDE.U32 R32, R42, R37, R32 ;  /* 0x000000252a207225 */ /* 0x000fe200078e0020 */
[----:B------:R-:W-:-:S03]  /*652c0*/  IADD3 R78, P3, P6, R17, R24, R87 ;  /* 0x00000018114e7210 */ /* 0x000fc60007e7e057 */
[----:B------:R-:W-:Y:S02]  /*652d0*/  IMAD.IADD R24, R23, 0x1, R25 ;  /* 0x0000000117187824 */ /* 0x000fe400078e0219 */
[----:B------:R-:W-:Y:S01]  /*652e0*/  IMAD.IADD R30, R21, 0x1, R75 ;  /* 0x00000001151e7824 */ /* 0x000fe200078e024b */
[----:B------:R-:W-:Y:S01]  /*652f0*/  SEL R75, RZ, 0x1, P0 ;  /* 0x00000001ff4b7807 */ /* 0x000fe20000000000 */
[----:B------:R-:W-:Y:S02]  /*65300*/  IMAD.IADD R15, R22, 0x1, R79 ;  /* 0x00000001160f7824 */ /* 0x000fe400078e024f */
[----:B------:R-:W-:Y:S02]  /*65310*/  IMAD.IADD R49, R128, 0x1, R77 ;  /* 0x0000000180317824 */ /* 0x000fe400078e024d */
[----:B------:R-:W-:Y:S01]  /*65320*/  IMAD.IADD R77, R18, 0x1, R33 ;  /* 0x00000001124d7824 */ /* 0x000fe200078e0221 */
[----:B------:R-:W-:Y:S01]  /*65330*/  IADD3.X R33, PT, PT, RZ, R24, RZ, P3, P6 ;  /* 0x00000018ff217210 */ /* 0x000fe20001fec4ff */
[----:B------:R-:W-:Y:S01]  /*65340*/  IMAD.WIDE.U32 R16, R46, R36, RZ ;  /* 0x000000242e107225 */ /* 0x000fe200078e00ff */
[----:B------:R-:W-:-:S02]  /*65350*/  IADD3 R13, P3, PT, R75, R14, RZ ;  /* 0x0000000e4b0d7210 */ /* 0x000fc40007f7e0ff */
[----:B------:R-:W-:Y:S01]  /*65360*/  IADD3 R76, P0, P6, R27, R32, R15 ;  /* 0x000000201b4c7210 */ /* 0x000fe20007e1e00f */
[----:B------:R-:W-:Y:S02]  /*65370*/  IMAD.MOV.U32 R27, RZ, RZ, RZ ;  /* 0x000000ffff1b7224 */ /* 0x000fe400078e00ff */
[----:B------:R-:W-:Y:S01]  /*65380*/  IMAD.X R15, RZ, RZ, R86, P3 ;  /* 0x000000ffff0f7224 */ /* 0x000fe200018e0656 */
[----:B------:R-:W-:Y:S01]  /*65390*/  IADD3.X R77, PT, PT, R88, R77, RZ, P0, P6 ;  /* 0x0000004d584d7210 */ /* 0x000fe200007ec4ff */
[----:B------:R-:W-:Y:S01]  /*653a0*/  IMAD.WIDE.U32 R26, R48, R34, R26 ;  /* 0x00000022301a7225 */ /* 0x000fe200078e001a */
[----:B------:R-:W-:Y:S02]  /*653b0*/  ISETP.GT.U32.AND P0, PT, R14, R13, PT ;  /* 0x0000000d0e00720c */ /* 0x000fe40003f04070 */
[----:B------:R-:W-:Y:S01]  /*653c0*/  IADD3 R85, P3, PT, R13, R28, RZ ;  /* 0x0000001c0d557210 */ /* 0x000fe20007f7e0ff */
[----:B------:R-:W-:Y:S01]  /*653d0*/  IMAD.IADD R24, R23, 0x1, R17 ;  /* 0x0000000117187824 */ /* 0x000fe200078e0211 */
[----:B------:R-:W-:Y:S01]  /*653e0*/  ISETP.GT.U32.AND.EX P0, PT, R86, R15, PT, P0 ;  /* 0x0000000f5600720c */ /* 0x000fe20003f04100 */
[----:B------:R-:W-:-:S02]  /*653f0*/  IMAD.MOV.U32 R25, RZ, RZ, RZ ;  /* 0x000000ffff197224 */ /* 0x000fc400078e00ff */
[----:B------:R-:W-:Y:S01]  /*65400*/  IMAD.X R87, R15, 0x1, R20, P3 ;  /* 0x000000010f577824 */ /* 0x000fe200018e0614 */
[----:B------:R-:W-:Y:S01]  /*65410*/  IADD3 R17, P3, P6, R31, R26, R84 ;  /* 0x0000001a1f117210 */ /* 0x000fe20007e7e054 */
[----:B------:R-:W-:Y:S01]  /*65420*/  IMAD.MOV.U32 R31, RZ, RZ, RZ ;  /* 0x000000ffff1f7224 */ /* 0x000fe200078e00ff */
[----:B------:R-:W-:Y:S01]  /*65430*/  SEL R14, R14, R13, P0 ;  /* 0x0000000d0e0e7207 */ /* 0x000fe20000000000 */
[----:B------:R-:W-:Y:S01]  /*65440*/  IMAD.WIDE.U32 R28, R46, R37, R24 ;  /* 0x000000252e1c7225 */ /* 0x000fe200078e0018 */
[----:B------:R-:W-:Y:S02]  /*65450*/  SEL R13, R86, R15, P0 ;  /* 0x0000000f560d7207 */ /* 0x000fe40000000000 */
[----:B------:R-:W-:Y:S01]  /*65460*/  ISETP.GT.U32.AND P0, PT, R14, R85, PT ;  /* 0x000000550e00720c */ /* 0x000fe20003f04070 */
[----:B------:R-:W-:-:S03]  /*65470*/  IMAD.WIDE.U32 R24, R47, R37, RZ ;  /* 0x000000252f187225 */ /* 0x000fc600078e00ff */
[----:B------:R-:W-:Y:S01]  /*65480*/  ISETP.GT.U32.AND.EX P0, PT, R13, R87, PT, P0 ;  /* 0x000000570d00720c */ /* 0x000fe20003f04100 */
[----:B------:R-:W-:Y:S01]  /*65490*/  IMAD.IADD R19, R19, 0x1, R27 ;  /* 0x0000000113137824 */ /* 0x000fe200078e021b */
[----:B------:R-:W-:Y:S01]  /*654a0*/  IADD3.X R13, PT, PT, RZ, RZ, RZ, P2, P1 ;  /* 0x000000ffff0d7210 */ /* 0x000fe200017e24ff */
[----:B------:R-:W-:-:S03]  /*654b0*/  IMAD.WIDE.U32 R30, R45, R37, R30 ;  /* 0x000000252d1e7225 */ /* 0x000fc600078e001e */
[----:B------:R-:W-:Y:S01]  /*654c0*/  IADD3.X R19, PT, PT, RZ, R19, RZ, P3, P6 ;  /* 0x00000013ff137210 */ /* 0x000fe20001fec4ff */
[----:B------:R-:W-:Y:S01]  /*654d0*/  IMAD.IADD R79, R127, 0x1, R25 ;  /* 0x000000017f4f7824 */ /* 0x000fe200078e0219 */
[----:B------:R-:W-:Y:S01]  /*654e0*/  IADD3 R30, P3, P6, R78, R30, R49 ;  /* 0x0000001e4e1e7210 */ /* 0x000fe20007e7e031 */
[----:B------:R-:W-:-:S03]  /*654f0*/  IMAD.WIDE.U32 R14, R42, R39, RZ ;  /* 0x000000272a0e7225 */ /* 0x000fc600078e00ff */
[----:B------:R-:W-:Y:S01]  /*65500*/  IADD3 R79, P1, P2, R17, R28, R79 ;  /* 0x0000001c114f7210 */ /* 0x000fe20007a3e04f */
[----:B------:R-:W-:Y:S01]  /*65510*/  IMAD.IADD R78, R23, 0x1, R29 ;  /* 0x00000001174e7824 */ /* 0x000fe200078e021d */
[----:B------:R-:W-:Y:S01]  /*65520*/  SEL R17, RZ, 0x1, !P0 ;  /* 0x00000001ff117807 */ /* 0x000fe20004000000 */
[----:B------:R-:W-:Y:S02]  /*65530*/  IMAD.IADD R46, R21, 0x1, R31 ;  /* 0x00000001152e7824 */ /* 0x000fe400078e021f */
[----:B------:R-:W-:Y:S01]  /*65540*/  IMAD.IADD R48, R18, 0x1, R15 ;  /* 0x0000000112307824 */ /* 0x000fe200078e020f */
[----:B------:R-:W-:Y:S01]  /*65550*/  IADD3.X R78, PT, PT, R19, R78, RZ, P1, P2 ;  /* 0x0000004e134e7210 */ /* 0x000fe20000fe44ff */
[----:B------:R-:W-:Y:S01]  /*65560*/  IMAD.WIDE.U32 R26, R43, R38, RZ ;  /* 0x000000262b1a7225 */ /* 0x000fe200078e00ff */
[----:B------:R-:W-:Y:S02]  /*65570*/  IADD3.X R46, PT, PT, R33, R46, RZ, P3, P6 ;  /* 0x0000002e212e7210 */ /* 0x000fe40001fec4ff */
[----:B------:R-:W-:Y:S01]  /*65580*/  IADD3 R15, P2, P3, R17, R30, R13 ;  /* 0x0000001e110f7210 */ /* 0x000fe20007b5e00d */
[----:B------:R-:W-:-:S02]  /*65590*/  IMAD.MOV.U32 R49, RZ, RZ, RZ ;  /* 0x000000ffff317224 */ /* 0x000fc400078e00ff */
[----:B------:R-:W-:Y:S01]  /*655a0*/  IMAD.IADD R19, R22, 0x1, R27 ;  /* 0x0000000116137824 */ /* 0x000fe200078e021b */
[----:B------:R-:W-:Y:S01]  /*655b0*/  IADD3.X R46, PT, PT, RZ, R46, RZ, P2, P3 ;  /* 0x0000002eff2e7210 */ /* 0x000fe200017e64ff */
[----:B------:R-:W-:-:S04]  /*655c0*/  IMAD.WIDE.U32 R48, R42, R38, R48 ;  /* 0x000000262a307225 */ /* 0x000fc800078e0030 */
[----:B------:R-:W-:Y:S01]  /*655d0*/  IMAD.WIDE.U32 R28, R43, R35, RZ ;  /* 0x000000232b1c7225 */ /* 0x000fe200078e00ff */
[----:B------:R-:W-:-:S03]  /*655e0*/  IADD3 R19, P0, P1, R15, R48, R19 ;  /* 0x000000300f137210 */ /* 0x000fc6000791e013 */
[----:B------:R-:W-:-:S04]  /*655f0*/  IMAD.WIDE.U32 R30, R42, R35, RZ ;  /* 0x000000232a1e7225 */ /* 0x000fc800078e00ff */
[----:B------:R-:W-:-:S04]  /*65600*/  IMAD.WIDE.U32 R32, R43, R34, RZ ;  /* 0x000000222b207225 */ /* 0x000fc800078e00ff */
[----:B------:R-:W-:Y:S02]  /*65610*/  IMAD.IADD R13, R18, 0x1, R49 ;  /* 0x00000001120d7824 */ /* 0x000fe400078e0231 */
[----:B------:R-:W-:Y:S02]  /*65620*/  IMAD.IADD R89, R22, 0x1, R29 ;  /* 0x0000000116597824 */ /* 0x000fe400078e021d */
[----:B------:R-:W-:Y:S01]  /*65630*/  IMAD.WIDE.U32 R48, R43, R39, RZ ;  /* 0x000000272b307225 */ /* 0x000fe200078e00ff */
[----:B------:R-:W-:Y:S02]  /*65640*/  IADD3.X R29, PT, PT, R46, R13, RZ, P0, P1 ;  /* 0x0000000d2e1d7210 */ /* 0x000fe400007e24ff */
[----:B------:R-:W-:Y:S01]  /*65650*/  IADD3 R89, P2, P3, R32, R89, R30 ;  /* 0x0000005920597210 */ /* 0x000fe20007b5e01e */
[----:B------:R-:W-:Y:S01]  /*65660*/  IMAD.IADD R15, R22, 0x1, R49 ;  /* 0x00000001160f7824 */ /* 0x000fe200078e0231 */
[----:B------:R-:W-:Y:S01]  /*65670*/  IADD3 R13, P1, PT, R17, R12, RZ ;  /* 0x0000000c110d7210 */ /* 0x000fe20007f3e0ff */
[----:B------:R-:W-:Y:S01]  /*65680*/  IMAD.WIDE.U32 R36, R47, R36, RZ ;  /* 0x000000242f247225 */ /* 0x000fe200078e00ff */
[----:B------:R-:W-:-:S02]  /*65690*/  IADD3.X R35, PT, PT, RZ, RZ, RZ, P2, P3 ;  /* 0x000000ffff237210 */ /* 0x000fc400017e64ff */
[----:B------:R-:W-:Y:S01]  /*656a0*/  IADD3 R48, P6, PT, R85, R48, RZ ;  /* 0x0000003055307210 */ /* 0x000fe20007fde0ff */
[----:B------:R-:W-:Y:S01]  /*656b0*/  IMAD.IADD R127, R127, 0x1, R37 ;  /* 0x000000017f7f7824 */ /* 0x000fe200078e0225 */
[----:B------:R-:W-:Y:S01]  /*656c0*/  IADD3 R46, P3, P2, R26, R15, R14 ;  /* 0x0000000f1a2e7210 */ /* 0x000fe20007a7e00e */
[----:B------:R-:W-:Y:S01]  /*656d0*/  IMAD.X R15, RZ, RZ, R82, P1 ;  /* 0x000000ffff0f7224 */ /* 0x000fe200008e0652 */
[----:B------:R-:W-:Y:S01]  /*656e0*/  ISETP.GT.U32.AND P1, PT, R12, R13, PT ;  /* 0x0000000d0c00720c */ /* 0x000fe20003f24070 */
[----:B------:R-:W-:Y:S01]  /*656f0*/  IMAD.IADD R20, R18, 0x1, R31 ;  /* 0x0000000112147824 */ /* 0x000fe200078e021f */
[----:B------:R-:W-:Y:S01]  /*65700*/  ISETP.GE.U32.AND P0, PT, R48, R85, PT ;  /* 0x000000553000720c */ /* 0x000fe20003f06070 */
[----:B------:R-:W-:Y:S01]  /*65710*/  IMAD.X R46, R46, 0x1, R87, P6 ;  /* 0x000000012e2e7824 */ /* 0x000fe200030e0657 */
[----:B------:R-:W-:Y:S01]  /*65720*/  IADD3.X R37, PT, PT, RZ, RZ, RZ, P4, P5 ;  /* 0x000000ffff257210 */ /* 0x000fe200027ea4ff */
[----:B------:R-:W-:Y:S01]  /*65730*/  IMAD.IADD R23, R22, 0x1, R33 ;  /* 0x0000000116177824 */ /* 0x000fe200078e0221 */
[----:B------:R-:W-:Y:S01]  /*65740*/  IADD3 R88, P4, P5, R24, R127, R16 ;  /* 0x0000007f18587210 */ /* 0x000fe20007d9e010 */
[----:B------:R-:W-:Y:S01]  /*65750*/  IMAD R16, R89, R2, RZ ;  /* 0x0000000259107224 */ /* 0x000fe200078e02ff */
[----:B------:R-:W-:Y:S01]  /*65760*/  ISETP.GT.U32.AND.EX P6, PT, R82, R15, PT, P1 ;  /* 0x0000000f5200720c */ /* 0x000fe20003fc4110 */
[----:B------:R-:W-:Y:S01]  /*65770*/  IMAD.WIDE.U32 R24, R45, R39, RZ ;  /* 0x000000272d187225 */ /* 0x000fe200078e00ff */
[----:B------:R-:W-:-:S02]  /*65780*/  ISETP.GE.U32.AND.EX P1, PT, R46, R87, PT, P0 ;  /* 0x000000572e00720c */ /* 0x000fc40003f26100 */
[----:B------:R-:W-:Y:S01]  /*65790*/  IADD3 R84, P0, PT, R13, R36, RZ ;  /* 0x000000240d547210 */ /* 0x000fe20007f1e0ff */
[----:B------:R-:W-:Y:S01]  /*657a0*/  IMAD R47, R28, R3, R16 ;  /* 0x000000031c2f7224 */ /* 0x000fe200078e0210 */
[----:B------:R-:W-:Y:S01]  /*657b0*/  SEL R14, R12, R13, P6 ;  /* 0x0000000d0c0e7207 */ /* 0x000fe20003000000 */
[----:B------:R-:W-:Y:S01]  /*657c0*/  IMAD.WIDE.U32 R12, R28, R2, RZ ;  /* 0x000000021c0c7225 */ /* 0x000fe200078e00ff */
[----:B------:R-:W-:Y:S02]  /*657d0*/  SEL R82, R82, R15, P6 ;  /* 0x0000000f52527207 */ /* 0x000fe40003000000 */
[----:B------:R-:W-:Y:S01]  /*657e0*/  SEL R36, RZ, 0x1, P1 ;  /* 0x00000001ff247807 */ /* 0x000fe20000800000 */
[----:B------:R-:W-:Y:S01]  /*657f0*/  IMAD.IADD R47, R13, 0x1, R47 ;  /* 0x000000010d2f7824 */ /* 0x000fe200078e022f */
[----:B------:R-:W-:Y:S01]  /*65800*/  IADD3.X R85, PT, PT, RZ, RZ, RZ, P4, P5 ;  /* 0x000000ffff557210 */ /* 0x000fe200027ea4ff */
[----:B------:R-:W-:Y:S01]  /*65810*/  IMAD.X R88, R15, 0x1, R88, P0 ;  /* 0x000000010f587824 */ /* 0x000fe200000e0658 */
[----:B------:R-:W-:Y:S01]  /*65820*/  ISETP.GT.U32.AND P0, PT, R14, R84, PT ;  /* 0x000000540e00720c */ /* 0x000fe20003f04070 */
[----:B------:R-:W-:Y:S01]  /*65830*/  IMAD.WIDE.U32 R30, R47, R4, RZ ;  /* 0x000000042f1e7225 */ /* 0x000fe200078e00ff */
[----:B------:R-:W-:-:S02]  /*65840*/  IADD3 R13, P4, PT, R36, R84, RZ ;  /* 0x00000054240d7210 */ /* 0x000fc40007f9e0ff */
[----:B------:R-:W-:Y:S01]  /*65850*/  ISETP.GT.U32.AND.EX P0, PT, R82, R88, PT, P0 ;  /* 0x000000585200720c */ /* 0x000fe20003f04100 */
[----:B------:R-:W-:-:S03]  /*65860*/  IMAD.WIDE.U32 R14, R44, R39, RZ ;  /* 0x000000272c0e7225 */ /* 0x000fc600078e00ff */
[----:B------:R-:W-:Y:S01]  /*65870*/  SEL R86, RZ, 0x1, !P0 ;  /* 0x00000001ff567807 */ /* 0x000fe20004000000 */
[----:B------:R-:W-:-:S04]  /*65880*/  IMAD.WIDE.U32 R32, R12, R4, RZ ;  /* 0x000000040c207225 */ /* 0x000fc800078e00ff */
[----:B------:R-:W-:Y:S01]  /*65890*/  IMAD.WIDE.U32 R16, R44, R38, RZ ;  /* 0x000000262c107225 */ /* 0x000fe200078e00ff */
[----:B------:R-:W-:-:S03]  /*658a0*/  IADD3 RZ, P0, PT, R28, R32, RZ ;  /* 0x000000201cff7210 */ /* 0x000fc60007f1e0ff */
[----:B------:R-:W-:Y:S02]  /*658b0*/  IMAD.IADD R15, R128, 0x1, R15 ;  /* 0x00000001800f7824 */ /* 0x000fe400078e020f */
[----:B------:R-:W-:-:S03]  /*658c0*/  IMAD.WIDE.U32 R30, P1, R12, R5, R30 ;  /* 0x000000050c1e7225 */ /* 0x000fc6000782001e */
[----:B------:R-:W-:Y:S01]  /*658d0*/  IADD3 R82, P6, P5, R16, R15, R24 ;  /* 0x0000000f10527210 */ /* 0x000fe20007dde018 */
[----:B------:R-:W-:Y:S01]  /*658e0*/  IMAD.X R39, RZ, RZ, R88, P4 ;  /* 0x000000ffff277224 */ /* 0x000fe200020e0658 */
[----:B------:R-:W-:Y:S01]  /*658f0*/  IADD3 R32, P4, PT, R33, R30, RZ ;  /* 0x0000001e21207210 */ /* 0x000fe20007f9e0ff */
[----:B------:R-:W-:Y:S02]  /*65900*/  IMAD.IADD R49, R128, 0x1, R17 ;  /* 0x0000000180317824 */ /* 0x000fe400078e0211 */
[----:B------:R-:W-:Y:S01]  /*65910*/  IMAD.X R17, RZ, RZ, RZ, P1 ;  /* 0x000000ffff117224 */ /* 0x000fe200008e06ff */
[----:B------:R-:W-:Y:S01]  /*65920*/  ISETP.GT.U32.AND P1, PT, R84, R13, PT ;  /* 0x0000000d5400720c */ /* 0x000fe20003f24070 */
[----:B------:R-:W-:Y:S01]  /*65930*/  IMAD.MOV.U32 R16, RZ, RZ, R31 ;  /* 0x000000ffff107224 */ /* 0x000fe200078e001f */
[----:B------:R-:W-:Y:S01]  /*65940*/  IADD3.X RZ, P0, PT, R89, R32, RZ, P0, !PT ;  /* 0x0000002059ff7210 */ /* 0x000fe2000071e4ff */
[----:B------:R-:W-:Y:S01]  /*65950*/  IMAD.IADD R26, R21, 0x1, R25 ;  /* 0x00000001151a7824 */ /* 0x000fe200078e0219 */
[----:B------:R-:W-:Y:S01]  /*65960*/  ISETP.GT.U32.AND.EX P1, PT, R88, R39, PT, P1 ;  /* 0x000000275800720c */ /* 0x000fe20003f24110 */
[----:B------:R-:W-:Y:S01]  /*65970*/  IMAD.WIDE.U32.X R16, R47, R5, R16, P4 ;  /* 0x000000052f107225 */ /* 0x000fe200020e0410 */
[----:B------:R-:W-:-:S02]  /*65980*/  IADD3 R33, P4, PT, R13, R14, RZ ;  /* 0x0000000e0d217210 */ /* 0x000fc40007f9e0ff */
[----:B------:R-:W-:Y:S01]  /*65990*/  SEL R44, R84, R13, P1 ;  /* 0x0000000d542c7207 */ /* 0x000fe20000800000 */
[----:B------:R-:W-:Y:S01]  /*659a0*/  IMAD.WIDE.U32 R24, R47, R6, RZ ;  /* 0x000000062f187225 */ /* 0x000fe200078e00ff */
[----:B------:R-:W-:Y:S02]  /*659b0*/  IADD3.X R16, P0, PT, RZ, R16, RZ, P0, !PT ;  /* 0x00000010ff107210 */ /* 0x000fe4000071e4ff */
[----:B------:R-:W-:Y:S01]  /*659c0*/  IADD3.X R84, PT, PT, RZ, RZ, RZ, P6, P5 ;  /* 0x000000ffff547210 */ /* 0x000fe200037ea4ff */
[----:B------:R-:W-:Y:S01]  /*659d0*/  IMAD.MOV.U32 R27, RZ, RZ, RZ ;  /* 0x000000ffff1b7224 */ /* 0x000fe200078e00ff */
[----:B------:R-:W-:Y:S01]  /*659e0*/  IADD3 R32, P5, P6, R86, R79, R85 ;  /* 0x0000004f56207210 */ /* 0x000fe20007ebe055 */
[----:B------:R-:W-:Y:S01]  /*659f0*/  IMAD.X R28, R39, 0x1, R82, P4 ;  /* 0x00000001271c7824 */ /* 0x000fe200020e0652 */
[----:B------:R-:W-:Y:S01]  /*65a00*/  SEL R39, R88, R39, P1 ;  /* 0x0000002758277207 */ /* 0x000fe20000800000 */
[----:B------:R-:W-:Y:S01]  /*65a10*/  IMAD.WIDE.U32 R26, R45, R38, R26 ;  /* 0x000000262d1a7225 */ /* 0x000fe200078e001a */
[----:B------:R-:W-:-:S02]  /*65a20*/  IADD3 R45, P1, PT, R16, R83, RZ ;  /* 0x00000053102d7210 */ /* 0x000fc40007f3e0ff */
[----:B------:R-:W-:Y:S01]  /*65a30*/  IADD3.X R13, PT, PT, RZ, R78, RZ, P5, P6 ;  /* 0x0000004eff0d7210 */ /* 0x000fe20002fec4ff */
[----:B------:R-:W-:-:S04]  /*65a40*/  IMAD.WIDE.U32 R14, R12, R6, RZ ;  /* 0x000000060c0e7225 */ /* 0x000fc800078e00ff */
[----:B------:R-:W-:-:S04]  /*65a50*/  IMAD.WIDE.U32 R24, P4, R12, R7, R24 ;  /* 0x000000070c187225 */ /* 0x000fc80007880018 */
[----:B------:R-:W-:Y:S01]  /*65a60*/  IMAD.X R83, RZ, RZ, R17, P0 ;  /* 0x000000ffff537224 */ /* 0x000fe200000e0611 */
[----:B------:R-:W-:Y:S01]  /*65a70*/  IADD3 R78, P6, PT, R15, R24, RZ ;  /* 0x000000180f4e7210 */ /* 0x000fe20007fde0ff */
[----:B------:R-:W-:Y:S01]  /*65a80*/  IMAD.X R17, RZ, RZ, RZ, P4 ;  /* 0x000000ffff117224 */ /* 0x000fe200020e06ff */
[----:B------:R-:W-:Y:S01]  /*65a90*/  IADD3 R45, P0, PT, R45, R14, RZ ;  /* 0x0000000e2d2d7210 */ /* 0x000fe20007f1e0ff */
[----:B------:R-:W-:Y:S01]  /*65aa0*/  IMAD.MOV.U32 R16, RZ, RZ, R25 ;  /* 0x000000ffff107224 */ /* 0x000fe200078e0019 */
[----:B------:R-:W-:Y:S01]  /*65ab0*/  IADD3.X R83, P1, PT, R83, R74, RZ, P1, !PT ;  /* 0x0000004a53537210 */ /* 0x000fe20000f3e4ff */
[----:B------:R-:W-:Y:S01]  /*65ac0*/  IMAD.WIDE.U32 R14, R43, R41, RZ ;  /* 0x000000292b0e7225 */ /* 0x000fe200078e00ff */
[----:B------:R-:W-:-:S03]  /*65ad0*/  IADD3 R32, P4, P5, R32, R26, R49 ;  /* 0x0000001a20207210 */ /* 0x000fc60007d9e031 */
[----:B------:R-:W-:Y:S01]  /*65ae0*/  IMAD.WIDE.U32.X R16, R47, R7, R16, P6 ;  /* 0x000000072f107225 */ /* 0x000fe200030e0410 */
[----:B------:R-:W-:Y:S02]  /*65af0*/  IADD3.X R83, P6, PT, R83, R78, RZ, P0, !PT ;  /* 0x0000004e53537210 */ /* 0x000fe400007de4ff */
[----:B------:R-:W-:Y:S01]  /*65b00*/  ISETP.GT.U32.AND P0, PT, R44, R33, PT ;  /* 0x000000212c00720c */ /* 0x000fe20003f04070 */
[----:B------:R-:W-:Y:S02]  /*65b10*/  IMAD.IADD R38, R21, 0x1, R27 ;  /* 0x0000000115267824 */ /* 0x000fe400078e021b */
[----:B------:R-:W-:Y:S01]  /*65b20*/  IMAD.WIDE.U32 R26, R43, R40, RZ ;  /* 0x000000282b1a7225 */ /* 0x000fe200078e00ff */
[----:B------:R-:W-:Y:S02]  /*65b30*/  ISETP.GT.U32.AND.EX P0, PT, R39, R28, PT, P0 ;  /* 0x0000001c2700720c */ /* 0x000fe40003f04100 */
[----:B------:R-:W-:Y:S01]  /*65b40*/  IADD3.X R38, PT, PT, R13, R38, RZ, P4, P5 ;  /* 0x000000260d267210 */ /* 0x000fe200027ea4ff */
[----:B------:R-:W-:Y:S01]  /*65b50*/  IMAD.WIDE.U32 R30, R42, R41, RZ ;  /* 0x000000292a1e7225 */ /* 0x000fe200078e00ff */
[----:B------:R-:W-:-:S03]  /*65b60*/  IADD3.X R13, P1, P6, R16, RZ, RZ, P6, P1 ;  /* 0x000000ff100d7210 */ /* 0x000fc600036224ff */
[C---:B------:R-:W-:Y:S01]  /*65b70*/  IMAD.IADD R49, R22.reuse, 0x1, R15 ;  /* 0x0000000116317824 */ /* 0x040fe200078e020f */
[----:B------:R-:W-:Y:S01]  /*65b80*/  IADD3.X R79, PT, PT, R17, RZ, RZ, P1, P6 ;  /* 0x000000ff114f7210 */ /* 0x000fe20000fec4ff */
[----:B------:R-:W-:Y:S01]  /*65b90*/  IMAD.IADD R15, R22, 0x1, R27 ;  /* 0x00000001160f7824 */ /* 0x000fe200078e021b */
[----:B------:R-:W-:Y:S01]  /*65ba0*/  SEL R27, RZ, 0x1, !P0 ;  /* 0x00000001ff1b7807 */ /* 0x000fe20004000000 */
[----:B------:R-:W-:Y:S01]  /*65bb0*/  IMAD.IADD R24, R18, 0x1, R31 ;  /* 0x0000000112187824 */ /* 0x000fe200078e021f */
[----:B------:R-:W-:Y:S01]  /*65bc0*/  IADD3 R49, P4, P5, R26, R49, R30 ;  /* 0x000000311a317210 */ /* 0x000fe20007d9e01e */
[----:B------:R-:W-:Y:S01]  /*65bd0*/  IMAD.MOV.U32 R25, RZ, RZ, RZ ;  /* 0x000000ffff197224 */ /* 0x000fe200078e00ff */
[----:B------:R-:W-:Y:S01]  /*65be0*/  IADD3.X R22, PT, PT, RZ, RZ, RZ, P3, P2 ;  /* 0x000000ffff167210 */ /* 0x000fe20001fe44ff */
[----:B------:R-:W-:Y:S01]  /*65bf0*/  IMAD.WIDE.U32 R30, R47, R8, RZ ;  /* 0x000000082f1e7225 */ /* 0x000fe200078e00ff */
[----:B------:R-:W-:Y:S02]  /*65c00*/  IADD3 R27, P2, P3, R27, R32, R84 ;  /* 0x000000201b1b7210 */ /* 0x000fe40007b5e054 */
[----:B------:R-:W-:Y:S01]  /*65c10*/  IADD3 R13, P1, PT, R13, R48, RZ ;  /* 0x000000300d0d7210 */ /* 0x000fe20007f3e0ff */
[----:B------:R-:W-:-:S03]  /*65c20*/  IMAD.WIDE.U32 R40, R42, R40, R24 ;  /* 0x000000282a287225 */ /* 0x000fc600078e0018 */
[----:B------:R-:W-:Y:S01]  /*65c30*/  IADD3.X R44, P1, PT, R79, R46, RZ, P1, !PT ;  /* 0x0000002e4f2c7210 */ /* 0x000fe20000f3e4ff */
[----:B------:R-:W-:Y:S02]  /*65c40*/  IMAD R32, R83, R2, RZ ;  /* 0x0000000253207224 */ /* 0x000fe400078e02ff */
[----:B------:R-:W-:Y:S01]  /*65c50*/  IMAD.IADD R26, R18, 0x1, R41 ;  /* 0x00000001121a7824 */ /* 0x000fe200078e0229 */
[----:B------:R-:W-:Y:S01]  /*65c60*/  IADD3.X R41, PT, PT, RZ, R38, RZ, P2, P3 ;  /* 0x00000026ff297210 */ /* 0x000fe200017e64ff */
[----:B------:R-:W-:Y:S01]  /*65c70*/  IMAD.WIDE.U32 R16, R45, R2, RZ ;  /* 0x000000022d107225 */ /* 0x000fe200078e00ff */
[----:B------:R-:W-:-:S03]  /*65c80*/  IADD3 R15, P2, P3, R27, R40, R15 ;  /* 0x000000281b0f7210 */ /* 0x000fc60007b5e00f */
[----:B------:R-:W-:Y:S02]  /*65c90*/  IMAD R43, R45, R3, R32 ;  /* 0x000000032d2b7224 */ /* 0x000fe400078e0220 */
[----:B------:R-:W-:Y:S02]  /*65ca0*/  IMAD.MOV.U32 R21, RZ, RZ, RZ ;  /* 0x000000ffff157224 */ /* 0x000fe400078e00ff */
[----:B------:R-:W-:-:S04]  /*65cb0*/  IMAD.WIDE.U32 R24, R12, R8, RZ ;  /* 0x000000080c187225 */ /* 0x000fc800078e00ff */
[----:B------:R-:W-:-:S04]  /*65cc0*/  IMAD.WIDE.U32 R30, P0, R12, R9, R30 ;  /* 0x000000090c1e7225 */ /* 0x000fc8000780001e */
[----:B------:R-:W-:Y:S01]  /*65cd0*/  IMAD.WIDE.U32 R38, R47, R10, RZ ;  /* 0x0000000a2f267225 */ /* 0x000fe200078e00ff */
[----:B------:R-:W-:-:S03]  /*65ce0*/  IADD3 R85, P6, PT, R25, R30, RZ ;  /* 0x0000001e19557210 */ /* 0x000fc60007fde0ff */
[----:B------:R-:W-:Y:S01]  /*65cf0*/  IMAD.IADD R43, R17, 0x1, R43 ;  /* 0x00000001112b7824 */ /* 0x000fe200078e022b */
[----:B------:R-:W-:Y:S01]  /*65d00*/  IADD3.X R17, PT, PT, R41, R26, RZ, P2, P3 ;  /* 0x0000001a29117210 */ /* 0x000fe200017e64ff */
[----:B------:R-:W-:-:S04]  /*65d10*/  IMAD.WIDE.U32 R20, R42, R34, R20 ;  /* 0x000000222a147225 */ /* 0x000fc800078e0014 */
[----:B------:R-:W-:Y:S01]  /*65d20*/  IMAD.X R27, RZ, RZ, RZ, P0 ;  /* 0x000000ffff1b7224 */ /* 0x000fe200000e06ff */
[----:B------:R-:W-:Y:S01]  /*65d30*/  IADD3 R42, P0, PT, R13, R24, RZ ;  /* 0x000000180d2a7210 */ /* 0x000fe20007f1e0ff */
[----:B------:R-:W-:-:S03]  /*65d40*/  IMAD.WIDE.U32 R24, P3, R12, R11, R38 ;  /* 0x0000000b0c187225 */ /* 0x000fc60007860026 */
[----:B------:R-:W-:Y:S01]  /*65d50*/  IADD3.X R44, P2, PT, R44, R85, RZ, P0, !PT ;  /* 0x000000552c2c7210 */ /* 0x000fe2000075e4ff */
[----:B------:R-:W-:-:S04]  /*65d60*/  IMAD.WIDE.U32 R38, R43, R4, RZ ;  /* 0x000000042b267225 */ /* 0x000fc800078e00ff */
[----:B------:R-:W-:Y:S02]  /*65d70*/  IMAD.MOV.U32 R26, RZ, RZ, R31 ;  /* 0x000000ffff1a7224 */ /* 0x000fe400078e001f */
[----:B------:R-:W-:Y:S02]  /*65d80*/  IMAD.X R31, RZ, RZ, RZ, P3 ;  /* 0x000000ffff1f7224 */ /* 0x000fe400018e06ff */
[----:B------:R-:W-:-:S04]  /*65d90*/  IMAD.WIDE.U32 R12, R12, R10, RZ ;  /* 0x0000000a0c0c7225 */ /* 0x000fc800078e00ff */
[----:B------:R-:W-:Y:S01]  /*65da0*/  IMAD.WIDE.U32 R38, P3, R16, R5, R38 ;  /* 0x0000000510267225 */ /* 0x000fe20007860026 */
[----:B------:R-:W-:-:S03]  /*65db0*/  IADD3 R46, P0, PT, R13, R24, RZ ;  /* 0x000000180d2e7210 */ /* 0x000fc60007f1e0ff */
[----:B------:R-:W-:-:S04]  /*65dc0*/  IMAD.WIDE.U32 R40, R16, R4, RZ ;  /* 0x0000000410287225 */ /* 0x000fc800078e00ff */
[----:B------:R-:W-:-:S04]  /*65dd0*/  IMAD.WIDE.U32.X R26, R47, R9, R26, P6 ;  /* 0x000000092f1a7225 */ /* 0x000fc800030e041a */
[----:B------:R-:W-:Y:S01]  /*65de0*/  IMAD.MOV.U32 R30, RZ, RZ, R25 ;  /* 0x000000ffff1e7224 */ /* 0x000fe200078e0019 */
[----:B------:R-:W-:Y:S01]  /*65df0*/  IADD3.X R13, P2, P6, R26, RZ, RZ, P2, P1 ;  /* 0x000000ff1a0d7210 */ /* 0x000fe200016424ff */
[----:B------:R-:W-:Y:S01]  /*65e00*/  IMAD.X R25, RZ, RZ, RZ, P3 ;  /* 0x000000ffff197224 */ /* 0x000fe200018e06ff */
[----:B------:R-:W-:Y:S01]  /*65e10*/  IADD3 R32, P3, PT, R41, R38, RZ ;  /* 0x0000002629207210 */ /* 0x000fe20007f7e0ff */
[----:B------:R-:W-:Y:S01]  /*65e20*/  IMAD.MOV.U32 R24, RZ, RZ, R39 ;  /* 0x000000ffff187224 */ /* 0x000fe200078e0027 */
[----:B------:R-:W-:Y:S01]  /*65e30*/  IADD3 RZ, P1, PT, R45, R40, RZ ;  /* 0x000000282dff7210 */ /* 0x000fe20007f3e0ff */
[----:B------:R-:W-:Y:S01]  /*65e40*/  IMAD.WIDE.U32.X R30, R47, R11, R30, P0 ;  /* 0x0000000b2f1e7225 */ /* 0x000fe200000e041e */
[----:B------:R-:W-:Y:S02]  /*65e50*/  IADD3.X R34, PT, PT, R27, RZ, RZ, P2, P6 ;  /* 0x000000ff1b227210 */ /* 0x000fe400017ec4ff */
[----:B------:R-:W-:Y:S01]  /*65e60*/  IADD3 R26, P6, PT, R33, R14, RZ ;  /* 0x0000000e211a7210 */ /* 0x000fe20007fde0ff */
[----:B------:R-:W-:Y:S01]  /*65e70*/  IMAD.WIDE.U32.X R38, R43, R5, R24, P3 ;  /* 0x000000052b267225 */ /* 0x000fe200018e0418 */
[----:B------:R-:W-:-:S02]  /*65e80*/  ISETP.GE.U32.AND P3, PT, R80, R95, PT ;  /* 0x0000005f5000720c */ /* 0x000fc40003f66070 */
[----:B------:R-:W-:Y:S01]  /*65e90*/  IADD3.X RZ, P2, PT, R83, R32, RZ, P1, !PT ;  /* 0x0000002053ff7210 */ /* 0x000fe20000f5e4ff */
[----:B------:R-:W-:Y:S01]  /*65ea0*/  IMAD.WIDE.U32 R24, R43, R6, RZ ;  /* 0x000000062b187225 */ /* 0x000fe200078e00ff */
[----:B------:R-:W-:Y:S02]  /*65eb0*/  IADD3 R13, P1, PT, R13, R26, RZ ;  /* 0x0000001a0d0d7210 */ /* 0x000fe40007f3e0ff */
[----:B------:R-:W-:Y:S01]  /*65ec0*/  ISETP.GE.U32.AND.EX P3, PT, R81, R104, PT, P3 ;  /* 0x000000685100720c */ /* 0x000fe20003f66130 */
[C---:B------:R-:W-:Y:S01]  /*65ed0*/  IMAD.WIDE.U32 R40, R16.reuse, R6, RZ ;  /* 0x0000000610287225 */ /* 0x040fe200078e00ff */
[----:B------:R-:W-:Y:S02]  /*65ee0*/  IADD3.X R45, P2, PT, RZ, R38, RZ, P2, !PT ;  /* 0x00000026ff2d7210 */ /* 0x000fe4000175e4ff */
[----:B------:R-:W-:Y:S02]  /*65ef0*/  IADD3 R32, P0, PT, R13, R12, RZ ;  /* 0x0000000c0d207210 */ /* 0x000fe40007f1e0ff */
[----:B------:R-:W-:Y:S01]  /*65f00*/  SEL R27, RZ, 0x1, P3 ;  /* 0x00000001ff1b7807 */ /* 0x000fe20001800000 */
[----:B------:R-:W-:Y:S01]  /*65f10*/  IMAD.WIDE.U32 R12, P3, R16, R7, R24 ;  /* 0x00000007100c7225 */ /* 0x000fe20007860018 */
[----:B------:R-:W-:-:S02]  /*65f20*/  IADD3.X R14, PT, PT, RZ, RZ, RZ, P4, P5 ;  /* 0x000000ffff0e7210 */ /* 0x000fc400027ea4ff */
[----:B------:R-:W-:Y:S01]  /*65f30*/  IADD3 R70, P4, PT, R70, R27, RZ ;  /* 0x0000001b46467210 */ /* 0x000fe20007f9e0ff */
[----:B------:R-:W-:Y:S02]  /*65f40*/  IMAD.X R25, R49, 0x1, R28, P6 ;  /* 0x0000000131197824 */ /* 0x000fe400030e061c */
        /* <DEDUP_REMOVED lines=8> */
[----:B------:R-:W-:Y:S01]  /*65fd0*/  IMAD.X R71, RZ, RZ, R71, P4 ;  /* 0x000000ffff477224 */ /* 0x000fe200020e0647 */
[----:B------:R-:W-:-:S02]  /*65fe0*/  IADD3.X R47, P2, PT, R47, R44, RZ, P2, !PT ;  /* 0x0000002c2f2f7210 */ /* 0x000fc4000175e4ff */
[----:B------:R-:W-:Y:S02]  /*65ff0*/  IADD3.X R41, P0, PT, R41, R46, RZ, P0, !PT ;  /* 0x0000002e29297210 */ /* 0x000fe4000071e4ff */
[----:B------:R-:W-:Y:S01]  /*66000*/  IADD3.X R47, P5, PT, R47, R12, RZ, P5, !PT ;  /* 0x0000000c2f2f7210 */ /* 0x000fe20002fbe4ff */
[----:B------:R-:W-:Y:S01]  /*66010*/  IMAD.WIDE.U32.X R12, R43, R7, R38, P3 ;  /* 0x000000072b0c7225 */ /* 0x000fe200018e0426 */
[----:B------:R-:W-:Y:S02]  /*66020*/  IADD3.X R44, P3, P6, R30, RZ, RZ, P0, P1 ;  /* 0x000000ff1e2c7210 */ /* 0x000fe400006624ff */
[----:B------:R-:W-:Y:S01]  /*66030*/  IADD3 R23, P0, P1, R35, R20, R23 ;  /* 0x0000001423177210 */ /* 0x000fe2000791e017 */
[-C--:B------:R-:W-:Y:S01]  /*66040*/  IMAD.WIDE.U32 R38, R43, R8.reuse, RZ ;  /* 0x000000082b267225 */ /* 0x080fe200078e00ff */
[----:B------:R-:W-:Y:S02]  /*66050*/  IADD3.X R49, PT, PT, R31, RZ, RZ, P3, P6 ;  /* 0x000000ff1f317210 */ /* 0x000fe40001fec4ff */
[----:B------:R-:W-:Y:S01]  /*66060*/  IADD3.X R27, P3, P6, R12, RZ, RZ, P5, P2 ;  /* 0x000000ff0c1b7210 */ /* 0x000fe20002e644ff */
[----:B------:R-:W-:Y:S01]  /*66070*/  IMAD.WIDE.U32 R30, R16, R8, RZ ;  /* 0x00000008101e7225 */ /* 0x000fe200078e00ff */
[----:B------:R-:W-:-:S02]  /*66080*/  IADD3.X R24, PT, PT, RZ, R24, RZ, P0, P1 ;  /* 0x00000018ff187210 */ /* 0x000fc400007e24ff */
[----:B------:R-:W-:Y:S01]  /*66090*/  IADD3 R27, P0, PT, R27, R32, RZ ;  /* 0x000000201b1b7210 */ /* 0x000fe20007f1e0ff */
[----:B------:R-:W-:Y:S01]  /*660a0*/  IMAD.WIDE.U32 R20, P5, R16, R9, R38 ;  /* 0x0000000910147225 */ /* 0x000fe200078a0026 */
[----:B------:R-:W-:Y:S02]  /*660b0*/  IADD3.X R42, PT, PT, R13, RZ, RZ, P3, P6 ;  /* 0x000000ff0d2a7210 */ /* 0x000fe40001fec4ff */
[----:B------:R-:W-:Y:S01]  /*660c0*/  ISETP.GE.U32.AND P4, PT, R97, R70, PT ;  /* 0x000000466100720c */ /* 0x000fe20003f86070 */
[----:B------:R-:W-:Y:S01]  /*660d0*/  IMAD R18, R47, R2, RZ ;  /* 0x000000022f127224 */ /* 0x000fe200078e02ff */
[----:B------:R-:W-:Y:S01]  /*660e0*/  IADD3 R31, P6, PT, R31, R20, RZ ;  /* 0x000000141f1f7210 */ /* 0x000fe20007fde0ff */
[----:B------:R-:W-:Y:S01]  /*660f0*/  IMAD.X R39, RZ, RZ, RZ, P5 ;  /* 0x000000ffff277224 */ /* 0x000fe200028e06ff */
[----:B------:R-:W-:Y:S01]  /*66100*/  IADD3 R32, P3, PT, R27, R30, RZ ;  /* 0x0000001e1b207210 */ /* 0x000fe20007f7e0ff */
[----:B------:R-:W-:Y:S01]  /*66110*/  IMAD.WIDE.U32 R12, R45, R2, RZ ;  /* 0x000000022d0c7225 */ /* 0x000fe200078e00ff */
[----:B------:R-:W-:-:S02]  /*66120*/  IADD3.X R42, P0, PT, R42, R41, RZ, P0, !PT ;  /* 0x000000292a2a7210 */ /* 0x000fc4000071e4ff */
[----:B------:R-:W-:Y:S01]  /*66130*/  ISETP.GE.U32.AND.EX P4, PT, R96, R71, PT, P4 ;  /* 0x000000476000720c */ /* 0x000fe20003f86140 */
[----:B------:R-:W-:Y:S01]  /*66140*/  IMAD R27, R45, R3, R18 ;  /* 0x000000032d1b7224 */ /* 0x000fe200078e0212 */
[----:B------:R-:W-:Y:S01]  /*66150*/  IADD3.X R42, P3, PT, R42, R31, RZ, P3, !PT ;  /* 0x0000001f2a2a7210 */ /* 0x000fe20001f7e4ff */
[----:B------:R-:W-:Y:S01]  /*66160*/  IMAD.MOV.U32 R38, RZ, RZ, R21 ;  /* 0x000000ffff267224 */ /* 0x000fe200078e0015 */
[----:B------:R-:W-:Y:S01]  /*66170*/  SEL R21, RZ, 0x1, P4 ;  /* 0x00000001ff157807 */ /* 0x000fe20002000000 */
[----:B------:R-:W-:Y:S01]  /*66180*/  IMAD.WIDE.U32 R34, R43, R10, RZ ;  /* 0x0000000a2b227225 */ /* 0x000fe200078e00ff */
[----:B------:R-:W-:Y:S02]  /*66190*/  IADD3 R37, P1, P2, R75, R76, R37 ;  /* 0x0000004c4b257210 */ /* 0x000fe40007a3e025 */
[----:B------:R-:W-:Y:S01]  /*661a0*/  IADD3 R72, P5, PT, R72, R21, RZ ;  /* 0x0000001548487210 */ /* 0x000fe20007fbe0ff */
[----:B------:R-:W-:Y:S01]  /*661b0*/  IMAD.IADD R13, R13, 0x1, R27 ;  /* 0x000000010d0d7824 */ /* 0x000fe200078e021b */
[----:B------:R-:W-:Y:S01]  /*661c0*/  IADD3.X R77, PT, PT, RZ, R77, RZ, P1, P2 ;  /* 0x0000004dff4d7210 */ /* 0x000fe20000fe44ff */
        /* <DEDUP_REMOVED lines=14> */
[----:B------:R-:W-:Y:S01]  /*662b0*/  IMAD.X R49, R49, 0x1, R24, P6 ;  /* 0x0000000131317824 */ /* 0x000fe200030e0618 */
[----:B------:R-:W-:Y:S01]  /*662c0*/  IADD3 R16, P6, PT, R27, R30, RZ ;  /* 0x0000001e1b107210 */ /* 0x000fe20007fde0ff */
[----:B------:R-:W-:-:S04]  /*662d0*/  IMAD.WIDE.U32 R34, P3, R12, R5, R40 ;  /* 0x000000050c227225 */ /* 0x000fc80007860028 */
[----:B------:R-:W-:-:S04]  /*662e0*/  IMAD.WIDE.U32 R38, R12, R4, RZ ;  /* 0x000000040c267225 */ /* 0x000fc800078e00ff */
[----:B------:R-:W-:Y:S01]  /*662f0*/  IMAD.WIDE.U32.X R20, R43, R11, R20, P4 ;  /* 0x0000000b2b147225 */ /* 0x000fe200020e0414 */
[----:B------:R-:W-:Y:S02]  /*66300*/  IADD3.X R43, P0, PT, R18, R49, RZ, P0, !PT ;  /* 0x00000031122b7210 */ /* 0x000fe4000071e4ff */
[----:B------:R-:W-:Y:S01]  /*66310*/  IADD3 R18, P4, PT, R39, R34, RZ ;  /* 0x0000002227127210 */ /* 0x000fe20007f9e0ff */
[----:B------:R-:W-:Y:S01]  /*66320*/  IMAD.X R31, RZ, RZ, RZ, P3 ;  /* 0x000000ffff1f7224 */ /* 0x000fe200018e06ff */
[----:B------:R-:W-:Y:S01]  /*66330*/  IADD3 RZ, P3, PT, R45, R38, RZ ;  /* 0x000000262dff7210 */ /* 0x000fe20007f7e0ff */
[----:B------:R-:W-:Y:S01]  /*66340*/  IMAD.MOV.U32 R30, RZ, RZ, R35 ;  /* 0x000000ffff1e7224 */ /* 0x000fe200078e0023 */
[----:B------:R-:W-:Y:S01]  /*66350*/  IADD3.X R43, P6, PT, R43, R46, RZ, P6, !PT ;  /* 0x0000002e2b2b7210 */ /* 0x000fe200037de4ff */
        /* <DEDUP_REMOVED lines=23> */
[----:B------:R-:W-:Y:S01]  /*664d0*/  IMAD R18, R41, R2, RZ ;  /* 0x0000000229127224 */ /* 0x000fe200078e02ff */
[----:B------:R-:W-:Y:S01]  /*664e0*/  IADD3 R35, P3, PT, R35, R16, RZ ;  /* 0x0000001023237210 */ /* 0x000fe20007f7e0ff */
[----:B------:R-:W-:Y:S01]  /*664f0*/  IMAD.WIDE.U32 R26, R12, R8, RZ ;  /* 0x000000080c1a7225 */ /* 0x000fe200078e00ff */
[----:B------:R-:W-:-:S03]  /*66500*/  IADD3.X R16, PT, PT, R19, RZ, RZ, P0, P6 ;  /* 0x000000ff13107210 */ /* 0x000fc600007ec4ff */
[----:B------:R-:W-:Y:S01]  /*66510*/  IMAD.WIDE.U32 R32, R13, R10, RZ ;  /* 0x0000000a0d207225 */ /* 0x000fe200078e00ff */
[----:B------:R-:W-:Y:S02]  /*66520*/  IADD3 R35, P0, PT, R35, R26, RZ ;  /* 0x0000001a23237210 */ /* 0x000fe40007f1e0ff */
[----:B------:R-:W-:Y:S01]  /*66530*/  IADD3.X R16, P3, PT, R16, R43, RZ, P3, !PT ;  /* 0x0000002b10107210 */ /* 0x000fe20001f7e4ff */
[----:B------:R-:W-:Y:S01]  /*66540*/  IMAD R23, R39, R3, R18 ;  /* 0x0000000327177224 */ /* 0x000fe200078e0212 */
[----:B------:R-:W-:Y:S01]  /*66550*/  IADD3 R43, P4, PT, R24, R37, RZ ;  /* 0x00000025182b7210 */ /* 0x000fe20007f9e0ff */
[----:B------:R-:W-:Y:S01]  /*66560*/  IMAD.X R21, RZ, RZ, RZ, P1 ;  /* 0x000000ffff157224 */ /* 0x000fe200008e06ff */
[----:B------:R-:W-:Y:S01]  /*66570*/  IADD3 R45, P1, PT, R27, R30, RZ ;  /* 0x0000001e1b2d7210 */ /* 0x000fe20007f3e0ff */
[----:B------:R-:W-:-:S04]  /*66580*/  IMAD.WIDE.U32 R2, R39, R2, RZ ;  /* 0x0000000227027225 */ /* 0x000fc800078e00ff */
[----:B------:R-:W-:-:S04]  /*66590*/  IMAD.WIDE.U32 R26, P6, R12, R11, R32 ;  /* 0x0000000b0c1a7225 */ /* 0x000fc800078c0020 */
[----:B------:R-:W-:-:S04]  /*665a0*/  IMAD.WIDE.U32 R18, R12, R10, RZ ;  /* 0x0000000a0c127225 */ /* 0x000fc800078e00ff */
[----:B------:R-:W-:Y:S02]  /*665b0*/  IMAD.IADD R3, R3, 0x1, R23 ;  /* 0x0000000103037824 */ /* 0x000fe400078e0217 */
[----:B------:R-:W-:Y:S02]  /*665c0*/  IMAD.MOV.U32 R20, RZ, RZ, R31 ;  /* 0x000000ffff147224 */ /* 0x000fe400078e001f */
[----:B------:R-:W-:Y:S01]  /*665d0*/  IMAD.X R31, RZ, RZ, RZ, P6 ;  /* 0x000000ffff1f7224 */ /* 0x000fe200030e06ff */
[----:B------:R-:W-:Y:S01]  /*665e0*/  IADD3 R34, P6, PT, R19, R26, RZ ;  /* 0x0000001a13227210 */ /* 0x000fe20007fde0ff */
[----:B------:R-:W-:-:S04]  /*665f0*/  IMAD.WIDE.U32 R32, R3, R4, RZ ;  /* 0x0000000403207225 */ /* 0x000fc800078e00ff */
[----:B------:R-:W-:Y:S02]  /*66600*/  IMAD.MOV.U32 R30, RZ, RZ, R27 ;  /* 0x000000ffff1e7224 */ /* 0x000fe400078e001b */
[----:B------:R-:W-:Y:S01]  /*66610*/  IMAD.WIDE.U32.X R20, R13, R9, R20, P1 ;  /* 0x000000090d147225 */ /* 0x000fe200008e0414 */
[----:B------:R-:W-:Y:S02]  /*66620*/  ISETP.GE.U32.AND P1, PT, R43, R37, PT ;  /* 0x000000252b00720c */ /* 0x000fe40003f26070 */
[----:B------:R-:W-:Y:S01]  /*66630*/  IADD3.X R37, P0, PT, R16, R45, RZ, P0, !PT ;  /* 0x0000002d10257210 */ /* 0x000fe2000071e4ff */
[----:B------:R-:W-:Y:S01]  /*66640*/  IMAD.WIDE.U32.X R12, R13, R11, R30, P6 ;  /* 0x0000000b0d0c7225 */ /* 0x000fe200030e041e */
[----:B------:R-:W-:Y:S02]  /*66650*/  IADD3 R24, P6, PT, R36, R43, RZ ;  /* 0x0000002b24187210 */ /* 0x000fe40007fde0ff */
[----:B------:R-:W-:Y:S01]  /*66660*/  IADD3.X R23, P0, P3, R20, RZ, RZ, P0, P3 ;  /* 0x000000ff14177210 */ /* 0x000fe200003064ff */
[----:B------:R-:W-:-:S02]  /*66670*/  IMAD.X R45, RZ, RZ, R77, P4 ;  /* 0x000000ffff2d7224 */ /* 0x000fc400020e064d */
[C---:B------:R-:W-:Y:S01]  /*66680*/  IMAD.WIDE.U32 R26, P4, R2.reuse, R5, R32 ;  /* 0x00000005021a7225 */ /* 0x040fe20007880020 */
[----:B------:R-:W-:Y:S02]  /*66690*/  IADD3.X R33, PT, PT, R21, RZ, RZ, P0, P3 ;  /* 0x000000ff15217210 */ /* 0x000fe400007e64ff */
[----:B------:R-:W-:Y:S01]  /*666a0*/  IADD3 R23, P0, PT, R23, R24, RZ ;  /* 0x0000001817177210 */ /* 0x000fe20007f1e0ff */
[----:B------:R-:W-:Y:S01]  /*666b0*/  IMAD.WIDE.U32 R30, R2, R4, RZ ;  /* 0x00000004021e7225 */ /* 0x000fe200078e00ff */
[----:B------:R-:W-:Y:S02]  /*666c0*/  ISETP.GE.U32.AND.EX P1, PT, R45, R77, PT, P1 ;  /* 0x0000004d2d00720c */ /* 0x000fe40003f26110 */
[----:B------:R-:W-:Y:S01]  /*666d0*/  IADD3 R23, P3, PT, R23, R18, RZ ;  /* 0x0000001217177210 */ /* 0x000fe20007f7e0ff */
[----:B------:R-:W-:Y:S01]  /*666e0*/  IMAD.X R32, R38, 0x1, R45, P6 ;  /* 0x0000000126207824 */ /* 0x000fe200030e062d */
        /* <DEDUP_REMOVED lines=8> */
[----:B------:R-:W-:-:S04]  /*66770*/  IMAD.WIDE.U32.X R20, R3, R5, R20, P6 ;  /* 0x0000000503147225 */ /* 0x000fc800030e0414 */
        /* <DEDUP_REMOVED lines=8> */
[----:B------:R-:W-:Y:S01]  /*66800*/  SEL R35, RZ, 0x1, P1 ;  /* 0x00000001ff237807 */ /* 0x000fe20000800000 */
[----:B------:R-:W-:Y:S01]  /*66810*/  IMAD.X R73, RZ, RZ, R73, P5 ;  /* 0x000000ffff497224 */ /* 0x000fe200028e0649 */
[----:B------:R-:W-:Y:S01]  /*66820*/  IADD3 R21, P1, PT, R21, R30, RZ ;  /* 0x0000001e15157210 */ /* 0x000fe20007f3e0ff */
[----:B------:R-:W-:Y:S01]  /*66830*/  IMAD.WIDE.U32.X R18, R3, R7, R18, P6 ;  /* 0x0000000703127225 */ /* 0x000fe200030e0412 */
[----:B------:R-:W-:Y:S02]  /*66840*/  IADD3.X R16, P4, PT, R20, R37, RZ, P4, !PT ;  /* 0x0000002514107210 */ /* 0x000fe4000279e4ff */
[----:B------:R-:W-:-:S02]  /*66850*/  IADD3.X R26, P3, P0, R12, RZ, RZ, P3, P0 ;  /* 0x000000ff0c1a7210 */ /* 0x000fc400018604ff */
[----:B------:R-:W-:Y:S02]  /*66860*/  IADD3.X R16, P1, PT, R16, R31, RZ, P1, !PT ;  /* 0x0000001f10107210 */ /* 0x000fe40000f3e4ff */
[----:B------:R-:W-:Y:S01]  /*66870*/  IADD3.X R27, PT, PT, R13, RZ, RZ, P3, P0 ;  /* 0x000000ff0d1b7210 */ /* 0x000fe20001fe04ff */
[----:B------:R-:W-:Y:S01]  /*66880*/  IMAD.WIDE.U32 R12, R3, R8, RZ ;  /* 0x00000008030c7225 */ /* 0x000fe200078e00ff */
[----:B------:R-:W-:Y:S02]  /*66890*/  IADD3 R31, P0, PT, R35, R22, RZ ;  /* 0x00000016231f7210 */ /* 0x000fe40007f1e0ff */
[----:B------:R-:W-:Y:S02]  /*668a0*/  IADD3.X R20, P4, P1, R18, RZ, RZ, P1, P4 ;  /* 0x000000ff12147210 */ /* 0x000fe400009884ff */
[----:B------:R-:W-:Y:S01]  /*668b0*/  ISETP.GE.U32.AND.EX P3, PT, R25, R28, PT, P2 ;  /* 0x0000001c1900720c */ /* 0x000fe20003f66120 */
[----:B------:R-:W-:Y:S01]  /*668c0*/  IMAD.X R30, RZ, RZ, R29, P0 ;  /* 0x000000ffff1e7224 */ /* 0x000fe200000e061d */
[----:B------:R-:W-:-:S02]  /*668d0*/  ISETP.GE.U32.AND P2, PT, R31, R22, PT ;  /* 0x000000161f00720c */ /* 0x000fc40003f46070 */
[----:B------:R-:W-:Y:S01]  /*668e0*/  IADD3.X R22, PT, PT, R19, RZ, RZ, P4, P1 ;  /* 0x000000ff13167210 */ /* 0x000fe200027e24ff */
[----:B------:R-:W-:Y:S01]  /*668f0*/  IMAD.WIDE.U32 R18, P4, R2, R9, R12 ;  /* 0x0000000902127225 */ /* 0x000fe2000788000c */
[----:B------:R-:W-:Y:S02]  /*66900*/  ISETP.GE.U32.AND P6, PT, R24, R43, PT ;  /* 0x0000002b1800720c */ /* 0x000fe40003fc6070 */
[----:B------:R-:W-:Y:S01]  /*66910*/  IADD3 R25, P1, PT, R20, R23, RZ ;  /* 0x0000001714197210 */ /* 0x000fe20007f3e0ff */
[----:B------:R-:W-:Y:S01]  /*66920*/  IMAD.WIDE.U32 R12, R2, R8, RZ ;  /* 0x00000008020c7225 */ /* 0x000fe200078e00ff */
[----:B------:R-:W-:Y:S02]  /*66930*/  ISETP.GE.U32.AND.EX P6, PT, R32, R45, PT, P6 ;  /* 0x0000002d2000720c */ /* 0x000fe40003fc6160 */
[----:B------:R-:W-:Y:S01]  /*66940*/  SEL R32, RZ, 0x1, P3 ;  /* 0x00000001ff207807 */ /* 0x000fe20001800000 */
[----:B------:R-:W-:Y:S01]  /*66950*/  IMAD.X R23, RZ, RZ, RZ, P4 ;  /* 0x000000ffff177224 */ /* 0x000fe200020e06ff */
[----:B------:R-:W-:-:S02]  /*66960*/  IADD3 R35, P4, PT, R13, R18, RZ ;  /* 0x000000120d237210 */ /* 0x000fc40007f9e0ff */
[----:B------:R-:W-:Y:S01]  /*66970*/  IADD3.X R18, P1, PT, R22, R33, RZ, P1, !PT ;  /* 0x0000002116127210 */ /* 0x000fe20000f3e4ff */
[----:B------:R-:W-:Y:S01]  /*66980*/  IMAD.MOV.U32 R22, RZ, RZ, R19 ;  /* 0x000000ffff167224 */ /* 0x000fe200078e0013 */
[----:B------:R-:W-:Y:S01]  /*66990*/  IADD3 R34, P3, PT, R25, R12, RZ ;  /* 0x0000000c19227210 */ /* 0x000fe20007f7e0ff */
[C---:B------:R-:W-:Y:S01]  /*669a0*/  IMAD.WIDE.U32 R12, R3.reuse, R10, RZ ;  /* 0x0000000a030c7225 */ /* 0x040fe200078e00ff */
[----:B------:R-:W-:Y:S02]  /*669b0*/  SEL R20, RZ, 0x1, P6 ;  /* 0x00000001ff147807 */ /* 0x000fe40003000000 */
[----:B------:R-:W-:Y:S01]  /*669c0*/  IADD3.X R35, P3, PT, R18, R35, RZ, P3, !PT ;  /* 0x0000002312237210 */ /* 0x000fe20001f7e4ff */
[----:B------:R-:W-:Y:S01]  /*669d0*/  IMAD.WIDE.U32.X R22, R3, R9, R22, P4 ;  /* 0x0000000903167225 */ /* 0x000fe200020e0416 */
[----:B------:R-:W-:Y:S02]  /*669e0*/  IADD3 R20, P0, PT, R20, R31, RZ ;  /* 0x0000001f14147210 */ /* 0x000fe40007f1e0ff */
[----:B------:R-:W-:Y:S01]  /*669f0*/  ISETP.GE.U32.AND.EX P2, PT, R30, R29, PT, P2 ;  /* 0x0000001d1e00720c */ /* 0x000fe20003f46120 */
[----:B------:R-:W-:Y:S01]  /*66a00*/  IMAD.WIDE.U32 R24, P6, R2, R11, R12 ;  /* 0x0000000b02187225 */ /* 0x000fe200078c000c */
[----:B------:R-:W-:-:S03]  /*66a10*/  ISETP.GE.U32.AND P5, PT, R105, R72, PT ;  /* 0x000000486900720c */ /* 0x000fc60003fa6070 */
[----:B------:R-:W-:Y:S01]  /*66a20*/  IMAD.WIDE.U32 R18, R2, R10, RZ ;  /* 0x0000000a02127225 */ /* 0x000fe200078e00ff */
[----:B------:R-:W-:Y:S02]  /*66a30*/  IADD3.X R2, P3, P1, R22, RZ, RZ, P3, P1 ;  /* 0x000000ff16027210 */ /* 0x000fe400019624ff */
[----:B------:R-:W-:Y:S01]  /*66a40*/  ISETP.GE.U32.AND.EX P5, PT, R94, R73, PT, P5 ;  /* 0x000000495e00720c */ /* 0x000fe20003fa6150 */
[----:B------:R-:W-:Y:S01]  /*66a50*/  IMAD.X R28, RZ, RZ, R30, P0 ;  /* 0x000000ffff1c7224 */ /* 0x000fe200000e061e */
[----:B------:R-:W-:Y:S01]  /*66a60*/  IADD3.X R22, PT, PT, R23, RZ, RZ, P3, P1 ;  /* 0x000000ff17167210 */ /* 0x000fe20001fe24ff */
[----:B------:R-:W-:Y:S01]  /*66a70*/  IMAD.X R13, RZ, RZ, RZ, P6 ;  /* 0x000000ffff0d7224 */ /* 0x000fe200030e06ff */
[----:B------:R-:W-:Y:S01]  /*66a80*/  IADD3 R29, P3, PT, R19, R24, RZ ;  /* 0x00000018131d7210 */ /* 0x000fe20007f7e0ff */
[----:B------:R-:W-:Y:S01]  /*66a90*/  IMAD.MOV.U32 R12, RZ, RZ, R25 ;  /* 0x000000ffff0c7224 */ /* 0x000fe200078e0019 */
[----:B------:R-:W-:Y:S02]  /*66aa0*/  ISETP.GE.U32.AND P0, PT, R20, R31, PT ;  /* 0x0000001f1400720c */ /* 0x000fe40003f06070 */
[----:B------:R-:W-:Y:S01]  /*66ab0*/  IADD3 R19, P1, PT, R26, R20, RZ ;  /* 0x000000141a137210 */ /* 0x000fe20007f3e0ff */
[----:B------:R-:W-:Y:S01]  /*66ac0*/  IMAD.WIDE.U32.X R12, R3, R11, R12, P3 ;  /* 0x0000000b030c7225 */ /* 0x000fe200018e040c */
[----:B------:R-:W-:-:S02]  /*66ad0*/  ISETP.GE.U32.AND.EX P0, PT, R28, R30, PT, P0 ;  /* 0x0000001e1c00720c */ /* 0x000fc40003f06100 */
[----:B------:R-:W-:Y:S01]  /*66ae0*/  IADD3 R31, P6, P4, R32, R15, R14 ;  /* 0x0000000f201f7210 */ /* 0x000fe20007cde00e */
[----:B------:R-:W-:Y:S01]  /*66af0*/  IMAD.X R23, R27, 0x1, R28, P1 ;  /* 0x000000011b177824 */ /* 0x000fe200008e061c */
[----:B------:R-:W-:Y:S02]  /*66b00*/  SEL R25, RZ, 0x1, P2 ;  /* 0x00000001ff197807 */ /* 0x000fe40001000000 */
[----:B------:R-:W-:Y:S02]  /*66b10*/  IADD3 R15, P2, PT, R2, R19, RZ ;  /* 0x00000013020f7210 */ /* 0x000fe40007f5e0ff */
[----:B------:R-:W-:Y:S02]  /*66b20*/  SEL R14, RZ, 0x1, P0 ;  /* 0x00000001ff0e7807 */ /* 0x000fe40000000000 */
[----:B------:R-:W-:Y:S02]  /*66b30*/  ISETP.GE.U32.AND P0, PT, R19, R20, PT ;  /* 0x000000141300720c */ /* 0x000fe40003f06070 */
[----:B------:R-:W-:-:S02]  /*66b40*/  IADD3 R19, P1, PT, R15, R18, RZ ;  /* 0x000000120f137210 */ /* 0x000fc40007f3e0ff */
[----:B------:R-:W-:Y:S02]  /*66b50*/  IADD3.X R2, P2, PT, R22, R23, RZ, P2, !PT ;  /* 0x0000001716027210 */ /* 0x000fe4000175e4ff */
[----:B------:R-:W-:Y:S02]  /*66b60*/  SEL R20, RZ, 0x1, P5 ;  /* 0x00000001ff147807 */ /* 0x000fe40002800000 */
[----:B------:R-:W-:Y:S02]  /*66b70*/  IADD3.X R29, P1, PT, R2, R29, RZ, P1, !PT ;  /* 0x0000001d021d7210 */ /* 0x000fe40000f3e4ff */
[----:B------:R-:W-:Y:S02]  /*66b80*/  IADD3.X R15, PT, PT, RZ, R17, RZ, P6, P4 ;  /* 0x00000011ff0f7210 */ /* 0x000fe400037e84ff */
[----:B------:R-:W-:Y:S02]  /*66b90*/  IADD3.X R2, P2, P1, R12, RZ, RZ, P1, P2 ;  /* 0x000000ff0c027210 */ /* 0x000fe400009444ff */
[----:B------:R-:W-:-:S02]  /*66ba0*/  IADD3 R20, P6, PT, R69, R20, RZ ;  /* 0x0000001445147210 */ /* 0x000fc40007fde0ff */
[----:B------:R-:W-:Y:S02]  /*66bb0*/  IADD3.X R12, PT, PT, R13, RZ, RZ, P2, P1 ;  /* 0x000000ff0d0c7210 */ /* 0x000fe400017e24ff */
[----:B------:R-:W-:Y:S01]  /*66bc0*/  ISETP.GE.U32.AND.EX P0, PT, R23, R28, PT, P0 ;  /* 0x0000001c1700720c */ /* 0x000fe20003f06100 */
[----:B------:R-:W-:Y:S01]  /*66bd0*/  IMAD.X R13, RZ, RZ, R68, P6 ;  /* 0x000000ffff0d7224 */ /* 0x000fe200030e0644 */
[----:B------:R-:W-:Y:S02]  /*66be0*/  ISETP.GE.U32.AND P1, PT, R107, R20, PT ;  /* 0x000000146b00720c */ /* 0x000fe40003f26070 */
[----:B------:R-:W-:Y:S02]  /*66bf0*/  SEL R3, RZ, 0x1, P0 ;  /* 0x00000001ff037807 */ /* 0x000fe40000000000 */
[----:B------:R-:W-:Y:S02]  /*66c00*/  IADD3 R14, P3, P0, R14, R31, R25 ;  /* 0x0000001f0e0e7210 */ /* 0x000fe4000787e019 */
[----:B------:R-:W-:-:S02]  /*66c10*/  ISETP.GE.U32.AND.EX P1, PT, R106, R13, PT, P1 ;  /* 0x0000000d6a00720c */ /* 0x000fc40003f26110 */
[----:B------:R-:W-:Y:S02]  /*66c20*/  IADD3 R17, P4, P5, R2, R14, R3 ;  /* 0x0000000e02117210 */ /* 0x000fe40007d9e003 */
[----:B------:R-:W-:Y:S02]  /*66c30*/  IADD3.X R3, PT, PT, RZ, R15, RZ, P3, P0 ;  /* 0x0000000fff037210 */ /* 0x000fe40001fe04ff */
[----:B------:R-:W-:Y:S02]  /*66c40*/  IADD3 R95, P2, PT, -R95, R80, RZ ;  /* 0x000000505f5f7210 */ /* 0x000fe40007f5e1ff */
[----:B------:R-:W-:Y:S02]  /*66c50*/  IADD3.X R18, PT, PT, R12, R3, RZ, P4, P5 ;  /* 0x000000030c127210 */ /* 0x000fe400027ea4ff */
[----:B------:R-:W-:Y:S01]  /*66c60*/  IADD3 R97, P3, PT, R97, -R70, RZ ;  /* 0x8000004661617210 */ /* 0x000fe20007f7e0ff */
[----:B------:R-:W-:Y:S01]  /*66c70*/  IMAD.X R104, R81, 0x1, ~R104, P2 ;  /* 0x0000000151687824 */ /* 0x000fe200010e0e68 */
[----:B------:R-:W-:-:S02]  /*66c80*/  IADD3 R105, P4, PT, R105, -R72, RZ ;  /* 0x8000004869697210 */ /* 0x000fc40007f9e0ff */
[----:B------:R-:W-:Y:S01]  /*66c90*/  IADD3 R107, P5, PT, R107, -R20, RZ ;  /* 0x800000146b6b7210 */ /* 0x000fe20007fbe0ff */
[----:B------:R-:W-:Y:S01]  /*66ca0*/  IMAD.X R96, R96, 0x1, ~R71, P3 ;  /* 0x0000000160607824 */ /* 0x000fe200018e0e47 */
[----:B------:R-:W-:Y:S01]  /*66cb0*/  ISETP.GT.U32.AND P0, PT, R17, R10, PT ;  /* 0x0000000a1100720c */ /* 0x000fe20003f04070 */
[----:B------:R-:W-:Y:S02]  /*66cc0*/  IMAD.X R94, R94, 0x1, ~R73, P4 ;  /* 0x000000015e5e7824 */ /* 0x000fe400020e0e49 */
        /* <DEDUP_REMOVED lines=41> */
.L_x_187:
        /* <DEDUP_REMOVED lines=30> */
.L_x_188:
        /* <DEDUP_REMOVED lines=21> */
.L_x_189:
        /* <DEDUP_REMOVED lines=41> */
[----:B------:R-:W-:-:S03]  /*67520*/  UMOV UR5, URZ ;  /* 0x000000ff00057c82 */ /* 0x000fc60008000000 */
[----:B------:R-:W-:-:S13]  /*67530*/  ISETP.GE.U32.AND.EX P0, PT, R114, R11, PT, P0 ;  /* 0x0000000b7200720c */ /* 0x000fda0003f06100 */
[----:B------:R-:W-:Y:S05]  /*67540*/  @!P0 BRA `(.L_x_138) ;  /* 0x0000012800008947 */ /* 0x000fea0003800000 */
[----:B------:R-:W-:-:S04]  /*67550*/  ISETP.GT.U32.AND P0, PT, R112, R8, PT ;  /* 0x000000087000720c */ /* 0x000fc80003f04070 */
[----:B------:R-:W-:-:S13]  /*67560*/  ISETP.GT.U32.AND.EX P0, PT, R113, R9, PT, P0 ;  /* 0x000000097100720c */ /* 0x000fda0003f04100 */
        /* <DEDUP_REMOVED lines=9> */
[----:B------:R-:W-:Y:S01]  /*67600*/  UMOV UR5, URZ ;  /* 0x000000ff00057c82 */ /* 0x000fe20008000000 */
[----:B------:R-:W-:Y:S02]  /*67610*/  ISETP.LT.U32.AND P1, PT, R111, R6, PT ;  /* 0x000000066f00720c */ /* 0x000fe40003f21070 */
[----:B------:R-:W-:-:S04]  /*67620*/  ISETP.GE.U32.AND.EX P0, PT, R109, R5, PT, P0 ;  /* 0x000000056d00720c */ /* 0x000fc80003f06100 */
[----:B------:R-:W-:-:S13]  /*67630*/  ISETP.LT.U32.OR.EX P0, PT, R110, R7, !P0, P1 ;  /* 0x000000076e00720c */ /* 0x000fda0004701510 */
[----:B------:R-:W-:Y:S05]  /*67640*/  @P0 BRA `(.L_x_138) ;  /* 0x0000012400c00947 */ /* 0x000fea0003800000 */
.L_x_190:
        /* <DEDUP_REMOVED lines=23> */
.L_x_157:
        /* <DEDUP_REMOVED lines=32> */
[----:B------:R-:W-:Y:S02]  /*679c0*/  ISETP.GE.U32.AND P1, PT, R31, R71, PT ;  /* 0x000000471f00720c */ /* 0x000fe40003f26070 */
        /* <DEDUP_REMOVED lines=36> */
.L_x_191:
        /* <DEDUP_REMOVED lines=21> */
.L_x_192:
        /* <DEDUP_REMOVED lines=12> */
[----:B------:R-:W-:-:S04]  /*67e20*/  IMAD.WIDE.U32 R20, R76, R76, RZ ;  /* 0x0000004c4c147225 */ /* 0x000fc800078e00ff */
[----:B------:R-:W-:Y:S01]  /*67e30*/  IMAD.MOV.U32 R127, RZ, RZ, RZ ;  /* 0x000000ffff7f7224 */ /* 0x000fe200078e00ff */
[----:B------:R-:W-:Y:S01]  /*67e40*/  LOP3.LUT R149, R20, 0xfffffffd, RZ, 0xc0, !PT ;  /* 0xfffffffd14957812 */ /* 0x000fe200078ec0ff */
[----:B------:R-:W-:-:S04]  /*67e50*/  IMAD.WIDE.U32 R22, R31, R34, RZ ;  /* 0x000000221f167225 */ /* 0x000fc800078e00ff */
[----:B------:R-:W-:Y:S02]  /*67e60*/  IMAD.MOV.U32 R151, RZ, RZ, RZ ;  /* 0x000000ffff977224 */ /* 0x000fe400078e00ff */
[----:B------:R-:W-:Y:S02]  /*67e70*/  IMAD.IADD R39, R29, 0x1, R81 ;  /* 0x000000011d277824 */ /* 0x000fe400078e0251 */
[----:B------:R-:W-:Y:S02]  /*67e80*/  IMAD.MOV.U32 R77, RZ, RZ, RZ ;  /* 0x000000ffff4d7224 */ /* 0x000fe400078e00ff */
[----:B------:R-:W-:Y:S01]  /*67e90*/  IMAD.WIDE.U32 R32, R35, R34, RZ ;  /* 0x0000002223207225 */ /* 0x000fe200078e00ff */
[----:B------:R-:W-:-:S03]  /*67ea0*/  SHF.R.U64 R78, R28, 0x1f, R39 ;  /* 0x0000001f1c4e7819 */ /* 0x000fc60000001227 */
[----:B------:R-:W-:Y:S01]  /*67eb0*/  IMAD.WIDE.U32 R30, R31, R118, RZ ;  /* 0x000000761f1e7225 */ /* 0x000fe200078e00ff */
[----:B------:R-:W-:-:S03]  /*67ec0*/  LOP3.LUT R78, R78, 0xfffffffe, RZ, 0xc0, !PT ;  /* 0xfffffffe4e4e7812 */ /* 0x000fc600078ec0ff */
[----:B------:R-:W-:Y:S02]  /*67ed0*/  IMAD.IADD R147, R23, 0x1, R127 ;  /* 0x0000000117937824 */ /* 0x000fe400078e027f */
[----:B------:R-:W-:Y:S02]  /*67ee0*/  IMAD.SHL.U32 R87, R28, 0x2, RZ ;  /* 0x000000021c577824 */ /* 0x000fe400078e00ff */
[----:B------:R-:W-:Y:S01]  /*67ef0*/  IMAD.IADD R20, R19, 0x1, R151 ;  /* 0x0000000113147824 */ /* 0x000fe200078e0297 */
[----:B------:R-:W-:Y:S01]  /*67f00*/  IADD3 R147, P1, P0, R30, R147, R32 ;  /* 0x000000931e937210 */ /* 0x000fe2000783e020 */
[----:B------:R-:W-:Y:S01]  /*67f10*/  IMAD.IADD R37, R121, 0x1, R41 ;  /* 0x0000000179257824 */ /* 0x000fe200078e0229 */
[----:B------:R-:W-:Y:S01]  /*67f20*/  SHF.L.U64.HI R41, R28, 0x1, R39 ;  /* 0x000000011c297819 */ /* 0x000fe20000010227 */
[----:B------:R-:W-:Y:S01]  /*67f30*/  IMAD.IADD R18, R33, 0x1, R77 ;  /* 0x0000000121127824 */ /* 0x000fe200078e024d */
[----:B------:R-:W-:Y:S01]  /*67f40*/  LOP3.LUT R87, R87, 0xfffffffe, RZ, 0xc0, !PT ;  /* 0xfffffffe57577812 */ /* 0x000fe200078ec0ff */
[----:B------:R-:W-:Y:S01]  /*67f50*/  IMAD.MOV.U32 R19, RZ, RZ, RZ ;  /* 0x000000ffff137224 */ /* 0x000fe200078e00ff */
[----:B------:R-:W-:Y:S01]  /*67f60*/  LOP3.LUT R41, R41, 0x1, RZ, 0xc0, !PT ;  /* 0x0000000129297812 */ /* 0x000fe200078ec0ff */
[----:B------:R-:W-:Y:S01]  /*67f70*/  IMAD.MOV.U32 R85, RZ, RZ, RZ ;  /* 0x000000ffff557224 */ /* 0x000fe200078e00ff */
[----:B------:R-:W-:Y:S01]  /*67f80*/  IADD3 R87, P5, PT, R87, R38, RZ ;  /* 0x0000002657577210 */ /* 0x000fe20007fbe0ff */
[----:B------:R-:W-:-:S04]  /*67f90*/  IMAD.WIDE.U32 R28, R76, R34, RZ ;  /* 0x000000224c1c7225 */ /* 0x000fc800078e00ff */
[----:B------:R-:W-:Y:S02]  /*67fa0*/  IMAD.IADD R127, R127, 0x1, R31 ;  /* 0x000000017f7f7824 */ /* 0x000fe400078e021f */
[----:B------:R-:W-:-:S04]  /*67fb0*/  IMAD.WIDE.U32 R18, R35, R118, R18 ;  /* 0x0000007623127225 */ /* 0x000fc800078e0012 */
[----:B------:R-:W-:-:S04]  /*67fc0*/  IMAD.WIDE.U32 R30, R75, R76, RZ ;  /* 0x0000004c4b1e7225 */ /* 0x000fc800078e00ff */
[----:B------:R-:W-:-:S04]  /*67fd0*/  IMAD.WIDE.U32 R32, R117, R34, RZ ;  /* 0x0000002275207225 */ /* 0x000fc800078e00ff */
[----:B------:R-:W-:-:S04]  /*67fe0*/  IMAD.WIDE.U32 R34, R76, R118, RZ ;  /* 0x000000764c227225 */ /* 0x000fc800078e00ff */
[----:B------:R-:W-:Y:S01]  /*67ff0*/  IMAD.IADD R23, R29, 0x1, R85 ;  /* 0x000000011d177824 */ /* 0x000fe200078e0255 */
[----:B------:R-:W-:Y:S01]  /*68000*/  SHF.R.U32.HI R29, RZ, 0x1f, R39 ;  /* 0x0000001fff1d7819 */ /* 0x000fe20000011627 */
[----:B------:R-:W-:Y:S01]  /*68010*/  IMAD.IADD R38, R151, 0x1, R31 ;  /* 0x0000000197267824 */ /* 0x000fe200078e021f */
[----:B------:R-:W-:Y:S01]  /*68020*/  IADD3.X R31, PT, PT, RZ, RZ, RZ, P2, P3 ;  /* 0x000000ffff1f7210 */ /* 0x000fe200017e64ff */
[----:B------:R-:W-:Y:S01]  /*68030*/  IMAD.WIDE.U32 R26, R117, R76, RZ ;  /* 0x0000004c751a7225 */ /* 0x000fe200078e00ff */
[----:B------:R-:W-:Y:S02]  /*68040*/  IADD3 R23, P3, P4, R34, R23, R32 ;  /* 0x0000001722177210 */ /* 0x000fe40007c7e020 */
[----:B------:R-:W-:Y:S01]  /*68050*/  LOP3.LUT R79, R29, 0x1, RZ, 0xc0, !PT ;  /* 0x000000011d4f7812 */ /* 0x000fe200078ec0ff */
[----:B------:R-:W-:Y:S01]  /*68060*/  IMAD.SHL.U32 R80, R26, 0x2, RZ ;  /* 0x000000021a507824 */ /* 0x000fe200078e00ff */
[----:B------:R-:W-:Y:S01]  /*68070*/  SHF.R.U32.HI R86, RZ, 0x1f, R23 ;  /* 0x0000001fff567819 */ /* 0x000fe20000011617 */
[----:B------:R-:W-:Y:S01]  /*68080*/  IMAD.X R41, RZ, RZ, R41, P5 ;  /* 0x000000ffff297224 */ /* 0x000fe200028e0629 */
[----:B------:R-:W-:Y:S01]  /*68090*/  IADD3.X R32, PT, PT, RZ, RZ, RZ, P1, P0 ;  /* 0x000000ffff207210 */ /* 0x000fe20000fe04ff */
[----:B------:R-:W-:Y:S01]  /*680a0*/  IMAD.WIDE.U32 R78, R118, R118, R78 ;  /* 0x00000076764e7225 */ /* 0x000fe200078e004e */
[----:B------:R-:W-:-:S02]  /*680b0*/  IADD3 R29, P2, PT, R86, R36, RZ ;  /* 0x00000024561d7210 */ /* 0x000fc40007f5e0ff */
[----:B------:R-:W-:Y:S01]  /*680c0*/  LOP3.LUT R80, R80, 0xfffffffe, RZ, 0xc0, !PT ;  /* 0xfffffffe50507812 */ /* 0x000fe200078ec0ff */
[----:B------:R-:W-:Y:S01]  /*680d0*/  IMAD.IADD R21, R85, 0x1, R21 ;  /* 0x0000000155157824 */ /* 0x000fe200078e0215 */
[----:B------:R-:W-:Y:S01]  /*680e0*/  ISETP.GT.U32.AND P5, PT, R36, R29, PT ;  /* 0x0000001d2400720c */ /* 0x000fe20003fa4070 */
[----:B------:R-:W-:Y:S01]  /*680f0*/  IMAD.MOV.U32 R119, RZ, RZ, RZ ;  /* 0x000000ffff777224 */ /* 0x000fe200078e00ff */
[----:B------:R-:W-:Y:S01]  /*68100*/  IADD3 R41, P1, PT, R41, R78, RZ ;  /* 0x0000004e29297210 */ /* 0x000fe20007f3e0ff */
[----:B------:R-:W-:Y:S01]  /*68110*/  IMAD.X R153, RZ, RZ, R40, P2 ;  /* 0x000000ffff997224 */ /* 0x000fe200010e0628 */
[----:B------:R-:W-:Y:S01]  /*68120*/  IADD3 R80, P6, PT, R80, R21, RZ ;  /* 0x0000001550507210 */ /* 0x000fe20007fde0ff */
[----:B------:R-:W-:Y:S01]  /*68130*/  IMAD.MOV.U32 R21, RZ, RZ, RZ ;  /* 0x000000ffff157224 */ /* 0x000fe200078e00ff */
[----:B------:R-:W-:Y:S01]  /*68140*/  SHF.L.U64.HI R23, R28, 0x1, R23 ;  /* 0x000000011c177819 */ /* 0x000fe20000010217 */
[----:B------:R-:W-:Y:S01]  /*68150*/  IMAD.MOV.U32 R39, RZ, RZ, RZ ;  /* 0x000000ffff277224 */ /* 0x000fe200078e00ff */
[----:B------:R-:W-:Y:S01]  /*68160*/  ISETP.GT.U32.AND.EX P5, PT, R40, R153, PT, P5 ;  /* 0x000000992800720c */ /* 0x000fe20003fa4150 */
[----:B------:R-:W-:-:S02]  /*68170*/  IMAD.IADD R27, R119, 0x1, R27 ;  /* 0x00000001771b7824 */ /* 0x000fc400078e021b */
[----:B------:R-:W-:Y:S01]  /*68180*/  IMAD.X R78, R81, 0x1, R79, P1 ;  /* 0x00000001514e7824 */ /* 0x000fe200008e064f */
[----:B------:R-:W-:Y:S01]  /*68190*/  IADD3 R149, P1, PT, R29, R149, RZ ;  /* 0x000000951d957210 */ /* 0x000fe20007f3e0ff */
[-C--:B------:R-:W-:Y:S01]  /*681a0*/  IMAD.WIDE.U32 R20, R118, R75.reuse, R20 ;  /* 0x0000004b76147225 */ /* 0x080fe200078e0014 */
        /* <DEDUP_REMOVED lines=19> */
[----:B------:R-:W-:Y:S01]  /*682e0*/  IMAD.WIDE.U32 R26, R123, R117, RZ ;  /* 0x000000757b1a7225 */ /* 0x000fe200078e00ff */
        /* <DEDUP_REMOVED lines=188> */
[----:B------:R-:W-:Y:S02]  /*68eb0*/  ISETP.GT.U32.AND P1, PT, R83, R76, PT ;  /* 0x0000004c5300720c */ /* 0x000fe40003f24070 */
[----:B------:R-:W-:Y:S01]  /*68ec0*/  IADD3.X R33, PT, PT, R27, RZ, RZ, P3, P6 ;  /* 0x000000ff1b217210 */ /* 0x000fe20001fec4ff */
[----:B------:R-:W-:Y:S01]  /*68ed0*/  IMAD R36, R23, R2, RZ ;  /* 0x0000000217247224 */ /* 0x000fe200078e02ff */
[----:B------:R-:W-:Y:S02]  /*68ee0*/  IADD3.X R31, P2, P6, R20, RZ, RZ, P2, P0 ;  /* 0x000000ff141f7210 */ /* 0x000fe400016404ff */
[----:B------:R-:W-:Y:S01]  /*68ef0*/  ISETP.GT.U32.AND.EX P1, PT, R87, R82, PT, P1 ;  /* 0x000000525700720c */ /* 0x000fe20003f24110 */
[----:B------:R-:W-:Y:S01]  /*68f00*/  IMAD R27, R35, R3, R36 ;  /* 0x00000003231b7224 */ /* 0x000fe200078e0224 */
[----:B------:R-:W-:Y:S01]  /*68f10*/  IADD3.X R39, PT, PT, R21, RZ, RZ, P2, P6 ;  /* 0x000000ff15277210 */ /* 0x000fe200017ec4ff */
[----:B------:R-:W-:Y:S01]  /*68f20*/  IMAD.WIDE.U32 R20, R35, R2, RZ ;  /* 0x0000000223147225 */ /* 0x000fe200078e00ff */
[----:B------:R-:W-:-:S02]  /*68f30*/  IADD3 R86, P4, P5, R86, R85, R85 ;  /* 0x0000005556567210 */ /* 0x000fc40007d9e055 */
[----:B------:R-:W-:Y:S01]  /*68f40*/  SEL R26, RZ, 0x1, !P1 ;  /* 0x00000001ff1a7807 */ /* 0x000fe20004800000 */
[----:B------:R-:W-:Y:S01]  /*68f50*/  IMAD.IADD R21, R21, 0x1, R27 ;  /* 0x0000000115157824 */ /* 0x000fe200078e021b */
[----:B------:R-:W-:Y:S01]  /*68f60*/  ISETP.GE.U32.AND P2, PT, R32, R41, PT ;  /* 0x000000292000720c */ /* 0x000fe20003f46070 */
[----:B------:R-:W-:Y:S01]  /*68f70*/  IMAD.WIDE.U32 R18, P6, R22, R9, R18 ;  /* 0x0000000916127225 */ /* 0x000fe200078c0012 */
[----:B------:R-:W-:Y:S02]  /*68f80*/  IADD3.X R32, PT, PT, RZ, R28, R28, P4, P5 ;  /* 0x0000001cff207210 */ /* 0x000fe400027ea41c */
[----:B------:R-:W-:Y:S01]  /*68f90*/  IADD3 R40, P4, P5, R26, R81, R40 ;  /* 0x000000511a287210 */ /* 0x000fe20007d9e028 */
[----:B------:R-:W-:Y:S01]  /*68fa0*/  IMAD.WIDE.U32 R28, R22, R8, RZ ;  /* 0x00000008161c7225 */ /* 0x000fe200078e00ff */
[----:B------:R-:W-:Y:S02]  /*68fb0*/  ISETP.GE.U32.AND.EX P1, PT, R37, R78, PT, P2 ;  /* 0x0000004e2500720c */ /* 0x000fe40003f26120 */
[----:B------:R-:W-:Y:S01]  /*68fc0*/  IADD3 R37, P2, PT, R31, R30, RZ ;  /* 0x0000001e1f257210 */ /* 0x000fe20007f5e0ff */
[----:B------:R-:W-:Y:S01]  /*68fd0*/  IMAD.WIDE.U32 R30, R21, R4, RZ ;  /* 0x00000004151e7225 */ /* 0x000fe200078e00ff */
[----:B------:R-:W-:-:S02]  /*68fe0*/  IADD3.X R74, PT, PT, RZ, R74, RZ, P4, P5 ;  /* 0x0000004aff4a7210 */ /* 0x000fc400027ea4ff */
[----:B------:R-:W-:Y:S01]  /*68ff0*/  IADD3 R29, P4, PT, R29, R18, RZ ;  /* 0x000000121d1d7210 */ /* 0x000fe20007f9e0ff */
[----:B------:R-:W-:Y:S01]  /*69000*/  IMAD.X R27, RZ, RZ, RZ, P6 ;  /* 0x000000ffff1b7224 */ /* 0x000fe200030e06ff */
[----:B------:R-:W-:Y:S01]  /*69010*/  IADD3 R36, P6, PT, R37, R28, RZ ;  /* 0x0000001c25247210 */ /* 0x000fe20007fde0ff */
[----:B------:R-:W-:Y:S01]  /*69020*/  IMAD.MOV.U32 R26, RZ, RZ, R19 ;  /* 0x000000ffff1a7224 */ /* 0x000fe200078e0013 */
[----:B------:R-:W-:Y:S01]  /*69030*/  IADD3.X R38, P2, PT, R39, R38, RZ, P2, !PT ;  /* 0x0000002627267210 */ /* 0x000fe2000175e4ff */
[----:B------:R-:W-:Y:S01]  /*69040*/  IMAD.WIDE.U32 R18, R20, R4, RZ ;  /* 0x0000000414127225 */ /* 0x000fe200078e00ff */
[----:B------:R-:W-:Y:S02]  /*69050*/  SEL R37, RZ, 0x1, P1 ;  /* 0x00000001ff257807 */ /* 0x000fe40000800000 */
[----:B------:R-:W-:Y:S01]  /*69060*/  IADD3.X R38, P6, PT, R38, R29, RZ, P6, !PT ;  /* 0x0000001d26267210 */ /* 0x000fe200037de4ff */
[----:B------:R-:W-:Y:S01]  /*69070*/  IMAD.WIDE.U32 R30, P5, R20, R5, R30 ;  /* 0x00000005141e7225 */ /* 0x000fe200078a001e */
[----:B------:R-:W-:-:S02]  /*69080*/  IADD3 RZ, P1, PT, R35, R18, RZ ;  /* 0x0000001223ff7210 */ /* 0x000fc40007f3e0ff */
[----:B------:R-:W-:Y:S01]  /*69090*/  ISETP.GE.U32.AND P0, PT, R121, R76, PT ;  /* 0x0000004c7900720c */ /* 0x000fe20003f06070 */
[----:B------:R-:W-:Y:S01]  /*690a0*/  IMAD.WIDE.U32.X R26, R149, R9, R26, P4 ;  /* 0x00000009951a7225 */ /* 0x000fe200020e041a */
[----:B------:R-:W-:Y:S02]  /*690b0*/  IADD3 R18, P4, PT, R19, R30, RZ ;  /* 0x0000001e13127210 */ /* 0x000fe40007f9e0ff */
[----:B------:R-:W-:Y:S01]  /*690c0*/  ISETP.GE.U32.AND.EX P0, PT, R147, R82, PT, P0 ;  /* 0x000000529300720c */ /* 0x000fe20003f06100 */
        /* <DEDUP_REMOVED lines=27> */
[C---:B------:R-:W-:Y:S01]  /*69280*/  IMAD.WIDE.U32 R22, P1, R20.reuse, R7, R18 ;  /* 0x0000000714167225 */ /* 0x040fe20007820012 */
        /* <DEDUP_REMOVED lines=13> */
[----:B------:R-:W-:-:S02]  /*69360*/  IADD3.X R27, P0, P1, R18, RZ, RZ, P1, P0 ;  /* 0x000000ff121b7210 */ /* 0x000fc400009004ff */
[----:B------:R-:W-:Y:S02]  /*69370*/  ISETP.GE.U32.AND P2, PT, R76, R37, PT ;  /* 0x000000254c00720c */ /* 0x000fe40003f46070 */
[----:B------:R-:W-:Y:S01]  /*69380*/  IADD3.X R26, PT, PT, R19, RZ, RZ, P0, P1 ;  /* 0x000000ff131a7210 */ /* 0x000fe200007e24ff */
[----:B------:R-:W-:Y:S01]  /*69390*/  IMAD.WIDE.U32 R18, R20, R8, RZ ;  /* 0x0000000814127225 */ /* 0x000fe200078e00ff */
[----:B------:R-:W-:Y:S02]  /*693a0*/  SEL R38, RZ, 0x1, P5 ;  /* 0x00000001ff267807 */ /* 0x000fe40002800000 */
[----:B------:R-:W-:Y:S01]  /*693b0*/  ISETP.GE.U32.AND.EX P2, PT, R78, R81, PT, P2 ;  /* 0x000000514e00720c */ /* 0x000fe20003f46120 */
[----:B------:R-:W-:Y:S01]  /*693c0*/  IMAD.WIDE.U32 R22, P5, R20, R9, R22 ;  /* 0x0000000914167225 */ /* 0x000fe200078a0016 */
[----:B------:R-:W-:Y:S02]  /*693d0*/  IADD3 R27, P0, PT, R27, R28, RZ ;  /* 0x0000001c1b1b7210 */ /* 0x000fe40007f1e0ff */
[----:B------:R-:W-:-:S02]  /*693e0*/  IADD3.X R32, PT, PT, R31, RZ, RZ, P4, P6 ;  /* 0x000000ff1f207210 */ /* 0x000fc400027ec4ff */
[----:B------:R-:W-:Y:S02]  /*693f0*/  SEL R28, RZ, 0x1, P2 ;  /* 0x00000001ff1c7807 */ /* 0x000fe40001000000 */
[----:B------:R-:W-:Y:S02]  /*69400*/  IADD3 R38, P3, PT, R38, R77, RZ ;  /* 0x0000004d26267210 */ /* 0x000fe40007f7e0ff */
[----:B------:R-:W-:Y:S02]  /*69410*/  IADD3 R31, P2, PT, R19, R22, RZ ;  /* 0x00000016131f7210 */ /* 0x000fe40007f5e0ff */
[----:B------:R-:W-:Y:S01]  /*69420*/  IADD3 R36, P1, PT, R27, R18, RZ ;  /* 0x000000121b247210 */ /* 0x000fe20007f3e0ff */
[C---:B------:R-:W-:Y:S01]  /*69430*/  IMAD.WIDE.U32 R18, R21.reuse, R10, RZ ;  /* 0x0000000a15127225 */ /* 0x040fe200078e00ff */
[----:B------:R-:W-:Y:S02]  /*69440*/  IADD3.X R22, P0, PT, R26, R33, RZ, P0, !PT ;  /* 0x000000211a167210 */ /* 0x000fe4000071e4ff */
[----:B------:R-:W-:Y:S01]  /*69450*/  IADD3 R75, P6, P4, R82, R75, R40 ;  /* 0x0000004b524b7210 */ /* 0x000fe20007cde028 */
        /* <DEDUP_REMOVED lines=9> */
[----:B------:R-:W-:Y:S01]  /*694f0*/  IMAD.WIDE.U32 R28, R20, R10, RZ ;  /* 0x0000000a141c7225 */ /* 0x000fe200078e00ff */
[----:B------:R-:W-:-:S03]  /*69500*/  IADD3.X R20, P1, P0, R26, RZ, RZ, P1, P0 ;  /* 0x000000ff1a147210 */ /* 0x000fc600008204ff */
[----:B------:R-:W-:Y:S01]  /*69510*/  IMAD.X R23, RZ, RZ, RZ, P2 ;  /* 0x000000ffff177224 */ /* 0x000fe200010e06ff */
[----:B------:R-:W-:Y:S01]  /*69520*/  IADD3 R31, P2, PT, R30, R33, RZ ;  /* 0x000000211e1f7210 */ /* 0x000fe20007f5e0ff */
[----:B------:R-:W-:Y:S01]  /*69530*/  IMAD.X R37, RZ, RZ, R40, P5 ;  /* 0x000000ffff257224 */ /* 0x000fe200028e0628 */
[----:B------:R-:W-:Y:S01]  /*69540*/  IADD3.X R26, PT, PT, R27, RZ, RZ, P1, P0 ;  /* 0x000000ff1b1a7210 */ /* 0x000fe20000fe04ff */
[----:B------:R-:W-:Y:S01]  /*69550*/  IMAD.MOV.U32 R22, RZ, RZ, R19 ;  /* 0x000000ffff167224 */ /* 0x000fe200078e0013 */
[----:B------:R-:W-:Y:S01]  /*69560*/  ISETP.GE.U32.AND P5, PT, R33, R38, PT ;  /* 0x000000262100720c */ /* 0x000fe20003fa6070 */
[----:B------:R-:W-:Y:S01]  /*69570*/  IMAD.X R27, R32, 0x1, R37, P2 ;  /* 0x00000001201b7824 */ /* 0x000fe200010e0625 */
[----:B------:R-:W-:Y:S02]  /*69580*/  IADD3 R19, P0, PT, R20, R31, RZ ;  /* 0x0000001f14137210 */ /* 0x000fe40007f1e0ff */
[----:B------:R-:W-:Y:S02]  /*69590*/  IADD3 R29, P1, PT, R29, R18, RZ ;  /* 0x000000121d1d7210 */ /* 0x000fe40007f3e0ff */
[----:B------:R-:W-:-:S02]  /*695a0*/  SEL R20, RZ, 0x1, P3 ;  /* 0x00000001ff147807 */ /* 0x000fc40001800000 */
[----:B------:R-:W-:Y:S01]  /*695b0*/  ISETP.GE.U32.AND.EX P5, PT, R37, R40, PT, P5 ;  /* 0x000000282500720c */ /* 0x000fe20003fa6150 */
        /* <DEDUP_REMOVED lines=44> */
.L_x_193:
        /* <DEDUP_REMOVED lines=21> */
.L_x_194:
[----:B------:R-:W-:Y:S01]  /*699d0*/  CS2R R80, SRZ ;  /* 0x0000000000507805 */ /* 0x000fe2000001ff00 */
[-C--:B------:R-:W-:Y:S01]  /*699e0*/  IMAD.WIDE.U32 R22, R36, R73.reuse, RZ ;  /* 0x0000004924167225 */ /* 0x080fe200078e00ff */
[----:B------:R-:W-:Y:S02]  /*699f0*/  CS2R R84, SRZ ;  /* 0x0000000000547805 */ /* 0x000fe4000001ff00 */
[----:B------:R-:W-:Y:S02]  /*69a00*/  CS2R R82, SRZ ;  /* 0x0000000000527805 */ /* 0x000fe4000001ff00 */
[----:B------:R-:W-:Y:S01]  /*69a10*/  CS2R R86, SRZ ;  /* 0x0000000000567805 */ /* 0x000fe2000001ff00 */
[----:B------:R-:W-:Y:S01]  /*69a20*/  IMAD.WIDE.U32 R26, R37, R73, RZ ;  /* 0x00000049251a7225 */ /* 0x000fe200078e00ff */
[----:B------:R-:W-:-:S03]  /*69a30*/  LOP3.LUT R0, R0, 0xfffffffe, RZ, 0xc0, !PT ;  /* 0xfffffffe00007812 */ /* 0x000fc600078ec0ff */
        /* <DEDUP_REMOVED lines=11> */
[----:B------:R-:W-:Y:S01]  /*69af0*/  IMAD.IADD R20, R27, 0x1, R82 ;  /* 0x000000011b147824 */ /* 0x000fe200078e0252 */
[----:B------:R-:W-:Y:S01]  /*69b00*/  IADD3 R19, P1, P5, R40, R19, R74 ;  /* 0x0000001328137210 */ /* 0x000fe20007d3e04a */
[----:B------:R-:W-:-:S04]  /*69b10*/  IMAD.WIDE.U32 R30, R35, R25, RZ ;  /* 0x00000019231e7225 */ /* 0x000fc800078e00ff */
[----:B------:R-:W-:Y:S02]  /*69b20*/  IMAD.MOV.U32 R21, RZ, RZ, RZ ;  /* 0x000000ffff157224 */ /* 0x000fe400078e00ff */
[----:B------:R-:W-:-:S04]  /*69b30*/  IMAD.WIDE.U32 R28, R34, R24, RZ ;  /* 0x00000018221c7225 */ /* 0x000fc800078e00ff */
[----:B------:R-:W-:Y:S01]  /*69b40*/  IMAD.IADD R23, R84, 0x1, R41 ;  /* 0x0000000154177824 */ /* 0x000fe200078e0229 */
[----:B------:R-:W-:Y:S01]  /*69b50*/  IADD3 R123, P6, P4, R28, R123, R30 ;  /* 0x0000007b1c7b7210 */ /* 0x000fe20007cde01e */
[----:B------:R-:W-:Y:S01]  /*69b60*/  IMAD.IADD R74, R83, 0x1, R31 ;  /* 0x00000001534a7824 */ /* 0x000fe200078e021f */
[----:B------:R-:W-:Y:S01]  /*69b70*/  IADD3.X R31, PT, PT, RZ, RZ, RZ, P2, P3 ;  /* 0x000000ffff1f7210 */ /* 0x000fe200017e64ff */
[----:B------:R-:W-:Y:S01]  /*69b80*/  IMAD.WIDE.U32 R20, R72, R37, R20 ;  /* 0x0000002548147225 */ /* 0x000fe200078e0014 */
[----:B------:R-:W-:-:S03]  /*69b90*/  P2R R122, PR, RZ, 0x10 ;  /* 0x00000010ff7a7803 */ /* 0x000fc60000000000 */
[----:B------:R-:W-:Y:S01]  /*69ba0*/  IMAD.WIDE.U32 R40, R33, R73, RZ ;  /* 0x0000004921287225 */ /* 0x000fe200078e00ff */
[----:B------:R-:W-:-:S03]  /*69bb0*/  IADD3 R30, P2, P3, R31, R20, R78 ;  /* 0x000000141f1e7210 */ /* 0x000fc60007b5e04e */
[----:B------:R-:W-:Y:S02]  /*69bc0*/  IMAD.IADD R26, R75, 0x1, R85 ;  /* 0x000000014b1a7824 */ /* 0x000fe400078e0255 */
[----:B------:R-:W-:Y:S01]  /*69bd0*/  IMAD.IADD R27, R80, 0x1, R29 ;  /* 0x00000001501b7824 */ /* 0x000fe200078e021d */
[----:B------:R-:W-:Y:S01]  /*69be0*/  @P6 LOP3.LUT R0, R0, 0x1, RZ, 0xfc, !PT ;  /* 0x0000000100006812 */ /* 0x000fe200078efcff */
[----:B------:R-:W-:Y:S02]  /*69bf0*/  IMAD.IADD R120, R82, 0x1, R21 ;  /* 0x0000000152787824 */ /* 0x000fe400078e0215 */
[----:B------:R-:W-:Y:S01]  /*69c00*/  IMAD.WIDE.U32 R28, R32, R73, RZ ;  /* 0x00000049201c7225 */ /* 0x000fe200078e00ff */
[----:B------:R-:W-:Y:S02]  /*69c10*/  LOP3.LUT R0, R0, 0xfffffffb, RZ, 0xc0, !PT ;  /* 0xfffffffb00007812 */ /* 0x000fe400078ec0ff */
        /* <DEDUP_REMOVED lines=150> */
[----:B------:R-:W-:-:S05]  /*6a580*/  IMAD.IADD R27, R81, 0x1, R79 ;  /* 0x00000001511b7824 */ /* 0x000fca00078e024f */
[----:B------:R-:W-:-:S04]  /*6a590*/  IADD3 R30, P0, P2, R20, R27, R30 ;  /* 0x0000001b141e7210 */ /* 0x000fc80007a1e01e */
[----:B------:R-:W-:Y:S02]  /*6a5a0*/  IADD3.X R31, PT, PT, RZ, RZ, RZ, P0, P2 ;  /* 0x000000ffff1f7210 */ /* 0x000fe400007e44ff */
[----:B------:R-:W-:Y:S01]  /*6a5b0*/  ISETP.GE.U32.AND P0, PT, R148, R153, PT ;  /* 0x000000999400720c */ /* 0x000fe20003f06070 */
[----:B------:R-:W-:-:S03]  /*6a5c0*/  IMAD.WIDE.U32 R152, R77, R10, RZ ;  /* 0x0000000a4d987225 */ /* 0x000fc600078e00ff */
        /* <DEDUP_REMOVED lines=85> */
[----:B------:R-:W-:-:S03]  /*6ab20*/  IMAD.WIDE.U32 R18, R72, R35, R18 ;  /* 0x0000002348127225 */ /* 0x000fc600078e0012 */
[----:B------:R-:W-:Y:S02]  /*6ab30*/  IADD3.X R128, PT, PT, R27, RZ, RZ, P5, P6 ;  /* 0x000000ff1b807210 */ /* 0x000fe40002fec4ff */
[C---:B------:R-:W-:Y:S01]  /*6ab40*/  LOP3.LUT P5, RZ, R0.reuse, 0x4, RZ, 0xc0, !PT ;  /* 0x0000000400ff7812 */ /* 0x040fe200078ac0ff */
[----:B------:R-:W-:Y:S01]  /*6ab50*/  IMAD R27, R21, R3, R22 ;  /* 0x00000003151b7224 */ /* 0x000fe200078e0216 */
[----:B------:R-:W-:Y:S01]  /*6ab60*/  LOP3.LUT P6, RZ, R0, 0x1, RZ, 0xc0, !PT ;  /* 0x0000000100ff7812 */ /* 0x000fe200078cc0ff */
[----:B------:R-:W-:Y:S01]  /*6ab70*/  IMAD.IADD R22, R80, 0x1, R23 ;  /* 0x0000000150167824 */ /* 0x000fe200078e0217 */
[----:B------:R-:W-:Y:S01]  /*6ab80*/  IADD3.X R123, PT, PT, RZ, RZ, RZ, P5, P4 ;  /* 0x000000ffff7b7210 */ /* 0x000fe20002fe84ff */
[----:B------:R-:W-:Y:S01]  /*6ab90*/  IMAD.IADD R29, R29, 0x1, R27 ;  /* 0x000000011d1d7824 */ /* 0x000fe200078e021b */
[----:B------:R-:W-:Y:S01]  /*6aba0*/  ISETP.NE.AND P4, PT, R122, RZ, PT ;  /* 0x000000ff7a00720c */ /* 0x000fe20003f85270 */
[----:B------:R-:W-:Y:S02]  /*6abb0*/  IMAD.IADD R124, R83, 0x1, R19 ;  /* 0x00000001537c7824 */ /* 0x000fe400078e0213 */
[----:B------:R-:W-:Y:S01]  /*6abc0*/  IMAD.WIDE.U32 R26, R147, R10, RZ ;  /* 0x0000000a931a7225 */ /* 0x000fe200078e00ff */
[----:B------:R-:W-:-:S02]  /*6abd0*/  IADD3.X R122, PT, PT, RZ, RZ, RZ, P6, P4 ;  /* 0x000000ffff7a7210 */ /* 0x000fc400037e84ff */
        /* <DEDUP_REMOVED lines=78> */
[----:B------:R-:W-:-:S03]  /*6b0c0*/  IMAD.WIDE.U32 R20, R18, R4, RZ ;  /* 0x0000000412147225 */ /* 0x000fc600078e00ff */
[----:B------:R-:W-:Y:S01]  /*6b0d0*/  IADD3.X R121, P3, PT, R22, R77, RZ, P3, !PT ;  /* 0x0000004d16797210 */ /* 0x000fe20001f7e4ff */
        /* <DEDUP_REMOVED lines=29> */
[----:B------:R-:W-:Y:S02]  /*6b2b0*/  IADD3.X R74, PT, PT, RZ, RZ, RZ, P0, P2 ;  /* 0x000000ffff4a7210 */ /* 0x000fe400007e44ff */
[----:B------:R-:W-:Y:S02]  /*6b2c0*/  IADD3.X R26, P3, P4, R22, RZ, RZ, P4, P3 ;  /* 0x000000ff161a7210 */ /* 0x000fe400024664ff */
[----:B------:R-:W-:Y:S02]  /*6b2d0*/  IADD3 R128, P2, P0, R120, R41, R128 ;  /* 0x0000002978807210 */ /* 0x000fe4000785e080 */
[----:B------:R-:W-:-:S02]  /*6b2e0*/  ISETP.GE.U32.AND.EX P1, PT, R77, R28, PT, P1 ;  /* 0x0000001c4d00720c */ /* 0x000fc40003f26110 */
[----:B------:R-:W-:Y:S01]  /*6b2f0*/  SEL R41, RZ, 0x1, P5 ;  /* 0x00000001ff297807 */ /* 0x000fe20002800000 */
[C---:B------:R-:W-:Y:S01]  /*6b300*/  IMAD.WIDE.U32 R20, P5, R18.reuse, R9, R20 ;  /* 0x0000000912147225 */ /* 0x040fe200078a0014 */
[----:B------:R-:W-:Y:S02]  /*6b310*/  IADD3.X R40, PT, PT, R23, RZ, RZ, P3, P4 ;  /* 0x000000ff17287210 */ /* 0x000fe40001fe84ff */
[----:B------:R-:W-:Y:S01]  /*6b320*/  IADD3.X R28, PT, PT, RZ, R75, RZ, P2, P0 ;  /* 0x0000004bff1c7210 */ /* 0x000fe200017e04ff */
[----:B------:R-:W-:Y:S01]  /*6b330*/  IMAD.WIDE.U32 R22, R18, R8, RZ ;  /* 0x0000000812167225 */ /* 0x000fe200078e00ff */
[----:B------:R-:W-:Y:S02]  /*6b340*/  IADD3 R29, P0, PT, R26, R29, RZ ;  /* 0x0000001d1a1d7210 */ /* 0x000fe40007f1e0ff */
[----:B------:R-:W-:Y:S02]  /*6b350*/  IADD3 R41, P2, PT, R41, R128, RZ ;  /* 0x0000008029297210 */ /* 0x000fe40007f5e0ff */
[----:B------:R-:W-:-:S02]  /*6b360*/  SEL R26, RZ, 0x1, P1 ;  /* 0x00000001ff1a7807 */ /* 0x000fc40000800000 */
[----:B------:R-:W-:Y:S01]  /*6b370*/  IADD3 R118, P4, P3, R27, R118, R74 ;  /* 0x000000761b767210 */ /* 0x000fe20007b9e04a */
[----:B------:R-:W-:Y:S01]  /*6b380*/  IMAD.X R27, RZ, RZ, RZ, P5 ;  /* 0x000000ffff1b7224 */ /* 0x000fe200028e06ff */
[----:B------:R-:W-:Y:S01]  /*6b390*/  IADD3 R20, P6, PT, R23, R20, RZ ;  /* 0x0000001417147210 */ /* 0x000fe20007fde0ff */
[----:B------:R-:W-:Y:S01]  /*6b3a0*/  IMAD.X R75, RZ, RZ, R28, P2 ;  /* 0x000000ffff4b7224 */ /* 0x000fe200010e061c */
[----:B------:R-:W-:Y:S01]  /*6b3b0*/  IADD3 R117, P1, PT, R29, R22, RZ ;  /* 0x000000161d757210 */ /* 0x000fe20007f3e0ff */
[----:B------:R-:W-:Y:S01]  /*6b3c0*/  IMAD.WIDE.U32 R22, R19, R10, RZ ;  /* 0x0000000a13167225 */ /* 0x000fe200078e00ff */
[----:B------:R-:W-:Y:S02]  /*6b3d0*/  IADD3.X R77, P0, PT, R40, R121, RZ, P0, !PT ;  /* 0x00000079284d7210 */ /* 0x000fe4000071e4ff */
[----:B------:R-:W-:Y:S01]  /*6b3e0*/  IADD3 R40, P5, PT, R26, R41, RZ ;  /* 0x000000291a287210 */ /* 0x000fe20007fbe0ff */
[----:B------:R-:W-:Y:S01]  /*6b3f0*/  IMAD.MOV.U32 R26, RZ, RZ, R21 ;  /* 0x000000ffff1a7224 */ /* 0x000fe200078e0015 */
[----:B------:R-:W-:-:S02]  /*6b400*/  ISETP.GE.U32.AND P2, PT, R41, R128, PT ;  /* 0x000000802900720c */ /* 0x000fc40003f46070 */
        /* <DEDUP_REMOVED lines=67> */
.L_x_195:
        /* <DEDUP_REMOVED lines=21> */
.L_x_196:
        /* <DEDUP_REMOVED lines=13> */
[----:B------:R-:W-:-:S04]  /*6ba60*/  IMAD.WIDE.U32 R18, R97, R37, R18 ;  /* 0x0000002561127225 */ /* 0x000fc800078e0012 */
[----:B------:R-:W-:-:S04]  /*6ba70*/  IMAD.WIDE.U32 R26, R35, R104, RZ ;  /* 0x00000068231a7225 */ /* 0x000fc800078e00ff */
[----:B------:R-:W-:-:S04]  /*6ba80*/  IMAD.WIDE.U32 R22, R38, R96, RZ ;  /* 0x0000006026167225 */ /* 0x000fc800078e00ff */
[----:B------:R-:W-:Y:S01]  /*6ba90*/  IMAD.IADD R21, R84, 0x1, R123 ;  /* 0x0000000154157824 */ /* 0x000fe200078e027b */
[----:B------:R-:W-:Y:S01]  /*6baa0*/  IADD3 R123, P3, P5, R117, R18, R118 ;  /* 0x00000012757b7210 */ /* 0x000fe20007d7e076 */
[----:B------:R-:W-:Y:S02]  /*6bab0*/  IMAD.IADD R124, R82, 0x1, R19 ;  /* 0x00000001527c7824 */ /* 0x000fe400078e0213 */
[----:B------:R-:W-:-:S04]  /*6bac0*/  IMAD.WIDE.U32 R18, R33, R96, RZ ;  /* 0x0000006021127225 */ /* 0x000fc800078e00ff */
[----:B------:R-:W-:Y:S02]  /*6bad0*/  IMAD.IADD R120, R83, 0x1, R27 ;  /* 0x0000000153787824 */ /* 0x000fe400078e021b */
[----:B------:R-:W-:-:S04]  /*6bae0*/  IMAD.WIDE.U32 R118, R34, R105, RZ ;  /* 0x0000006922767225 */ /* 0x000fc800078e00ff */
[----:B------:R-:W-:Y:S02]  /*6baf0*/  IMAD.MOV.U32 R121, RZ, RZ, RZ ;  /* 0x000000ffff797224 */ /* 0x000fe400078e00ff */
[----:B------:R-:W-:-:S04]  /*6bb00*/  IMAD.WIDE.U32 R30, R39, R96, RZ ;  /* 0x00000060271e7225 */ /* 0x000fc800078e00ff */
[----:B------:R-:W-:Y:S02]  /*6bb10*/  IMAD.IADD R23, R84, 0x1, R23 ;  /* 0x0000000154177824 */ /* 0x000fe400078e0217 */
[----:B------:R-:W-:-:S03]  /*6bb20*/  IMAD.WIDE.U32 R150, R33, R97, RZ ;  /* 0x0000006121967225 */ /* 0x000fc600078e00ff */
[----:B------:R-:W-:Y:S01]  /*6bb30*/  IADD3 R122, P2, P0, R122, R23, R30 ;  /* 0x000000177a7a7210 */ /* 0x000fe2000785e01e */
[----:B------:R-:W-:Y:S02]  /*6bb40*/  IMAD.IADD R117, R86, 0x1, R19 ;  /* 0x0000000156757824 */ /* 0x000fe400078e0213 */
[----:B------:R-:W-:-:S04]  /*6bb50*/  IMAD.WIDE.U32 R120, R105, R35, R120 ;  /* 0x0000002369787225 */ /* 0x000fc800078e0078 */
[----:B------:R-:W-:Y:S02]  /*6bb60*/  IMAD.IADD R19, R80, 0x1, R119 ;  /* 0x0000000150137824 */ /* 0x000fe400078e0277 */
[----:B------:R-:W-:Y:S01]  /*6bb70*/  IMAD.IADD R23, R86, 0x1, R151 ;  /* 0x0000000156177824 */ /* 0x000fe200078e0297 */
[----:B------:R-:W-:Y:S01]  /*6bb80*/  IADD3.X R86, PT, PT, RZ, R124, RZ, P3, P5 ;  /* 0x0000007cff567210 */ /* 0x000fe20001fea4ff */
[----:B------:R-:W-:Y:S01]  /*6bb90*/  IMAD.IADD R28, R85, 0x1, R31 ;  /* 0x00000001551c7824 */ /* 0x000fe200078e021f */
[----:B------:R-:W-:Y:S01]  /*6bba0*/  IADD3 R19, P3, P5, R123, R120, R19 ;  /* 0x000000787b137210 */ /* 0x000fe20007d7e013 */
[----:B------:R-:W-:Y:S01]  /*6bbb0*/  IMAD.IADD R31, R83, 0x1, R121 ;  /* 0x00000001531f7824 */ /* 0x000fe200078e0279 */
[----:B------:R-:W-:Y:S01]  /*6bbc0*/  IADD3.X R123, PT, PT, RZ, RZ, RZ, P2, P0 ;  /* 0x000000ffff7b7210 */ /* 0x000fe200017e04ff */
[----:B------:R-:W-:Y:S01]  /*6bbd0*/  IMAD.WIDE.U32 R152, R32, R96, RZ ;  /* 0x0000006020987225 */ /* 0x000fe200078e00ff */
[----:B------:R-:W-:Y:S02]  /*6bbe0*/  IADD3 R124, P2, P0, R118, R127, R26 ;  /* 0x0000007f767c7210 */ /* 0x000fe4000785e01a */
[----:B------:R-:W-:Y:S01]  /*6bbf0*/  IADD3.X R127, PT, PT, R86, R31, RZ, P3, P5 ;  /* 0x0000001f567f7210 */ /* 0x000fe20001fea4ff */
[----:B------:R-:W-:Y:S01]  /*6bc00*/  IMAD.WIDE.U32 R26, R36, R104, RZ ;  /* 0x00000068241a7225 */ /* 0x000fe200078e00ff */
[----:B------:R-:W-:-:S02]  /*6bc10*/  ISETP.GE.U32.AND P3, PT, R149, R20, PT ;  /* 0x000000149500720c */ /* 0x000fc40003f66070 */
[----:B------:R-:W-:Y:S01]  /*6bc20*/  IADD3 R117, P4, P6, R150, R117, R152 ;  /* 0x0000007596757210 */ /* 0x000fe20007e9e098 */
[----:B------:R-:W-:Y:S02]  /*6bc30*/  IMAD.X R124, R124, 0x1, R29, P1 ;  /* 0x000000017c7c7824 */ /* 0x000fe400008e061d */
[----:B------:R-:W-:Y:S01]  /*6bc40*/  IMAD.WIDE.U32 R120, R37, R104, RZ ;  /* 0x0000006825787225 */ /* 0x000fe200078e00ff */
[----:B------:R-:W-:Y:S02]  /*6bc50*/  IADD3.X R86, PT, PT, RZ, RZ, RZ, P4, P6 ;  /* 0x000000ffff567210 */ /* 0x000fe400027ec4ff */
[----:B------:R-:W-:Y:S01]  /*6bc60*/  ISETP.GE.U32.AND.EX P3, PT, R124, R29, PT, P3 ;  /* 0x0000001d7c00720c */ /* 0x000fe20003f66130 */
[----:B------:R-:W-:Y:S02]  /*6bc70*/  IMAD.MOV.U32 R29, RZ, RZ, RZ ;  /* 0x000000ffff1d7224 */ /* 0x000fe400078e00ff */
[----:B------:R-:W-:Y:S01]  /*6bc80*/  IMAD.WIDE.U32 R118, R36, R105, RZ ;  /* 0x0000006924767225 */ /* 0x000fe200078e00ff */
[----:B------:R-:W-:-:S03]  /*6bc90*/  SEL R128, RZ, 0x1, P3 ;  /* 0x00000001ff807807 */ /* 0x000fc60001800000 */
[----:B------:R-:W-:Y:S02]  /*6bca0*/  IMAD.IADD R27, R81, 0x1, R27 ;  /* 0x00000001511b7824 */ /* 0x000fe400078e021b */
[----:B------:R-:W-:Y:S02]  /*6bcb0*/  IMAD.IADD R30, R87, 0x1, R153 ;  /* 0x00000001571e7824 */ /* 0x000fe400078e0299 */
[C---:B------:R-:W-:Y:S01]  /*6bcc0*/  IMAD.WIDE.U32 R28, R97.reuse, R39, R28 ;  /* 0x00000027611c7225 */ /* 0x040fe200078e001c */
        /* <DEDUP_REMOVED lines=41> */
[----:B------:R-:W-:Y:S02]  /*6bf60*/  IMAD.IADD R23, R23, 0x1, R123 ;  /* 0x0000000117177824 */ /* 0x000fe400078e027b */
        /* <DEDUP_REMOVED lines=113> */
[----:B------:R-:W-:Y:S01]  /*6c680*/  IMAD.WIDE.U32 R94, R34, R95, RZ ;  /* 0x0000005f225e7225 */ /* 0x000fe200078e00ff */
[----:B------:R-:W-:Y:S02]  /*6c690*/  IADD3.X R34, PT, PT, RZ, RZ, RZ, P2, P0 ;  /* 0x000000ffff227210 */ /* 0x000fe400017e04ff */
[----:B------:R-:W-:Y:S01]  /*6c6a0*/  IADD3.X R38, PT, PT, R37, R38, RZ, P5, P6 ;  /* 0x0000002625267210 */ /* 0x000fe20002fec4ff */
[----:B------:R-:W-:Y:S01]  /*6c6b0*/  IMAD.WIDE.U32 R20, R85, R2, RZ ;  /* 0x0000000255147225 */ /* 0x000fe200078e00ff */
[----:B------:R-:W-:Y:S02]  /*6c6c0*/  ISETP.NE.AND P6, PT, R28, RZ, PT ;  /* 0x000000ff1c00720c */ /* 0x000fe40003fc5270 */
[----:B------:R-:W-:Y:S01]  /*6c6d0*/  IADD3 R84, P0, PT, R81, R94, RZ ;  /* 0x0000005e51547210 */ /* 0x000fe20007f1e0ff */
[----:B------:R-:W-:-:S02]  /*6c6e0*/  IMAD R28, R121, R2, RZ ;  /* 0x00000002791c7224 */ /* 0x000fc400078e02ff */
[----:B------:R-:W-:Y:S02]  /*6c6f0*/  IMAD.IADD R107, R80, 0x1, R95 ;  /* 0x00000001506b7824 */ /* 0x000fe400078e025f */
[----:B------:R-:W-:Y:S01]  /*6c700*/  IMAD R27, R85, R3, R28 ;  /* 0x00000003551b7224 */ /* 0x000fe200078e021c */
[----:B------:R-:W-:Y:S01]  /*6c710*/  IADD3.X R28, PT, PT, RZ, RZ, RZ, P6, P4 ;  /* 0x000000ffff1c7210 */ /* 0x000fe200037e84ff */
[----:B------:R-:W-:Y:S01]  /*6c720*/  IMAD.WIDE.U32 R36, R23, R10, RZ ;  /* 0x0000000a17247225 */ /* 0x000fe200078e00ff */
[----:B------:R-:W-:-:S03]  /*6c730*/  IADD3 R107, P5, P4, R26, R107, R32 ;  /* 0x0000006b1a6b7210 */ /* 0x000fc60007cbe020 */
        /* <DEDUP_REMOVED lines=50> */
[-C--:B------:R-:W-:Y:S01]  /*6ca60*/  IMAD R22, R31, R2.reuse, RZ ;  /* 0x000000021f167224 */ /* 0x080fe200078e02ff */
        /* <DEDUP_REMOVED lines=30> */
[----:B------:R-:W-:-:S04]  /*6cc50*/  IMAD.WIDE.U32.X R28, R33, R5, R26, P1 ;  /* 0x00000005211c7225 */ /* 0x000fc800008e041a */
[----:B------:R-:W-:Y:S01]  /*6cc60*/  IMAD.WIDE.U32 R20, P2, R32, R7, R20 ;  /* 0x0000000720147225 */ /* 0x000fe20007840014 */
[----:B------:R-:W-:Y:S02]  /*6cc70*/  IADD3.X R37, P3, PT, RZ, R28, RZ, P6, !PT ;  /* 0x0000001cff257210 */ /* 0x000fe4000377e4ff */
[----:B------:R-:W-:Y:S01]  /*6cc80*/  IADD3.X R28, P1, PT, R106, R85, RZ, P0, !PT ;  /* 0x000000556a1c7210 */ /* 0x000fe2000073e4ff */
        /* <DEDUP_REMOVED lines=104> */
[----:B------:R-:W-:Y:S02]  /*6d310*/  IADD3 R32, P4, PT, R32, R21, RZ ;  /* 0x0000001520207210 */ /* 0x000fe40007f9e0ff */
[----:B------:R-:W-:Y:S02]  /*6d320*/  ISETP.GE.U32.AND P3, PT, R21, R36, PT ;  /* 0x000000241500720c */ /* 0x000fe40003f66070 */
[----:B------:R-:W-:Y:S01]  /*6d330*/  IADD3.X R36, P0, PT, R37, R18, RZ, P0, !PT ;  /* 0x0000001225247210 */ /* 0x000fe2000071e4ff */
[----:B------:R-:W-:Y:S01]  /*6d340*/  IMAD.X R34, RZ, RZ, R35, P4 ;  /* 0x000000ffff227224 */ /* 0x000fe200020e0623 */
[----:B------:R-:W-:Y:S01]  /*6d350*/  ISETP.GE.U32.AND.EX P3, PT, R35, R80, PT, P3 ;  /* 0x000000502300720c */ /* 0x000fe20003f66130 */
[----:B------:R-:W-:Y:S01]  /*6d360*/  IMAD.WIDE.U32.X R18, R31, R9, R26, P5 ;  /* 0x000000091f127225 */ /* 0x000fe200028e041a */
[----:B------:R-:W-:-:S03]  /*6d370*/  ISETP.GE.U32.AND P5, PT, R32, R21, PT ;  /* 0x000000152000720c */ /* 0x000fc60003fa6070 */
        /* <DEDUP_REMOVED lines=62> */
.L_x_197:
        /* <DEDUP_REMOVED lines=21> */
.L_x_198:
[----:B------:R-:W-:Y:S02]  /*6d8b0*/  ISETP.GT.U32.AND P0, PT, R93, -0x1, PT ;  /* 0xffffffff5d00780c */ /* 0x000fe40003f04070 */
        /* <DEDUP_REMOVED lines=22> */
[----:B------:R-:W-:Y:S01]  /*6da20*/  ISETP.NE.AND.EX P3, PT, R22, R90, PT, P3 ;  /* 0x0000005a1600720c */ /* 0x000fe20003f65330 */
[----:B------:R-:W-:Y:S01]  /*6da30*/  IMAD.SHL.U32 R90, R93, 0x2, RZ ;  /* 0x000000025d5a7824 */ /* 0x000fe200078e00ff */
[----:B------:R-:W-:-:S02]  /*6da40*/  SEL R18, RZ, 0xffffffff, P2 ;  /* 0xffffffffff127807 */ /* 0x000fc40001000000 */
[----:B------:R-:W-:Y:S02]  /*6da50*/  SEL R19, RZ, 0xffffffff, P3 ;  /* 0xffffffffff137807 */ /* 0x000fe40001800000 */
[----:B------:R-:W-:Y:S02]  /*6da60*/  SHF.L.U64.HI R91, R93, 0x1, R146 ;  /* 0x000000015d5b7819 */ /* 0x000fe40000010292 */
        /* <DEDUP_REMOVED lines=41> */
.L_x_199:
        /* <DEDUP_REMOVED lines=21> */
.L_x_200:
        /* <DEDUP_REMOVED lines=40> */
[C---:B------:R-:W-:Y:S01]  /*6e0d0*/  SHF.L.U64.HI R105, R20.reuse, 0x1, R149 ;  /* 0x0000000114697819 */ /* 0x040fe20000010295 */
[----:B------:R-:W-:Y:S01]  /*6e0e0*/  IMAD.WIDE.U32 R30, R91, R95, R30 ;  /* 0x0000005f5b1e7225 */ /* 0x000fe200078e001e */
[----:B------:R-:W-:-:S02]  /*6e0f0*/  SHF.R.U64 R22, R20, 0x1f, R149 ;  /* 0x0000001f14167819 */ /* 0x000fc40000001295 */
[----:B------:R-:W-:Y:S01]  /*6e100*/  IADD3 R118, P4, PT, R118, R19, RZ ;  /* 0x0000001376767210 */ /* 0x000fe20007f9e0ff */
[----:B------:R-:W-:Y:S01]  /*6e110*/  IMAD.WIDE.U32 R20, R92, R90, RZ ;  /* 0x0000005a5c147225 */ /* 0x000fe200078e00ff */
        /* <DEDUP_REMOVED lines=389> */
.L_x_201:
        /* <DEDUP_REMOVED lines=21> */
.L_x_202:
        /* <DEDUP_REMOVED lines=64> */
.L_x_203:
        /* <DEDUP_REMOVED lines=64> */
.L_x_204:
        /* <DEDUP_REMOVED lines=64> */
.L_x_205:
        /* <DEDUP_REMOVED lines=24> */
[----:B------:R-:W-:Y:S02]  /*70840*/  IMAD.X R127, R80, 0x1, ~R127, P3 ;  /* 0x00000001507f7824 */ /* 0x000fe400018e0e7f */
[----:B------:R-:W-:-:S02]  /*70850*/  IMAD.MOV.U32 R82, RZ, RZ, RZ ;  /* 0x000000ffff527224 */ /* 0x000fc400078e00ff */
        /* <DEDUP_REMOVED lines=40> */
.L_x_206:
        /* <DEDUP_REMOVED lines=11> */
[----:B------:R-:W-:Y:S02]  /*70b90*/  IMAD.IADD R145, R87, 0x1, R147 ;  /* 0x0000000157917824 */ /* 0x000fe400078e0293 */
[----:B------:R-:W-:Y:S02]  /*70ba0*/  IMAD.IADD R96, R82, 0x1, R21 ;  /* 0x0000000152607824 */ /* 0x000fe400078e0215 */
        /* <DEDUP_REMOVED lines=8> */
[----:B------:R-:W-:Y:S01]  /*70c30*/  IMAD.WIDE.U32 R30, R83, R92, RZ ;  /* 0x0000005c531e7225 */ /* 0x000fe200078e00ff */
[----:B------:R-:W-:-:S03]  /*70c40*/  IADD3 R38, P2, P0, R22, R21, R28 ;  /* 0x0000001516267210 */ /* 0x000fc6000785e01c */
[----:B------:R-:W-:Y:S02]  /*70c50*/  IMAD.MOV.U32 R107, RZ, RZ, RZ ;  /* 0x000000ffff6b7224 */ /* 0x000fe400078e00ff */
[----:B------:R-:W-:Y:S02]  /*70c60*/  IMAD.IADD R106, R128, 0x1, R19 ;  /* 0x00000001806a7824 */ /* 0x000fe400078e0213 */
[----:B------:R-:W-:Y:S02]  /*70c70*/  IMAD.MOV.U32 R21, RZ, RZ, RZ ;  /* 0x000000ffff157224 */ /* 0x000fe400078e00ff */
[----:B------:R-:W-:-:S04]  /*70c80*/  IMAD.WIDE.U32 R18, R81, R90, RZ ;  /* 0x0000005a51127225 */ /* 0x000fc800078e00ff */
[----:B------:R-:W-:Y:S02]  /*70c90*/  IMAD.IADD R34, R29, 0x1, R39 ;  /* 0x000000011d227824 */ /* 0x000fe400078e0227 */
[----:B------:R-:W-:Y:S02]  /*70ca0*/  IMAD.IADD R32, R107, 0x1, R31 ;  /* 0x000000016b207824 */ /* 0x000fe400078e021f */
[----:B------:R-:W-:-:S04]  /*70cb0*/  IMAD.WIDE.U32 R28, R85, R93, RZ ;  /* 0x0000005d551c7225 */ /* 0x000fc800078e00ff */
        /* <DEDUP_REMOVED lines=8> */
[----:B------:R-:W-:Y:S01]  /*70d40*/  IADD3.X R23, PT, PT, RZ, R106, RZ, P3, P5 ;  /* 0x0000006aff177210 */ /* 0x000fe20001fea4ff */
[----:B------:R-:W-:Y:S01]  /*70d50*/  IMAD.IADD R104, R107, 0x1, R33 ;  /* 0x000000016b687824 */ /* 0x000fe200078e0221 */
[----:B------:R-:W-:Y:S01]  /*70d60*/  IADD3.X R80, PT, PT, RZ, RZ, RZ, P2, P0 ;  /* 0x000000ffff507210 */ /* 0x000fe200017e04ff */
[----:B------:R-:W-:Y:S01]  /*70d70*/  IMAD.MOV.U32 R37, RZ, RZ, RZ ;  /* 0x000000ffff257224 */ /* 0x000fe200078e00ff */
[----:B------:R-:W-:Y:S01]  /*70d80*/  IADD3 R19, P3, P5, R96, R32, R19 ;  /* 0x0000002060137210 */ /* 0x000fe20007d7e013 */
[----:B------:R-:W-:Y:S01]  /*70d90*/  IMAD.WIDE.U32 R32, R84, R92, RZ ;  /* 0x0000005c54207225 */ /* 0x000fe200078e00ff */
[----:B------:R-:W-:Y:S02]  /*70da0*/  IADD3 R96, P2, P0, R28, R145, R30 ;  /* 0x000000911c607210 */ /* 0x000fe4000785e01e */
[----:B------:R-:W-:Y:S01]  /*70db0*/  IADD3.X R104, PT, PT, R23, R104, RZ, P3, P5 ;  /* 0x0000006817687210 */ /* 0x000fe20001fea4ff */
[----:B------:R-:W-:Y:S01]  /*70dc0*/  IMAD.WIDE.U32 R28, R97, R92, RZ ;  /* 0x0000005c611c7225 */ /* 0x000fe200078e00ff */
[----:B------:R-:W-:-:S03]  /*70dd0*/  ISETP.GE.U32.AND P3, PT, R146, R26, PT ;  /* 0x0000001a9200720c */ /* 0x000fc60003f66070 */
[----:B------:R-:W-:Y:S02]  /*70de0*/  IMAD.X R96, R96, 0x1, R35, P1 ;  /* 0x0000000160607824 */ /* 0x000fe400008e0623 */
[----:B------:R-:W-:-:S03]  /*70df0*/  IMAD.WIDE.U32 R30, R97, R93, RZ ;  /* 0x0000005d611e7225 */ /* 0x000fc600078e00ff */
[----:B------:R-:W-:Y:S01]  /*70e00*/  ISETP.GE.U32.AND.EX P3, PT, R96, R35, PT, P3 ;  /* 0x000000236000720c */ /* 0x000fe20003f66130 */
[----:B------:R-:W-:Y:S02]  /*70e10*/  IMAD.MOV.U32 R35, RZ, RZ, RZ ;  /* 0x000000ffff237224 */ /* 0x000fe400078e00ff */
[----:B------:R-:W-:Y:S01]  /*70e20*/  IMAD.IADD R23, R82, 0x1, R29 ;  /* 0x0000000152177824 */ /* 0x000fe200078e021d */
[----:B------:R-:W-:Y:S01]  /*70e30*/  SEL R106, RZ, 0x1, P3 ;  /* 0x00000001ff6a7807 */ /* 0x000fe20001800000 */
[----:B------:R-:W-:-:S03]  /*70e40*/  IMAD.WIDE.U32 R34, R91, R36, R34 ;  /* 0x000000245b227225 */ /* 0x000fc600078e0022 */
[----:B------:R-:W-:Y:S01]  /*70e50*/  IADD3 R30, P1, P5, R30, R23, R32 ;  /* 0x000000171e1e7210 */ /* 0x000fe20007d3e020 */
[----:B------:R-:W-:Y:S01]  /*70e60*/  IMAD.IADD R22, R149, 0x1, R37 ;  /* 0x0000000195167824 */ /* 0x000fe200078e0225 */
[----:B------:R-:W-:Y:S01]  /*70e70*/  IADD3 R149, P3, PT, R106, R20, RZ ;  /* 0x000000146a957210 */ /* 0x000fe20007f7e0ff */
        /* <DEDUP_REMOVED lines=8> */
[----:B------:R-:W-:-:S02]  /*70f00*/  IMAD.IADD R150, R39, 0x1, R35 ;  /* 0x0000000127967824 */ /* 0x000fc400078e0223 */
        /* <DEDUP_REMOVED lines=30> */
[----:B------:R-:W-:Y:S02]  /*710f0*/  IMAD.MOV.U32 R35, RZ, RZ, RZ ;  /* 0x000000ffff237224 */ /* 0x000fe400078e00ff */
        /* <DEDUP_REMOVED lines=84> */
[----:B------:R-:W-:Y:S01]  /*71640*/  IMAD.WIDE.U32 R94, R97, R94, RZ ;  /* 0x0000005e615e7225 */ /* 0x000fe200078e00ff */
[----:B------:R-:W-:-:S03]  /*71650*/  IADD3 R22, P5, P6, R30, R22, R27 ;  /* 0x000000161e167210 */ /* 0x000fc60007ebe01b */
[----:B------:R-:W-:Y:S02]  /*71660*/  IMAD.IADD R23, R128, 0x1, R23 ;  /* 0x0000000180177824 */ /* 0x000fe400078e0217 */
[----:B------:R-:W-:Y:S01]  /*71670*/  IMAD.IADD R27, R82, 0x1, R95 ;  /* 0x00000001521b7824 */ /* 0x000fe200078e025f */
[----:B------:R-:W-:Y:S02]  /*71680*/  IADD3.X R82, PT, PT, RZ, RZ, RZ, P2, P0 ;  /* 0x000000ffff527210 */ /* 0x000fe400017e04ff */
[----:B------:R-:W-:Y:S02]  /*71690*/  IADD3.X R23, PT, PT, R18, R23, RZ, P5, P6 ;  /* 0x0000001712177210 */ /* 0x000fe40002fec4ff */
        /* <DEDUP_REMOVED lines=21> */
[----:B------:R-:W-:Y:S02]  /*717f0*/  IMAD.MOV.U32 R23, RZ, RZ, RZ ;  /* 0x000000ffff177224 */ /* 0x000fe400078e00ff */
[----:B------:R-:W-:Y:S02]  /*71800*/  IMAD.IADD R27, R87, 0x1, R27 ;  /* 0x00000001571b7824 */ /* 0x000fe400078e021b */
[----:B------:R-:W-:-:S04]  /*71810*/  IMAD.WIDE.U32 R22, R88, R83, R22 ;  /* 0x0000005358167225 */ /* 0x000fc800078e0016 */
[----:B------:R-:W-:Y:S01]  /*71820*/  IMAD.IADD R38, R107, 0x1, R23 ;  /* 0x000000016b267824 */ /* 0x000fe200078e0217 */
[----:B------:R-:W-:Y:S01]  /*71830*/  IADD3 R80, P5, P6, R80, R22, R27 ;  /* 0x0000001650507210 */ /* 0x000fe20007ebe01b */
[----:B------:R-:W-:Y:S02]  /*71840*/  IMAD R27, R149, R2, RZ ;  /* 0x00000002951b7224 */ /* 0x000fe400078e02ff */
[----:B------:R-:W-:Y:S01]  /*71850*/  IMAD.WIDE.U32 R88, R85, R89, RZ ;  /* 0x0000005955587225 */ /* 0x000fe200078e00ff */
[----:B------:R-:W-:Y:S02]  /*71860*/  IADD3.X R38, PT, PT, R93, R38, RZ, P5, P6 ;  /* 0x000000265d267210 */ /* 0x000fe40002fec4ff */
[----:B------:R-:W-:Y:S01]  /*71870*/  ISETP.NE.AND P6, PT, R28, RZ, PT ;  /* 0x000000ff1c00720c */ /* 0x000fe20003fc5270 */
[C---:B------:R-:W-:Y:S01]  /*71880*/  IMAD.WIDE.U32 R22, R90.reuse, R2, RZ ;  /* 0x000000025a167225 */ /* 0x040fe200078e00ff */
[----:B------:R-:W-:Y:S02]  /*71890*/  IADD3 R86, P0, PT, R95, R88, RZ ;  /* 0x000000585f567210 */ /* 0x000fe40007f1e0ff */
[----:B------:R-:W-:Y:S01]  /*718a0*/  IADD3.X R28, PT, PT, RZ, RZ, RZ, P6, P4 ;  /* 0x000000ffff1c7210 */ /* 0x000fe200037e84ff */
[----:B------:R-:W-:-:S02]  /*718b0*/  IMAD R27, R90, R3, R27 ;  /* 0x000000035a1b7224 */ /* 0x000fc400078e021b */
[----:B------:R-:W-:Y:S02]  /*718c0*/  IMAD.IADD R93, R87, 0x1, R89 ;  /* 0x00000001575d7824 */ /* 0x000fe400078e0259 */
        /* <DEDUP_REMOVED lines=79> */
[----:B------:R-:W-:Y:S01]  /*71dc0*/  IMAD.WIDE.U32 R22, P2, R32, R7, R22 ;  /* 0x0000000720167225 */ /* 0x000fe20007840016 */
[----:B------:R-:W-:Y:S02]  /*71dd0*/  IADD3.X RZ, P6, PT, R31, R26, RZ, P0, !PT ;  /* 0x0000001a1fff7210 */ /* 0x000fe400007de4ff */
[----:B------:R-:W-:Y:S01]  /*71de0*/  IADD3 R31, P0, PT, R28, R97, RZ ;  /* 0x000000611c1f7210 */ /* 0x000fe20007f1e0ff */
[----:B------:R-:W-:Y:S02]  /*71df0*/  IMAD.MOV.U32 R26, RZ, RZ, R37 ;  /* 0x000000ffff1a7224 */ /* 0x000fe400078e0025 */
[----:B------:R-:W-:Y:S02]  /*71e00*/  IMAD.X R90, R90, 0x1, R93, P3 ;  /* 0x000000015a5a7824 */ /* 0x000fe400018e065d */
[----:B------:R-:W-:-:S04]  /*71e10*/  IMAD.WIDE.U32.X R28, R33, R5, R26, P1 ;  /* 0x00000005211c7225 */ /* 0x000fc800008e041a */
[----:B------:R-:W-:Y:S01]  /*71e20*/  IMAD.X R35, RZ, RZ, RZ, P2 ;  /* 0x000000ffff237224 */ /* 0x000fe200010e06ff */
[----:B------:R-:W-:Y:S01]  /*71e30*/  IADD3.X R28, P3, PT, RZ, R28, RZ, P6, !PT ;  /* 0x0000001cff1c7210 */ /* 0x000fe2000377e4ff */
[----:B------:R-:W-:Y:S01]  /*71e40*/  IMAD.WIDE.U32 R26, R32, R6, RZ ;  /* 0x00000006201a7225 */ /* 0x000fe200078e00ff */
[----:B------:R-:W-:Y:S02]  /*71e50*/  IADD3 R36, P2, PT, R31, R88, RZ ;  /* 0x000000581f247210 */ /* 0x000fe40007f5e0ff */
[----:B------:R-:W-:Y:S01]  /*71e60*/  IADD3.X R88, P1, PT, R92, R90, RZ, P0, !PT ;  /* 0x0000005a5c587210 */ /* 0x000fe2000073e4ff */
[----:B------:R-:W-:Y:S01]  /*71e70*/  IMAD.MOV.U32 R34, RZ, RZ, R23 ;  /* 0x000000ffff227224 */ /* 0x000fe200078e0017 */
[----:B------:R-:W-:Y:S01]  /*71e80*/  IADD3 R85, P0, PT, R28, R87, RZ ;  /* 0x000000571c557210 */ /* 0x000fe20007f1e0ff */
[----:B------:R-:W-:Y:S01]  /*71e90*/  IMAD.X R28, RZ, RZ, R29, P3 ;  /* 0x000000ffff1c7224 */ /* 0x000fe200018e061d */
[----:B------:R-:W-:Y:S01]  /*71ea0*/  IADD3 R96, P6, PT, R27, R22, RZ ;  /* 0x000000161b607210 */ /* 0x000fe20007fde0ff */
[----:B------:R-:W-:Y:S01]  /*71eb0*/  IMAD.WIDE.U32 R22, R33, R8, RZ ;  /* 0x0000000821167225 */ /* 0x000fe200078e00ff */
        /* <DEDUP_REMOVED lines=13> */
[----:B------:R-:W-:Y:S01]  /*71f90*/  IMAD R28, R87, R2, RZ ;  /* 0x00000002571c7224 */ /* 0x000fe200078e02ff */
[----:B------:R-:W-:Y:S01]  /*71fa0*/  IADD3.X R88, PT, PT, R35, RZ, RZ, P0, P3 ;  /* 0x000000ff23587210 */ /* 0x000fe200007e64ff */
[----:B------:R-:W-:Y:S01]  /*71fb0*/  IMAD.MOV.U32 R20, RZ, RZ, R23 ;  /* 0x000000ffff147224 */ /* 0x000fe200078e0017 */
[----:B------:R-:W-:Y:S02]  /*71fc0*/  IADD3 R29, P0, PT, R29, R36, RZ ;  /* 0x000000241d1d7210 */ /* 0x000fe40007f1e0ff */
[----:B------:R-:W-:Y:S02]  /*71fd0*/  ISETP.GE.U32.AND.EX P1, PT, R90, R93, PT, P1 ;  /* 0x0000005d5a00720c */ /* 0x000fe40003f26110 */
[----:B------:R-:W-:-:S02]  /*71fe0*/  IADD3.X R104, PT, PT, RZ, R104, RZ, P6, P2 ;  /* 0x00000068ff687210 */ /* 0x000fc400037e44ff */
[----:B------:R-:W-:Y:S01]  /*71ff0*/  IADD3 R35, P3, PT, R27, R22, RZ ;  /* 0x000000161b237210 */ /* 0x000fe20007f7e0ff */
[----:B------:R-:W-:Y:S01]  /*72000*/  IMAD.WIDE.U32 R22, R85, R2, RZ ;  /* 0x0000000255167225 */ /* 0x000fe200078e00ff */
[----:B------:R-:W-:Y:S02]  /*72010*/  IADD3 R90, P6, PT, R29, R26, RZ ;  /* 0x0000001a1d5a7210 */ /* 0x000fe40007fde0ff */
[----:B------:R-:W-:Y:S01]  /*72020*/  IADD3.X R88, P2, PT, R88, R31, RZ, P0, !PT ;  /* 0x0000001f58587210 */ /* 0x000fe2000075e4ff */
[----:B------:R-:W-:Y:S01]  /*72030*/  IMAD.WIDE.U32 R26, R33, R10, RZ ;  /* 0x0000000a211a7225 */ /* 0x000fe200078e00ff */
[----:B------:R-:W-:Y:S02]  /*72040*/  SEL R82, RZ, 0x1, P1 ;  /* 0x00000001ff527807 */ /* 0x000fe40000800000 */
[----:B------:R-:W-:Y:S01]  /*72050*/  IADD3.X R88, P1, PT, R88, R35, RZ, P6, !PT ;  /* 0x0000002358587210 */ /* 0x000fe2000373e4ff */
[----:B------:R-:W-:Y:S01]  /*72060*/  IMAD R31, R85, R3, R28 ;  /* 0x00000003551f7224 */ /* 0x000fe200078e021c */
[----:B------:R-:W-:Y:S01]  /*72070*/  IADD3 R82, P0, PT, R82, R19, RZ ;  /* 0x0000001352527210 */ /* 0x000fe20007f1e0ff */
[----:B------:R-:W-:-:S04]  /*72080*/  IMAD.WIDE.U32.X R20, R33, R9, R20, P3 ;  /* 0x0000000921147225 */ /* 0x000fc800018e0414 */
[----:B------:R-:W-:Y:S01]  /*72090*/  IMAD.WIDE.U32 R26, P6, R32, R11, R26 ;  /* 0x0000000b201a7225 */ /* 0x000fe200078c001a */
[----:B------:R-:W-:-:S03]  /*720a0*/  IADD3.X R20, P1, P2, R20, RZ, RZ, P1, P2 ;  /* 0x000000ff14147210 */ /* 0x000fc60000a244ff */
[----:B------:R-:W-:Y:S01]  /*720b0*/  IMAD.IADD R31, R23, 0x1, R31 ;  /* 0x00000001171f7824 */ /* 0x000fe200078e021f */
[----:B------:R-:W-:Y:S01]  /*720c0*/  IADD3.X R91, PT, PT, R21, RZ, RZ, P1, P2 ;  /* 0x000000ff155b7210 */ /* 0x000fe20000fe44ff */
        /* <DEDUP_REMOVED lines=8> */
[----:B------:R-:W-:Y:S01]  /*72150*/  IMAD.WIDE.U32 R34, P2, R22, R5, R34 ;  /* 0x0000000516227225 */ /* 0x000fe20007840022 */
        /* <DEDUP_REMOVED lines=30> */
[----:B------:R-:W-:-:S02]  /*72340*/  SEL R21, RZ, 0x1, P0 ;  /* 0x00000001ff157807 */ /* 0x000fc40000000000 */
[----:B------:R-:W-:Y:S02]  /*72350*/  ISETP.GE.U32.AND P0, PT, R89, R82, PT ;  /* 0x000000525900720c */ /* 0x000fe40003f06070 */
[----:B------:R-:W-:Y:S02]  /*72360*/  IADD3.X R20, PT, PT, RZ, RZ, RZ, P5, P4 ;  /* 0x000000ffff147210 */ /* 0x000fe40002fe84ff */
[----:B------:R-:W-:Y:S02]  /*72370*/  ISETP.GE.U32.AND.EX P3, PT, R23, R104, PT, P3 ;  /* 0x000000681700720c */ /* 0x000fe40003f66130 */
[----:B------:R-:W-:Y:S01]  /*72380*/  IADD3 R84, P5, P4, R18, R39, R83 ;  /* 0x0000002712547210 */ /* 0x000fe20007cbe053 */
[----:B------:R-:W-:Y:S01]  /*72390*/  IMAD.WIDE.U32 R18, R31, R8, RZ ;  /* 0x000000081f127225 */ /* 0x000fe200078e00ff */
[----:B------:R-:W-:Y:S02]  /*723a0*/  IADD3.X R97, P1, P2, R26, RZ, RZ, P2, P1 ;  /* 0x000000ff1a617210 */ /* 0x000fe400012224ff */
[----:B------:R-:W-:-:S02]  /*723b0*/  ISETP.GE.U32.AND.EX P0, PT, R92, R23, PT, P0 ;  /* 0x000000175c00720c */ /* 0x000fc40003f06100 */
[----:B------:R-:W-:Y:S01]  /*723c0*/  SEL R23, RZ, 0x1, P3 ;  /* 0x00000001ff177807 */ /* 0x000fe20001800000 */
[C---:B------:R-:W-:Y:S01]  /*723d0*/  IMAD.WIDE.U32 R18, P3, R22.reuse, R9, R18 ;  /* 0x0000000916127225 */ /* 0x040fe20007860012 */
[----:B------:R-:W-:Y:S02]  /*723e0*/  IADD3.X R26, PT, PT, R27, RZ, RZ, P1, P2 ;  /* 0x000000ff1b1a7210 */ /* 0x000fe40000fe44ff */
[----:B------:R-:W-:Y:S01]  /*723f0*/  IADD3 R80, P6, P2, R21, R80, R20 ;  /* 0x0000005015507210 */ /* 0x000fe20007ade014 */
[----:B------:R-:W-:Y:S01]  /*72400*/  IMAD.WIDE.U32 R20, R22, R8, RZ ;  /* 0x0000000816147225 */ /* 0x000fe200078e00ff */
[----:B------:R-:W-:Y:S02]  /*72410*/  IADD3.X R81, PT, PT, RZ, R81, RZ, P5, P4 ;  /* 0x00000051ff517210 */ /* 0x000fe40002fe84ff */
[----:B------:R-:W-:Y:S01]  /*72420*/  IADD3 R23, P4, PT, R23, R84, RZ ;  /* 0x0000005417177210 */ /* 0x000fe20007f9e0ff */
[----:B------:R-:W-:Y:S01]  /*72430*/  IMAD.X R27, RZ, RZ, RZ, P3 ;  /* 0x000000ffff1b7224 */ /* 0x000fe200018e06ff */
[----:B------:R-:W-:-:S02]  /*72440*/  IADD3 R97, P1, PT, R97, R32, RZ ;  /* 0x0000002061617210 */ /* 0x000fc40007f3e0ff */
[----:B------:R-:W-:Y:S01]  /*72450*/  SEL R32, RZ, 0x1, P0 ;  /* 0x00000001ff207807 */ /* 0x000fe20000000000 */
[----:B------:R-:W-:Y:S01]  /*72460*/  IMAD.X R34, RZ, RZ, R81, P4 ;  /* 0x000000ffff227224 */ /* 0x000fe200020e0651 */
[----:B------:R-:W-:Y:S02]  /*72470*/  IADD3 R18, P5, PT, R21, R18, RZ ;  /* 0x0000001215127210 */ /* 0x000fe40007fbe0ff */
[----:B------:R-:W-:Y:S01]  /*72480*/  IADD3 R97, P0, PT, R97, R20, RZ ;  /* 0x0000001461617210 */ /* 0x000fe20007f1e0ff */
[----:B------:R-:W-:Y:S01]  /*72490*/  IMAD.WIDE.U32 R20, R31, R10, RZ ;  /* 0x0000000a1f147225 */ /* 0x000fe200078e00ff */
[----:B------:R-:W-:Y:S02]  /*724a0*/  IADD3 R32, P4, PT, R32, R23, RZ ;  /* 0x0000001720207210 */ /* 0x000fe40007f9e0ff */
[----:B------:R-:W-:Y:S01]  /*724b0*/  IADD3.X R33, P1, PT, R26, R33, RZ, P1, !PT ;  /* 0x000000211a217210 */ /* 0x000fe20000f3e4ff */
[----:B------:R-:W-:Y:S01]  /*724c0*/  IMAD.MOV.U32 R26, RZ, RZ, R19 ;  /* 0x000000ffff1a7224 */ /* 0x000fe200078e0013 */
        /* <DEDUP_REMOVED lines=12> */
[----:B------:R-:W-:Y:S01]  /*72590*/  IMAD.X R36, R36, 0x1, R35, P4 ;  /* 0x0000000124247824 */ /* 0x000fe200020e0623 */
[----:B------:R-:W-:Y:S01]  /*725a0*/  IADD3.X R29, PT, PT, R19, RZ, RZ, P1, P0 ;  /* 0x000000ff131d7210 */ /* 0x000fe20000fe04ff */
[----:B------:R-:W-:Y:S01]  /*725b0*/  IMAD.MOV.U32 R22, RZ, RZ, R21 ;  /* 0x000000ffff167224 */ /* 0x000fe200078e0015 */
        /* <DEDUP_REMOVED lines=50> */
.L_x_207:
        /* <DEDUP_REMOVED lines=21> */
.L_x_208:
[----:B------:R-:W-:Y:S01]  /*72a30*/  CS2R R84, SRZ ;  /* 0x0000000000547805 */ /* 0x000fe2000001ff00 */
[----:B------:R-:W-:Y:S01]  /*72a40*/  IMAD.WIDE.U32 R30, R78, R139, RZ ;  /* 0x0000008b4e1e7225 */ /* 0x000fe200078e00ff */
[----:B------:R-:W-:-:S03]  /*72a50*/  CS2R R82, SRZ ;  /* 0x0000000000527805 */ /* 0x000fc6000001ff00 */
        /* <DEDUP_REMOVED lines=15> */
[----:B------:R-:W-:Y:S01]  /*72b50*/  IMAD.WIDE.U32 R86, R41, R140, RZ ;  /* 0x0000008c29567225 */ /* 0x000fe200078e00ff */
[----:B------:R-:W-:-:S03]  /*72b60*/  IADD3 R90, P4, PT, R20, R90, RZ ;  /* 0x0000005a145a7210 */ /* 0x000fc60007f9e0ff */
[----:B------:R-:W-:-:S04]  /*72b70*/  IMAD.WIDE.U32 R32, R40, R139, RZ ;  /* 0x0000008b28207225 */ /* 0x000fc800078e00ff */
[----:B------:R-:W-:Y:S02]  /*72b80*/  IMAD.IADD R19, R19, 0x1, R93 ;  /* 0x0000000113137824 */ /* 0x000fe400078e025d */
[----:B------:R-:W-:Y:S01]  /*72b90*/  IMAD.IADD R21, R84, 0x1, R23 ;  /* 0x0000000154157824 */ /* 0x000fe200078e0217 */
[----:B------:R-:W-:Y:S01]  /*72ba0*/  IADD3.X R23, PT, PT, RZ, RZ, RZ, P0, P2 ;  /* 0x000000ffff177210 */ /* 0x000fe200007e44ff */
[----:B------:R-:W-:Y:S01]  /*72bb0*/  IMAD.WIDE.U32 R26, R140, R77, R26 ;  /* 0x0000004d8c1a7225 */ /* 0x000fe200078e001a */
[----:B------:R-:W-:-:S03]  /*72bc0*/  IADD3 R86, P5, P6, R86, R19, R32 ;  /* 0x0000001356567210 */ /* 0x000fc60007ebe020 */
[----:B------:R-:W-:Y:S01]  /*72bd0*/  IMAD.IADD R145, R83, 0x1, R91 ;  /* 0x0000000153917824 */ /* 0x000fe200078e025b */
[----:B------:R-:W-:Y:S01]  /*72be0*/  IADD3 R23, P0, P2, R23, R26, R21 ;  /* 0x0000001a17177210 */ /* 0x000fe20007a1e015 */
[----:B------:R-:W-:Y:S02]  /*72bf0*/  IMAD.MOV.U32 R91, RZ, RZ, RZ ;  /* 0x000000ffff5b7224 */ /* 0x000fe400078e00ff */
[----:B------:R-:W-:Y:S02]  /*72c00*/  IMAD.IADD R93, R93, 0x1, R87 ;  /* 0x000000015d5d7824 */ /* 0x000fe400078e0257 */
        /* <DEDUP_REMOVED lines=15> */
[----:B------:R-:W-:-:S04]  /*72d00*/  IMAD.WIDE.U32 R32, R142, R75, R32 ;  /* 0x0000004b8e207225 */ /* 0x000fc800078e0020 */
[----:B------:R-:W-:Y:S02]  /*72d10*/  IMAD.MOV.U32 R39, RZ, RZ, RZ ;  /* 0x000000ffff277224 */ /* 0x000fe400078e00ff */
[----:B------:R-:W-:Y:S01]  /*72d20*/  IMAD.IADD R34, R82, 0x1, R81 ;  /* 0x0000000152227824 */ /* 0x000fe200078e0251 */
[----:B------:R-:W-:Y:S01]  /*72d30*/  IADD3.X R81, PT, PT, RZ, RZ, RZ, P1, P3 ;  /* 0x000000ffff517210 */ /* 0x000fe20000fe64ff */
[----:B------:R-:W-:Y:S01]  /*72d40*/  IMAD.IADD R22, R29, 0x1, R39 ;  /* 0x000000011d167824 */ /* 0x000fe200078e0227 */
[----:B------:R-:W-:Y:S01]  /*72d50*/  IADD3 R36, P1, P3, R36, R19, R80 ;  /* 0x0000001324247210 */ /* 0x000fe20007b3e050 */
[----:B------:R-:W-:Y:S01]  /*72d60*/  IMAD.X R89, R89, 0x1, R38, P4 ;  /* 0x0000000159597824 */ /* 0x000fe200020e0626 */
[----:B------:R-:W-:Y:S01]  /*72d70*/  IADD3 R19, P5, P6, R23, R32, R21 ;  /* 0x0000002017137210 */ /* 0x000fe20007ebe015 */
[----:B------:R-:W-:Y:S01]  /*72d80*/  IMAD.MOV.U32 R23, RZ, RZ, RZ ;  /* 0x000000ffff177224 */ /* 0x000fe200078e00ff */
[----:B------:R-:W-:Y:S01]  /*72d90*/  ISETP.GE.U32.AND P4, PT, R90, R20, PT ;  /* 0x000000145a00720c */ /* 0x000fe20003f86070 */
[----:B------:R-:W-:-:S02]  /*72da0*/  IMAD.IADD R80, R87, 0x1, R33 ;  /* 0x0000000157507824 */ /* 0x000fc400078e0221 */
[----:B------:R-:W-:Y:S01]  /*72db0*/  IMAD.WIDE.U32 R20, R79, R141, RZ ;  /* 0x0000008d4f147225 */ /* 0x000fe200078e00ff */
[----:B------:R-:W-:Y:S02]  /*72dc0*/  ISETP.GE.U32.AND.EX P4, PT, R89, R38, PT, P4 ;  /* 0x000000265900720c */ /* 0x000fe40003f86140 */
[----:B------:R-:W-:Y:S01]  /*72dd0*/  IADD3.X R38, PT, PT, RZ, RZ, RZ, P1, P3 ;  /* 0x000000ffff267210 */ /* 0x000fe20000fe64ff */
[----:B------:R-:W-:Y:S01]  /*72de0*/  IMAD.WIDE.U32 R22, R140, R79, R22 ;  /* 0x0000004f8c167225 */ /* 0x000fe200078e0016 */
[----:B------:R-:W-:-:S03]  /*72df0*/  SEL R88, RZ, 0x1, P4 ;  /* 0x00000001ff587807 */ /* 0x000fc60002000000 */
[----:B------:R-:W-:Y:S01]  /*72e00*/  IMAD.IADD R32, R39, 0x1, R21 ;  /* 0x0000000127207824 */ /* 0x000fe200078e0215 */
[----:B------:R-:W-:Y:S01]  /*72e10*/  IADD3.X R21, PT, PT, R35, R80, RZ, P5, P6 ;  /* 0x0000005023157210 */ /* 0x000fe20002fec4ff */
[----:B------:R-:W-:Y:S01]  /*72e20*/  IMAD.IADD R92, R39, 0x1, R23 ;  /* 0x00000001275c7824 */ /* 0x000fe200078e0217 */
[----:B------:R-:W-:Y:S01]  /*72e30*/  IADD3 R80, P5, P6, R81, R22, R127 ;  /* 0x0000001651507210 */ /* 0x000fe20007ebe07f */
[----:B------:R-:W-:Y:S02]  /*72e40*/  IMAD.MOV.U32 R29, RZ, RZ, RZ ;  /* 0x000000ffff1d7224 */ /* 0x000fe400078e00ff */
[----:B------:R-:W-:Y:S01]  /*72e50*/  IMAD.MOV.U32 R33, RZ, RZ, RZ ;  /* 0x000000ffff217224 */ /* 0x000fe200078e00ff */
[----:B------:R-:W-:Y:S01]  /*72e60*/  IADD3.X R92, PT, PT, RZ, R92, RZ, P5, P6 ;  /* 0x0000005cff5c7210 */ /* 0x000fe20002fec4ff */
[----:B------:R-:W-:Y:S01]  /*72e70*/  IMAD.WIDE.U32 R40, R140, R40, R28 ;  /* 0x000000288c287225 */ /* 0x000fe200078e001c */
[----:B------:R-:W-:-:S03]  /*72e80*/  IADD3 R81, P6, PT, R88, R30, RZ ;  /* 0x0000001e58517210 */ /* 0x000fc60007fde0ff */
[----:B------:R-:W-:Y:S01]  /*72e90*/  IMAD.WIDE.U32 R22, R74, R139, RZ ;  /* 0x0000008b4a167225 */ /* 0x000fe200078e00ff */
[----:B------:R-:W-:Y:S02]  /*72ea0*/  IADD3 R127, P4, P5, R27, R40, R93 ;  /* 0x000000281b7f7210 */ /* 0x000fe40007d9e05d */
[----:B------:R-:W-:Y:S01]  /*72eb0*/  ISETP.GT.U32.AND P1, PT, R30, R81, PT ;  /* 0x000000511e00720c */ /* 0x000fe20003f24070 */
[----:B------:R-:W-:Y:S01]  /*72ec0*/  IMAD.WIDE.U32 R32, R142, R79, R32 ;  /* 0x0000004f8e207225 */ /* 0x000fe200078e0020 */
[----:B------:R-:W-:-:S03]  /*72ed0*/  IADD3 R79, P3, PT, R81, R26, RZ ;  /* 0x0000001a514f7210 */ /* 0x000fc60007f7e0ff */
        /* <DEDUP_REMOVED lines=59> */
[----:B------:R-:W-:Y:S01]  /*73290*/  IMAD.WIDE.U32 R32, R34, R8, RZ ;  /* 0x0000000822207225 */ /* 0x000fe200078e00ff */
[----:B------:R-:W-:-:S03]  /*732a0*/  IADD3.X R41, P3, PT, R22, R89, RZ, P3, !PT ;  /* 0x0000005916297210 */ /* 0x000fc60001f7e4ff */
[----:B------:R-:W-:Y:S01]  /*732b0*/  IMAD.MOV.U32 R22, RZ, RZ, R31 ;  /* 0x000000ffff167224 */ /* 0x000fe200078e001f */
[----:B------:R-:W-:Y:S01]  /*732c0*/  IADD3.X R41, P1, PT, R41, R30, RZ, P1, !PT ;  /* 0x0000001e29297210 */ /* 0x000fe20000f3e4ff */
[----:B------:R-:W-:-:S04]  /*732d0*/  IMAD.WIDE.U32 R30, R74, R143, RZ ;  /* 0x0000008f4a1e7225 */ /* 0x000fc800078e00ff */
[----:B------:R-:W-:Y:S01]  /*732e0*/  IMAD.WIDE.U32.X R22, R35, R7, R22, P5 ;  /* 0x0000000723167225 */ /* 0x000fe200028e0416 */
[----:B------:R-:W-:-:S03]  /*732f0*/  IADD3 R128, P5, PT, R79, R30, RZ ;  /* 0x0000001e4f807210 */ /* 0x000fc60007fbe0ff */
[----:B------:R-:W-:Y:S01]  /*73300*/  IMAD.IADD R93, R83, 0x1, R31 ;  /* 0x00000001535d7824 */ /* 0x000fe200078e021f */
        /* <DEDUP_REMOVED lines=29> */
[----:B------:R-:W-:Y:S01]  /*734e0*/  SEL R31, R86, R31, P5 ;  /* 0x0000001f561f7207 */ /* 0x000fe20002800000 */
[----:B------:R-:W-:Y:S01]  /*734f0*/  IMAD.IADD R86, R83, 0x1, R27 ;  /* 0x0000000153567824 */ /* 0x000fe200078e021b */
[----:B------:R-:W-:Y:S01]  /*73500*/  ISETP.GT.U32.AND P5, PT, R23, R20, PT ;  /* 0x000000141700720c */ /* 0x000fe20003fa4070 */
[----:B------:R-:W-:-:S03]  /*73510*/  IMAD.MOV.U32 R27, RZ, RZ, RZ ;  /* 0x000000ffff1b7224 */ /* 0x000fc600078e00ff */
        /* <DEDUP_REMOVED lines=78> */
[----:B------:R-:W-:Y:S01]  /*73a00*/  IMAD.IADD R26, R29, 0x1, R87 ;  /* 0x000000011d1a7824 */ /* 0x000fe200078e0257 */
[----:B------:R-:W-:Y:S01]  /*73a10*/  IADD3 R79, P2, PT, R79, R38, RZ ;  /* 0x000000264f4f7210 */ /* 0x000fe20007f5e0ff */
[----:B------:R-:W-:Y:S01]  /*73a20*/  IMAD.X R32, RZ, RZ, R33, P6 ;  /* 0x000000ffff207224 */ /* 0x000fe200030e0621 */
[----:B------:R-:W-:Y:S01]  /*73a30*/  IADD3 R28, P6, PT, R35, R30, RZ ;  /* 0x0000001e231c7210 */ /* 0x000fe20007fde0ff */
[----:B------:R-:W-:Y:S01]  /*73a40*/  IMAD.X R33, RZ, RZ, RZ, P0 ;  /* 0x000000ffff217224 */ /* 0x000fe200000e06ff */
[----:B------:R-:W-:Y:S01]  /*73a50*/  IADD3 R79, P0, PT, R79, R34, RZ ;  /* 0x000000224f4f7210 */ /* 0x000fe20007f1e0ff */
[----:B------:R-:W-:Y:S01]  /*73a60*/  IMAD.WIDE.U32 R26, R140, R75, R26 ;  /* 0x0000004b8c1a7225 */ /* 0x000fe200078e001a */
[----:B------:R-:W-:Y:S02]  /*73a70*/  IADD3.X R81, P2, PT, R32, R89, RZ, P2, !PT ;  /* 0x0000005920517210 */ /* 0x000fe4000175e4ff */
[----:B------:R-:W-:Y:S01]  /*73a80*/  IADD3.X R75, PT, PT, RZ, RZ, RZ, P1, P3 ;  /* 0x000000ffff4b7210 */ /* 0x000fe20000fe64ff */
[----:B------:R-:W-:Y:S01]  /*73a90*/  IMAD.MOV.U32 R32, RZ, RZ, R31 ;  /* 0x000000ffff207224 */ /* 0x000fe200078e001f */
[----:B------:R-:W-:Y:S01]  /*73aa0*/  IADD3.X R81, P0, PT, R81, R28, RZ, P0, !PT ;  /* 0x0000001c51517210 */ /* 0x000fe2000071e4ff */
[----:B------:R-:W-:-:S04]  /*73ab0*/  IMAD.WIDE.U32 R28, R23, R8, RZ ;  /* 0x00000008171c7225 */ /* 0x000fc800078e00ff */
[----:B------:R-:W-:-:S04]  /*73ac0*/  IMAD.WIDE.U32.X R32, R23, R7, R32, P6 ;  /* 0x0000000717207225 */ /* 0x000fc800030e0420 */
[----:B------:R-:W-:Y:S01]  /*73ad0*/  IMAD.WIDE.U32 R30, R22, R8, RZ ;  /* 0x00000008161e7225 */ /* 0x000fe200078e00ff */
[----:B------:R-:W-:-:S03]  /*73ae0*/  IADD3.X R32, P0, P6, R32, RZ, RZ, P0, P2 ;  /* 0x000000ff20207210 */ /* 0x000fc600006044ff */
[----:B------:R-:W-:Y:S01]  /*73af0*/  IMAD.WIDE.U32 R28, P2, R22, R9, R28 ;  /* 0x00000009161c7225 */ /* 0x000fe2000784001c */
[----:B------:R-:W-:Y:S02]  /*73b00*/  IADD3.X R35, PT, PT, R33, RZ, RZ, P0, P6 ;  /* 0x000000ff21237210 */ /* 0x000fe400007ec4ff */
[----:B------:R-:W-:Y:S01]  /*73b10*/  IADD3 R77, P0, PT, R32, R77, RZ ;  /* 0x0000004d204d7210 */ /* 0x000fe20007f1e0ff */
[----:B------:R-:W-:Y:S01]  /*73b20*/  IMAD.WIDE.U32 R32, R23, R10, RZ ;  /* 0x0000000a17207225 */ /* 0x000fe200078e00ff */
[----:B------:R-:W-:Y:S02]  /*73b30*/  IADD3 R41, P3, PT, R31, R28, RZ ;  /* 0x0000001c1f297210 */ /* 0x000fe40007f7e0ff */
[----:B------:R-:W-:Y:S01]  /*73b40*/  IADD3 R80, P1, PT, R77, R30, RZ ;  /* 0x0000001e4d507210 */ /* 0x000fe20007f3e0ff */
        /* <DEDUP_REMOVED lines=32> */
[----:B------:R-:W-:Y:S01]  /*73d50*/  IMAD.X R81, R78, 0x1, R87, P3 ;  /* 0x000000014e517824 */ /* 0x000fe200018e0657 */
[----:B------:R-:W-:Y:S01]  /*73d60*/  IADD3.X R79, P3, PT, RZ, R32, RZ, P6, !PT ;  /* 0x00000020ff4f7210 */ /* 0x000fe2000377e4ff */
[----:B------:R-:W-:-:S03]  /*73d70*/  IMAD.WIDE.U32 R22, P2, R30, R7, R22 ;  /* 0x000000071e167225 */ /* 0x000fc60007840016 */
[----:B------:R-:W-:Y:S01]  /*73d80*/  IADD3.X R38, P1, PT, R40, R81, RZ, P0, !PT ;  /* 0x0000005128267210 */ /* 0x000fe2000073e4ff */
[----:B------:R-:W-:Y:S01]  /*73d90*/  IMAD.WIDE.U32 R26, R30, R6, RZ ;  /* 0x000000061e1a7225 */ /* 0x000fe200078e00ff */
[----:B------:R-:W-:-:S03]  /*73da0*/  IADD3 R79, P0, PT, R79, R80, RZ ;  /* 0x000000504f4f7210 */ /* 0x000fc60007f1e0ff */
[----:B------:R-:W-:Y:S01]  /*73db0*/  IMAD.X R32, RZ, RZ, R33, P3 ;  /* 0x000000ffff207224 */ /* 0x000fe200018e0621 */
[----:B------:R-:W-:Y:S01]  /*73dc0*/  IADD3 R86, P6, PT, R27, R22, RZ ;  /* 0x000000161b567210 */ /* 0x000fe20007fde0ff */
[----:B------:R-:W-:Y:S01]  /*73dd0*/  IMAD.X R35, RZ, RZ, RZ, P2 ;  /* 0x000000ffff237224 */ /* 0x000fe200010e06ff */
[----:B------:R-:W-:Y:S01]  /*73de0*/  IADD3 R39, P2, PT, R39, R34, RZ ;  /* 0x0000002227277210 */ /* 0x000fe20007f5e0ff */
[----:B------:R-:W-:Y:S01]  /*73df0*/  IMAD.MOV.U32 R34, RZ, RZ, R23 ;  /* 0x000000ffff227224 */ /* 0x000fe200078e0017 */
[----:B------:R-:W-:Y:S01]  /*73e00*/  IADD3 R79, P3, PT, R79, R26, RZ ;  /* 0x0000001a4f4f7210 */ /* 0x000fe20007f7e0ff */
[C---:B------:R-:W-:Y:S01]  /*73e10*/  IMAD.WIDE.U32 R22, R77.reuse, R8, RZ ;  /* 0x000000084d167225 */ /* 0x040fe200078e00ff */
        /* <DEDUP_REMOVED lines=8> */
[----:B------:R-:W-:Y:S01]  /*73ea0*/  IMAD.X R27, RZ, RZ, RZ, P6 ;  /* 0x000000ffff1b7224 */ /* 0x000fe200030e06ff */
[----:B------:R-:W-:Y:S01]  /*73eb0*/  IADD3 R74, P6, P2, R88, R19, R74 ;  /* 0x00000013584a7210 */ /* 0x000fe20007ade04a */
[----:B------:R-:W-:Y:S01]  /*73ec0*/  IMAD.WIDE.U32 R28, R30, R8, RZ ;  /* 0x000000081e1c7225 */ /* 0x000fe200078e00ff */
[----:B------:R-:W-:Y:S02]  /*73ed0*/  IADD3.X R40, PT, PT, R35, RZ, RZ, P0, P3 ;  /* 0x000000ff23287210 */ /* 0x000fe400007e64ff */
[----:B------:R-:W-:Y:S01]  /*73ee0*/  ISETP.GE.U32.AND P1, PT, R76, R93, PT ;  /* 0x0000005d4c00720c */ /* 0x000fe20003f26070 */
[----:B------:R-:W-:Y:S01]  /*73ef0*/  IMAD R32, R41, R2, RZ ;  /* 0x0000000229207224 */ /* 0x000fe200078e02ff */
[----:B------:R-:W-:Y:S01]  /*73f00*/  IADD3 R19, P0, PT, R26, R39, RZ ;  /* 0x000000271a137210 */ /* 0x000fe20007f1e0ff */
[----:B------:R-:W-:Y:S01]  /*73f10*/  IMAD.MOV.U32 R26, RZ, RZ, R23 ;  /* 0x000000ffff1a7224 */ /* 0x000fe200078e0017 */
[----:B------:R-:W-:Y:S01]  /*73f20*/  IADD3.X R38, PT, PT, RZ, R21, RZ, P6, P2 ;  /* 0x00000015ff267210 */ /* 0x000fe200037e44ff */
[----:B------:R-:W-:Y:S01]  /*73f30*/  IMAD R21, R79, R3, R32 ;  /* 0x000000034f157224 */ /* 0x000fe200078e0220 */
[----:B------:R-:W-:-:S02]  /*73f40*/  ISETP.GE.U32.AND.EX P1, PT, R81, R87, PT, P1 ;  /* 0x000000575100720c */ /* 0x000fc40003f26110 */
[----:B------:R-:W-:Y:S01]  /*73f50*/  IADD3 R31, P3, PT, R29, R22, RZ ;  /* 0x000000161d1f7210 */ /* 0x000fe20007f7e0ff */
[----:B------:R-:W-:Y:S01]  /*73f60*/  IMAD.WIDE.U32 R22, R79, R2, RZ ;  /* 0x000000024f167225 */ /* 0x000fe200078e00ff */
[----:B------:R-:W-:Y:S02]  /*73f70*/  IADD3 R76, P6, PT, R19, R28, RZ ;  /* 0x0000001c134c7210 */ /* 0x000fe40007fde0ff */
        /* <DEDUP_REMOVED lines=142> */
.L_x_209:
        /* <DEDUP_REMOVED lines=21> */
.L_x_210:
        /* <DEDUP_REMOVED lines=72> */
.L_x_211:
        /* <DEDUP_REMOVED lines=21> */
.L_x_212:
        /* <DEDUP_REMOVED lines=22> */
[----:B------:R-:W-:Y:S02]  /*750e0*/  IADD3.X R34, PT, PT, R17, R46, RZ, P2, P3 ;  /* 0x0000002e11227210 */ /* 0x000fe400017e64ff */
[-C--:B------:R-:W-:Y:S02]  /*750f0*/  ISETP.GE.U32.AND P1, PT, R31, R47.reuse, PT ;  /* 0x0000002f1f00720c */ /* 0x080fe40003f26070 */
        /* <DEDUP_REMOVED lines=18> */
[----:B------:R-:W-:Y:S01]  /*75220*/  IADD3 R77, P1, P2, R125, R49, R12 ;  /* 0x000000317d4d7210 */ /* 0x000fe20007a3e00c */
        /* <DEDUP_REMOVED lines=12> */
[----:B------:R-:W-:-:S02]  /*752f0*/  ISETP.GE.U32.AND.EX P1, PT, R106, R13, PT, P3 ;  /* 0x0000000d6a00720c */ /* 0x000fc40003f26130 */
[----:B------:R-:W-:Y:S02]  /*75300*/  ISETP.GE.U32.AND P0, PT, R77, R49, PT ;  /* 0x000000314d00720c */ /* 0x000fe40003f06070 */
[----:B------:R-:W-:Y:S02]  /*75310*/  IADD3 R105, P3, PT, R105, -R16, RZ ;  /* 0x8000001069697210 */ /* 0x000fe40007f7e0ff */
[----:B------:R-:W-:Y:S02]  /*75320*/  ISETP.GE.U32.AND.EX P0, PT, R28, R48, PT, P0 ;  /* 0x000000301c00720c */ /* 0x000fe40003f06100 */
[----:B------:R-:W-:Y:S01]  /*75330*/  IADD3 R107, P5, PT, R107, -R14, RZ ;  /* 0x8000000e6b6b7210 */ /* 0x000fe20007fbe0ff */
[----:B------:R-:W-:Y:S01]  /*75340*/  IMAD.X R94, R94, 0x1, ~R15, P3 ;  /* 0x000000015e5e7824 */ /* 0x000fe200018e0e0f */
[----:B------:R-:W-:Y:S02]  /*75350*/  PLOP3.LUT P0, PT, P0, P2, PT, 0x8f, 0xf8 ;  /* 0x0000000000f8781c */ /* 0x000fe40000705177 */
[----:B------:R-:W-:Y:S01]  /*75360*/  IADD3 R97, P2, PT, R97, -R18, RZ ;  /* 0x8000001261617210 */ /* 0x000fe20007f5e0ff */
[----:B------:R-:W-:-:S04]  /*75370*/  IMAD.X R106, R106, 0x1, ~R13, P5 ;  /* 0x000000016a6a7824 */ /* 0x000fc800028e0e0d */
        /* <DEDUP_REMOVED lines=40> */
.L_x_213:
        /* <DEDUP_REMOVED lines=33> */
.L_x_214:
        /* <DEDUP_REMOVED lines=21> */
.L_x_215:
        /* <DEDUP_REMOVED lines=12> */
[----:B------:R-:W-:Y:S01]  /*75a20*/  IMAD.IADD R20, R13, 0x1, R81 ;  /* 0x000000010d147824 */ /* 0x000fe200078e0251 */
[----:B------:R-:W-:Y:S01]  /*75a30*/  LOP3.LUT R34, R16, 0xfffffffd, RZ, 0xc0, !PT ;  /* 0xfffffffd10227812 */ /* 0x000fe200078ec0ff */
[----:B------:R-:W-:Y:S01]  /*75a40*/  IMAD.WIDE.U32 R12, R49, R36, RZ ;  /* 0x00000024310c7225 */ /* 0x000fe200078e00ff */
[----:B------:R-:W-:-:S03]  /*75a50*/  IADD3.X R74, PT, PT, RZ, RZ, RZ, P2, P3 ;  /* 0x000000ffff4a7210 */ /* 0x000fc600017e64ff */
[----:B------:R-:W-:Y:S02]  /*75a60*/  IMAD.MOV.U32 R79, RZ, RZ, RZ ;  /* 0x000000ffff4f7224 */ /* 0x000fe400078e00ff */
[----:B------:R-:W-:Y:S02]  /*75a70*/  IMAD.SHL.U32 R43, R12, 0x2, RZ ;  /* 0x000000020c2b7824 */ /* 0x000fe400078e00ff */
[----:B------:R-:W-:Y:S02]  /*75a80*/  IMAD.IADD R32, R79, 0x1, R17 ;  /* 0x000000014f207824 */ /* 0x000fe400078e0211 */
[----:B------:R-:W-:Y:S01]  /*75a90*/  IMAD.WIDE.U32 R16, R77, R36, RZ ;  /* 0x000000244d107225 */ /* 0x000fe200078e00ff */
[----:B------:R-:W-:-:S03]  /*75aa0*/  LOP3.LUT R43, R43, 0xfffffffe, RZ, 0xc0, !PT ;  /* 0xfffffffe2b2b7812 */ /* 0x000fc600078ec0ff */
[----:B------:R-:W-:Y:S01]  /*75ab0*/  IMAD.IADD R31, R39, 0x1, R15 ;  /* 0x00000001271f7824 */ /* 0x000fe200078e020f */
[----:B------:R-:W-:Y:S01]  /*75ac0*/  IADD3 R43, P5, PT, R43, R26, RZ ;  /* 0x0000001a2b2b7210 */ /* 0x000fe20007fbe0ff */
[----:B------:R-:W-:Y:S02]  /*75ad0*/  IMAD.MOV.U32 R19, RZ, RZ, RZ ;  /* 0x000000ffff137224 */ /* 0x000fe400078e00ff */
[----:B------:R-:W-:-:S04]  /*75ae0*/  IMAD.WIDE.U32 R76, R77, R49, RZ ;  /* 0x000000314d4c7225 */ /* 0x000fc800078e00ff */
[----:B------:R-:W-:Y:S02]  /*75af0*/  IMAD.MOV.U32 R75, RZ, RZ, RZ ;  /* 0x000000ffff4b7224 */ /* 0x000fe400078e00ff */
[----:B------:R-:W-:Y:S02]  /*75b00*/  IMAD.MOV.U32 R85, RZ, RZ, RZ ;  /* 0x000000ffff557224 */ /* 0x000fe400078e00ff */
[----:B------:R-:W-:-:S04]  /*75b10*/  IMAD.WIDE.U32 R14, R47, R44, RZ ;  /* 0x0000002c2f0e7225 */ /* 0x000fc800078e00ff */
[----:B------:R-:W-:-:S04]  /*75b20*/  IMAD.WIDE.U32 R22, R28, R36, RZ ;  /* 0x000000241c167225 */ /* 0x000fc800078e00ff */
[----:B------:R-:W-:Y:S02]  /*75b30*/  IMAD.IADD R17, R17, 0x1, R19 ;  /* 0x0000000111117824 */ /* 0x000fe400078e0213 */
[----:B------:R-:W-:Y:S02]  /*75b40*/  IMAD.IADD R42, R19, 0x1, R77 ;  /* 0x00000001132a7824 */ /* 0x000fe400078e024d */
[----:B------:R-:W-:Y:S01]  /*75b50*/  IMAD.MOV.U32 R87, RZ, RZ, RZ ;  /* 0x000000ffff577224 */ /* 0x000fe200078e00ff */
[----:B------:R-:W-:Y:S01]  /*75b60*/  IADD3 R76, P1, P0, R76, R17, R22 ;  /* 0x000000114c4c7210 */ /* 0x000fe2000783e016 */
[----:B------:R-:W-:Y:S02]  /*75b70*/  IMAD.IADD R21, R13, 0x1, R85 ;  /* 0x000000010d157824 */ /* 0x000fe400078e0255 */
[----:B------:R-:W-:Y:S02]  /*75b80*/  IMAD.IADD R77, R75, 0x1, R15 ;  /* 0x000000014b4d7824 */ /* 0x000fe400078e020f */
[----:B------:R-:W-:Y:S01]  /*75b90*/  IMAD.WIDE.U32 R26, R44, R36, RZ ;  /* 0x000000242c1a7225 */ /* 0x000fe200078e00ff */
[----:B------:R-:W-:-:S02]  /*75ba0*/  SHF.L.U64.HI R83, R12, 0x1, R21 ;  /* 0x000000010c537819 */ /* 0x000fc40000010215 */
[----:B------:R-:W-:Y:S01]  /*75bb0*/  SHF.R.U64 R40, R12, 0x1f, R21 ;  /* 0x0000001f0c287819 */ /* 0x000fe20000001215 */
[----:B------:R-:W-:Y:S01]  /*75bc0*/  IMAD.IADD R18, R23, 0x1, R87 ;  /* 0x0000000117127824 */ /* 0x000fe200078e0257 */
[C-C-:B------:R-:W-:Y:S01]  /*75bd0*/  SHF.L.U64.HI R38, R14.reuse, 0x1, R77.reuse ;  /* 0x000000010e267819 */ /* 0x140fe2000001024d */
[C---:B------:R-:W-:Y:S01]  /*75be0*/  IMAD.SHL.U32 R23, R14.reuse, 0x2, RZ ;  /* 0x000000020e177824 */ /* 0x040fe200078e00ff */
[----:B------:R-:W-:Y:S01]  /*75bf0*/  SHF.R.U64 R22, R14, 0x1f, R77 ;  /* 0x0000001f0e167819 */ /* 0x000fe2000000124d */
[----:B------:R-:W-:Y:S01]  /*75c00*/  IMAD.WIDE.U32 R14, R47, R36, RZ ;  /* 0x000000242f0e7225 */ /* 0x000fe200078e00ff */
[----:B------:R-:W-:Y:S02]  /*75c10*/  SHF.R.U32.HI R17, RZ, 0x1f, R21 ;  /* 0x0000001fff117819 */ /* 0x000fe40000011615 */
[----:B------:R-:W-:Y:S01]  /*75c20*/  LOP3.LUT R40, R40, 0xfffffffe, RZ, 0xc0, !PT ;  /* 0xfffffffe28287812 */ /* 0x000fe200078ec0ff */
[----:B------:R-:W-:Y:S01]  /*75c30*/  IMAD.WIDE.U32 R12, R44, R49, RZ ;  /* 0x000000312c0c7225 */ /* 0x000fe200078e00ff */
[----:B------:R-:W-:-:S02]  /*75c40*/  LOP3.LUT R41, R17, 0x1, RZ, 0xc0, !PT ;  /* 0x0000000111297812 */ /* 0x000fc400078ec0ff */
[----:B------:R-:W-:Y:S01]  /*75c50*/  LOP3.LUT R83, R83, 0x1, RZ, 0xc0, !PT ;  /* 0x0000000153537812 */ /* 0x000fe200078ec0ff */
[----:B------:R-:W-:Y:S01]  /*75c60*/  IMAD.IADD R27, R27, 0x1, R79 ;  /* 0x000000011b1b7824 */ /* 0x000fe200078e024f */
[----:B------:R-:W-:Y:S01]  /*75c70*/  LOP3.LUT R23, R23, 0xfffffffe, RZ, 0xc0, !PT ;  /* 0xfffffffe17177812 */ /* 0x000fe200078ec0ff */
[----:B------:R-:W-:Y:S02]  /*75c80*/  IMAD.MOV.U32 R19, RZ, RZ, RZ ;  /* 0x000000ffff137224 */ /* 0x000fe400078e00ff */
[----:B------:R-:W-:Y:S01]  /*75c90*/  IMAD.WIDE.U32 R40, R49, R49, R40 ;  /* 0x0000003131287225 */ /* 0x000fe200078e0028 */
[----:B------:R-:W-:Y:S02]  /*75ca0*/  IADD3 R27, P3, P4, R12, R27, R14 ;  /* 0x0000001b0c1b7210 */ /* 0x000fe40007c7e00e */
[----:B------:R-:W-:Y:S01]  /*75cb0*/  IADD3 R23, P6, PT, R23, R32, RZ ;  /* 0x0000002017177210 */ /* 0x000fe20007fde0ff */
[----:B------:R-:W-:Y:S01]  /*75cc0*/  IMAD.WIDE.U32 R18, R28, R49, R18 ;  /* 0x000000311c127225 */ /* 0x000fe200078e0012 */
[----:B------:R-:W-:-:S03]  /*75cd0*/  SHF.R.U32.HI R46, RZ, 0x1f, R27 ;  /* 0x0000001fff2e7819 */ /* 0x000fc6000001161b */
[----:B------:R-:W-:Y:S01]  /*75ce0*/  IMAD.WIDE.U32 R28, R37, R44, RZ ;  /* 0x0000002c251c7225 */ /* 0x000fe200078e00ff */
[----:B------:R-:W-:-:S03]  /*75cf0*/  IADD3 R17, P2, PT, R46, R30, RZ ;  /* 0x0000001e2e117210 */ /* 0x000fc60007f5e0ff */
[----:B------:R-:W-:Y:S01]  /*75d00*/  IMAD.X R83, RZ, RZ, R83, P5 ;  /* 0x000000ffff537224 */ /* 0x000fe200028e0653 */
[C---:B------:R-:W-:Y:S01]  /*75d10*/  ISETP.GT.U32.AND P5, PT, R30.reuse, R17, PT ;  /* 0x000000111e00720c */ /* 0x040fe20003fa4070 */
[----:B------:R-:W-:Y:S01]  /*75d20*/  IMAD.IADD R32, R81, 0x1, R29 ;  /* 0x0000000151207824 */ /* 0x000fe200078e021d */
[----:B------:R-:W-:Y:S01]  /*75d30*/  IADD3.X R29, PT, PT, RZ, RZ, RZ, P1, P0 ;  /* 0x000000ffff1d7210 */ /* 0x000fe20000fe04ff */
[----:B------:R-:W-:Y:S01]  /*75d40*/  IMAD.X R14, RZ, RZ, R45, P2 ;  /* 0x000000ffff0e7224 */ /* 0x000fe200010e062d */
[----:B------:R-:W-:Y:S01]  /*75d50*/  IADD3 R36, P1, PT, R83, R40, RZ ;  /* 0x0000002853247210 */ /* 0x000fe20007f3e0ff */
[----:B------:R-:W-:Y:S02]  /*75d60*/  IMAD.MOV.U32 R21, RZ, RZ, RZ ;  /* 0x000000ffff157224 */ /* 0x000fe400078e00ff */
[----:B------:R-:W-:Y:S01]  /*75d70*/  IMAD.MOV.U32 R33, RZ, RZ, RZ ;  /* 0x000000ffff217224 */ /* 0x000fe200078e00ff */
[----:B------:R-:W-:Y:S01]  /*75d80*/  ISETP.GT.U32.AND.EX P5, PT, R45, R14, PT, P5 ;  /* 0x0000000e2d00720c */ /* 0x000fe20003fa4150 */
[----:B------:R-:W-:Y:S01]  /*75d90*/  IMAD.X R40, R85, 0x1, R41, P1 ;  /* 0x0000000155287824 */ /* 0x000fe200008e0629 */
[----:B------:R-:W-:Y:S01]  /*75da0*/  IADD3 R12, P1, PT, R17, R34, RZ ;  /* 0x00000022110c7210 */ /* 0x000fe20007f3e0ff */
[----:B------:R-:W-:Y:S01]  /*75db0*/  IMAD.WIDE.U32 R20, R49, R37, R20 ;  /* 0x0000002531147225 */ /* 0x000fe200078e0014 */
[----:B------:R-:W-:-:S03]  /*75dc0*/  SEL R17, R30, R17, P5 ;  /* 0x000000111e117207 */ /* 0x000fc60002800000 */
[----:B------:R-:W-:Y:S01]  /*75dd0*/  IMAD.WIDE.U32 R32, R47, R37, R32 ;  /* 0x000000252f207225 */ /* 0x000fe200078e0020 */
[----:B------:R-:W-:Y:S02]  /*75de0*/  IADD3 R37, P2, P0, R29, R18, R42 ;  /* 0x000000121d257210 */ /* 0x000fe4000785e02a */
[----:B------:R-:W-:Y:S01]  /*75df0*/  LOP3.LUT R29, R38, 0x1, RZ, 0xc0, !PT ;  /* 0x00000001261d7812 */ /* 0x000fe200078ec0ff */
[----:B------:R-:W-:Y:S01]  /*75e00*/  IMAD.IADD R41, R87, 0x1, R19 ;  /* 0x0000000157297824 */ /* 0x000fe200078e0213 */
[----:B------:R-:W-:Y:S01]  /*75e10*/  SHF.R.U32.HI R19, RZ, 0x1f, R77 ;  /* 0x0000001fff137819 */ /* 0x000fe2000001164d */
[----:B------:R-:W-:Y:S01]  /*75e20*/  IMAD.X R78, R14, 0x1, R23, P1 ;  /* 0x000000010e4e7824 */ /* 0x000fe200008e0617 */
[----:B------:R-:W-:Y:S01]  /*75e30*/  LOP3.LUT R18, R22, 0xfffffffe, RZ, 0xc0, !PT ;  /* 0xfffffffe16127812 */ /* 0x000fe200078ec0ff */
[----:B------:R-:W-:Y:S01]  /*75e40*/  IMAD.X R29, RZ, RZ, R29, P6 ;  /* 0x000000ffff1d7224 */ /* 0x000fe200030e061d */
[----:B------:R-:W-:Y:S01]  /*75e50*/  LOP3.LUT R19, R19, 0x1, RZ, 0xc0, !PT ;  /* 0x0000000113137812 */ /* 0x000fe200078ec0ff */
[----:B------:R-:W-:Y:S01]  /*75e60*/  IMAD R34, R43, R2, RZ ;  /* 0x000000022b227224 */ /* 0x000fe200078e02ff */
[----:B------:R-:W-:Y:S01]  /*75e70*/  ISETP.GT.U32.AND P1, PT, R17, R12, PT ;  /* 0x0000000c1100720c */ /* 0x000fe20003f24070 */
[----:B------:R-:W-:Y:S01]  /*75e80*/  IMAD.WIDE.U32 R22, R35, R2, RZ ;  /* 0x0000000223167225 */ /* 0x000fe200078e00ff */
[----:B------:R-:W-:-:S02]  /*75e90*/  SEL R17, R45, R14, P5 ;  /* 0x0000000e2d117207 */ /* 0x000fc40002800000 */
[----:B------:R-:W-:Y:S01]  /*75ea0*/  IADD3 R31, P5, P6, R74, R20, R31 ;  /* 0x000000144a1f7210 */ /* 0x000fe20007ebe01f */
[----:B------:R-:W-:Y:S01]  /*75eb0*/  IMAD.IADD R14, R81, 0x1, R21 ;  /* 0x00000001510e7824 */ /* 0x000fe200078e0215 */
[----:B------:R-:W-:Y:S01]  /*75ec0*/  ISETP.GT.U32.AND.EX P1, PT, R17, R78, PT, P1 ;  /* 0x0000004e1100720c */ /* 0x000fe20003f24110 */
[----:B------:R-:W-:Y:S01]  /*75ed0*/  IMAD.WIDE.U32 R20, R48, R47, RZ ;  /* 0x0000002f30147225 */ /* 0x000fe200078e00ff */
[----:B------:R-:W-:Y:S02]  /*75ee0*/  IADD3.X R41, PT, PT, RZ, R41, RZ, P2, P0 ;  /* 0x00000029ff297210 */ /* 0x000fe400017e04ff */
[----:B------:R-:W-:Y:S01]  /*75ef0*/  IADD3.X R17, PT, PT, RZ, R14, RZ, P5, P6 ;  /* 0x0000000eff117210 */ /* 0x000fe20002fec4ff */
[----:B------:R-:W-:Y:S01]  /*75f00*/  IMAD.WIDE.U32 R18, R47, R47, R18 ;  /* 0x0000002f2f127225 */ /* 0x000fe200078e0012 */
[----:B------:R-:W-:-:S03]  /*75f10*/  SEL R85, RZ, 0x1, !P1 ;  /* 0x00000001ff557807 */ /* 0x000fc60004800000 */
[----:B------:R-:W-:Y:S01]  /*75f20*/  IMAD.IADD R77, R39, 0x1, R21 ;  /* 0x00000001274d7824 */ /* 0x000fe200078e0215 */
[----:B------:R-:W-:Y:S01]  /*75f30*/  IADD3 R38, P5, P6, R29, R18, R31 ;  /* 0x000000121d267210 */ /* 0x000fe20007ebe01f */
[----:B------:R-:W-:Y:S02]  /*75f40*/  IMAD.IADD R42, R75, 0x1, R19 ;  /* 0x000000014b2a7824 */ /* 0x000fe400078e0213 */
[----:B------:R-:W-:Y:S01]  /*75f50*/  IMAD R83, R35, R3, R34 ;  /* 0x0000000323537224 */ /* 0x000fe200078e0222 */
[----:B------:R-:W-:Y:S01]  /*75f60*/  IADD3 R77, P1, PT, R77, R32, RZ ;  /* 0x000000204d4d7210 */ /* 0x000fe20007f3e0ff */
[----:B------:R-:W-:Y:S01]  /*75f70*/  IMAD.WIDE.U32 R18, R22, R4, RZ ;  /* 0x0000000416127225 */ /* 0x000fe200078e00ff */
[----:B------:R-:W-:Y:S02]  /*75f80*/  IADD3.X R42, PT, PT, RZ, R42, R17, P5, P6 ;  /* 0x0000002aff2a7210 */ /* 0x000fe40002fec411 */
[----:B------:R-:W-:Y:S01]  /*75f90*/  IADD3 R38, P5, P6, R31, R38, R85 ;  /* 0x000000261f267210 */ /* 0x000fe20007ebe055 */
[----:B------:R-:W-:-:S02]  /*75fa0*/  IMAD.IADD R83, R23, 0x1, R83 ;  /* 0x0000000117537824 */ /* 0x000fc400078e0253 */
        /* <DEDUP_REMOVED lines=8> */
[----:B------:R-:W-:Y:S02]  /*76030*/  IMAD.X R14, R78, 0x1, R45, P6 ;  /* 0x000000014e0e7824 */ /* 0x000fe400030e062d */
[----:B------:R-:W-:-:S03]  /*76040*/  IMAD.WIDE.U32 R34, P5, R22, R5, R34 ;  /* 0x0000000516227225 */ /* 0x000fc600078a0022 */
[----:B------:R-:W-:Y:S01]  /*76050*/  ISETP.GE.U32.AND.EX P0, PT, R14, R78, PT, P0 ;  /* 0x0000004e0e00720c */ /* 0x000fe20003f06100 */
[----:B------:R-:W-:Y:S01]  /*76060*/  IMAD.WIDE.U32 R32, P6, R22, R7, R32 ;  /* 0x0000000716207225 */ /* 0x000fe200078c0020 */
[----:B------:R-:W-:Y:S02]  /*76070*/  IADD3 R12, P2, PT, R19, R34, RZ ;  /* 0x00000022130c7210 */ /* 0x000fe40007f5e0ff */
[----:B------:R-:W-:Y:S01]  /*76080*/  SEL R45, RZ, 0x1, P0 ;  /* 0x00000001ff2d7807 */ /* 0x000fe20000000000 */
[----:B------:R-:W-:Y:S01]  /*76090*/  IMAD.IADD R39, R39, 0x1, R31 ;  /* 0x0000000127277824 */ /* 0x000fe200078e021f */
[----:B------:R-:W-:Y:S01]  /*760a0*/  IADD3.X RZ, P1, PT, R43, R12, RZ, P1, !PT ;  /* 0x0000000c2bff7210 */ /* 0x000fe20000f3e4ff */
[----:B------:R-:W-:Y:S02]  /*760b0*/  IMAD.X R29, RZ, RZ, RZ, P5 ;  /* 0x000000ffff1d7224 */ /* 0x000fe400028e06ff */
[----:B------:R-:W-:Y:S01]  /*760c0*/  IMAD.X R21, RZ, RZ, RZ, P6 ;  /* 0x000000ffff157224 */ /* 0x000fe200030e06ff */
[----:B------:R-:W-:Y:S01]  /*760d0*/  IADD3 R44, P5, P6, R20, R39, R28 ;  /* 0x00000027142c7210 */ /* 0x000fe20007ebe01c */
[----:B------:R-:W-:-:S03]  /*760e0*/  IMAD.WIDE.U32 R18, R22, R6, RZ ;  /* 0x0000000616127225 */ /* 0x000fc600078e00ff */
[----:B------:R-:W-:Y:S01]  /*760f0*/  IADD3.X R12, PT, PT, RZ, RZ, RZ, P5, P6 ;  /* 0x000000ffff0c7210 */ /* 0x000fe20002fec4ff */
[----:B------:R-:W-:Y:S02]  /*76100*/  IMAD.MOV.U32 R28, RZ, RZ, R35 ;  /* 0x000000ffff1c7224 */ /* 0x000fe400078e0023 */
[----:B------:R-:W-:Y:S02]  /*76110*/  IMAD.MOV.U32 R20, RZ, RZ, R33 ;  /* 0x000000ffff147224 */ /* 0x000fe400078e0021 */
[----:B------:R-:W-:Y:S01]  /*76120*/  IMAD.WIDE.U32.X R28, R83, R5, R28, P2 ;  /* 0x00000005531c7225 */ /* 0x000fe200010e041c */
[----:B------:R-:W-:Y:S02]  /*76130*/  IADD3 R82, P2, PT, R19, R32, RZ ;  /* 0x0000002013527210 */ /* 0x000fe40007f5e0ff */
[----:B------:R-:W-:Y:S01]  /*76140*/  IADD3 R19, P5, PT, R85, R16, RZ ;  /* 0x0000001055137210 */ /* 0x000fe20007fbe0ff */
[----:B------:R-:W-:Y:S01]  /*76150*/  IMAD.IADD R13, R79, 0x1, R13 ;  /* 0x000000014f0d7824 */ /* 0x000fe200078e020d */
[----:B------:R-:W-:Y:S01]  /*76160*/  IADD3.X R85, P1, PT, RZ, R28, RZ, P1, !PT ;  /* 0x0000001cff557210 */ /* 0x000fe20000f3e4ff */
[----:B------:R-:W-:Y:S01]  /*76170*/  IMAD.WIDE.U32.X R20, R83, R7, R20, P2 ;  /* 0x0000000753147225 */ /* 0x000fe200010e0414 */
[----:B------:R-:W-:-:S02]  /*76180*/  SHF.L.U64.HI R32, R26, 0x1, R27 ;  /* 0x000000011a207819 */ /* 0x000fc4000001021b */
[----:B------:R-:W-:Y:S01]  /*76190*/  LEA R85, P0, R26, R85, 0x1 ;  /* 0x000000551a557211 */ /* 0x000fe200078008ff */
[----:B------:R-:W-:Y:S01]  /*761a0*/  IMAD.X R31, RZ, RZ, R76, P5 ;  /* 0x000000ffff1f7224 */ /* 0x000fe200028e064c */
[----:B------:R-:W-:Y:S01]  /*761b0*/  IADD3 R78, P5, PT, R19, R30, RZ ;  /* 0x0000001e134e7210 */ /* 0x000fe20007fbe0ff */
[----:B------:R-:W-:Y:S01]  /*761c0*/  IMAD.X R87, RZ, RZ, R29, P1 ;  /* 0x000000ffff577224 */ /* 0x000fe200008e061d */
[----:B------:R-:W-:Y:S01]  /*761d0*/  ISETP.GT.U32.AND P6, PT, R16, R19, PT ;  /* 0x000000131000720c */ /* 0x000fe20003fc4070 */
[----:B------:R-:W-:-:S03]  /*761e0*/  IMAD.WIDE.U32 R26, R83, R8, RZ ;  /* 0x00000008531a7225 */ /* 0x000fc600078e00ff */
[----:B------:R-:W-:Y:S01]  /*761f0*/  ISETP.GT.U32.AND.EX P6, PT, R76, R31, PT, P6 ;  /* 0x0000001f4c00720c */ /* 0x000fe20003fc4160 */
[----:B------:R-:W-:Y:S01]  /*76200*/  IMAD.X R35, R31, 0x1, R44, P5 ;  /* 0x000000011f237824 */ /* 0x000fe200028e062c */
[----:B------:R-:W-:Y:S02]  /*76210*/  IADD3 R23, P5, PT, R45, R78, RZ ;  /* 0x0000004e2d177210 */ /* 0x000fe40007fbe0ff */
[----:B------:R-:W-:Y:S01]  /*76220*/  IADD3.X R87, P0, PT, R87, R32, RZ, P0, !PT ;  /* 0x0000002057577210 */ /* 0x000fe2000071e4ff */
[----:B------:R-:W-:Y:S01]  /*76230*/  IMAD.WIDE.U32 R32, R83, R10, RZ ;  /* 0x0000000a53207225 */ /* 0x000fe200078e00ff */
[----:B------:R-:W-:Y:S02]  /*76240*/  IADD3 R39, P1, PT, R23, R30, RZ ;  /* 0x0000001e17277210 */ /* 0x000fe40007f3e0ff */
[----:B------:R-:W-:Y:S01]  /*76250*/  SEL R30, R16, R19, P6 ;  /* 0x00000013101e7207 */ /* 0x000fe20003000000 */
[----:B------:R-:W-:Y:S01]  /*76260*/  IMAD.X R48, RZ, RZ, R35, P5 ;  /* 0x000000ffff307224 */ /* 0x000fe200028e0623 */
[----:B------:R-:W-:Y:S01]  /*76270*/  IADD3 R85, P5, PT, R85, R18, RZ ;  /* 0x0000001255557210 */ /* 0x000fe20007fbe0ff */
[----:B------:R-:W-:Y:S01]  /*76280*/  IMAD.WIDE.U32 R18, R22, R8, RZ ;  /* 0x0000000816127225 */ /* 0x000fe200078e00ff */
[----:B------:R-:W-:-:S02]  /*76290*/  SEL R34, R76, R31, P6 ;  /* 0x0000001f4c227207 */ /* 0x000fc40003000000 */
[----:B------:R-:W-:Y:S01]  /*762a0*/  IADD3.X R87, P5, PT, R87, R82, RZ, P5, !PT ;  /* 0x0000005257577210 */ /* 0x000fe20002fbe4ff */
[----:B------:R-:W-:Y:S01]  /*762b0*/  IMAD.X R43, R48, 0x1, R44, P1 ;  /* 0x00000001302b7824 */ /* 0x000fe200008e062c */
[----:B------:R-:W-:Y:S01]  /*762c0*/  ISETP.GT.U32.AND P1, PT, R78, R23, PT ;  /* 0x000000174e00720c */ /* 0x000fe20003f24070 */
[----:B------:R-:W-:Y:S01]  /*762d0*/  IMAD.WIDE.U32 R26, P6, R22, R9, R26 ;  /* 0x00000009161a7225 */ /* 0x000fe200078c001a */
[----:B------:R-:W-:Y:S02]  /*762e0*/  ISETP.GT.U32.AND P2, PT, R30, R78, PT ;  /* 0x0000004e1e00720c */ /* 0x000fe40003f44070 */
[----:B------:R-:W-:Y:S01]  /*762f0*/  ISETP.GT.U32.AND.EX P1, PT, R35, R48, PT, P1 ;  /* 0x000000302300720c */ /* 0x000fe20003f24110 */
[----:B------:R-:W-:Y:S01]  /*76300*/  IMAD R30, R87, R2, RZ ;  /* 0x00000002571e7224 */ /* 0x000fe200078e02ff */
[----:B------:R-:W-:Y:S01]  /*76310*/  ISETP.GT.U32.AND.EX P2, PT, R34, R35, PT, P2 ;  /* 0x000000232200720c */ /* 0x000fe20003f44120 */
[----:B------:R-:W-:Y:S01]  /*76320*/  IMAD.X R29, RZ, RZ, RZ, P6 ;  /* 0x000000ffff1d7224 */ /* 0x000fe200030e06ff */
[----:B------:R-:W-:Y:S01]  /*76330*/  SEL R44, R78, R23, P1 ;  /* 0x000000174e2c7207 */ /* 0x000fe20000800000 */
[----:B------:R-:W-:Y:S01]  /*76340*/  IMAD.MOV.U32 R28, RZ, RZ, R27 ;  /* 0x000000ffff1c7224 */ /* 0x000fe200078e001b */
[----:B------:R-:W-:Y:S01]  /*76350*/  SEL R48, R35, R48, P1 ;  /* 0x0000003023307207 */ /* 0x000fe20000800000 */
[----:B------:R-:W-:Y:S01]  /*76360*/  IMAD.WIDE.U32 R32, P1, R22, R11, R32 ;  /* 0x0000000b16207225 */ /* 0x000fe20007820020 */
[----:B------:R-:W-:-:S02]  /*76370*/  IADD3 R80, P6, PT, R19, R26, RZ ;  /* 0x0000001a13507210 */ /* 0x000fc40007fde0ff */
[----:B------:R-:W-:Y:S01]  /*76380*/  IADD3.X R20, P5, P0, R20, RZ, RZ, P5, P0 ;  /* 0x000000ff14147210 */ /* 0x000fe200028a04ff */
[----:B------:R-:W-:-:S03]  /*76390*/  IMAD.WIDE.U32 R22, R22, R10, RZ ;  /* 0x0000000a16167225 */ /* 0x000fc600078e00ff */
[----:B------:R-:W-:Y:S01]  /*763a0*/  IADD3.X R21, PT, PT, R21, RZ, RZ, P5, P0 ;  /* 0x000000ff15157210 */ /* 0x000fe20002fe04ff */
[----:B------:R-:W-:Y:S01]  /*763b0*/  IMAD.WIDE.U32 R26, R85, R2, RZ ;  /* 0x00000002551a7225 */ /* 0x000fe200078e00ff */
[----:B------:R-:W-:-:S03]  /*763c0*/  IADD3 R17, P0, PT, R20, R17, RZ ;  /* 0x0000001114117210 */ /* 0x000fc60007f1e0ff */
[----:B------:R-:W-:Y:S02]  /*763d0*/  IMAD R81, R85, R3, R30 ;  /* 0x0000000355517224 */ /* 0x000fe400078e021e */
[----:B------:R-:W-:Y:S01]  /*763e0*/  IMAD.X R31, RZ, RZ, RZ, P1 ;  /* 0x000000ffff1f7224 */ /* 0x000fe200008e06ff */
[----:B------:R-:W-:Y:S01]  /*763f0*/  IADD3 R78, P1, PT, R23, R32, RZ ;  /* 0x00000020174e7210 */ /* 0x000fe20007f3e0ff */
[----:B------:R-:W-:Y:S01]  /*76400*/  IMAD.WIDE.U32.X R28, R83, R9, R28, P6 ;  /* 0x00000009531c7225 */ /* 0x000fe200030e041c */
[----:B------:R-:W-:Y:S02]  /*76410*/  SEL R23, RZ, 0x1, !P2 ;  /* 0x00000001ff177807 */ /* 0x000fe40005000000 */
[----:B------:R-:W-:Y:S01]  /*76420*/  IADD3 R34, P6, P2, R12, R77, R37 ;  /* 0x0000004d0c227210 */ /* 0x000fe20007ade025 */
[----:B------:R-:W-:Y:S02]  /*76430*/  IMAD.IADD R81, R27, 0x1, R81 ;  /* 0x000000011b517824 */ /* 0x000fe400078e0251 */
[----:B------:R-:W-:Y:S01]  /*76440*/  IMAD.MOV.U32 R30, RZ, RZ, R33 ;  /* 0x000000ffff1e7224 */ /* 0x000fe200078e0021 */
[----:B------:R-:W-:Y:S01]  /*76450*/  IADD3.X R19, PT, PT, RZ, R74, R41, P6, P2 ;  /* 0x0000004aff137210 */ /* 0x000fe200037e4429 */
[----:B------:R-:W-:-:S04]  /*76460*/  IMAD.WIDE.U32 R32, R81, R4, RZ ;  /* 0x0000000451207225 */ /* 0x000fc800078e00ff */
[----:B------:R-:W-:Y:S01]  /*76470*/  IMAD.WIDE.U32.X R30, R83, R11, R30, P1 ;  /* 0x0000000b531e7225 */ /* 0x000fe200008e041e */
[----:B------:R-:W-:-:S03]  /*76480*/  IADD3 R77, P1, P2, R77, R34, R23 ;  /* 0x000000224d4d7210 */ /* 0x000fc60007a3e017 */
[----:B------:R-:W-:Y:S01]  /*76490*/  IMAD.WIDE.U32 R34, R26, R4, RZ ;  /* 0x000000041a227225 */ /* 0x000fe200078e00ff */
[----:B------:R-:W-:-:S03]  /*764a0*/  IADD3.X R74, PT, PT, R74, R19, RZ, P1, P2 ;  /* 0x000000134a4a7210 */ /* 0x000fc60000fe44ff */
[----:B------:R-:W-:Y:S01]  /*764b0*/  IMAD.WIDE.U32 R32, P5, R26, R5, R32 ;  /* 0x000000051a207225 */ /* 0x000fe200078a0020 */
[----:B------:R-:W-:Y:S02]  /*764c0*/  IADD3 RZ, P1, PT, R85, R34, RZ ;  /* 0x0000002255ff7210 */ /* 0x000fe40007f3e0ff */
[----:B------:R-:W-:Y:S01]  /*764d0*/  IADD3 R34, P2, PT, R17, R18, RZ ;  /* 0x0000001211227210 */ /* 0x000fe20007f5e0ff */
[----:B------:R-:W-:Y:S01]  /*764e0*/  IMAD.X R19, RZ, RZ, RZ, P5 ;  /* 0x000000ffff137224 */ /* 0x000fe200028e06ff */
[----:B------:R-:W-:Y:S01]  /*764f0*/  IADD3.X R17, P0, PT, R21, R14, RZ, P0, !PT ;  /* 0x0000000e15117210 */ /* 0x000fe2000071e4ff */
[----:B------:R-:W-:Y:S01]  /*76500*/  IMAD.IADD R14, R15, 0x1, R75 ;  /* 0x000000010f0e7824 */ /* 0x000fe200078e024b */
[----:B------:R-:W-:Y:S01]  /*76510*/  IADD3 R18, P6, PT, R35, R32, RZ ;  /* 0x0000002023127210 */ /* 0x000fe20007fde0ff */
[----:B------:R-:W-:Y:S01]  /*76520*/  IMAD.WIDE.U32 R20, R81, R6, RZ ;  /* 0x0000000651147225 */ /* 0x000fe200078e00ff */
[----:B------:R-:W-:Y:S02]  /*76530*/  IADD3.X R82, P5, PT, R17, R80, RZ, P2, !PT ;  /* 0x0000005011527210 */ /* 0x000fe400017be4ff */
[----:B------:R-:W-:Y:S01]  /*76540*/  IADD3.X RZ, P2, PT, R87, R18, RZ, P1, !PT ;  /* 0x0000001257ff7210 */ /* 0x000fe20000f5e4ff */
[----:B------:R-:W-:Y:S01]  /*76550*/  IMAD.MOV.U32 R18, RZ, RZ, R33 ;  /* 0x000000ffff127224 */ /* 0x000fe200078e0021 */
[----:B------:R-:W-:Y:S01]  /*76560*/  IADD3.X R15, P0, P5, R28, RZ, RZ, P5, P0 ;  /* 0x000000ff1c0f7210 */ /* 0x000fe20002d004ff */
[----:B------:R-:W-:Y:S01]  /*76570*/  IMAD.WIDE.U32 R32, R81, R8, RZ ;  /* 0x0000000851207225 */ /* 0x000fe200078e00ff */
[----:B------:R-:W-:-:S02]  /*76580*/  IADD3 R80, P1, PT, R39, R16, RZ ;  /* 0x0000001027507210 */ /* 0x000fc40007f3e0ff */
        /* <DEDUP_REMOVED lines=74> */
[----:B------:R-:W-:Y:S01]  /*76a30*/  IADD3 R33, P2, PT, R33, R20, RZ ;  /* 0x0000001421217210 */ /* 0x000fe20007f5e0ff */
[----:B------:R-:W-:Y:S01]  /*76a40*/  IMAD.MOV.U32 R16, RZ, RZ, R15 ;  /* 0x000000ffff107224 */ /* 0x000fe200078e000f */
[----:B------:R-:W-:Y:S02]  /*76a50*/  IADD3.X R47, P0, PT, R47, R34, RZ, P0, !PT ;  /* 0x000000222f2f7210 */ /* 0x000fe4000071e4ff */
        /* <DEDUP_REMOVED lines=11> */
[----:B------:R-:W-:-:S02]  /*76b10*/  IADD3 R46, P4, P5, R46, R35, R35 ;  /* 0x000000232e2e7210 */ /* 0x000fc40007d9e023 */
        /* <DEDUP_REMOVED lines=9> */
[----:B------:R-:W-:Y:S01]  /*76bb0*/  IMAD.WIDE.U32 R12, R26, R8, RZ ;  /* 0x000000081a0c7225 */ /* 0x000fe200078e00ff */
[----:B------:R-:W-:-:S02]  /*76bc0*/  IADD3 R17, P2, PT, R18, R49, RZ ;  /* 0x0000003112117210 */ /* 0x000fc40007f5e0ff */
[----:B------:R-:W-:Y:S01]  /*76bd0*/  IADD3.X R74, PT, PT, RZ, R74, RZ, P4, P5 ;  /* 0x0000004aff4a7210 */ /* 0x000fe200027ea4ff */
[----:B------:R-:W-:Y:S01]  /*76be0*/  IMAD.WIDE.U32 R20, R29, R4, RZ ;  /* 0x000000041d147225 */ /* 0x000fe200078e00ff */
[----:B------:R-:W-:Y:S02]  /*76bf0*/  IADD3 R14, P4, PT, R13, R14, RZ ;  /* 0x0000000e0d0e7210 */ /* 0x000fe40007f9e0ff */
[----:B------:R-:W-:Y:S01]  /*76c00*/  IADD3.X R35, P2, PT, R35, R32, RZ, P2, !PT ;  /* 0x0000002023237210 */ /* 0x000fe2000175e4ff */
[----:B------:R-:W-:Y:S01]  /*76c10*/  IMAD.X R19, RZ, RZ, RZ, P6 ;  /* 0x000000ffff137224 */ /* 0x000fe200030e06ff */
[----:B------:R-:W-:Y:S01]  /*76c20*/  IADD3 R34, P6, PT, R17, R12, RZ ;  /* 0x0000000c11227210 */ /* 0x000fe20007fde0ff */
[----:B------:R-:W-:Y:S01]  /*76c30*/  IMAD.MOV.U32 R18, RZ, RZ, R15 ;  /* 0x000000ffff127224 */ /* 0x000fe200078e000f */
[----:B------:R-:W-:Y:S01]  /*76c40*/  ISETP.GE.U32.AND P0, PT, R80, R39, PT ;  /* 0x000000275000720c */ /* 0x000fe20003f06070 */
[----:B------:R-:W-:Y:S01]  /*76c50*/  IMAD.WIDE.U32 R12, R16, R4, RZ ;  /* 0x00000004100c7225 */ /* 0x000fe200078e00ff */
[----:B------:R-:W-:-:S02]  /*76c60*/  IADD3.X R35, P6, PT, R35, R14, RZ, P6, !PT ;  /* 0x0000000e23237210 */ /* 0x000fc400037de4ff */
[----:B------:R-:W-:Y:S01]  /*76c70*/  SEL R39, RZ, 0x1, P1 ;  /* 0x00000001ff277807 */ /* 0x000fe20000800000 */
[----:B------:R-:W-:Y:S01]  /*76c80*/  IMAD.WIDE.U32 R20, P5, R16, R5, R20 ;  /* 0x0000000510147225 */ /* 0x000fe200078a0014 */
[----:B------:R-:W-:Y:S02]  /*76c90*/  IADD3 RZ, P1, PT, R33, R12, RZ ;  /* 0x0000000c21ff7210 */ /* 0x000fe40007f3e0ff */
[----:B------:R-:W-:Y:S01]  /*76ca0*/  ISETP.GE.U32.AND.EX P0, PT, R76, R43, PT, P0 ;  /* 0x0000002b4c00720c */ /* 0x000fe20003f06100 */
[----:B------:R-:W-:Y:S01]  /*76cb0*/  IMAD.WIDE.U32.X R18, R27, R9, R18, P4 ;  /* 0x000000091b127225 */ /* 0x000fe200020e0412 */
[----:B------:R-:W-:Y:S02]  /*76cc0*/  IADD3 R12, P4, PT, R13, R20, RZ ;  /* 0x000000140d0c7210 */ /* 0x000fe40007f9e0ff */
[----:B------:R-:W-:Y:S01]  /*76cd0*/  IADD3 R38, P3, PT, R38, R45, RZ ;  /* 0x0000002d26267210 */ /* 0x000fe20007f7e0ff */
        /* <DEDUP_REMOVED lines=37> */
[----:B------:R-:W-:Y:S02]  /*76f30*/  ISETP.GE.U32.AND.EX P5, PT, R43, R28, PT, P2 ;  /* 0x0000001c2b00720c */ /* 0x000fe40003fa6120 */
[----:B------:R-:W-:Y:S02]  /*76f40*/  ISETP.GE.U32.AND P2, PT, R26, R39, PT ;  /* 0x000000271a00720c */ /* 0x000fe40003f46070 */
[----:B------:R-:W-:Y:S01]  /*76f50*/  IADD3.X R20, P1, PT, R20, R15, RZ, P1, !PT ;  /* 0x0000000f14147210 */ /* 0x000fe20000f3e4ff */
[----:B------:R-:W-:Y:S01]  /*76f60*/  IMAD.WIDE.U32 R14, R16, R8, RZ ;  /* 0x00000008100e7225 */ /* 0x000fe200078e00ff */
[----:B------:R-:W-:-:S02]  /*76f70*/  IADD3.X R26, PT, PT, R13, RZ, RZ, P4, P6 ;  /* 0x000000ff0d1a7210 */ /* 0x000fc400027ec4ff */
[----:B------:R-:W-:Y:S01]  /*76f80*/  IADD3.X R17, P0, P1, R18, RZ, RZ, P1, P0 ;  /* 0x000000ff12117210 */ /* 0x000fe200009004ff */
[----:B------:R-:W-:Y:S01]  /*76f90*/  IMAD.WIDE.U32 R12, R29, R8, RZ ;  /* 0x000000081d0c7225 */ /* 0x000fe200078e00ff */
[----:B------:R-:W-:Y:S02]  /*76fa0*/  IADD3 R30, P6, P4, R31, R37, R30 ;  /* 0x000000251f1e7210 */ /* 0x000fe40007cde01e */
[----:B------:R-:W-:Y:S02]  /*76fb0*/  SEL R31, RZ, 0x1, P5 ;  /* 0x00000001ff1f7807 */ /* 0x000fe40002800000 */
[----:B------:R-:W-:Y:S01]  /*76fc0*/  ISETP.GE.U32.AND.EX P2, PT, R36, R43, PT, P2 ;  /* 0x0000002b2400720c */ /* 0x000fe20003f46120 */
[----:B------:R-:W-:Y:S01]  /*76fd0*/  IMAD.WIDE.U32 R12, P5, R16, R9, R12 ;  /* 0x00000009100c7225 */ /* 0x000fe200078a000c */
[----:B------:R-:W-:Y:S02]  /*76fe0*/  IADD3.X R18, PT, PT, R19, RZ, RZ, P0, P1 ;  /* 0x000000ff13127210 */ /* 0x000fe400007e24ff */
[----:B------:R-:W-:-:S02]  /*76ff0*/  IADD3 R17, P0, PT, R17, R32, RZ ;  /* 0x0000002011117210 */ /* 0x000fc40007f1e0ff */
[----:B------:R-:W-:Y:S02]  /*77000*/  SEL R28, RZ, 0x1, P2 ;  /* 0x00000001ff1c7807 */ /* 0x000fe40001000000 */
[----:B------:R-:W-:Y:S01]  /*77010*/  IADD3 R35, P2, PT, R15, R12, RZ ;  /* 0x0000000c0f237210 */ /* 0x000fe20007f5e0ff */
[----:B------:R-:W-:Y:S01]  /*77020*/  IMAD.X R15, RZ, RZ, RZ, P5 ;  /* 0x000000ffff0f7224 */ /* 0x000fe200028e06ff */
[----:B------:R-:W-:Y:S02]  /*77030*/  IADD3 R31, P3, PT, R31, R38, RZ ;  /* 0x000000261f1f7210 */ /* 0x000fe40007f7e0ff */
        /* <DEDUP_REMOVED lines=77> */
.L_x_216:
        /* <DEDUP_REMOVED lines=21> */
.L_x_217:
[----:B------:R-:W-:Y:S02]  /*77660*/  ISETP.GE.U32.AND P0, PT, R27, R134, PT ;  /* 0x000000861b00720c */ /* 0x000fe40003f06070 */
        /* <DEDUP_REMOVED lines=63> */
.L_x_218:
        /* <DEDUP_REMOVED lines=65> */
.L_x_219:
        /* <DEDUP_REMOVED lines=14> */
[----:B------:R-:W-:Y:S02]  /*77f50*/  IMAD.MOV.U32 R37, RZ, RZ, RZ ;  /* 0x000000ffff257224 */ /* 0x000fe400078e00ff */
[----:B------:R-:W-:Y:S01]  /*77f60*/  IMAD.MOV.U32 R40, RZ, RZ, RZ ;  /* 0x000000ffff287224 */ /* 0x000fe200078e00ff */
[----:B------:R-:W-:Y:S01]  /*77f70*/  IADD3 R36, P1, P3, R12, R15, R18 ;  /* 0x0000000f0c247210 */ /* 0x000fe20007b3e012 */
[----:B------:R-:W-:Y:S01]  /*77f80*/  IMAD.IADD R26, R19, 0x1, R37 ;  /* 0x00000001131a7824 */ /* 0x000fe200078e0225 */
[----:B------:R-:W-:Y:S01]  /*77f90*/  IADD3.X R15, PT, PT, RZ, RZ, RZ, P0, P2 ;  /* 0x000000ffff0f7210 */ /* 0x000fe200007e44ff */
[----:B------:R-:W-:Y:S02]  /*77fa0*/  IMAD.IADD R74, R49, 0x1, R13 ;  /* 0x00000001314a7824 */ /* 0x000fe400078e020d */
[----:B------:R-:W-:-:S04]  /*77fb0*/  IMAD.WIDE.U32 R12, R71, R113, RZ ;  /* 0x00000071470c7225 */ /* 0x000fc800078e00ff */
[----:B------:R-:W-:Y:S02]  /*77fc0*/  IMAD.MOV.U32 R19, RZ, RZ, RZ ;  /* 0x000000ffff137224 */ /* 0x000fe400078e00ff */
[----:B------:R-:W-:Y:S02]  /*77fd0*/  IMAD.IADD R16, R23, 0x1, R40 ;  /* 0x0000000117107824 */ /* 0x000fe400078e0228 */
[----:B------:R-:W-:Y:S02]  /*77fe0*/  IMAD.MOV.U32 R17, RZ, RZ, RZ ;  /* 0x000000ffff117224 */ /* 0x000fe400078e00ff */
[----:B------:R-:W-:-:S04]  /*77ff0*/  IMAD.WIDE.U32 R46, R71, R112, RZ ;  /* 0x00000070472e7225 */ /* 0x000fc800078e00ff */
[----:B------:R-:W-:-:S04]  /*78000*/  IMAD.WIDE.U32 R22, R70, R113, RZ ;  /* 0x0000007146167225 */ /* 0x000fc800078e00ff */
[----:B------:R-:W-:Y:S02]  /*78010*/  IMAD.IADD R13, R13, 0x1, R19 ;  /* 0x000000010d0d7824 */ /* 0x000fe400078e0213 */
[----:B------:R-:W-:Y:S02]  /*78020*/  IMAD.IADD R44, R45, 0x1, R27 ;  /* 0x000000012d2c7824 */ /* 0x000fe400078e021b */
[----:B------:R-:W-:Y:S01]  /*78030*/  IMAD.MOV.U32 R83, RZ, RZ, RZ ;  /* 0x000000ffff537224 */ /* 0x000fe200078e00ff */
[----:B------:R-:W-:Y:S01]  /*78040*/  IADD3 R46, P5, P6, R46, R13, R22 ;  /* 0x0000000d2e2e7210 */ /* 0x000fe20007ebe016 */
[----:B------:R-:W-:-:S03]  /*78050*/  IMAD.WIDE.U32 R16, R24, R112, R16 ;  /* 0x0000007018107225 */ /* 0x000fc600078e0010 */
[----:B------:R-:W-:Y:S01]  /*78060*/  IADD3.X R21, PT, PT, RZ, RZ, RZ, P5, P6 ;  /* 0x000000ffff157210 */ /* 0x000fe20002fec4ff */
        /* <DEDUP_REMOVED lines=8> */
[----:B------:R-:W-:-:S04]  /*780f0*/  IMAD.WIDE.U32 R16, R25, R75, RZ ;  /* 0x0000004b19107225 */ /* 0x000fc800078e00ff */
[----:B------:R-:W-:Y:S01]  /*78100*/  IMAD.IADD R32, R13, 0x1, R23 ;  /* 0x000000010d207824 */ /* 0x000fe200078e0217 */
[----:B------:R-:W-:Y:S01]  /*78110*/  IADD3.X R23, PT, PT, RZ, RZ, RZ, P1, P3 ;  /* 0x000000ffff177210 */ /* 0x000fe20000fe64ff */
[----:B------:R-:W-:Y:S02]  /*78120*/  IMAD.MOV.U32 R33, RZ, RZ, RZ ;  /* 0x000000ffff217224 */ /* 0x000fe400078e00ff */
[----:B------:R-:W-:-:S04]  /*78130*/  IMAD.WIDE.U32 R28, R24, R75, RZ ;  /* 0x0000004b181c7225 */ /* 0x000fc800078e00ff */
[----:B------:R-:W-:-:S04]  /*78140*/  IMAD.WIDE.U32 R30, R25, R79, RZ ;  /* 0x0000004f191e7225 */ /* 0x000fc800078e00ff */
[----:B------:R-:W-:Y:S02]  /*78150*/  IMAD.IADD R15, R45, 0x1, R17 ;  /* 0x000000012d0f7824 */ /* 0x000fe400078e0211 */
[----:B------:R-:W-:Y:S02]  /*78160*/  IMAD.IADD R76, R19, 0x1, R47 ;  /* 0x00000001134c7824 */ /* 0x000fe400078e022f */
[----:B------:R-:W-:Y:S01]  /*78170*/  IMAD.IADD R19, R39, 0x1, R35 ;  /* 0x0000000127137824 */ /* 0x000fe200078e0223 */
[----:B------:R-:W-:Y:S01]  /*78180*/  IADD3 R34, P1, P3, R30, R15, R28 ;  /* 0x0000000f1e227210 */ /* 0x000fe20007b3e01c */
[----:B------:R-:W-:-:S04]  /*78190*/  IMAD.WIDE.U32 R32, R72, R79, R32 ;  /* 0x0000004f48207225 */ /* 0x000fc800078e0020 */
[----:B------:R-:W-:Y:S01]  /*781a0*/  IMAD.X R48, R48, 0x1, R81, P4 ;  /* 0x0000000130307824 */ /* 0x000fe200020e0651 */
[----:B------:R-:W-:Y:S01]  /*781b0*/  ISETP.GE.U32.AND P4, PT, R77, R14, PT ;  /* 0x0000000e4d00720c */ /* 0x000fe20003f86070 */
[----:B------:R-:W-:Y:S01]  /*781c0*/  IMAD.MOV.U32 R27, RZ, RZ, RZ ;  /* 0x000000ffff1b7224 */ /* 0x000fe200078e00ff */
[----:B------:R-:W-:Y:S01]  /*781d0*/  IADD3 R44, P5, P6, R44, R32, R19 ;  /* 0x000000202c2c7210 */ /* 0x000fe20007ebe013 */
[----:B------:R-:W-:Y:S01]  /*781e0*/  IMAD.IADD R17, R13, 0x1, R33 ;  /* 0x000000010d117824 */ /* 0x000fe200078e0221 */
[----:B------:R-:W-:Y:S01]  /*781f0*/  ISETP.GE.U32.AND.EX P4, PT, R48, R81, PT, P4 ;  /* 0x000000513000720c */ /* 0x000fe20003f86140 */
[----:B------:R-:W-:-:S03]  /*78200*/  IMAD.WIDE.U32 R14, R68, R75, RZ ;  /* 0x0000004b440e7225 */ /* 0x000fc600078e00ff */
[----:B------:R-:W-:Y:S01]  /*78210*/  SEL R47, RZ, 0x1, P4 ;  /* 0x00000001ff2f7807 */ /* 0x000fe20002000000 */
[----:B------:R-:W-:-:S04]  /*78220*/  IMAD.WIDE.U32 R26, R68, R112, R26 ;  /* 0x00000070441a7225 */ /* 0x000fc800078e001a */
[----:B------:R-:W-:Y:S02]  /*78230*/  IMAD.MOV.U32 R19, RZ, RZ, RZ ;  /* 0x000000ffff137224 */ /* 0x000fe400078e00ff */
[C---:B------:R-:W-:Y:S01]  /*78240*/  IMAD.IADD R28, R37.reuse, 0x1, R15 ;  /* 0x00000001251c7824 */ /* 0x040fe200078e020f */
[----:B------:R-:W-:Y:S01]  /*78250*/  IADD3.X R15, PT, PT, R78, R17, RZ, P5, P6 ;  /* 0x000000114e0f7210 */ /* 0x000fe20002fec4ff */
[----:B------:R-:W-:Y:S01]  /*78260*/  IMAD.IADD R78, R37, 0x1, R27 ;  /* 0x00000001254e7824 */ /* 0x000fe200078e021b */
[----:B------:R-:W-:Y:S01]  /*78270*/  IADD3 R32, P5, P6, R23, R26, R74 ;  /* 0x0000001a17207210 */ /* 0x000fe20007ebe04a */
[----:B------:R-:W-:-:S03]  /*78280*/  IMAD.WIDE.U32 R18, R70, R112, R18 ;  /* 0x0000007046127225 */ /* 0x000fc600078e0012 */
[----:B------:R-:W-:Y:S01]  /*78290*/  IADD3.X R78, PT, PT, RZ, R78, RZ, P5, P6 ;  /* 0x0000004eff4e7210 */ /* 0x000fe20002fec4ff */
[----:B------:R-:W-:Y:S01]  /*782a0*/  IMAD.IADD R22, R40, 0x1, R29 ;  /* 0x0000000128167824 */ /* 0x000fe200078e021d */
[----:B------:R-:W-:Y:S01]  /*782b0*/  IADD3 R76, P4, P5, R21, R18, R76 ;  /* 0x00000012154c7210 */ /* 0x000fe20007d9e04c */
[----:B------:R-:W-:Y:S01]  /*782c0*/  IMAD.MOV.U32 R29, RZ, RZ, RZ ;  /* 0x000000ffff1d7224 */ /* 0x000fe200078e00ff */
[----:B------:R-:W-:Y:S01]  /*782d0*/  IADD3 R21, P6, PT, R47, R20, RZ ;  /* 0x000000142f157210 */ /* 0x000fe20007fde0ff */
[----:B------:R-:W-:Y:S02]  /*782e0*/  IMAD.IADD R35, R45, 0x1, R31 ;  /* 0x000000012d237824 */ /* 0x000fe400078e021f */
[----:B------:R-:W-:-:S04]  /*782f0*/  IMAD.WIDE.U32 R30, R73, R113, RZ ;  /* 0x00000071491e7225 */ /* 0x000fc800078e00ff */
[----:B------:R-:W-:Y:S01]  /*78300*/  IMAD.WIDE.U32 R26, R68, R79, R28 ;  /* 0x0000004f441a7225 */ /* 0x000fe200078e001c */
[----:B------:R-:W-:Y:S02]  /*78310*/  IADD3.X R28, PT, PT, RZ, RZ, RZ, P1, P3 ;  /* 0x000000ffff1c7210 */ /* 0x000fe40000fe64ff */
[----:B------:R-:W-:Y:S01]  /*78320*/  IADD3 R71, P3, PT, R21, R16, RZ ;  /* 0x0000001015477210 */ /* 0x000fe20007f7e0ff */
[----:B------:R-:W-:Y:S01]  /*78330*/  IMAD.IADD R70, R83, 0x1, R19 ;  /* 0x0000000153467824 */ /* 0x000fe200078e0213 */
[----:B------:R-:W-:Y:S01]  /*78340*/  ISETP.GT.U32.AND P1, PT, R20, R21, PT ;  /* 0x000000151400720c */ /* 0x000fe20003f24070 */
        /* <DEDUP_REMOVED lines=104> */
[----:B------:R-:W-:-:S03]  /*789d0*/  IMAD.WIDE.U32 R24, R25, R41, RZ ;  /* 0x0000002919187225 */ /* 0x000fc600078e00ff */
[----:B------:R-:W-:Y:S01]  /*789e0*/  IADD3 R32, P5, P6, R32, R28, R23 ;  /* 0x0000001c20207210 */ /* 0x000fe20007ebe017 */
[----:B------:R-:W-:Y:S02]  /*789f0*/  IMAD.IADD R29, R40, 0x1, R29 ;  /* 0x00000001281d7824 */ /* 0x000fe400078e021d */
        /* <DEDUP_REMOVED lines=22> */
[----:B------:R-:W-:Y:S02]  /*78b60*/  IMAD.IADD R22, R13, 0x1, R25 ;  /* 0x000000010d167824 */ /* 0x000fe400078e0219 */
[----:B------:R-:W-:Y:S01]  /*78b70*/  IMAD.MOV.U32 R23, RZ, RZ, RZ ;  /* 0x000000ffff177224 */ /* 0x000fe200078e00ff */
[----:B------:R-:W-:Y:S01]  /*78b80*/  IADD3.X R29, PT, PT, RZ, R29, RZ, P5, P6 ;  /* 0x0000001dff1d7210 */ /* 0x000fe20002fec4ff */
[----:B------:R-:W-:Y:S02]  /*78b90*/  IMAD.IADD R25, R39, 0x1, R27 ;  /* 0x0000000127197824 */ /* 0x000fe400078e021b */
[----:B------:R-:W-:Y:S01]  /*78ba0*/  IMAD.WIDE.U32 R22, R72, R38, R22 ;  /* 0x0000002648167225 */ /* 0x000fe200078e0016 */
[----:B------:R-:W-:-:S03]  /*78bb0*/  IADD3.X R38, PT, PT, RZ, RZ, RZ, P2, P0 ;  /* 0x000000ffff267210 */ /* 0x000fc600017e04ff */
        /* <DEDUP_REMOVED lines=8> */
[----:B------:R-:W-:Y:S02]  /*78c40*/  IMAD R27, R34, R3, R25 ;  /* 0x00000003221b7224 */ /* 0x000fe400078e0219 */
[----:B------:R-:W-:Y:S02]  /*78c50*/  IMAD.IADD R25, R39, 0x1, R29 ;  /* 0x0000000127197824 */ /* 0x000fe400078e021d */
[----:B------:R-:W-:Y:S01]  /*78c60*/  IMAD.IADD R40, R23, 0x1, R27 ;  /* 0x0000000117287824 */ /* 0x000fe200078e021b */
[----:B------:R-:W-:Y:S01]  /*78c70*/  IADD3 R23, P0, PT, R14, R28, RZ ;  /* 0x0000001c0e177210 */ /* 0x000fe20007f1e0ff */
[----:B------:R-:W-:Y:S01]  /*78c80*/  IMAD.WIDE.U32 R28, R22, R4, RZ ;  /* 0x00000004161c7225 */ /* 0x000fe200078e00ff */
[----:B------:R-:W-:-:S03]  /*78c90*/  IADD3 R42, P5, P4, R26, R25, R24 ;  /* 0x000000191a2a7210 */ /* 0x000fc60007cbe018 */
        /* <DEDUP_REMOVED lines=9> */
[----:B------:R-:W-:Y:S02]  /*78d30*/  IMAD.MOV.U32 R42, RZ, RZ, R25 ;  /* 0x000000ffff2a7224 */ /* 0x000fe400078e0019 */
[----:B------:R-:W-:Y:S01]  /*78d40*/  IMAD.X R25, RZ, RZ, RZ, P6 ;  /* 0x000000ffff197224 */ /* 0x000fe200030e06ff */
[----:B------:R-:W-:Y:S01]  /*78d50*/  IADD3 R30, P6, PT, R29, R30, RZ ;  /* 0x0000001e1d1e7210 */ /* 0x000fe20007fde0ff */
[----:B------:R-:W-:Y:S01]  /*78d60*/  IMAD.WIDE.U32.X R42, R21, R11, R42, P2 ;  /* 0x0000000b152a7225 */ /* 0x000fe200010e042a */
[----:B------:R-:W-:-:S03]  /*78d70*/  IADD3 R46, P2, PT, R27, R26, RZ ;  /* 0x0000001a1b2e7210 */ /* 0x000fc60007f5e0ff */
        /* <DEDUP_REMOVED lines=23> */
[----:B------:R-:W-:Y:S01]  /*78ef0*/  IMAD.IADD R18, R17, 0x1, R13 ;  /* 0x0000000111127824 */ /* 0x000fe200078e020d */
[----:B------:R-:W-:Y:S01]  /*78f00*/  IADD3.X R17, PT, PT, RZ, RZ, RZ, P1, P3 ;  /* 0x000000ffff117210 */ /* 0x000fe20000fe64ff */
[----:B------:R-:W-:Y:S01]  /*78f10*/  IMAD.MOV.U32 R19, RZ, RZ, RZ ;  /* 0x000000ffff137224 */ /* 0x000fe200078e00ff */
[----:B------:R-:W-:Y:S01]  /*78f20*/  IADD3.X R48, PT, PT, R25, RZ, RZ, P0, P6 ;  /* 0x000000ff19307210 */ /* 0x000fe200007ec4ff */
[----:B------:R-:W-:Y:S01]  /*78f30*/  IMAD.WIDE.U32 R26, P2, R22, R9, R26 ;  /* 0x00000009161a7225 */ /* 0x000fe2000784001a */
[----:B------:R-:W-:-:S03]  /*78f40*/  IADD3 R21, P0, PT, R21, R46, RZ ;  /* 0x0000002e15157210 */ /* 0x000fc60007f1e0ff */
[----:B------:R-:W-:Y:S01]  /*78f50*/  IMAD.WIDE.U32 R72, R72, R112, R18 ;  /* 0x0000007048487225 */ /* 0x000fe200078e0012 */
[----:B------:R-:W-:-:S03]  /*78f60*/  IADD3.X R48, P0, PT, R48, R49, RZ, P0, !PT ;  /* 0x0000003130307210 */ /* 0x000fc6000071e4ff */
[----:B------:R-:W-:-:S04]  /*78f70*/  IMAD.WIDE.U32 R18, R22, R8, RZ ;  /* 0x0000000816127225 */ /* 0x000fc800078e00ff */
[----:B------:R-:W-:Y:S01]  /*78f80*/  IMAD R24, R45, R2, RZ ;  /* 0x000000022d187224 */ /* 0x000fe200078e02ff */
[----:B------:R-:W-:Y:S01]  /*78f90*/  IADD3 R35, P3, PT, R19, R26, RZ ;  /* 0x0000001a13237210 */ /* 0x000fe20007f7e0ff */
[----:B------:R-:W-:Y:S01]  /*78fa0*/  IMAD.WIDE.U32 R30, R40, R10, RZ ;  /* 0x0000000a281e7225 */ /* 0x000fe200078e00ff */
[----:B------:R-:W-:-:S03]  /*78fb0*/  IADD3 R46, P1, PT, R21, R18, RZ ;  /* 0x00000012152e7210 */ /* 0x000fc60007f3e0ff */
        /* <DEDUP_REMOVED lines=50> */
[----:B------:R-:W-:Y:S01]  /*792e0*/  ISETP.GE.U32.AND P1, PT, R68, R49, PT ;  /* 0x000000314400720c */ /* 0x000fe20003f26070 */
[----:B------:R-:W-:Y:S01]  /*792f0*/  IMAD.X R25, RZ, RZ, RZ, P6 ;  /* 0x000000ffff197224 */ /* 0x000fe200030e06ff */
[----:B------:R-:W-:Y:S01]  /*79300*/  IADD3.X R13, P0, P3, R34, RZ, RZ, P3, P0 ;  /* 0x000000ff220d7210 */ /* 0x000fe20001b004ff */
[----:B------:R-:W-:Y:S01]  /*79310*/  IMAD.WIDE.U32 R26, R18, R8, RZ ;  /* 0x00000008121a7225 */ /* 0x000fe200078e00ff */
[----:B------:R-:W-:Y:S02]  /*79320*/  IADD3 R44, P6, P2, R47, R44, R38 ;  /* 0x0000002c2f2c7210 */ /* 0x000fe40007ade026 */
[----:B------:R-:W-:Y:S01]  /*79330*/  ISETP.GE.U32.AND.EX P1, PT, R70, R43, PT, P1 ;  /* 0x0000002b4600720c */ /* 0x000fe20003f26110 */
[----:B------:R-:W-:Y:S01]  /*79340*/  IMAD.MOV.U32 R24, RZ, RZ, R29 ;  /* 0x000000ffff187224 */ /* 0x000fe200078e001d */
[----:B------:R-:W-:-:S02]  /*79350*/  IADD3.X R31, PT, PT, R35, RZ, RZ, P0, P3 ;  /* 0x000000ff231f7210 */ /* 0x000fc400007e64ff */
[----:B------:R-:W-:Y:S01]  /*79360*/  IADD3 R13, P0, PT, R13, R22, RZ ;  /* 0x000000160d0d7210 */ /* 0x000fe20007f1e0ff */
[----:B------:R-:W-:Y:S01]  /*79370*/  IMAD R22, R39, R2, RZ ;  /* 0x0000000227167224 */ /* 0x000fe200078e02ff */
        /* <DEDUP_REMOVED lines=19> */
[----:B------:R-:W-:Y:S02]  /*794b0*/  IADD3 R45, P3, PT, R27, R28, RZ ;  /* 0x0000001c1b2d7210 */ /* 0x000fe40007f7e0ff */
[----:B------:R-:W-:Y:S01]  /*794c0*/  IADD3.X R28, PT, PT, R25, RZ, RZ, P1, P2 ;  /* 0x000000ff191c7210 */ /* 0x000fe20000fe44ff */
[----:B------:R-:W-:Y:S01]  /*794d0*/  IMAD.X R15, RZ, RZ, RZ, P6 ;  /* 0x000000ffff0f7224 */ /* 0x000fe200030e06ff */
[----:B------:R-:W-:Y:S01]  /*794e0*/  IADD3 R34, P6, PT, R40, R35, RZ ;  /* 0x0000002328227210 */ /* 0x000fe20007fde0ff */
[----:B------:R-:W-:-:S03]  /*794f0*/  IMAD.WIDE.U32 R24, P2, R2, R5, R22 ;  /* 0x0000000502187225 */ /* 0x000fc60007840016 */
[----:B------:R-:W-:Y:S01]  /*79500*/  IADD3 R13, P1, PT, R13, R34, RZ ;  /* 0x000000220d0d7210 */ /* 0x000fe20007f3e0ff */
[----:B------:R-:W-:Y:S02]  /*79510*/  IMAD.MOV.U32 R14, RZ, RZ, R29 ;  /* 0x000000ffff0e7224 */ /* 0x000fe400078e001d */
        /* <DEDUP_REMOVED lines=47> */
[----:B------:R-:W-:Y:S01]  /*79810*/  IADD3.X R13, P1, PT, R17, R28, RZ, P1, !PT ;  /* 0x0000001c110d7210 */ /* 0x000fe20000f3e4ff */
[----:B------:R-:W-:Y:S01]  /*79820*/  IMAD.WIDE.U32 R16, R3, R10, RZ ;  /* 0x0000000a03107225 */ /* 0x000fe200078e00ff */
[----:B------:R-:W-:Y:S02]  /*79830*/  IADD3 R23, P4, PT, R23, R20, RZ ;  /* 0x0000001417177210 */ /* 0x000fe40007f9e0ff */
[----:B------:R-:W-:Y:S01]  /*79840*/  IADD3 R18, P5, PT, R15, R18, RZ ;  /* 0x000000120f127210 */ /* 0x000fe20007fbe0ff */
[----:B------:R-:W-:Y:S01]  /*79850*/  IMAD.X R15, RZ, RZ, RZ, P3 ;  /* 0x000000ffff0f7224 */ /* 0x000fe200018e06ff */
[----:B------:R-:W-:Y:S01]  /*79860*/  ISETP.GE.U32.AND P3, PT, R20, R33, PT ;  /* 0x000000211400720c */ /* 0x000fe20003f66070 */
[----:B------:R-:W-:Y:S01]  /*79870*/  IMAD.MOV.U32 R14, RZ, RZ, R19 ;  /* 0x000000ffff0e7224 */ /* 0x000fe200078e0013 */
[----:B------:R-:W-:Y:S01]  /*79880*/  IADD3.X R110, P0, PT, R13, R18, RZ, P0, !PT ;  /* 0x000000120d6e7210 */ /* 0x000fe2000071e4ff */
[----:B------:R-:W-:Y:S01]  /*79890*/  IMAD.X R22, RZ, RZ, R27, P4 ;  /* 0x000000ffff167224 */ /* 0x000fe200020e061b */
[----:B------:R-:W-:Y:S01]  /*798a0*/  ISETP.GE.U32.AND.EX P3, PT, R27, R30, PT, P3 ;  /* 0x0000001e1b00720c */ /* 0x000fe20003f66130 */
[----:B------:R-:W-:Y:S01]  /*798b0*/  IMAD.WIDE.U32.X R14, R3, R9, R14, P5 ;  /* 0x00000009030e7225 */ /* 0x000fe200028e040e */
[----:B------:R-:W-:-:S03]  /*798c0*/  ISETP.GE.U32.AND P5, PT, R23, R20, PT ;  /* 0x000000141700720c */ /* 0x000fc60003fa6070 */
[----:B------:R-:W-:Y:S01]  /*798d0*/  IMAD.WIDE.U32 R18, P4, R2, R11, R16 ;  /* 0x0000000b02127225 */ /* 0x000fe20007880010 */
[----:B------:R-:W-:Y:S02]  /*798e0*/  IADD3.X R13, P1, P0, R14, RZ, RZ, P0, P1 ;  /* 0x000000ff0e0d7210 */ /* 0x000fe400000224ff */
[----:B------:R-:W-:Y:S01]  /*798f0*/  ISETP.GE.U32.AND.EX P5, PT, R22, R27, PT, P5 ;  /* 0x0000001b1600720c */ /* 0x000fe20003fa6150 */
[----:B------:R-:W-:Y:S01]  /*79900*/  IMAD.WIDE.U32 R16, R2, R10, RZ ;  /* 0x0000000a02107225 */ /* 0x000fe200078e00ff */
[----:B------:R-:W-:-:S03]  /*79910*/  IADD3.X R14, PT, PT, R15, RZ, RZ, P1, P0 ;  /* 0x000000ff0f0e7210 */ /* 0x000fc60000fe04ff */
[----:B------:R-:W-:Y:S01]  /*79920*/  IMAD.X R21, RZ, RZ, RZ, P4 ;  /* 0x000000ffff157224 */ /* 0x000fe200020e06ff */
[-C--:B------:R-:W-:Y:S01]  /*79930*/  IADD3 R2, P4, PT, R24, R23.reuse, RZ ;  /* 0x0000001718027210 */ /* 0x080fe20007f9e0ff */
[----:B------:R-:W-:Y:S01]  /*79940*/  IMAD.MOV.U32 R20, RZ, RZ, R19 ;  /* 0x000000ffff147224 */ /* 0x000fe200078e0013 */
[----:B------:R-:W-:Y:S02]  /*79950*/  IADD3 R18, P1, PT, R17, R18, RZ ;  /* 0x0000001211127210 */ /* 0x000fe40007f3e0ff */
[----:B------:R-:W-:Y:S01]  /*79960*/  IADD3 R13, P0, PT, R13, R2, RZ ;  /* 0x000000020d0d7210 */ /* 0x000fe20007f1e0ff */
[----:B------:R-:W-:Y:S01]  /*79970*/  IMAD.X R15, R25, 0x1, R22, P4 ;  /* 0x00000001190f7824 */ /* 0x000fe200020e0616 */
[----:B------:R-:W-:Y:S02]  /*79980*/  SEL R17, RZ, 0x1, P3 ;  /* 0x00000001ff117807 */ /* 0x000fe40001800000 */
[----:B------:R-:W-:Y:S02]  /*79990*/  IADD3 R112, P3, PT, R13, R16, RZ ;  /* 0x000000100d707210 */ /* 0x000fe40007f7e0ff */
[----:B------:R-:W-:Y:S01]  /*799a0*/  ISETP.GE.U32.AND P4, PT, R2, R23, PT ;  /* 0x000000170200720c */ /* 0x000fe20003f86070 */
[----:B------:R-:W-:Y:S01]  /*799b0*/  IMAD.WIDE.U32.X R2, R3, R11, R20, P1 ;  /* 0x0000000b03027225 */ /* 0x000fe200008e0414 */
        /* <DEDUP_REMOVED lines=35> */
.L_x_220:
        /* <DEDUP_REMOVED lines=22> */
.L_x_138:
[----:B------:R-:W0:Y:S01]  /*79d50*/  LDC R84, c[0x3][0x1a8] ;  /* 0x00c06a00ff547b82 */ /* 0x000e220000000800 */
[----:B------:R-:W-:Y:S01]  /*79d60*/  UISETP.NE.AND UP0, UPT, UR4, URZ, UPT ;  /* 0x000000ff0400728c */ /* 0x000fe2000bf05270 */
        /* <DEDUP_REMOVED lines=65> */
[----:B------:R-:W-:Y:S01]  /*7a180*/  IMAD.IADD R37, R47, 0x1, R5 ;  /* 0x000000012f257824 */ /* 0x000fe200078e0205 */
[----:B------:R-:W-:Y:S01]  /*7a190*/  LOP3.LUT R21, R2, 0xfffffffd, RZ, 0xc0, !PT ;  /* 0xfffffffd02157812 */ /* 0x000fe200078ec0ff */
[----:B------:R-:W-:-:S04]  /*7a1a0*/  IMAD.WIDE.U32 R8, R65, R58, RZ ;  /* 0x0000003a41087225 */ /* 0x000fc800078e00ff */
[----:B------:R-:W-:-:S04]  /*7a1b0*/  IMAD.WIDE.U32 R6, R64, R59, RZ ;  /* 0x0000003b40067225 */ /* 0x000fc800078e00ff */
[----:B------:R-:W-:Y:S02]  /*7a1c0*/  IMAD.IADD R13, R13, 0x1, R45 ;  /* 0x000000010d0d7824 */ /* 0x000fe400078e022d */
[----:B------:R-:W-:Y:S02]  /*7a1d0*/  IMAD.MOV.U32 R27, RZ, RZ, RZ ;  /* 0x000000ffff1b7224 */ /* 0x000fe400078e00ff */
[----:B------:R-:W-:Y:S01]  /*7a1e0*/  IMAD.WIDE.U32 R4, R58, R59, RZ ;  /* 0x0000003b3a047225 */ /* 0x000fe200078e00ff */
[----:B------:R-:W-:-:S03]  /*7a1f0*/  IADD3 R13, P1, P4, R8, R13, R6 ;  /* 0x0000000d080d7210 */ /* 0x000fc60007c3e006 */
[----:B------:R-:W-:-:S04]  /*7a200*/  IMAD.WIDE.U32 R10, R61, R60, RZ ;  /* 0x0000003c3d0a7225 */ /* 0x000fc800078e00ff */
[----:B------:R-:W-:Y:S02]  /*7a210*/  IMAD.IADD R15, R33, 0x1, R3 ;  /* 0x00000001210f7824 */ /* 0x000fe400078e0203 */
[----:B------:R-:W-:Y:S02]  /*7a220*/  IMAD.IADD R3, R5, 0x1, R27 ;  /* 0x0000000105037824 */ /* 0x000fe400078e021b */
[----:B------:R-:W-:Y:S02]  /*7a230*/  IMAD.SHL.U32 R5, R4, 0x2, RZ ;  /* 0x0000000204057824 */ /* 0x000fe400078e00ff */
[----:B------:R-:W-:Y:S01]  /*7a240*/  IMAD.SHL.U32 R6, R10, 0x2, RZ ;  /* 0x000000020a067824 */ /* 0x000fe200078e00ff */
[----:B------:R-:W-:Y:S01]  /*7a250*/  SHF.L.U64.HI R8, R4, 0x1, R3 ;  /* 0x0000000104087819 */ /* 0x000fe20000010203 */
[----:B------:R-:W-:Y:S01]  /*7a260*/  IMAD.MOV.U32 R29, RZ, RZ, RZ ;  /* 0x000000ffff1d7224 */ /* 0x000fe200078e00ff */
[----:B------:R-:W-:Y:S01]  /*7a270*/  LOP3.LUT R5, R5, 0xfffffffe, RZ, 0xc0, !PT ;  /* 0xfffffffe05057812 */ /* 0x000fe200078ec0ff */
[----:B------:R-:W-:Y:S01]  /*7a280*/  IMAD.MOV.U32 R43, RZ, RZ, RZ ;  /* 0x000000ffff2b7224 */ /* 0x000fe200078e00ff */
[----:B------:R-:W-:Y:S01]  /*7a290*/  LOP3.LUT R6, R6, 0xfffffffe, RZ, 0xc0, !PT ;  /* 0xfffffffe06067812 */ /* 0x000fe200078ec0ff */
[----:B------:R-:W-:Y:S01]  /*7a2a0*/  IMAD.IADD R45, R45, 0x1, R9 ;  /* 0x000000012d2d7824 */ /* 0x000fe200078e0209 */
[----:B------:R-:W-:Y:S01]  /*7a2b0*/  IADD3 R38, P3, PT, R5, R14, RZ ;  /* 0x0000000e05267210 */ /* 0x000fe20007f7e0ff */
[----:B------:R-:W-:Y:S01]  /*7a2c0*/  IMAD.IADD R65, R29, 0x1, R11 ;  /* 0x000000011d417824 */ /* 0x000fe200078e020b */
[----:B------:R-:W-:Y:S01]  /*7a2d0*/  IADD3 R36, P0, PT, R6, R15, RZ ;  /* 0x0000000f06247210 */ /* 0x000fe20007f1e0ff */
[----:B------:R-:W-:Y:S01]  /*7a2e0*/  IMAD.WIDE.U32 R14, R60, R59, RZ ;  /* 0x0000003b3c0e7225 */ /* 0x000fe200078e00ff */
[----:B------:R-:W-:-:S02]  /*7a2f0*/  SHF.R.U64 R16, R4, 0x1f, R3 ;  /* 0x0000001f04107819 */ /* 0x000fc40000001203 */
[----:B------:R-:W-:Y:S01]  /*7a300*/  SHF.R.U32.HI R9, RZ, 0x1f, R3 ;  /* 0x0000001fff097819 */ /* 0x000fe20000011603 */
[----:B------:R-:W-:Y:S01]  /*7a310*/  IMAD.IADD R26, R7, 0x1, R43 ;  /* 0x00000001071a7824 */ /* 0x000fe200078e022b */
[----:B------:R-:W-:Y:S01]  /*7a320*/  LOP3.LUT R3, R8, 0x1, RZ, 0xc0, !PT ;  /* 0x0000000108037812 */ /* 0x000fe200078ec0ff */
[----:B------:R-:W-:Y:S01]  /*7a330*/  IMAD.WIDE.U32 R24, R61, R59, RZ ;  /* 0x0000003b3d187225 */ /* 0x000fe200078e00ff */
[----:B------:R-:W-:Y:S02]  /*7a340*/  LOP3.LUT R16, R16, 0xfffffffe, RZ, 0xc0, !PT ;  /* 0xfffffffe10107812 */ /* 0x000fe400078ec0ff */
[----:B------:R-:W-:Y:S01]  /*7a350*/  LOP3.LUT R17, R9, 0x1, RZ, 0xc0, !PT ;  /* 0x0000000109117812 */ /* 0x000fe200078ec0ff */
[----:B------:R-:W-:Y:S01]  /*7a360*/  IMAD.WIDE.U32 R6, R60, R58, RZ ;  /* 0x0000003a3c067225 */ /* 0x000fe200078e00ff */
[C-C-:B------:R-:W-:Y:S02]  /*7a370*/  SHF.L.U64.HI R28, R10.reuse, 0x1, R65.reuse ;  /* 0x000000010a1c7819 */ /* 0x140fe40000010241 */
[----:B------:R-:W-:Y:S01]  /*7a380*/  SHF.R.U64 R40, R10, 0x1f, R65 ;  /* 0x0000001f0a287819 */ /* 0x000fe20000001241 */
[----:B------:R-:W-:Y:S01]  /*7a390*/  IMAD.IADD R15, R15, 0x1, R33 ;  /* 0x000000010f0f7824 */ /* 0x000fe200078e0221 */
[----:B------:R-:W0:Y:S01]  /*7a3a0*/  LDC.64 R10, c[0x3][0xe0] ;  /* 0x00c03800ff0a7b82 */ /* 0x000e220000000a00 */
[----:B------:R-:W-:Y:S01]  /*7a3b0*/  IMAD.MOV.U32 R49, RZ, RZ, RZ ;  /* 0x000000ffff317224 */ /* 0x000fe200078e00ff */
[----:B------:R-:W-:Y:S01]  /*7a3c0*/  LOP3.LUT R28, R28, 0x1, RZ, 0xc0, !PT ;  /* 0x000000011c1c7812 */ /* 0x000fe200078ec0ff */
[----:B------:R-:W-:Y:S01]  /*7a3d0*/  IMAD.X R19, RZ, RZ, R3, P3 ;  /* 0x000000ffff137224 */ /* 0x000fe200018e0603 */
[----:B------:R-:W-:Y:S01]  /*7a3e0*/  IADD3 R59, P3, P5, R6, R15, R24 ;  /* 0x0000000f063b7210 */ /* 0x000fe20007d7e018 */
[----:B------:R-:W-:Y:S01]  /*7a3f0*/  IMAD.WIDE.U32 R4, R62, R60, RZ ;  /* 0x0000003c3e047225 */ /* 0x000fe200078e00ff */
[----:B------:R-:W-:-:S03]  /*7a400*/  SHF.R.U32.HI R65, RZ, 0x1f, R65 ;  /* 0x0000001fff417819 */ /* 0x000fc60000011641 */
[----:B------:R-:W-:-:S04]  /*7a410*/  IMAD.WIDE.U32 R16, R58, R58, R16 ;  /* 0x0000003a3a107225 */ /* 0x000fc800078e0010 */
[----:B------:R-:W-:Y:S01]  /*7a420*/  IMAD.IADD R2, R23, 0x1, R49 ;  /* 0x0000000117027824 */ /* 0x000fe200078e0231 */
[----:B------:R-:W-:Y:S01]  /*7a430*/  SHF.R.U32.HI R23, RZ, 0x1f, R59 ;  /* 0x0000001fff177819 */ /* 0x000fe2000001163b */
[----:B------:R-:W-:Y:S01]  /*7a440*/  IMAD.IADD R8, R49, 0x1, R5 ;  /* 0x0000000131087824 */ /* 0x000fe200078e0205 */
[----:B------:R-:W-:Y:S01]  /*7a450*/  IADD3.X R5, PT, PT, RZ, RZ, RZ, P6, P2 ;  /* 0x000000ffff057210 */ /* 0x000fe200037e44ff */
[----:B------:R-:W-:Y:S01]  /*7a460*/  IMAD.MOV.U32 R3, RZ, RZ, RZ ;  /* 0x000000ffff037224 */ /* 0x000fe200078e00ff */
[----:B------:R-:W-:Y:S01]  /*7a470*/  IADD3 R19, P2, PT, R19, R16, RZ ;  /* 0x0000001013137210 */ /* 0x000fe20007f5e0ff */
[----:B------:R-:W-:Y:S01]  /*7a480*/  IMAD.MOV.U32 R9, RZ, RZ, RZ ;  /* 0x000000ffff097224 */ /* 0x000fe200078e00ff */
[----:B------:R-:W-:Y:S01]  /*7a490*/  IADD3 R39, P6, PT, R23, R20, RZ ;  /* 0x0000001417277210 */ /* 0x000fe20007fde0ff */
[----:B------:R-:W-:Y:S02]  /*7a4a0*/  IMAD.WIDE.U32 R30, R62, R58, R2 ;  /* 0x0000003a3e1e7225 */ /* 0x000fe400078e0002 */
[----:B------:R-:W1:Y:S02]  /*7a4b0*/  LDC.64 R2, c[0x3][RZ] ;  /* 0x00c00000ff027b82 */ /* 0x000e640000000a00 */
[----:B------:R-:W-:-:S04]  /*7a4c0*/  IMAD.WIDE.U32 R34, R63, R61, RZ ;  /* 0x0000003d3f227225 */ /* 0x000fc800078e00ff */
[----:B------:R-:W-:Y:S01]  /*7a4d0*/  IMAD.X R18, R27, 0x1, R17, P2 ;  /* 0x000000011b127824 */ /* 0x000fe200010e0611 */
[-C--:B------:R-:W-:Y:S01]  /*7a4e0*/  ISETP.GT.U32.AND P2, PT, R20, R39.reuse, PT ;  /* 0x000000271400720c */ /* 0x080fe20003f44070 */
[----:B------:R-:W-:Y:S01]  /*7a4f0*/  IMAD.X R17, RZ, RZ, R22, P6 ;  /* 0x000000ffff117224 */ /* 0x000fe200030e0616 */
[----:B------:R-:W-:Y:S01]  /*7a500*/  IADD3 R15, P6, PT, R21, R39, RZ ;  /* 0x00000027150f7210 */ /* 0x000fe20007fde0ff */
[----:B------:R-:W-:-:S03]  /*7a510*/  IMAD.WIDE.U32 R8, R62, R61, R8 ;  /* 0x0000003d3e087225 */ /* 0x000fc600078e0008 */
[----:B------:R-:W-:Y:S01]  /*7a520*/  ISETP.GT.U32.AND.EX P2, PT, R22, R17, PT, P2 ;  /* 0x000000111600720c */ /* 0x000fe20003f44120 */
[----:B------:R-:W-:Y:S02]  /*7a530*/  IMAD.IADD R35, R47, 0x1, R35 ;  /* 0x000000012f237824 */ /* 0x000fe400078e0223 */
[----:B------:R-:W-:Y:S02]  /*7a540*/  IMAD.X R27, RZ, RZ, R28, P0 ;  /* 0x000000ffff1b7224 */ /* 0x000fe400000e061c */
[----:B0-----:R-:W-:Y:S01]  /*7a550*/  IMAD R24, R38, R10, RZ ;  /* 0x0000000a26187224 */ /* 0x001fe200078e02ff */
[----:B------:R-:W-:Y:S01]  /*7a560*/  IADD3 R32, P0, PT, R35, R8, RZ ;  /* 0x0000000823207210 */ /* 0x000fe20007f1e0ff */
[----:B------:R-:W-:Y:S01]  /*7a570*/  IMAD.X R6, R17, 0x1, R36, P6 ;  /* 0x0000000111067824 */ /* 0x000fe200030e0624 */
[----:B------:R-:W-:Y:S02]  /*7a580*/  SEL R8, R20, R39, P2 ;  /* 0x0000002714087207 */ /* 0x000fe40001000000 */
[----:B------:R-:W-:Y:S01]  /*7a590*/  SEL R35, R22, R17, P2 ;  /* 0x0000001116237207 */ /* 0x000fe20001000000 */
[----:B------:R-:W-:Y:S01]  /*7a5a0*/  IMAD.X R39, R49, 0x1, R9, P0 ;  /* 0x0000000131277824 */ /* 0x000fe200000e0609 */
[----:B------:R-:W-:Y:S01]  /*7a5b0*/  IADD3 R21, P2, P6, R5, R30, R37 ;  /* 0x0000001e05157210 */ /* 0x000fe20007e5e025 */
[----:B------:R-:W-:Y:S01]  /*7a5c0*/  IMAD.WIDE.U32 R16, R41, R10, RZ ;  /* 0x0000000a29107225 */ /* 0x000fe200078e00ff */
[----:B------:R-:W-:-:S02]  /*7a5d0*/  ISETP.GT.U32.AND P0, PT, R8, R15, PT ;  /* 0x0000000f0800720c */ /* 0x000fc40003f04070 */
[----:B------:R-:W-:Y:S01]  /*7a5e0*/  LOP3.LUT R36, R40, 0xfffffffe, RZ, 0xc0, !PT ;  /* 0xfffffffe28247812 */ /* 0x000fe200078ec0ff */
[----:B------:R-:W-:Y:S01]  /*7a5f0*/  IMAD.WIDE.U32 R8, R63, R60, RZ ;  /* 0x0000003c3f087225 */ /* 0x000fe200078e00ff */
[----:B------:R-:W-:Y:S02]  /*7a600*/  LOP3.LUT R37, R65, 0x1, RZ, 0xc0, !PT ;  /* 0x0000000141257812 */ /* 0x000fe400078ec0ff */
[----:B------:R-:W-:Y:S01]  /*7a610*/  ISETP.GT.U32.AND.EX P0, PT, R35, R6, PT, P0 ;  /* 0x000000062300720c */ /* 0x000fe20003f04100 */
[----:B------:R-:W-:Y:S01]  /*7a620*/  IMAD R5, R41, R11, R24 ;  /* 0x0000000b29057224 */ /* 0x000fe200078e0218 */
[----:B------:R-:W-:Y:S01]  /*7a630*/  IADD3.X R24, PT, PT, RZ, RZ, RZ, P1, P4 ;  /* 0x000000ffff187210 */ /* 0x000fe20000fe84ff */
[----:B------:R-:W-:Y:S02]  /*7a640*/  IMAD.IADD R30, R49, 0x1, R31 ;  /* 0x00000001311e7824 */ /* 0x000fe400078e021f */
[----:B------:R-:W-:Y:S01]  /*7a650*/  IMAD.IADD R35, R47, 0x1, R9 ;  /* 0x000000012f237824 */ /* 0x000fe200078e0209 */
[----:B------:R-:W-:Y:S01]  /*7a660*/  SEL R47, RZ, 0x1, !P0 ;  /* 0x00000001ff2f7807 */ /* 0x000fe20004000000 */
[----:B------:R-:W-:Y:S01]  /*7a670*/  IMAD.IADD R28, R17, 0x1, R5 ;  /* 0x00000001111c7824 */ /* 0x000fe200078e0205 */
[----:B------:R-:W-:Y:S01]  /*7a680*/  IADD3.X R17, PT, PT, RZ, R30, RZ, P2, P6 ;  /* 0x0000001eff117210 */ /* 0x000fe200017ec4ff */
[----:B------:R-:W-:Y:S01]  /*7a690*/  IMAD.WIDE.U32 R30, R61, R61, R36 ;  /* 0x0000003d3d1e7225 */ /* 0x000fe200078e0024 */
[----:B------:R-:W-:-:S02]  /*7a6a0*/  IADD3 R35, P2, P6, R34, R35, R4 ;  /* 0x0000002322237210 */ /* 0x000fc40007e5e004 */
[----:B------:R-:W0:Y:S01]  /*7a6b0*/  LDC.64 R4, c[0x3][0x8] ;  /* 0x00c00200ff047b82 */ /* 0x000e220000000a00 */
[----:B-1----:R-:W-:Y:S01]  /*7a6c0*/  IMAD.WIDE.U32 R36, R28, R2, RZ ;  /* 0x000000021c247225 */ /* 0x002fe200078e00ff */
[----:B------:R-:W-:-:S03]  /*7a6d0*/  IADD3 R40, P0, P4, R27, R30, R21 ;  /* 0x0000001e1b287210 */ /* 0x000fc60007c1e015 */
[----:B------:R-:W-:Y:S02]  /*7a6e0*/  IMAD.IADD R34, R29, 0x1, R31 ;  /* 0x000000011d227824 */ /* 0x000fe400078e021f */
[----:B------:R-:W-:Y:S02]  /*7a6f0*/  IMAD.MOV.U32 R27, RZ, RZ, RZ ;  /* 0x000000ffff1b7224 */ /* 0x000fe400078e00ff */
[C---:B------:R-:W-:Y:S01]  /*7a700*/  IMAD.WIDE.U32 R30, R16.reuse, R2, RZ ;  /* 0x00000002101e7225 */ /* 0x040fe200078e00ff */
[----:B------:R-:W-:Y:S02]  /*7a710*/  IADD3.X R34, PT, PT, RZ, R34, R17, P0, P4 ;  /* 0x00000022ff227210 */ /* 0x000fe400007e8411 */
[----:B------:R-:W-:Y:S01]  /*7a720*/  IADD3 R21, P0, P4, R21, R40, R47 ;  /* 0x0000002815157210 */ /* 0x000fe20007c1e02f */
[----:B------:R-:W-:-:S03]  /*7a730*/  IMAD.WIDE.U32 R36, P1, R16, R3, R36 ;  /* 0x0000000310247225 */ /* 0x000fc60007820024 */
[----:B------:R-:W-:Y:S01]  /*7a740*/  IADD3.X R17, PT, PT, R17, R34, RZ, P0, P4 ;  /* 0x0000002211117210 */ /* 0x000fe200007e84ff */
[----:B------:R-:W-:Y:S01]  /*7a750*/  IMAD.WIDE.U32 R64, R64, R58, R26 ;  /* 0x0000003a40407225 */ /* 0x000fe200078e001a */
[----:B------:R-:W-:Y:S02]  /*7a760*/  IADD3 RZ, P4, PT, R41, R30, RZ ;  /* 0x0000001e29ff7210 */ /* 0x000fe40007f9e0ff */
[----:B------:R-:W-:Y:S01]  /*7a770*/  IADD3 R40, P0, PT, R15, R20, RZ ;  /* 0x000000140f287210 */ /* 0x000fe20007f1e0ff */
[----:B------:R-:W-:Y:S01]  /*7a780*/  IMAD.X R27, RZ, RZ, RZ, P1 ;  /* 0x000000ffff1b7224 */ /* 0x000fe200008e06ff */
[----:B------:R-:W-:Y:S01]  /*7a790*/  IADD3 R9, P1, PT, R31, R36, RZ ;  /* 0x000000241f097210 */ /* 0x000fe20007f3e0ff */
[----:B------:R-:W-:Y:S02]  /*7a7a0*/  IMAD.MOV.U32 R26, RZ, RZ, R37 ;  /* 0x000000ffff1a7224 */ /* 0x000fe400078e0025 */
[----:B------:R-:W-:Y:S01]  /*7a7b0*/  IMAD.X R49, R6, 0x1, R22, P0 ;  /* 0x0000000106317824 */ /* 0x000fe200000e0616 */
[----:B------:R-:W-:Y:S01]  /*7a7c0*/  IADD3.X RZ, P4, PT, R38, R9, RZ, P4, !PT ;  /* 0x0000000926ff7210 */ /* 0x000fe2000279e4ff */
[----:B------:R-:W-:Y:S01]  /*7a7d0*/  IMAD.WIDE.U32.X R30, R28, R3, R26, P1 ;  /* 0x000000031c1e7225 */ /* 0x000fe200008e041a */
[----:B------:R-:W-:-:S02]  /*7a7e0*/  ISETP.GE.U32.AND P1, PT, R40, R15, PT ;  /* 0x0000000f2800720c */ /* 0x000fc40003f26070 */
[----:B------:R-:W-:Y:S01]  /*7a7f0*/  IADD3.X R27, PT, PT, RZ, RZ, RZ, P2, P6 ;  /* 0x000000ffff1b7210 */ /* 0x000fe200017ec4ff */
[----:B------:R-:W-:Y:S01]  /*7a800*/  IMAD.IADD R22, R43, 0x1, R65 ;  /* 0x000000012b167824 */ /* 0x000fe200078e0241 */
[----:B------:R-:W-:Y:S01]  /*7a810*/  IADD3.X R9, P4, PT, RZ, R30, RZ, P4, !PT ;  /* 0x0000001eff097210 */ /* 0x000fe2000279e4ff */
[----:B0-----:R-:W-:Y:S01]  /*7a820*/  IMAD.WIDE.U32 R36, R28, R4, RZ ;  /* 0x000000041c247225 */ /* 0x001fe200078e00ff */
[----:B------:R-:W-:Y:S02]  /*7a830*/  ISETP.GE.U32.AND.EX P1, PT, R49, R6, PT, P1 ;  /* 0x000000063100720c */ /* 0x000fe40003f26110 */
[----:B------:R-:W-:Y:S01]  /*7a840*/  IADD3 R20, P0, P2, R24, R64, R45 ;  /* 0x0000004018147210 */ /* 0x000fe20007a1e02d */
[----:B------:R-:W-:Y:S01]  /*7a850*/  IMAD.X R43, RZ, RZ, R31, P4 ;  /* 0x000000ffff2b7224 */ /* 0x000fe200020e061f */
[----:B------:R-:W-:Y:S01]  /*7a860*/  IADD3 R41, P4, PT, R47, R12, RZ ;  /* 0x0000000c2f297210 */ /* 0x000fe20007f9e0ff */
[----:B------:R-:W-:Y:S01]  /*7a870*/  IMAD.IADD R65, R33, 0x1, R7 ;  /* 0x0000000121417824 */ /* 0x000fe200078e0207 */
[----:B------:R-:W-:-:S02]  /*7a880*/  SEL R24, RZ, 0x1, P1 ;  /* 0x00000001ff187807 */ /* 0x000fc40000800000 */
[----:B------:R-:W-:Y:S01]  /*7a890*/  IADD3.X R22, PT, PT, RZ, R22, RZ, P0, P2 ;  /* 0x00000016ff167210 */ /* 0x000fe200007e44ff */
[----:B------:R-:W-:Y:S01]  /*7a8a0*/  IMAD.X R26, RZ, RZ, R13, P4 ;  /* 0x000000ffff1a7224 */ /* 0x000fe200020e060d */
[----:B------:R-:W-:Y:S02]  /*7a8b0*/  ISETP.GT.U32.AND P1, PT, R12, R41, PT ;  /* 0x000000290c00720c */ /* 0x000fe40003f24070 */
[----:B------:R-:W-:Y:S02]  /*7a8c0*/  IADD3 R38, P2, P6, R27, R32, R20 ;  /* 0x000000201b267210 */ /* 0x000fe40007e5e014 */
[C---:B------:R-:W-:Y:S02]  /*7a8d0*/  SHF.L.U64.HI R6, R14.reuse, 0x1, R59 ;  /* 0x000000010e067819 */ /* 0x040fe4000001023b */
[----:B------:R-:W-:Y:S01]  /*7a8e0*/  LEA R9, P0, R14, R9, 0x1 ;  /* 0x000000090e097211 */ /* 0x000fe200078008ff */
[----:B------:R-:W-:Y:S01]  /*7a8f0*/  IMAD.WIDE.U32 R14, R16, R4, RZ ;  /* 0x00000004100e7225 */ /* 0x000fe200078e00ff */
[----:B------:R-:W-:-:S02]  /*7a900*/  IADD3 R34, P4, PT, R41, R8, RZ ;  /* 0x0000000829227210 */ /* 0x000fc40007f9e0ff */
[----:B------:R-:W-:Y:S02]  /*7a910*/  ISETP.GT.U32.AND.EX P1, PT, R13, R26, PT, P1 ;  /* 0x0000001a0d00720c */ /* 0x000fe40003f24110 */
[----:B------:R-:W-:Y:S01]  /*7a920*/  IADD3.X R44, PT, PT, RZ, R39, R22, P2, P6 ;  /* 0x00000027ff2c7210 */ /* 0x000fe200017ec416 */
[----:B------:R-:W-:Y:S01]  /*7a930*/  IMAD.WIDE.U32 R30, P2, R16, R5, R36 ;  /* 0x00000005101e7225 */ /* 0x000fe20007840024 */
[----:B------:R-:W-:Y:S02]  /*7a940*/  IADD3.X R43, P0, PT, R43, R6, RZ, P0, !PT ;  /* 0x000000062b2b7210 */ /* 0x000fe4000071e4ff */
[----:B------:R-:W-:Y:S01]  /*7a950*/  SEL R6, R12, R41, P1 ;  /* 0x000000290c067207 */ /* 0x000fe20000800000 */
[----:B------:R-:W-:Y:S01]  /*7a960*/  IMAD.X R63, R26, 0x1, R35, P4 ;  /* 0x000000011a3f7824 */ /* 0x000fe200020e0623 */
[----:B------:R-:W-:Y:S01]  /*7a970*/  IADD3 R9, P4, PT, R9, R14, RZ ;  /* 0x0000000e09097210 */ /* 0x000fe20007f9e0ff */
[----:B------:R-:W-:Y:S01]  /*7a980*/  IMAD.X R33, RZ, RZ, RZ, P2 ;  /* 0x000000ffff217224 */ /* 0x000fe200010e06ff */
[----:B------:R-:W-:-:S02]  /*7a990*/  IADD3 R30, P6, PT, R15, R30, RZ ;  /* 0x0000001e0f1e7210 */ /* 0x000fc40007fde0ff */
[----:B------:R-:W-:Y:S02]  /*7a9a0*/  SEL R14, R13, R26, P1 ;  /* 0x0000001a0d0e7207 */ /* 0x000fe40000800000 */
[----:B------:R-:W-:Y:S02]  /*7a9b0*/  ISETP.GT.U32.AND P1, PT, R6, R34, PT ;  /* 0x000000220600720c */ /* 0x000fe40003f24070 */
[----:B------:R-:W-:Y:S01]  /*7a9c0*/  IADD3.X R43, P4, PT, R43, R30, RZ, P4, !PT ;  /* 0x0000001e2b2b7210 */ /* 0x000fe2000279e4ff */
[----:B------:R-:W0:Y:S01]  /*7a9d0*/  LDC.64 R6, c[0x3][0x10] ;  /* 0x00c00400ff067b82 */ /* 0x000e220000000a00 */
[----:B------:R-:W-:Y:S01]  /*7a9e0*/  ISETP.GT.U32.AND.EX P1, PT, R14, R63, PT, P1 ;  /* 0x0000003f0e00720c */ /* 0x000fe20003f24110 */
[----:B------:R-:W-:-:S03]  /*7a9f0*/  IMAD.WIDE.U32 R14, R9, R10, RZ ;  /* 0x0000000a090e7225 */ /* 0x000fc600078e00ff */
[----:B------:R-:W-:Y:S01]  /*7aa00*/  SEL R37, RZ, 0x1, !P1 ;  /* 0x00000001ff257807 */ /* 0x000fe20004800000 */
[----:B------:R-:W-:Y:S01]  /*7aa10*/  IMAD R26, R43, R10, RZ ;  /* 0x0000000a2b1a7224 */ /* 0x000fe200078e02ff */
[----:B------:R-:W-:Y:S01]  /*7aa20*/  IADD3 R41, P1, PT, R24, R34, RZ ;  /* 0x0000002218297210 */ /* 0x000fe20007f3e0ff */
[----:B------:R-:W-:Y:S02]  /*7aa30*/  IMAD.IADD R30, R25, 0x1, R29 ;  /* 0x00000001191e7824 */ /* 0x000fe400078e021d */
[----:B------:R-:W-:Y:S02]  /*7aa40*/  IMAD R45, R9, R11, R26 ;  /* 0x0000000b092d7224 */ /* 0x000fe400078e021a */
[----:B------:R-:W-:Y:S01]  /*7aa50*/  IMAD.X R42, RZ, RZ, R63, P1 ;  /* 0x000000ffff2a7224 */ /* 0x000fe200008e063f */
[----:B------:R-:W-:Y:S01]  /*7aa60*/  IADD3 R26, P1, P2, R32, R38, R37 ;  /* 0x00000026201a7210 */ /* 0x000fe20007a3e025 */
[----:B------:R-:W-:Y:S02]  /*7aa70*/  IMAD.IADD R15, R15, 0x1, R45 ;  /* 0x000000010f0f7824 */ /* 0x000fe400078e022d */
[----:B------:R-:W-:Y:S01]  /*7aa80*/  IMAD.MOV.U32 R32, RZ, RZ, R31 ;  /* 0x000000ffff207224 */ /* 0x000fe200078e001f */
[----:B------:R-:W-:Y:S01]  /*7aa90*/  IADD3.X R25, PT, PT, R39, R44, RZ, P1, P2 ;  /* 0x0000002c27197210 */ /* 0x000fe20000fe44ff */
[----:B------:R-:W-:-:S04]  /*7aaa0*/  IMAD.WIDE.U32 R36, R15, R2, RZ ;  /* 0x000000020f247225 */ /* 0x000fc800078e00ff */
[----:B------:R-:W-:Y:S01]  /*7aab0*/  IMAD.WIDE.U32.X R32, R28, R5, R32, P6 ;  /* 0x000000051c207225 */ /* 0x000fe200030e0420 */
[----:B------:R-:W-:-:S03]  /*7aac0*/  ISETP.GT.U32.AND P6, PT, R34, R41, PT ;  /* 0x000000292200720c */ /* 0x000fc60003fc4070 */
[----:B------:R-:W-:Y:S01]  /*7aad0*/  IMAD.MOV.U32 R31, RZ, RZ, RZ ;  /* 0x000000ffff1f7224 */ /* 0x000fe200078e00ff */
[----:B------:R-:W-:Y:S01]  /*7aae0*/  ISETP.GT.U32.AND.EX P1, PT, R63, R42, PT, P6 ;  /* 0x0000002a3f00720c */ /* 0x000fe20003f24160 */
[----:B------:R-:W-:Y:S01]  /*7aaf0*/  IMAD.WIDE.U32 R36, P2, R14, R3, R36 ;  /* 0x000000030e247225 */ /* 0x000fe20007840024 */
[----:B------:R-:W-:Y:S02]  /*7ab00*/  IADD3.X R47, P0, P6, R32, RZ, RZ, P4, P0 ;  /* 0x000000ff202f7210 */ /* 0x000fe400026004ff */
[----:B------:R-:W-:Y:S01]  /*7ab10*/  SEL R34, R34, R41, P1 ;  /* 0x0000002922227207 */ /* 0x000fe20000800000 */
[----:B------:R-:W-:Y:S01]  /*7ab20*/  IMAD.WIDE.U32 R38, R14, R2, RZ ;  /* 0x000000020e267225 */ /* 0x000fe200078e00ff */
[----:B------:R-:W-:Y:S02]  /*7ab30*/  IADD3.X R44, PT, PT, R33, RZ, RZ, P0, P6 ;  /* 0x000000ff212c7210 */ /* 0x000fe400007ec4ff */
[----:B------:R-:W-:Y:S01]  /*7ab40*/  IADD3 R47, P0, PT, R47, R40, RZ ;  /* 0x000000282f2f7210 */ /* 0x000fe20007f1e0ff */
[----:B------:R-:W-:Y:S01]  /*7ab50*/  IMAD.WIDE.U32 R58, R61, R58, R30 ;  /* 0x0000003a3d3a7225 */ /* 0x000fe200078e001e */
[----:B------:R-:W-:-:S02]  /*7ab60*/  IADD3 R31, P4, PT, R41, R8, RZ ;  /* 0x00000008291f7210 */ /* 0x000fc40007f9e0ff */
[----:B------:R-:W-:Y:S01]  /*7ab70*/  IADD3 R30, P6, PT, R39, R36, RZ ;  /* 0x00000024271e7210 */ /* 0x000fe20007fde0ff */
[----:B------:R-:W-:Y:S01]  /*7ab80*/  IMAD.X R41, RZ, RZ, RZ, P2 ;  /* 0x000000ffff297224 */ /* 0x000fe200010e06ff */
[----:B------:R-:W-:Y:S01]  /*7ab90*/  IADD3 RZ, P2, PT, R9, R38, RZ ;  /* 0x0000002609ff7210 */ /* 0x000fe20007f5e0ff */
[----:B------:R-:W-:Y:S01]  /*7aba0*/  IMAD.MOV.U32 R40, RZ, RZ, R37 ;  /* 0x000000ffff287224 */ /* 0x000fe200078e0025 */
[----:B------:R-:W1:Y:S01]  /*7abb0*/  LDC.64 R8, c[0x3][0x18] ;  /* 0x00c00600ff087b82 */ /* 0x000e620000000a00 */
[----:B0-----:R-:W-:Y:S01]  /*7abc0*/  IMAD.WIDE.U32 R38, R28, R6, RZ ;  /* 0x000000061c267225 */ /* 0x001fe200078e00ff */
[----:B------:R-:W-:Y:S02]  /*7abd0*/  IADD3.X RZ, P2, PT, R43, R30, RZ, P2, !PT ;  /* 0x0000001e2bff7210 */ /* 0x000fe4000175e4ff */
[----:B------:R-:W-:Y:S01]  /*7abe0*/  IADD3.X R44, P0, PT, R44, R49, RZ, P0, !PT ;  /* 0x000000312c2c7210 */ /* 0x000fe2000071e4ff */
[----:B------:R-:W-:-:S04]  /*7abf0*/  IMAD.WIDE.U32.X R32, R15, R3, R40, P6 ;  /* 0x000000030f207225 */ /* 0x000fc800030e0428 */
[----:B------:R-:W-:Y:S01]  /*7ac00*/  IMAD.X R30, R42, 0x1, R35, P4 ;  /* 0x000000012a1e7824 */ /* 0x000fe200020e0623 */
[----:B------:R-:W-:Y:S01]  /*7ac10*/  IADD3.X R45, P2, PT, RZ, R32, RZ, P2, !PT ;  /* 0x00000020ff2d7210 */ /* 0x000fe2000175e4ff */
[----:B------:R-:W-:Y:S01]  /*7ac20*/  IMAD.WIDE.U32 R36, R16, R6, RZ ;  /* 0x0000000610247225 */ /* 0x000fe200078e00ff */
[----:B------:R-:W-:-:S03]  /*7ac30*/  SEL R35, R63, R42, P1 ;  /* 0x0000002a3f237207 */ /* 0x000fc60000800000 */
[----:B------:R-:W-:Y:S01]  /*7ac40*/  IMAD.WIDE.U32 R38, P4, R16, R7, R38 ;  /* 0x0000000710267225 */ /* 0x000fe20007880026 */
[----:B------:R-:W-:-:S03]  /*7ac50*/  IADD3 R32, P1, PT, R47, R36, RZ ;  /* 0x000000242f207210 */ /* 0x000fc60007f3e0ff */
[----:B------:R-:W-:-:S04]  /*7ac60*/  IMAD.WIDE.U32 R42, R15, R4, RZ ;  /* 0x000000040f2a7225 */ /* 0x000fc800078e00ff */
[----:B------:R-:W-:Y:S01]  /*7ac70*/  IMAD.X R49, RZ, RZ, R33, P2 ;  /* 0x000000ffff317224 */ /* 0x000fe200010e0621 */
[----:B------:R-:W-:Y:S01]  /*7ac80*/  IADD3 R61, P2, PT, R37, R38, RZ ;  /* 0x00000026253d7210 */ /* 0x000fe20007f5e0ff */
[----:B------:R-:W-:Y:S02]  /*7ac90*/  IMAD.X R33, RZ, RZ, RZ, P4 ;  /* 0x000000ffff217224 */ /* 0x000fe400020e06ff */
[C---:B------:R-:W-:Y:S01]  /*7aca0*/  IMAD.WIDE.U32 R36, P4, R14.reuse, R5, R42 ;  /* 0x000000050e247225 */ /* 0x040fe2000788002a */
[----:B------:R-:W-:Y:S02]  /*7acb0*/  IADD3.X R42, PT, PT, RZ, RZ, RZ, P3, P5 ;  /* 0x000000ffff2a7210 */ /* 0x000fe40001fea4ff */
[----:B------:R-:W-:Y:S01]  /*7acc0*/  IADD3 R45, P5, PT, R45, R32, RZ ;  /* 0x000000202d2d7210 */ /* 0x000fe20007fbe0ff */
[----:B------:R-:W-:Y:S01]  /*7acd0*/  IMAD.WIDE.U32 R40, R14, R4, RZ ;  /* 0x000000040e287225 */ /* 0x000fe200078e00ff */
[----:B------:R-:W-:-:S03]  /*7ace0*/  IADD3.X R38, P1, PT, R44, R61, RZ, P1, !PT ;  /* 0x0000003d2c267210 */ /* 0x000fc60000f3e4ff */
[----:B------:R-:W-:Y:S01]  /*7acf0*/  IMAD.MOV.U32 R32, RZ, RZ, R39 ;  /* 0x000000ffff207224 */ /* 0x000fe200078e0027 */
[----:B------:R-:W-:Y:S01]  /*7ad00*/  IADD3 R36, P6, PT, R41, R36, RZ ;  /* 0x0000002429247210 */ /* 0x000fe20007fde0ff */
[----:B------:R-:W-:Y:S01]  /*7ad10*/  IMAD.X R39, RZ, RZ, RZ, P4 ;  /* 0x000000ffff277224 */ /* 0x000fe200020e06ff */
[----:B------:R-:W-:Y:S01]  /*7ad20*/  IADD3 R45, P3, PT, R45, R40, RZ ;  /* 0x000000282d2d7210 */ /* 0x000fe20007f7e0ff */
[----:B-1----:R-:W-:Y:S01]  /*7ad30*/  IMAD.WIDE.U32 R40, R28, R8, RZ ;  /* 0x000000081c287225 */ /* 0x002fe200078e00ff */
[----:B------:R-:W-:-:S03]  /*7ad40*/  IADD3.X R49, P5, PT, R49, R38, RZ, P5, !PT ;  /* 0x0000002631317210 */ /* 0x000fc60002fbe4ff */
[----:B------:R-:W-:Y:S01]  /*7ad50*/  IMAD.MOV.U32 R38, RZ, RZ, R37 ;  /* 0x000000ffff267224 */ /* 0x000fe200078e0025 */
[----:B------:R-:W-:Y:S01]  /*7ad60*/  IADD3.X R49, P3, PT, R49, R36, RZ, P3, !PT ;  /* 0x0000002431317210 */ /* 0x000fe20001f7e4ff */
[----:B------:R-:W-:Y:S01]  /*7ad70*/  IMAD.WIDE.U32.X R32, R28, R7, R32, P2 ;  /* 0x000000071c207225 */ /* 0x000fe200010e0420 */
[----:B------:R-:W-:-:S03]  /*7ad80*/  IADD3 R48, P2, P4, R42, R58, R65 ;  /* 0x0000003a2a307210 */ /* 0x000fc60007c5e041 */
[----:B------:R-:W-:-:S04]  /*7ad90*/  IMAD.WIDE.U32.X R42, R15, R5, R38, P6 ;  /* 0x000000050f2a7225 */ /* 0x000fc800030e0426 */
[----:B------:R-:W-:Y:S01]  /*7ada0*/  IMAD.WIDE.U32 R40, P6, R16, R9, R40 ;  /* 0x0000000910287225 */ /* 0x000fe200078c0028 */
[----:B------:R-:W-:-:S03]  /*7adb0*/  IADD3.X R47, P3, P5, R42, RZ, RZ, P3, P5 ;  /* 0x000000ff2a2f7210 */ /* 0x000fc60001d6a4ff */
[----:B------:R-:W-:Y:S01]  /*7adc0*/  IMAD.IADD R58, R29, 0x1, R59 ;  /* 0x000000011d3a7824 */ /* 0x000fe200078e023b */
[----:B------:R-:W-:Y:S01]  /*7add0*/  IADD3.X R29, P1, P0, R32, RZ, RZ, P1, P0 ;  /* 0x000000ff201d7210 */ /* 0x000fe200008204ff */
[----:B------:R-:W-:Y:S01]  /*7ade0*/  IMAD.WIDE.U32 R36, R16, R8, RZ ;  /* 0x0000000810247225 */ /* 0x000fe200078e00ff */
[----:B------:R-:W-:Y:S02]  /*7adf0*/  IADD3.X R46, PT, PT, R43, RZ, RZ, P3, P5 ;  /* 0x000000ff2b2e7210 */ /* 0x000fe40001fea4ff */
[----:B------:R-:W-:Y:S01]  /*7ae00*/  IADD3.X R58, PT, PT, RZ, R58, RZ, P2, P4 ;  /* 0x0000003aff3a7210 */ /* 0x000fe200017e84ff */
[----:B------:R-:W-:Y:S01]  /*7ae10*/  IMAD.X R39, RZ, RZ, RZ, P6 ;  /* 0x000000ffff277224 */ /* 0x000fe200030e06ff */
[----:B------:R-:W-:Y:S01]  /*7ae20*/  IADD3 R16, P6, PT, R31, R12, RZ ;  /* 0x0000000c1f107210 */ /* 0x000fe20007fde0ff */
[----:B------:R-:W-:Y:S01]  /*7ae30*/  IMAD R42, R49, R10, RZ ;  /* 0x0000000a312a7224 */ /* 0x000fe200078e02ff */
[----:B------:R-:W-:Y:S01]  /*7ae40*/  IADD3.X R12, PT, PT, R33, RZ, RZ, P1, P0 ;  /* 0x000000ff210c7210 */ /* 0x000fe20000fe04ff */
[----:B------:R-:W-:Y:S01]  /*7ae50*/  IMAD.WIDE.U32 R32, R15, R6, RZ ;  /* 0x000000060f207225 */ /* 0x000fe200078e00ff */
[----:B------:R-:W-:-:S02]  /*7ae60*/  IADD3 R44, P0, PT, R37, R40, RZ ;  /* 0x00000028252c7210 */ /* 0x000fc40007f1e0ff */
[----:B------:R-:W-:Y:S01]  /*7ae70*/  IADD3 R37, P1, PT, R29, R16, RZ ;  /* 0x000000101d257210 */ /* 0x000fe20007f3e0ff */
[----:B------:R-:W-:Y:S02]  /*7ae80*/  IMAD.X R29, R30, 0x1, R13, P6 ;  /* 0x000000011e1d7824 */ /* 0x000fe400030e060d */
[----:B------:R-:W-:Y:S01]  /*7ae90*/  IMAD.MOV.U32 R38, RZ, RZ, R41 ;  /* 0x000000ffff267224 */ /* 0x000fe200078e0029 */
[----:B------:R-:W-:Y:S01]  /*7aea0*/  IADD3 R40, P3, PT, R37, R36, RZ ;  /* 0x0000002425287210 */ /* 0x000fe20007f7e0ff */
[C---:B------:R-:W-:Y:S01]  /*7aeb0*/  IMAD R41, R45.reuse, R11, R42 ;  /* 0x0000000b2d297224 */ /* 0x040fe200078e022a */
[----:B------:R-:W-:Y:S01]  /*7aec0*/  IADD3.X R61, P1, PT, R12, R29, RZ, P1, !PT ;  /* 0x0000001d0c3d7210 */ /* 0x000fe20000f3e4ff */
[----:B------:R-:W-:-:S03]  /*7aed0*/  IMAD.WIDE.U32 R12, R45, R10, RZ ;  /* 0x0000000a2d0c7225 */ /* 0x000fc600078e00ff */
[----:B------:R-:W-:Y:S01]  /*7aee0*/  IADD3.X R61, P3, PT, R61, R44, RZ, P3, !PT ;  /* 0x0000002c3d3d7210 */ /* 0x000fe20001f7e4ff */
[----:B------:R-:W-:-:S04]  /*7aef0*/  IMAD.WIDE.U32 R36, P5, R14, R7, R32 ;  /* 0x000000070e247225 */ /* 0x000fc800078a0020 */
[----:B------:R-:W-:Y:S01]  /*7af00*/  IMAD.WIDE.U32.X R42, R28, R9, R38, P0 ;  /* 0x000000091c2a7225 */ /* 0x000fe200000e0426 */
[----:B------:R-:W-:-:S03]  /*7af10*/  IADD3 R47, P0, PT, R47, R40, RZ ;  /* 0x000000282f2f7210 */ /* 0x000fc60007f1e0ff */
[----:B------:R-:W-:Y:S01]  /*7af20*/  IMAD.IADD R13, R13, 0x1, R41 ;  /* 0x000000010d0d7824 */ /* 0x000fe200078e0229 */
[----:B------:R-:W-:Y:S01]  /*7af30*/  IADD3.X R46, P0, PT, R46, R61, RZ, P0, !PT ;  /* 0x0000003d2e2e7210 */ /* 0x000fe2000071e4ff */
[----:B------:R-:W-:Y:S01]  /*7af40*/  IMAD.X R33, RZ, RZ, RZ, P5 ;  /* 0x000000ffff217224 */ /* 0x000fe200028e06ff */
[----:B------:R-:W-:Y:S01]  /*7af50*/  IADD3.X R44, P1, P5, R42, RZ, RZ, P3, P1 ;  /* 0x000000ff2a2c7210 */ /* 0x000fe20001d224ff */
[----:B------:R-:W-:-:S03]  /*7af60*/  IMAD.WIDE.U32 R38, R14, R6, RZ ;  /* 0x000000060e267225 */ /* 0x000fc600078e00ff */
        /* <DEDUP_REMOVED lines=17> */
[----:B------:R-:W-:Y:S01]  /*7b080*/  IMAD.X R33, RZ, RZ, RZ, P5 ;  /* 0x000000ffff217224 */ /* 0x000fe200028e06ff */
[----:B------:R-:W-:Y:S01]  /*7b090*/  IADD3 R23, P5, P3, R23, R48, R48 ;  /* 0x0000003017177210 */ /* 0x000fe20007bbe030 */
[----:B------:R-:W-:Y:S01]  /*7b0a0*/  IMAD.WIDE.U32 R44, R14, R8, RZ ;  /* 0x000000080e2c7225 */ /* 0x000fe200078e00ff */
[----:B------:R-:W-:Y:S02]  /*7b0b0*/  IADD3.X R43, PT, PT, R43, RZ, RZ, P0, P1 ;  /* 0x000000ff2b2b7210 */ /* 0x000fe400007e24ff */
[----:B------:R-:W-:Y:S01]  /*7b0c0*/  IADD3.X R58, PT, PT, RZ, R58, R58, P5, P3 ;  /* 0x0000003aff3a7210 */ /* 0x000fe20002fe643a */
[----:B------:R-:W-:Y:S01]  /*7b0d0*/  IMAD.MOV.U32 R40, RZ, RZ, R39 ;  /* 0x000000ffff287224 */ /* 0x000fe200078e0027 */
[----:B------:R-:W-:Y:S01]  /*7b0e0*/  IADD3 R39, P1, PT, R28, R42, RZ ;  /* 0x0000002a1c277210 */ /* 0x000fe20007f3e0ff */
[----:B------:R-:W-:Y:S01]  /*7b0f0*/  IMAD.X R48, R59, 0x1, R18, P6 ;  /* 0x000000013b307824 */ /* 0x000fe200030e0612 */
[----:B------:R-:W-:Y:S01]  /*7b100*/  IADD3 R14, P0, PT, R45, R36, RZ ;  /* 0x000000242d0e7210 */ /* 0x000fe20007f1e0ff */
[----:B------:R-:W-:Y:S01]  /*7b110*/  IMAD.WIDE.U32.X R40, R13, R3, R40, P4 ;  /* 0x000000030d287225 */ /* 0x000fe200020e0428 */
[----:B------:R-:W-:-:S02]  /*7b120*/  IADD3 R45, P6, PT, R39, R44, RZ ;  /* 0x0000002c272d7210 */ /* 0x000fc40007fde0ff */
[----:B------:R-:W-:Y:S01]  /*7b130*/  IADD3.X R43, P1, PT, R43, R48, RZ, P1, !PT ;  /* 0x000000302b2b7210 */ /* 0x000fe20000f3e4ff */
[----:B------:R-:W-:Y:S01]  /*7b140*/  IMAD.MOV.U32 R32, RZ, RZ, R37 ;  /* 0x000000ffff207224 */ /* 0x000fe200078e0025 */
[----:B------:R-:W-:Y:S01]  /*7b150*/  IADD3.X R28, P2, PT, RZ, R40, RZ, P2, !PT ;  /* 0x00000028ff1c7210 */ /* 0x000fe2000175e4ff */
[----:B------:R-:W-:Y:S01]  /*7b160*/  IMAD.WIDE.U32 R38, R13, R4, RZ ;  /* 0x000000040d267225 */ /* 0x000fe200078e00ff */
[----:B------:R-:W-:-:S03]  /*7b170*/  IADD3.X R43, P6, PT, R43, R14, RZ, P6, !PT ;  /* 0x0000000e2b2b7210 */ /* 0x000fc600037de4ff */
[----:B------:R-:W-:Y:S01]  /*7b180*/  IMAD.WIDE.U32.X R32, R15, R9, R32, P0 ;  /* 0x000000090f207225 */ /* 0x000fe200000e0420 */
[----:B------:R-:W-:-:S03]  /*7b190*/  ISETP.GT.U32.AND P0, PT, R34, R31, PT ;  /* 0x0000001f2200720c */ /* 0x000fc60003f04070 */
[----:B------:R-:W-:Y:S01]  /*7b1a0*/  IMAD.WIDE.U32 R14, P4, R12, R5, R38 ;  /* 0x000000050c0e7225 */ /* 0x000fe20007880026 */
[----:B------:R-:W-:Y:S02]  /*7b1b0*/  IADD3.X R38, P1, P6, R32, RZ, RZ, P6, P1 ;  /* 0x000000ff20267210 */ /* 0x000fe400036224ff */
[----:B------:R-:W-:Y:S01]  /*7b1c0*/  ISETP.GT.U32.AND.EX P0, PT, R35, R30, PT, P0 ;  /* 0x0000001e2300720c */ /* 0x000fe20003f04100 */
[----:B------:R-:W-:Y:S01]  /*7b1d0*/  IMAD.WIDE.U32 R36, R12, R4, RZ ;  /* 0x000000040c247225 */ /* 0x000fe200078e00ff */
[----:B------:R-:W-:Y:S02]  /*7b1e0*/  IADD3.X R40, PT, PT, R33, RZ, RZ, P1, P6 ;  /* 0x000000ff21287210 */ /* 0x000fe40000fec4ff */
[----:B------:R-:W-:Y:S01]  /*7b1f0*/  SEL R44, RZ, 0x1, !P0 ;  /* 0x00000001ff2c7807 */ /* 0x000fe20004000000 */
[----:B------:R-:W-:Y:S01]  /*7b200*/  IMAD.X R41, RZ, RZ, R41, P2 ;  /* 0x000000ffff297224 */ /* 0x000fe200010e0629 */
[----:B------:R-:W-:Y:S01]  /*7b210*/  IADD3 R39, P2, PT, R28, R47, RZ ;  /* 0x0000002f1c277210 */ /* 0x000fe20007f5e0ff */
[----:B------:R-:W-:Y:S01]  /*7b220*/  IMAD.X R33, RZ, RZ, RZ, P4 ;  /* 0x000000ffff217224 */ /* 0x000fe200020e06ff */
[----:B------:R-:W-:Y:S01]  /*7b230*/  IADD3 R14, P6, PT, R37, R14, RZ ;  /* 0x0000000e250e7210 */ /* 0x000fe20007fde0ff */
[----:B------:R-:W-:Y:S01]  /*7b240*/  IMAD.MOV.U32 R32, RZ, RZ, R15 ;  /* 0x000000ffff207224 */ /* 0x000fe200078e000f */
[----:B------:R-:W-:Y:S01]  /*7b250*/  IADD3 R39, P1, PT, R39, R36, RZ ;  /* 0x0000002427277210 */ /* 0x000fe20007f3e0ff */
[----:B------:R-:W-:Y:S01]  /*7b260*/  IMAD.WIDE.U32 R34, R13, R6, RZ ;  /* 0x000000060d227225 */ /* 0x000fe200078e00ff */
[----:B------:R-:W-:-:S02]  /*7b270*/  IADD3.X R41, P2, PT, R41, R46, RZ, P2, !PT ;  /* 0x0000002e29297210 */ /* 0x000fc4000175e4ff */
[----:B------:R-:W-:Y:S01]  /*7b280*/  IADD3 R21, P4, PT, R21, R24, RZ ;  /* 0x0000001815157210 */ /* 0x000fe20007f9e0ff */
[----:B------:R-:W-:Y:S01]  /*7b290*/  IMAD.WIDE.U32.X R32, R13, R5, R32, P6 ;  /* 0x000000050d207225 */ /* 0x000fe200030e0420 */
[----:B------:R-:W-:Y:S02]  /*7b2a0*/  IADD3.X R41, P1, PT, R41, R14, RZ, P1, !PT ;  /* 0x0000000e29297210 */ /* 0x000fe40000f3e4ff */
[----:B------:R-:W-:Y:S01]  /*7b2b0*/  ISETP.GE.U32.AND P0, PT, R16, R31, PT ;  /* 0x0000001f1000720c */ /* 0x000fe20003f06070 */
[----:B------:R-:W-:Y:S01]  /*7b2c0*/  IMAD.WIDE.U32 R14, R39, R10, RZ ;  /* 0x0000000a270e7225 */ /* 0x000fe200078e00ff */
[----:B------:R-:W-:Y:S02]  /*7b2d0*/  IADD3.X R16, P1, P2, R32, RZ, RZ, P1, P2 ;  /* 0x000000ff20107210 */ /* 0x000fe40000a244ff */
[----:B------:R-:W-:Y:S01]  /*7b2e0*/  IADD3 R44, P5, P3, R44, R26, R27 ;  /* 0x0000001a2c2c7210 */ /* 0x000fe20007bbe01b */
[----:B------:R-:W-:Y:S01]  /*7b2f0*/  IMAD R24, R41, R10, RZ ;  /* 0x0000000a29187224 */ /* 0x000fe200078e02ff */
[----:B------:R-:W-:Y:S01]  /*7b300*/  ISETP.GE.U32.AND.EX P0, PT, R29, R30, PT, P0 ;  /* 0x0000001e1d00720c */ /* 0x000fe20003f06100 */
[----:B------:R-:W-:Y:S01]  /*7b310*/  IMAD.WIDE.U32 R34, P6, R12, R7, R34 ;  /* 0x000000070c227225 */ /* 0x000fe200078c0022 */
[----:B------:R-:W-:-:S03]  /*7b320*/  IADD3.X R25, PT, PT, RZ, R25, RZ, P5, P3 ;  /* 0x00000019ff197210 */ /* 0x000fc60002fe64ff */
[----:B------:R-:W-:Y:S01]  /*7b330*/  IMAD R31, R39, R11, R24 ;  /* 0x0000000b271f7224 */ /* 0x000fe200078e0218 */
[----:B------:R-:W-:Y:S01]  /*7b340*/  IADD3.X R24, PT, PT, R33, RZ, RZ, P1, P2 ;  /* 0x000000ff21187210 */ /* 0x000fe20000fe44ff */
[----:B------:R-:W-:Y:S01]  /*7b350*/  IMAD.WIDE.U32 R26, R12, R6, RZ ;  /* 0x000000060c1a7225 */ /* 0x000fe200078e00ff */
[----:B------:R-:W-:Y:S02]  /*7b360*/  ISETP.GE.U32.AND P2, PT, R42, R19, PT ;  /* 0x000000132a00720c */ /* 0x000fe40003f46070 */
[----:B------:R-:W-:Y:S01]  /*7b370*/  IADD3 R19, P1, PT, R16, R45, RZ ;  /* 0x0000002d10137210 */ /* 0x000fe20007f3e0ff */
[----:B------:R-:W-:Y:S01]  /*7b380*/  IMAD.IADD R15, R15, 0x1, R31 ;  /* 0x000000010f0f7824 */ /* 0x000fe200078e021f */
[----:B------:R-:W-:Y:S01]  /*7b390*/  IADD3 R16, P3, PT, R27, R34, RZ ;  /* 0x000000221b107210 */ /* 0x000fe20007f7e0ff */
[----:B------:R-:W-:Y:S01]  /*7b3a0*/  IMAD.X R33, RZ, RZ, RZ, P6 ;  /* 0x000000ffff217224 */ /* 0x000fe200030e06ff */
[----:B------:R-:W-:Y:S01]  /*7b3b0*/  IADD3 R34, P6, PT, R19, R26, RZ ;  /* 0x0000001a13227210 */ /* 0x000fe20007fde0ff */
[----:B------:R-:W-:Y:S01]  /*7b3c0*/  IMAD.WIDE.U32 R36, R15, R2, RZ ;  /* 0x000000020f247225 */ /* 0x000fe200078e00ff */
[----:B------:R-:W-:-:S03]  /*7b3d0*/  ISETP.GE.U32.AND.EX P2, PT, R48, R18, PT, P2 ;  /* 0x000000123000720c */ /* 0x000fc60003f46120 */
[----:B------:R-:W-:Y:S01]  /*7b3e0*/  IMAD.MOV.U32 R32, RZ, RZ, R35 ;  /* 0x000000ffff207224 */ /* 0x000fe200078e0023 */
[----:B------:R-:W-:Y:S01]  /*7b3f0*/  IADD3.X R35, P1, PT, R24, R43, RZ, P1, !PT ;  /* 0x0000002b18237210 */ /* 0x000fe20000f3e4ff */
[C---:B------:R-:W-:Y:S01]  /*7b400*/  IMAD.WIDE.U32 R26, R14.reuse, R2, RZ ;  /* 0x000000020e1a7225 */ /* 0x040fe200078e00ff */
[----:B------:R-:W-:Y:S02]  /*7b410*/  SEL R24, RZ, 0x1, P2 ;  /* 0x00000001ff187807 */ /* 0x000fe40001000000 */
[----:B------:R-:W-:Y:S01]  /*7b420*/  IADD3.X R35, P6, PT, R35, R16, RZ, P6, !PT ;  /* 0x0000001023237210 */ /* 0x000fe200037de4ff */
[----:B------:R-:W-:Y:S01]  /*7b430*/  IMAD.WIDE.U32 R36, P5, R14, R3, R36 ;  /* 0x000000030e247225 */ /* 0x000fe200078a0024 */
[----:B------:R-:W-:-:S03]  /*7b440*/  SEL R43, RZ, 0x1, P0 ;  /* 0x00000001ff2b7807 */ /* 0x000fc60000000000 */
        /* <DEDUP_REMOVED lines=22> */
[----:B------:R-:W-:Y:S01]  /*7b5b0*/  IADD3 R23, P0, PT, R23, R34, RZ ;  /* 0x0000002217177210 */ /* 0x000fe20007f1e0ff */
[----:B------:R-:W-:-:S02]  /*7b5c0*/  IMAD.X R39, R40, 0x1, R41, P5 ;  /* 0x0000000128277824 */ /* 0x000fc400028e0629 */
[----:B------:R-:W-:Y:S01]  /*7b5d0*/  IMAD.WIDE.U32.X R12, R13, R9, R28, P6 ;  /* 0x000000090d0c7225 */ /* 0x000fe200030e041c */
[----:B------:R-:W-:-:S03]  /*7b5e0*/  IADD3 R29, P6, PT, R19, R18, RZ ;  /* 0x00000012131d7210 */ /* 0x000fc60007fde0ff */
[----:B------:R-:W-:Y:S01]  /*7b5f0*/  IMAD.X R16, RZ, RZ, R31, P3 ;  /* 0x000000ffff107224 */ /* 0x000fe200018e061f */
[----:B------:R-:W-:Y:S01]  /*7b600*/  IADD3.X R31, P2, PT, R24, R39, RZ, P2, !PT ;  /* 0x00000027181f7210 */ /* 0x000fe2000175e4ff */
[----:B------:R-:W-:-:S03]  /*7b610*/  IMAD.WIDE.U32 R32, P3, R14, R5, R32 ;  /* 0x000000050e207225 */ /* 0x000fc60007860020 */
[----:B------:R-:W-:Y:S01]  /*7b620*/  IADD3.X R31, P6, PT, R31, R26, RZ, P6, !PT ;  /* 0x0000001a1f1f7210 */ /* 0x000fe200037de4ff */
[----:B------:R-:W-:Y:S01]  /*7b630*/  IMAD.WIDE.U32 R18, R14, R4, RZ ;  /* 0x000000040e127225 */ /* 0x000fe200078e00ff */
[----:B------:R-:W-:-:S03]  /*7b640*/  IADD3.X R16, P0, PT, R16, R35, RZ, P0, !PT ;  /* 0x0000002310107210 */ /* 0x000fc6000071e4ff */
        /* <DEDUP_REMOVED lines=15> */
[----:B------:R-:W-:Y:S02]  /*7b740*/  SEL R20, RZ, 0x1, P5 ;  /* 0x00000001ff147807 */ /* 0x000fe40002800000 */
[----:B------:R-:W-:Y:S02]  /*7b750*/  ISETP.GE.U32.AND.EX P1, PT, R39, R41, PT, P1 ;  /* 0x000000292700720c */ /* 0x000fe40003f26110 */
[----:B------:R-:W-:Y:S01]  /*7b760*/  IADD3.X R18, PT, PT, R19, RZ, RZ, P0, P3 ;  /* 0x000000ff13127210 */ /* 0x000fe200007e64ff */
        /* <DEDUP_REMOVED lines=8> */
[----:B------:R-:W-:Y:S02]  /*7b7f0*/  IADD3 R37, P1, PT, R19, R12, RZ ;  /* 0x0000000c13257210 */ /* 0x000fe40007f3e0ff */
[----:B------:R-:W-:Y:S01]  /*7b800*/  IADD3.X R18, P0, PT, R18, R31, RZ, P0, !PT ;  /* 0x0000001f12127210 */ /* 0x000fe2000071e4ff */
        /* <DEDUP_REMOVED lines=19> */
[----:B------:R-:W-:Y:S02]  /*7b940*/  SEL R18, RZ, 0x1, P3 ;  /* 0x00000001ff127807 */ /* 0x000fe40001800000 */
[----:B------:R-:W-:Y:S02]  /*7b950*/  ISETP.GE.U32.AND P4, PT, R23, R26, PT ;  /* 0x0000001a1700720c */ /* 0x000fe40003f86070 */
[----:B------:R-:W-:Y:S01]  /*7b960*/  IADD3 R19, P3, PT, R13, R16, RZ ;  /* 0x000000100d137210 */ /* 0x000fe20007f7e0ff */
[----:B------:R-:W-:Y:S01]  /*7b970*/  IMAD.WIDE.U32.X R12, R15, R9, R20, P1 ;  /* 0x000000090f0c7225 */ /* 0x000fe200008e0414 */
        /* <DEDUP_REMOVED lines=44> */
.L_x_221:
        /* <DEDUP_REMOVED lines=21> */
.L_x_222:
[----:B------:R-:W-:Y:S02]  /*7bd90*/  IMAD.MOV.U32 R59, RZ, RZ, RZ ;  /* 0x000000ffff3b7224 */ /* 0x000fe400078e00ff */
[----:B------:R-:W-:-:S04]  /*7bda0*/  IMAD.WIDE.U32 R16, R46, R51, RZ ;  /* 0x000000332e107225 */ /* 0x000fc800078e00ff */
[----:B------:R-:W-:Y:S02]  /*7bdb0*/  IMAD.MOV.U32 R33, RZ, RZ, RZ ;  /* 0x000000ffff217224 */ /* 0x000fe400078e00ff */
[----:B------:R-:W-:-:S04]  /*7bdc0*/  IMAD.WIDE.U32 R30, R32, R53, RZ ;  /* 0x00000035201e7225 */ /* 0x000fc800078e00ff */
[----:B------:R-:W-:Y:S01]  /*7bdd0*/  IMAD.WIDE.U32 R12, R47, R51, RZ ;  /* 0x000000332f0c7225 */ /* 0x000fe200078e00ff */
[----:B------:R-:W-:-:S03]  /*7bde0*/  IADD3 R30, P4, PT, R16, R30, RZ ;  /* 0x0000001e101e7210 */ /* 0x000fc60007f9e0ff */
[----:B------:R-:W-:-:S04]  /*7bdf0*/  IMAD.WIDE.U32 R14, R46, R50, RZ ;  /* 0x000000322e0e7225 */ /* 0x000fc800078e00ff */
[----:B------:R-:W-:Y:S02]  /*7be00*/  IMAD.IADD R19, R17, 0x1, R59 ;  /* 0x0000000111137824 */ /* 0x000fe400078e023b */
[----:B------:R-:W-:Y:S02]  /*7be10*/  IMAD.IADD R17, R33, 0x1, R31 ;  /* 0x0000000121117824 */ /* 0x000fe400078e021f */
[----:B------:R-:W-:Y:S01]  /*7be20*/  IMAD.MOV.U32 R45, RZ, RZ, RZ ;  /* 0x000000ffff2d7224 */ /* 0x000fe200078e00ff */
[----:B------:R-:W-:Y:S01]  /*7be30*/  IADD3 R31, P0, P1, R14, R19, R12 ;  /* 0x000000130e1f7210 */ /* 0x000fe2000791e00c */
        /* <DEDUP_REMOVED lines=14> */
[----:B------:R-:W-:-:S02]  /*7bf20*/  IMAD.MOV.U32 R35, RZ, RZ, RZ ;  /* 0x000000ffff237224 */ /* 0x000fc400078e00ff */
[----:B------:R-:W-:-:S04]  /*7bf30*/  IMAD.WIDE.U32 R20, R41, R51, RZ ;  /* 0x0000003329147225 */ /* 0x000fc800078e00ff */
[----:B------:R-:W-:Y:S02]  /*7bf40*/  IMAD.IADD R34, R61, 0x1, R23 ;  /* 0x000000013d227824 */ /* 0x000fe400078e0217 */
[----:B------:R-:W-:-:S04]  /*7bf50*/  IMAD.WIDE.U32 R22, R58, R51, RZ ;  /* 0x000000333a167225 */ /* 0x000fc800078e00ff */
[----:B------:R-:W-:-:S04]  /*7bf60*/  IMAD.WIDE.U32 R28, R41, R50, RZ ;  /* 0x00000032291c7225 */ /* 0x000fc800078e00ff */
[----:B------:R-:W-:Y:S02]  /*7bf70*/  IMAD.IADD R21, R21, 0x1, R35 ;  /* 0x0000000115157824 */ /* 0x000fe400078e0223 */
[----:B------:R-:W-:Y:S02]  /*7bf80*/  IMAD.MOV.U32 R63, RZ, RZ, RZ ;  /* 0x000000ffff3f7224 */ /* 0x000fe400078e00ff */
[----:B------:R-:W-:Y:S01]  /*7bf90*/  IMAD.IADD R15, R45, 0x1, R13 ;  /* 0x000000012d0f7824 */ /* 0x000fe200078e020d */
[----:B------:R-:W-:Y:S01]  /*7bfa0*/  IADD3 R21, P2, P6, R28, R21, R22 ;  /* 0x000000151c157210 */ /* 0x000fe20007e5e016 */
[----:B------:R-:W-:Y:S02]  /*7bfb0*/  IMAD.MOV.U32 R37, RZ, RZ, RZ ;  /* 0x000000ffff257224 */ /* 0x000fe400078e00ff */
[----:B------:R-:W-:-:S04]  /*7bfc0*/  IMAD.WIDE.U32 R26, R49, R53, RZ ;  /* 0x00000035311a7225 */ /* 0x000fc800078e00ff */
[----:B------:R-:W-:-:S04]  /*7bfd0*/  IMAD.WIDE.U32 R24, R32, R52, RZ ;  /* 0x0000003420187225 */ /* 0x000fc800078e00ff */
[----:B------:R-:W-:Y:S02]  /*7bfe0*/  IMAD.IADD R12, R23, 0x1, R63 ;  /* 0x00000001170c7824 */ /* 0x000fe400078e023f */
[----:B------:R-:W-:Y:S02]  /*7bff0*/  IMAD.IADD R22, R37, 0x1, R27 ;  /* 0x0000000125167824 */ /* 0x000fe400078e021b */
[----:B------:R-:W-:Y:S01]  /*7c000*/  IMAD.IADD R13, R33, 0x1, R25 ;  /* 0x00000001210d7824 */ /* 0x000fe200078e0219 */
[----:B------:R-:W-:Y:S01]  /*7c010*/  IADD3.X R25, PT, PT, RZ, R15, RZ, P0, P3 ;  /* 0x0000000fff197210 */ /* 0x000fe200007e64ff */
[----:B------:R-:W-:Y:S01]  /*7c020*/  IMAD.MOV.U32 R19, RZ, RZ, RZ ;  /* 0x000000ffff137224 */ /* 0x000fe200078e00ff */
[----:B------:R-:W-:Y:S01]  /*7c030*/  IADD3 R42, P3, P0, R24, R17, R26 ;  /* 0x00000011182a7210 */ /* 0x000fe2000787e01a */
[----:B------:R-:W-:Y:S01]  /*7c040*/  IMAD.MOV.U32 R23, RZ, RZ, RZ ;  /* 0x000000ffff177224 */ /* 0x000fe200078e00ff */
[----:B------:R-:W-:Y:S01]  /*7c050*/  IADD3.X R15, PT, PT, RZ, RZ, RZ, P1, P5 ;  /* 0x000000ffff0f7210 */ /* 0x000fe20000fea4ff */
[----:B------:R-:W-:Y:S01]  /*7c060*/  IMAD.WIDE.U32 R18, R50, R39, R18 ;  /* 0x0000002732127225 */ /* 0x000fe200078e0012 */
[----:B------:R-:W-:-:S02]  /*7c070*/  ISETP.GE.U32.AND P1, PT, R30, R16, PT ;  /* 0x000000101e00720c */ /* 0x000fc40003f26070 */
[----:B------:R-:W-:Y:S01]  /*7c080*/  IADD3.X R17, PT, PT, RZ, RZ, RZ, P2, P6 ;  /* 0x000000ffff117210 */ /* 0x000fe200017ec4ff */
[----:B------:R-:W-:-:S04]  /*7c090*/  IMAD.WIDE.U32 R22, R52, R49, R22 ;  /* 0x0000003134167225 */ /* 0x000fc800078e0016 */
[----:B------:R-:W-:Y:S01]  /*7c0a0*/  IMAD.X R42, R42, 0x1, R31, P4 ;  /* 0x000000012a2a7824 */ /* 0x000fe200020e061f */
[----:B------:R-:W-:Y:S01]  /*7c0b0*/  IADD3 R34, P4, P5, R15, R18, R34 ;  /* 0x000000120f227210 */ /* 0x000fe20007d9e022 */
[----:B------:R-:W-:Y:S01]  /*7c0c0*/  IMAD.IADD R40, R37, 0x1, R23 ;  /* 0x0000000125287824 */ /* 0x000fe200078e0217 */
[----:B------:R-:W-:Y:S01]  /*7c0d0*/  IADD3 R36, P2, P6, R36, R22, R13 ;  /* 0x0000001624247210 */ /* 0x000fe20007e5e00d */
[----:B------:R-:W-:Y:S01]  /*7c0e0*/  IMAD.IADD R62, R65, 0x1, R19 ;  /* 0x00000001413e7824 */ /* 0x000fe200078e0213 */
[----:B------:R-:W-:Y:S01]  /*7c0f0*/  ISETP.GE.U32.AND.EX P1, PT, R42, R31, PT, P1 ;  /* 0x0000001f2a00720c */ /* 0x000fe20003f26110 */
[-C--:B------:R-:W-:Y:S01]  /*7c100*/  IMAD.WIDE.U32 R18, R46, R53.reuse, RZ ;  /* 0x000000352e127225 */ /* 0x080fe200078e00ff */
[----:B------:R-:W-:Y:S02]  /*7c110*/  IADD3.X R40, PT, PT, R25, R40, RZ, P2, P6 ;  /* 0x0000002819287210 */ /* 0x000fe400017ec4ff */
[----:B------:R-:W-:Y:S01]  /*7c120*/  SEL R43, RZ, 0x1, P1 ;  /* 0x00000001ff2b7807 */ /* 0x000fe20000800000 */
[----:B------:R-:W-:Y:S01]  /*7c130*/  IMAD.WIDE.U32 R22, R47, R53, RZ ;  /* 0x000000352f167225 */ /* 0x000fe200078e00ff */
[----:B------:R-:W-:-:S03]  /*7c140*/  IADD3.X R62, PT, PT, RZ, R62, RZ, P4, P5 ;  /* 0x0000003eff3e7210 */ /* 0x000fc600027ea4ff */
[----:B------:R-:W-:-:S04]  /*7c150*/  IMAD.WIDE.U32 R24, R46, R52, RZ ;  /* 0x000000342e187225 */ /* 0x000fc800078e00ff */
[----:B------:R-:W-:Y:S02]  /*7c160*/  IMAD.IADD R15, R59, 0x1, R19 ;  /* 0x000000013b0f7824 */ /* 0x000fe400078e0213 */
[----:B------:R-:W-:Y:S02]  /*7c170*/  IMAD.MOV.U32 R13, RZ, RZ, RZ ;  /* 0x000000ffff0d7224 */ /* 0x000fe400078e00ff */
[----:B------:R-:W-:Y:S01]  /*7c180*/  IMAD.IADD R44, R35, 0x1, R29 ;  /* 0x00000001232c7824 */ /* 0x000fe200078e021d */
[----:B------:R-:W-:Y:S01]  /*7c190*/  IADD3 R24, P1, P2, R24, R15, R22 ;  /* 0x0000000f18187210 */ /* 0x000fe20007a3e016 */
[----:B------:R-:W-:Y:S01]  /*7c1a0*/  IMAD.WIDE.U32 R12, R50, R58, R12 ;  /* 0x0000003a320c7225 */ /* 0x000fe200078e000c */
[----:B------:R-:W-:Y:S02]  /*7c1b0*/  IADD3 R15, P6, PT, R43, R14, RZ ;  /* 0x0000000e2b0f7210 */ /* 0x000fe40007fde0ff */
[----:B------:R-:W-:Y:S01]  /*7c1c0*/  IADD3.X R38, PT, PT, RZ, RZ, RZ, P1, P2 ;  /* 0x000000ffff267210 */ /* 0x000fe20000fe44ff */
[----:B------:R-:W-:Y:S01]  /*7c1d0*/  IMAD.WIDE.U32 R28, R32, R51, RZ ;  /* 0x00000033201c7225 */ /* 0x000fe200078e00ff */
[----:B------:R-:W-:-:S02]  /*7c1e0*/  IADD3 R44, P4, P5, R17, R12, R44 ;  /* 0x0000000c112c7210 */ /* 0x000fc40007d9e02c */
[----:B------:R-:W-:Y:S01]  /*7c1f0*/  ISETP.GT.U32.AND P1, PT, R14, R15, PT ;  /* 0x0000000f0e00720c */ /* 0x000fe20003f24070 */
[----:B------:R-:W-:Y:S01]  /*7c200*/  IMAD.IADD R16, R45, 0x1, R23 ;  /* 0x000000012d107824 */ /* 0x000fe200078e0217 */
[----:B------:R-:W-:Y:S01]  /*7c210*/  IADD3 R79, P2, PT, R15, R18, RZ ;  /* 0x000000120f4f7210 */ /* 0x000fe20007f5e0ff */
[----:B------:R-:W-:Y:S02]  /*7c220*/  IMAD.IADD R60, R63, 0x1, R13 ;  /* 0x000000013f3c7824 */ /* 0x000fe400078e020d */
[----:B------:R-:W-:-:S03]  /*7c230*/  IMAD.WIDE.U32 R26, R49, R51, RZ ;  /* 0x00000033311a7225 */ /* 0x000fc600078e00ff */
[----:B------:R-:W-:Y:S01]  /*7c240*/  IADD3.X R60, PT, PT, RZ, R60, RZ, P4, P5 ;  /* 0x0000003cff3c7210 */ /* 0x000fe200027ea4ff */
[----:B------:R-:W-:-:S04]  /*7c250*/  IMAD.WIDE.U32 R22, R32, R50, RZ ;  /* 0x0000003220167225 */ /* 0x000fc800078e00ff */
[----:B------:R-:W-:Y:S02]  /*7c260*/  IMAD.IADD R77, R29, 0x1, R33 ;  /* 0x000000011d4d7824 */ /* 0x000fe400078e0221 */
[----:B------:R-:W-:Y:S02]  /*7c270*/  IMAD.IADD R19, R59, 0x1, R25 ;  /* 0x000000013b137824 */ /* 0x000fe400078e0219 */
[----:B------:R-:W-:Y:S01]  /*7c280*/  IMAD.MOV.U32 R17, RZ, RZ, RZ ;  /* 0x000000ffff117224 */ /* 0x000fe200078e00ff */
[----:B------:R-:W-:Y:S01]  /*7c290*/  IADD3 R77, P5, P4, R22, R77, R26 ;  /* 0x0000004d164d7210 */ /* 0x000fe20007cbe01a */
[----:B------:R-:W-:Y:S02]  /*7c2a0*/  IMAD.X R25, RZ, RZ, R64, P6 ;  /* 0x000000ffff197224 */ /* 0x000fe400030e0640 */
[----:B------:R-:W-:Y:S01]  /*7c2b0*/  IMAD.WIDE.U32 R16, R52, R47, R16 ;  /* 0x0000002f34107225 */ /* 0x000fe200078e0010 */
[----:B------:R-:W-:Y:S02]  /*7c2c0*/  P2R R22, PR, RZ, 0x20 ;  /* 0x00000020ff167803 */ /* 0x000fe40000000000 */
        /* <DEDUP_REMOVED lines=8> */
[----:B------:R-:W-:Y:S01]  /*7c350*/  IMAD R13, R77, R10, RZ ;  /* 0x0000000a4d0d7224 */ /* 0x000fe200078e02ff */
[----:B------:R-:W-:Y:S01]  /*7c360*/  ISETP.GT.U32.AND P1, PT, R16, R79, PT ;  /* 0x0000004f1000720c */ /* 0x000fe20003f24070 */
[----:B------:R-:W-:Y:S01]  /*7c370*/  IMAD.WIDE.U32 R16, R48, R52, RZ ;  /* 0x0000003430107225 */ /* 0x000fe200078e00ff */
[----:B------:R-:W-:Y:S02]  /*7c380*/  IADD3.X R75, PT, PT, R62, R75, RZ, P2, P5 ;  /* 0x0000004b3e4b7210 */ /* 0x000fe400017ea4ff */
[----:B------:R-:W-:Y:S01]  /*7c390*/  ISETP.GT.U32.AND.EX P1, PT, R25, R26, PT, P1 ;  /* 0x0000001a1900720c */ /* 0x000fe20003f24110 */
[----:B------:R-:W-:Y:S01]  /*7c3a0*/  IMAD.WIDE.U32 R18, R28, R10, RZ ;  /* 0x0000000a1c127225 */ /* 0x000fe200078e00ff */
[----:B------:R-:W-:-:S03]  /*7c3b0*/  IADD3.X R64, PT, PT, RZ, RZ, RZ, P3, P0 ;  /* 0x000000ffff407210 */ /* 0x000fc60001fe04ff */
        /* <DEDUP_REMOVED lines=120> */
[----:B------:R-:W-:Y:S01]  /*7cb40*/  IMAD.WIDE.U32 R20, P5, R18, R9, R20 ;  /* 0x0000000912147225 */ /* 0x000fe200078a0014 */
[----:B------:R-:W-:-:S03]  /*7cb50*/  ISETP.NE.AND P6, PT, R22, RZ, PT ;  /* 0x000000ff1600720c */ /* 0x000fc60003fc5270 */
[----:B------:R-:W-:Y:S01]  /*7cb60*/  IMAD R22, R73, R10, RZ ;  /* 0x0000000a49167224 */ /* 0x000fe200078e02ff */
[----:B------:R-:W-:Y:S01]  /*7cb70*/  IADD3.X R74, PT, PT, RZ, RZ, RZ, P6, P4 ;  /* 0x000000ffff4a7210 */ /* 0x000fe200037e84ff */
[----:B------:R-:W-:-:S04]  /*7cb80*/  IMAD.WIDE.U32 R18, R18, R8, RZ ;  /* 0x0000000812127225 */ /* 0x000fc800078e00ff */
[----:B------:R-:W-:Y:S02]  /*7cb90*/  IMAD R79, R75, R11, R22 ;  /* 0x0000000b4b4f7224 */ /* 0x000fe400078e0216 */
[----:B------:R-:W-:Y:S01]  /*7cba0*/  IMAD.X R29, RZ, RZ, RZ, P5 ;  /* 0x000000ffff1d7224 */ /* 0x000fe200028e06ff */
[----:B------:R-:W-:Y:S01]  /*7cbb0*/  IADD3 R76, P5, PT, R19, R20, RZ ;  /* 0x00000014134c7210 */ /* 0x000fe20007fbe0ff */
[----:B------:R-:W-:Y:S02]  /*7cbc0*/  IMAD.IADD R79, R13, 0x1, R79 ;  /* 0x000000010d4f7824 */ /* 0x000fe400078e024f */
[----:B------:R-:W-:Y:S02]  /*7cbd0*/  IMAD.MOV.U32 R28, RZ, RZ, R21 ;  /* 0x000000ffff1c7224 */ /* 0x000fe400078e0015 */
[----:B------:R-:W-:-:S04]  /*7cbe0*/  IMAD.WIDE.U32 R24, R79, R2, RZ ;  /* 0x000000024f187225 */ /* 0x000fc800078e00ff */
[----:B------:R-:W-:-:S04]  /*7cbf0*/  IMAD.WIDE.U32.X R20, R31, R9, R28, P5 ;  /* 0x000000091f147225 */ /* 0x000fc800028e041c */
[----:B------:R-:W-:-:S04]  /*7cc00*/  IMAD.WIDE.U32 R24, P5, R12, R3, R24 ;  /* 0x000000030c187225 */ /* 0x000fc800078a0018 */
[----:B------:R-:W-:-:S04]  /*7cc10*/  IMAD.WIDE.U32 R28, R12, R2, RZ ;  /* 0x000000020c1c7225 */ /* 0x000fc800078e00ff */
[----:B------:R-:W-:Y:S01]  /*7cc20*/  IMAD.X R31, RZ, RZ, RZ, P5 ;  /* 0x000000ffff1f7224 */ /* 0x000fe200028e06ff */
[----:B------:R-:W-:Y:S01]  /*7cc30*/  IADD3 R24, P4, PT, R29, R24, RZ ;  /* 0x000000181d187210 */ /* 0x000fe20007f9e0ff */
[----:B------:R-:W-:Y:S01]  /*7cc40*/  IMAD.MOV.U32 R30, RZ, RZ, R25 ;  /* 0x000000ffff1e7224 */ /* 0x000fe200078e0019 */
[----:B------:R-:W-:Y:S01]  /*7cc50*/  IADD3 RZ, P5, PT, R75, R28, RZ ;  /* 0x0000001c4bff7210 */ /* 0x000fe20007fbe0ff */
[----:B------:R-:W-:Y:S02]  /*7cc60*/  IMAD.IADD R22, R27, 0x1, R37 ;  /* 0x000000011b167824 */ /* 0x000fe400078e0225 */
[----:B------:R-:W-:Y:S01]  /*7cc70*/  IMAD.WIDE.U32 R26, R32, R57, RZ ;  /* 0x00000039201a7225 */ /* 0x000fe200078e00ff */
[----:B------:R-:W-:-:S03]  /*7cc80*/  IADD3.X RZ, P5, PT, R73, R24, RZ, P5, !PT ;  /* 0x0000001849ff7210 */ /* 0x000fc60002fbe4ff */
[----:B------:R-:W-:-:S04]  /*7cc90*/  IMAD.WIDE.U32 R28, R79, R4, RZ ;  /* 0x000000044f1c7225 */ /* 0x000fc800078e00ff */
[----:B------:R-:W-:-:S04]  /*7cca0*/  IMAD.WIDE.U32.X R30, R79, R3, R30, P4 ;  /* 0x000000034f1e7225 */ /* 0x000fc800020e041e */
[----:B------:R-:W-:Y:S01]  /*7ccb0*/  IMAD.IADD R13, R33, 0x1, R27 ;  /* 0x00000001210d7824 */ /* 0x000fe200078e021b */
[----:B------:R-:W-:Y:S01]  /*7ccc0*/  IADD3.X R73, P6, PT, RZ, R30, RZ, P5, !PT ;  /* 0x0000001eff497210 */ /* 0x000fe20002fde4ff */
[----:B------:R-:W-:Y:S01]  /*7ccd0*/  IMAD.WIDE.U32 R28, P0, R12, R5, R28 ;  /* 0x000000050c1c7225 */ /* 0x000fe2000780001c */
[----:B------:R-:W-:Y:S02]  /*7cce0*/  IADD3 R62, P5, PT, R69, R26, RZ ;  /* 0x0000001a453e7210 */ /* 0x000fe40007fbe0ff */
[----:B------:R-:W-:Y:S01]  /*7ccf0*/  IADD3 R13, P4, P3, R16, R13, R14 ;  /* 0x0000000d100d7210 */ /* 0x000fe20007b9e00e */
[----:B------:R-:W-:Y:S01]  /*7cd00*/  IMAD.WIDE.U32 R16, R12, R4, RZ ;  /* 0x000000040c107225 */ /* 0x000fe200078e00ff */
[----:B------:R-:W-:-:S03]  /*7cd10*/  IADD3.X R30, PT, PT, RZ, RZ, RZ, P2, P1 ;  /* 0x000000ffff1e7210 */ /* 0x000fc600017e24ff */
        /* <DEDUP_REMOVED lines=21> */
[----:B------:R-:W-:Y:S01]  /*7ce70*/  IMAD.WIDE.U32 R14, R73, R10, RZ ;  /* 0x0000000a490e7225 */ /* 0x000fe200078e00ff */
[----:B------:R-:W-:Y:S02]  /*7ce80*/  IADD3 R27, P2, PT, R19, R24, RZ ;  /* 0x00000018131b7210 */ /* 0x000fe40007f5e0ff */
[----:B------:R-:W-:Y:S01]  /*7ce90*/  IADD3 R28, P0, PT, R13, R18, RZ ;  /* 0x000000120d1c7210 */ /* 0x000fe20007f1e0ff */
[----:B------:R-:W-:Y:S01]  /*7cea0*/  IMAD.WIDE.U32 R18, R79, R8, RZ ;  /* 0x000000084f127225 */ /* 0x000fe200078e00ff */
[----:B------:R-:W-:Y:S02]  /*7ceb0*/  IADD3.X R70, P5, P6, R20, RZ, RZ, P6, P5 ;  /* 0x000000ff14467210 */ /* 0x000fe400036aa4ff */
[----:B------:R-:W-:Y:S01]  /*7cec0*/  IADD3.X R68, P1, PT, R68, R23, RZ, P1, !PT ;  /* 0x0000001744447210 */ /* 0x000fe20000f3e4ff */
[----:B------:R-:W-:Y:S01]  /*7ced0*/  IMAD R20, R75, R10, RZ ;  /* 0x0000000a4b147224 */ /* 0x000fe200078e02ff */
[----:B------:R-:W-:Y:S01]  /*7cee0*/  IADD3.X R72, PT, PT, R21, RZ, RZ, P5, P6 ;  /* 0x000000ff15487210 */ /* 0x000fe20002fec4ff */
[----:B------:R-:W-:Y:S01]  /*7cef0*/  IMAD.WIDE.U32 R18, P5, R12, R9, R18 ;  /* 0x000000090c127225 */ /* 0x000fe200078a0012 */
[----:B------:R-:W-:-:S03]  /*7cf00*/  IADD3.X R68, P0, PT, R68, R27, RZ, P0, !PT ;  /* 0x0000001b44447210 */ /* 0x000fc6000071e4ff */
[----:B------:R-:W-:Y:S02]  /*7cf10*/  IMAD R31, R73, R11, R20 ;  /* 0x0000000b491f7224 */ /* 0x000fe400078e0214 */
[----:B------:R-:W-:-:S04]  /*7cf20*/  IMAD.WIDE.U32 R12, R12, R8, RZ ;  /* 0x000000080c0c7225 */ /* 0x000fc800078e00ff */
[----:B------:R-:W-:Y:S02]  /*7cf30*/  IMAD.MOV.U32 R16, RZ, RZ, R25 ;  /* 0x000000ffff107224 */ /* 0x000fe400078e0019 */
[----:B------:R-:W-:Y:S02]  /*7cf40*/  IMAD.IADD R31, R15, 0x1, R31 ;  /* 0x000000010f1f7824 */ /* 0x000fe400078e021f */
[----:B------:R-:W-:Y:S02]  /*7cf50*/  IMAD.MOV.U32 R23, RZ, RZ, RZ ;  /* 0x000000ffff177224 */ /* 0x000fe400078e00ff */
[----:B------:R-:W-:Y:S01]  /*7cf60*/  IMAD.X R25, RZ, RZ, RZ, P5 ;  /* 0x000000ffff197224 */ /* 0x000fe200028e06ff */
[----:B------:R-:W-:Y:S01]  /*7cf70*/  IADD3 R77, P5, PT, R13, R18, RZ ;  /* 0x000000120d4d7210 */ /* 0x000fe20007fbe0ff */
[----:B------:R-:W-:-:S04]  /*7cf80*/  IMAD.WIDE.U32.X R16, R79, R7, R16, P2 ;  /* 0x000000074f107225 */ /* 0x000fc800010e0410 */
[----:B------:R-:W-:Y:S01]  /*7cf90*/  IMAD.WIDE.U32 R26, R31, R2, RZ ;  /* 0x000000021f1a7225 */ /* 0x000fe200078e00ff */
[----:B------:R-:W-:-:S03]  /*7cfa0*/  IADD3.X R15, P0, P1, R16, RZ, RZ, P0, P1 ;  /* 0x000000ff100f7210 */ /* 0x000fc600001024ff */
[----:B------:R-:W-:Y:S02]  /*7cfb0*/  IMAD.MOV.U32 R24, RZ, RZ, R19 ;  /* 0x000000ffff187224 */ /* 0x000fe400078e0013 */
[----:B------:R-:W-:-:S04]  /*7cfc0*/  IMAD.WIDE.U32 R22, R50, R49, R22 ;  /* 0x0000003132167225 */ /* 0x000fc800078e0016 */
[----:B------:R-:W-:Y:S01]  /*7cfd0*/  IMAD.WIDE.U32 R20, R14, R2, RZ ;  /* 0x000000020e147225 */ /* 0x000fe200078e00ff */
[----:B------:R-:W-:-:S03]  /*7cfe0*/  IADD3 R81, P6, P2, R74, R22, R81 ;  /* 0x000000164a517210 */ /* 0x000fc60007ade051 */
[----:B------:R-:W-:-:S04]  /*7cff0*/  IMAD.WIDE.U32.X R18, R79, R9, R24, P5 ;  /* 0x000000094f127225 */ /* 0x000fc800028e0418 */
[----:B------:R-:W-:Y:S01]  /*7d000*/  IMAD.WIDE.U32 R24, P5, R14, R3, R26 ;  /* 0x000000030e187225 */ /* 0x000fe200078a001a */
[----:B------:R-:W-:Y:S02]  /*7d010*/  IADD3.X R26, PT, PT, R17, RZ, RZ, P0, P1 ;  /* 0x000000ff111a7210 */ /* 0x000fe400007e24ff */
[----:B------:R-:W-:Y:S01]  /*7d020*/  IADD3 RZ, P0, PT, R73, R20, RZ ;  /* 0x0000001449ff7210 */ /* 0x000fe20007f1e0ff */
        /* <DEDUP_REMOVED lines=41> */
[----:B------:R-:W-:Y:S01]  /*7d2c0*/  IADD3 R24, P5, PT, R19, R16, RZ ;  /* 0x0000001013187210 */ /* 0x000fe20007fbe0ff */
[----:B------:R-:W-:Y:S01]  /*7d2d0*/  IMAD.WIDE.U32 R16, R25, R10, RZ ;  /* 0x0000000a19107225 */ /* 0x000fe200078e00ff */
[----:B------:R-:W-:-:S02]  /*7d2e0*/  ISETP.GE.U32.AND.EX P1, PT, R27, R74, PT, P1 ;  /* 0x0000004a1b00720c */ /* 0x000fc40003f26110 */
[----:B------:R-:W-:Y:S01]  /*7d2f0*/  IADD3 R26, P6, PT, R15, R18, RZ ;  /* 0x000000120f1a7210 */ /* 0x000fe20007fde0ff */
[----:B------:R-:W-:Y:S01]  /*7d300*/  IMAD.WIDE.U32 R18, R31, R8, RZ ;  /* 0x000000081f127225 */ /* 0x000fe200078e00ff */
[----:B------:R-:W-:Y:S02]  /*7d310*/  IADD3.X R43, P2, PT, R43, R22, RZ, P0, !PT ;  /* 0x000000162b2b7210 */ /* 0x000fe4000075e4ff */
[----:B------:R-:W-:Y:S01]  /*7d320*/  SEL R75, RZ, 0x1, P1 ;  /* 0x00000001ff4b7807 */ /* 0x000fe20000800000 */
[----:B------:R-:W-:Y:S01]  /*7d330*/  IMAD.IADD R17, R17, 0x1, R21 ;  /* 0x0000000111117824 */ /* 0x000fe200078e0215 */
[----:B------:R-:W-:Y:S01]  /*7d340*/  IADD3.X R43, P1, PT, R43, R24, RZ, P6, !PT ;  /* 0x000000182b2b7210 */ /* 0x000fe2000373e4ff */
[----:B------:R-:W-:Y:S01]  /*7d350*/  IMAD.WIDE.U32.X R20, R31, R7, R12, P5 ;  /* 0x000000071f147225 */ /* 0x000fe200028e040c */
[----:B------:R-:W-:-:S03]  /*7d360*/  IADD3 R75, P0, PT, R75, R64, RZ ;  /* 0x000000404b4b7210 */ /* 0x000fc60007f1e0ff */
        /* <DEDUP_REMOVED lines=42> */
[----:B------:R-:W-:Y:S01]  /*7d610*/  SEL R19, RZ, 0x1, P0 ;  /* 0x00000001ff137807 */ /* 0x000fe20000000000 */
[----:B------:R-:W-:Y:S01]  /*7d620*/  IMAD.WIDE.U32 R14, R17, R6, RZ ;  /* 0x00000006110e7225 */ /* 0x000fe200078e00ff */
[----:B------:R-:W-:-:S02]  /*7d630*/  IADD3.X R20, P1, P2, R12, RZ, RZ, P2, P1 ;  /* 0x000000ff0c147210 */ /* 0x000fc400012224ff */
[----:B------:R-:W-:Y:S02]  /*7d640*/  IADD3.X R18, PT, PT, RZ, RZ, RZ, P4, P3 ;  /* 0x000000ffff127210 */ /* 0x000fe400027e64ff */
[----:B------:R-:W-:Y:S02]  /*7d650*/  ISETP.GE.U32.AND.EX P5, PT, R36, R77, PT, P5 ;  /* 0x0000004d2400720c */ /* 0x000fe40003fa6150 */
[----:B------:R-:W-:Y:S02]  /*7d660*/  ISETP.GE.U32.AND P0, PT, R28, R75, PT ;  /* 0x0000004b1c00720c */ /* 0x000fe40003f06070 */
[----:B------:R-:W-:Y:S02]  /*7d670*/  IADD3 R30, P4, P3, R71, R34, R30 ;  /* 0x00000022471e7210 */ /* 0x000fe40007b9e01e */
[----:B------:R-:W-:Y:S02]  /*7d680*/  IADD3.X R21, PT, PT, R13, RZ, RZ, P1, P2 ;  /* 0x000000ff0d157210 */ /* 0x000fe40000fe44ff */
[----:B------:R-:W-:Y:S01]  /*7d690*/  IADD3 R60, P6, P2, R19, R60, R18 ;  /* 0x0000003c133c7210 */ /* 0x000fe20007ade012 */
[----:B------:R-:W-:Y:S01]  /*7d6a0*/  IMAD.WIDE.U32 R18, R16, R6, RZ ;  /* 0x0000000610127225 */ /* 0x000fe200078e00ff */
[----:B------:R-:W-:-:S02]  /*7d6b0*/  ISETP.GE.U32.AND.EX P0, PT, R69, R36, PT, P0 ;  /* 0x000000244500720c */ /* 0x000fc40003f06100 */
[----:B------:R-:W-:Y:S01]  /*7d6c0*/  SEL R26, RZ, 0x1, P5 ;  /* 0x00000001ff1a7807 */ /* 0x000fe20002800000 */
[----:B------:R-:W-:Y:S01]  /*7d6d0*/  IMAD.WIDE.U32 R12, P5, R16, R7, R14 ;  /* 0x00000007100c7225 */ /* 0x000fe200078a000e */
[----:B------:R-:W-:Y:S02]  /*7d6e0*/  IADD3 R15, P1, PT, R20, R27, RZ ;  /* 0x0000001b140f7210 */ /* 0x000fe40007f3e0ff */
[----:B------:R-:W-:Y:S02]  /*7d6f0*/  IADD3.X R38, PT, PT, RZ, R38, RZ, P4, P3 ;  /* 0x00000026ff267210 */ /* 0x000fe400027e64ff */
        /* <DEDUP_REMOVED lines=78> */
.L_x_223:
        /* <DEDUP_REMOVED lines=21> */
.L_x_224:
        /* <DEDUP_REMOVED lines=69> */
.L_x_225:
        /* <DEDUP_REMOVED lines=21> */
.L_x_226:
        /* <DEDUP_REMOVED lines=76> */
.L_x_227:
        /* <DEDUP_REMOVED lines=21> */
.L_x_228:
        /* <DEDUP_REMOVED lines=9> */
[----:B------:R-:W-:-:S03]  /*7e970*/  IMAD.WIDE.U32 R20, R49, R32, RZ ;  /* 0x0000002031147225 */ /* 0x000fc600078e00ff */
[----:B------:R-:W-:Y:S01]  /*7e980*/  IADD3 R74, P1, P6, R30, R27, R74 ;  /* 0x0000001b1e4a7210 */ /* 0x000fe20007e3e04a */
[----:B------:R-:W-:Y:S02]  /*7e990*/  IMAD.IADD R23, R37, 0x1, R21 ;  /* 0x0000000125177824 */ /* 0x000fe400078e0215 */
[----:B------:R-:W-:Y:S01]  /*7e9a0*/  IMAD.IADD R27, R35, 0x1, R29 ;  /* 0x00000001231b7824 */ /* 0x000fe200078e021d */
[----:B------:R-:W-:Y:S01]  /*7e9b0*/  IADD3.X R72, PT, PT, RZ, RZ, RZ, P1, P6 ;  /* 0x000000ffff487210 */ /* 0x000fe20000fec4ff */
[----:B------:R-:W-:Y:S01]  /*7e9c0*/  IMAD.IADD R38, R63, 0x1, R25 ;  /* 0x000000013f267824 */ /* 0x000fe200078e0219 */
[C-C-:B------:R-:W-:Y:S01]  /*7e9d0*/  SHF.L.U64.HI R44, R20.reuse, 0x1, R23.reuse ;  /* 0x00000001142c7819 */ /* 0x140fe20000010217 */
[----:B------:R-:W-:Y:S01]  /*7e9e0*/  IMAD.WIDE.U32 R24, R47, R46, RZ ;  /* 0x0000002e2f187225 */ /* 0x000fe200078e00ff */
[--C-:B------:R-:W-:Y:S02]  /*7e9f0*/  SHF.R.U64 R42, R20, 0x1f, R23.reuse ;  /* 0x0000001f142a7819 */ /* 0x100fe40000001217 */
[----:B------:R-:W-:Y:S01]  /*7ea00*/  SHF.R.U32.HI R23, RZ, 0x1f, R23 ;  /* 0x0000001fff177819 */ /* 0x000fe20000011617 */
[----:B------:R-:W-:Y:S01]  /*7ea10*/  IMAD.WIDE.U32 R28, R32, R32, RZ ;  /* 0x00000020201c7225 */ /* 0x000fe200078e00ff */
[----:B------:R-:W-:-:S02]  /*7ea20*/  LOP3.LUT R42, R42, 0xfffffffe, RZ, 0xc0, !PT ;  /* 0xfffffffe2a2a7812 */ /* 0x000fc400078ec0ff */
[----:B------:R-:W-:Y:S01]  /*7ea30*/  LOP3.LUT R43, R23, 0x1, RZ, 0xc0, !PT ;  /* 0x00000001172b7812 */ /* 0x000fe200078ec0ff */
[----:B------:R-:W-:Y:S02]  /*7ea40*/  IMAD.SHL.U32 R71, R20, 0x2, RZ ;  /* 0x0000000214477824 */ /* 0x000fe400078e00ff */
[----:B------:R-:W-:Y:S02]  /*7ea50*/  IMAD.IADD R77, R45, 0x1, R25 ;  /* 0x000000012d4d7824 */ /* 0x000fe400078e0219 */
[----:B------:R-:W-:Y:S01]  /*7ea60*/  IMAD.IADD R20, R33, 0x1, R29 ;  /* 0x0000000121147824 */ /* 0x000fe200078e021d */
[----:B------:R-:W-:Y:S01]  /*7ea70*/  LOP3.LUT R71, R71, 0xfffffffe, RZ, 0xc0, !PT ;  /* 0xfffffffe47477812 */ /* 0x000fe200078ec0ff */
[----:B------:R-:W-:Y:S01]  /*7ea80*/  IMAD.IADD R73, R61, 0x1, R31 ;  /* 0x000000013d497824 */ /* 0x000fe200078e021f */
[--C-:B------:R-:W-:Y:S01]  /*7ea90*/  SHF.L.U64.HI R64, R24, 0x1, R77.reuse ;  /* 0x0000000118407819 */ /* 0x100fe2000001024d */
[----:B------:R-:W-:Y:S01]  /*7eaa0*/  IMAD.WIDE.U32 R30, R46, R32, RZ ;  /* 0x000000202e1e7225 */ /* 0x000fe200078e00ff */
[----:B------:R-:W-:-:S02]  /*7eab0*/  SHF.R.U64 R62, R24, 0x1f, R77 ;  /* 0x0000001f183e7819 */ /* 0x000fc4000000124d */
[----:B------:R-:W-:Y:S01]  /*7eac0*/  IADD3 R71, P0, PT, R71, R20, RZ ;  /* 0x0000001447477210 */ /* 0x000fe20007f1e0ff */
[----:B------:R-:W-:-:S04]  /*7ead0*/  IMAD.WIDE.U32 R40, R46, R46, RZ ;  /* 0x0000002e2e287225 */ /* 0x000fc800078e00ff */
[----:B------:R-:W-:Y:S02]  /*7eae0*/  IMAD.SHL.U32 R29, R24, 0x2, RZ ;  /* 0x00000002181d7824 */ /* 0x000fe400078e00ff */
[----:B------:R-:W-:-:S04]  /*7eaf0*/  IMAD.WIDE.U32 R20, R47, R32, RZ ;  /* 0x000000202f147225 */ /* 0x000fc800078e00ff */
[----:B------:R-:W-:-:S04]  /*7eb00*/  IMAD.WIDE.U32 R24, R46, R49, RZ ;  /* 0x000000312e187225 */ /* 0x000fc800078e00ff */
[C---:B------:R-:W-:Y:S02]  /*7eb10*/  IMAD.IADD R31, R59.reuse, 0x1, R31 ;  /* 0x000000013b1f7824 */ /* 0x040fe400078e021f */
[----:B------:R-:W-:Y:S01]  /*7eb20*/  IMAD.IADD R69, R59, 0x1, R41 ;  /* 0x000000013b457824 */ /* 0x000fe200078e0229 */
[----:B------:R-:W-:Y:S01]  /*7eb30*/  LOP3.LUT R41, R44, 0x1, RZ, 0xc0, !PT ;  /* 0x000000012c297812 */ /* 0x000fe200078ec0ff */
[----:B------:R-:W-:Y:S01]  /*7eb40*/  IMAD.WIDE.U32 R42, R49, R49, R42 ;  /* 0x00000031312a7225 */ /* 0x000fe200078e002a */
[----:B------:R-:W-:Y:S02]  /*7eb50*/  IADD3 R31, P3, P4, R24, R31, R20 ;  /* 0x0000001f181f7210 */ /* 0x000fe40007c7e014 */
[----:B------:R-:W-:Y:S01]  /*7eb60*/  LOP3.LUT R24, R29, 0xfffffffe, RZ, 0xc0, !PT ;  /* 0xfffffffe1d187812 */ /* 0x000fe200078ec0ff */
[----:B------:R-:W-:Y:S01]  /*7eb70*/  IMAD.X R41, RZ, RZ, R41, P0 ;  /* 0x000000ffff297224 */ /* 0x000fe200000e0629 */
[----:B------:R-:W-:Y:S01]  /*7eb80*/  SHF.R.U32.HI R23, RZ, 0x1f, R31 ;  /* 0x0000001fff177819 */ /* 0x000fe2000001161f */
[----:B------:R-:W-:Y:S01]  /*7eb90*/  IMAD.WIDE.U32 R32, R48, R47, RZ ;  /* 0x0000002f30207225 */ /* 0x000fe200078e00ff */
[----:B------:R-:W-:-:S02]  /*7eba0*/  IADD3 R24, P1, PT, R24, R69, RZ ;  /* 0x0000004518187210 */ /* 0x000fc40007f3e0ff */
[----:B------:R-:W-:Y:S01]  /*7ebb0*/  IADD3 R20, P6, PT, R41, R42, RZ ;  /* 0x0000002a29147210 */ /* 0x000fe20007fde0ff */
[----:B------:R-:W-:Y:S01]  /*7ebc0*/  IMAD.WIDE.U32 R34, R39, R46, RZ ;  /* 0x0000002e27227225 */ /* 0x000fe200078e00ff */
[----:B------:R-:W-:-:S03]  /*7ebd0*/  IADD3 R41, P0, PT, R23, R26, RZ ;  /* 0x0000001a17297210 */ /* 0x000fc60007f1e0ff */
[----:B------:R-:W-:Y:S02]  /*7ebe0*/  IMAD.X R44, R37, 0x1, R43, P6 ;  /* 0x00000001252c7824 */ /* 0x000fe400030e062b */
[----:B------:R-:W-:Y:S01]  /*7ebf0*/  IMAD.IADD R42, R65, 0x1, R35 ;  /* 0x00000001412a7824 */ /* 0x000fe200078e0223 */
[----:B------:R-:W-:Y:S01]  /*7ec00*/  IADD3 R35, P6, PT, R41, R40, RZ ;  /* 0x0000002829237210 */ /* 0x000fe20007fde0ff */
[----:B------:R-:W-:Y:S02]  /*7ec10*/  IMAD.IADD R29, R61, 0x1, R33 ;  /* 0x000000013d1d7824 */ /* 0x000fe400078e0221 */
[----:B------:R-:W-:Y:S02]  /*7ec20*/  IMAD.MOV.U32 R43, RZ, RZ, RZ ;  /* 0x000000ffff2b7224 */ /* 0x000fe400078e00ff */
[----:B------:R-:W-:Y:S01]  /*7ec30*/  IMAD.X R33, RZ, RZ, R74, P0 ;  /* 0x000000ffff217224 */ /* 0x000fe200000e064a */
[----:B------:R-:W-:Y:S01]  /*7ec40*/  ISETP.GT.U32.AND P0, PT, R26, R41, PT ;  /* 0x000000291a00720c */ /* 0x000fe20003f04070 */
[----:B------:R-:W-:-:S03]  /*7ec50*/  IMAD.WIDE.U32 R42, R47, R39, R42 ;  /* 0x000000272f2a7225 */ /* 0x000fc600078e002a */
[----:B------:R-:W-:Y:S01]  /*7ec60*/  ISETP.GT.U32.AND.EX P0, PT, R74, R33, PT, P0 ;  /* 0x000000214a00720c */ /* 0x000fe20003f04100 */
[----:B------:R-:W-:Y:S02]  /*7ec70*/  IMAD.IADD R36, R65, 0x1, R75 ;  /* 0x0000000141247824 */ /* 0x000fe400078e024b */
[----:B------:R-:W-:Y:S02]  /*7ec80*/  IMAD.MOV.U32 R37, RZ, RZ, RZ ;  /* 0x000000ffff257224 */ /* 0x000fe400078e00ff */
[----:B------:R-:W-:Y:S01]  /*7ec90*/  IMAD.X R75, R33, 0x1, R24, P6 ;  /* 0x00000001214b7824 */ /* 0x000fe200030e0618 */
[----:B------:R-:W-:Y:S01]  /*7eca0*/  IADD3 R24, P6, PT, R29, R42, RZ ;  /* 0x0000002a1d187210 */ /* 0x000fe20007fde0ff */
[----:B------:R-:W-:Y:S01]  /*7ecb0*/  IMAD.WIDE.U32 R68, R49, R39, R36 ;  /* 0x0000002731447225 */ /* 0x000fe200078e0024 */
[----:B------:R-:W-:Y:S02]  /*7ecc0*/  SEL R29, R26, R41, P0 ;  /* 0x000000291a1d7207 */ /* 0x000fe40000000000 */
[----:B------:R-:W-:Y:S01]  /*7ecd0*/  SEL R33, R74, R33, P0 ;  /* 0x000000214a217207 */ /* 0x000fe20000000000 */
[----:B------:R-:W-:Y:S01]  /*7ece0*/  IMAD.MOV.U32 R39, RZ, RZ, RZ ;  /* 0x000000ffff277224 */ /* 0x000fe200078e00ff */
[----:B------:R-:W-:Y:S01]  /*7ecf0*/  ISETP.GT.U32.AND P0, PT, R29, R35, PT ;  /* 0x000000231d00720c */ /* 0x000fe20003f04070 */
[----:B------:R-:W-:Y:S01]  /*7ed00*/  IMAD.WIDE.U32 R36, R28, R10, RZ ;  /* 0x0000000a1c247225 */ /* 0x000fe200078e00ff */
[----:B------:R-:W-:-:S02]  /*7ed10*/  SHF.R.U32.HI R29, RZ, 0x1f, R77 ;  /* 0x0000001fff1d7819 */ /* 0x000fc4000001164d */
[----:B------:R-:W-:Y:S01]  /*7ed20*/  LOP3.LUT R42, R62, 0xfffffffe, RZ, 0xc0, !PT ;  /* 0xfffffffe3e2a7812 */ /* 0x000fe200078ec0ff */
[----:B------:R-:W-:Y:S01]  /*7ed30*/  IMAD.WIDE.U32 R40, R58, R49, R38 ;  /* 0x000000313a287225 */ /* 0x000fe200078e0026 */
[----:B------:R-:W-:Y:S02]  /*7ed40*/  LOP3.LUT R38, R64, 0x1, RZ, 0xc0, !PT ;  /* 0x0000000140267812 */ /* 0x000fe400078ec0ff */
[----:B------:R-:W-:Y:S01]  /*7ed50*/  ISETP.GT.U32.AND.EX P0, PT, R33, R75, PT, P0 ;  /* 0x0000004b2100720c */ /* 0x000fe20003f04100 */
[----:B------:R-:W-:Y:S01]  /*7ed60*/  IMAD.X R70, R65, 0x1, R43, P6 ;  /* 0x0000000141467824 */ /* 0x000fe200030e062b */
[----:B------:R-:W-:Y:S01]  /*7ed70*/  LOP3.LUT R43, R29, 0x1, RZ, 0xc0, !PT ;  /* 0x000000011d2b7812 */ /* 0x000fe200078ec0ff */
[----:B------:R-:W-:Y:S01]  /*7ed80*/  IMAD.X R29, RZ, RZ, R38, P1 ;  /* 0x000000ffff1d7224 */ /* 0x000fe200008e0626 */
[----:B------:R-:W-:Y:S01]  /*7ed90*/  IADD3 R58, P1, P6, R72, R68, R73 ;  /* 0x00000044483a7210 */ /* 0x000fe20007e3e049 */
[----:B------:R-:W-:Y:S01]  /*7eda0*/  IMAD.IADD R65, R65, 0x1, R69 ;  /* 0x0000000141417824 */ /* 0x000fe200078e0245 */
[----:B------:R-:W-:Y:S01]  /*7edb0*/  SEL R69, RZ, 0x1, !P0 ;  /* 0x00000001ff457807 */ /* 0x000fe20004000000 */
[----:B------:R-:W-:-:S03]  /*7edc0*/  IMAD.WIDE.U32 R38, R36, R2, RZ ;  /* 0x0000000224267225 */ /* 0x000fc600078e00ff */
[----:B------:R-:W-:Y:S01]  /*7edd0*/  IADD3.X R33, PT, PT, RZ, R65, RZ, P1, P6 ;  /* 0x00000041ff217210 */ /* 0x000fe20000fec4ff */
[----:B------:R-:W-:Y:S01]  /*7ede0*/  IMAD R62, R71, R10, RZ ;  /* 0x0000000a473e7224 */ /* 0x000fe200078e02ff */
[----:B------:R-:W-:Y:S01]  /*7edf0*/  IADD3 RZ, P1, PT, R28, R38, RZ ;  /* 0x000000261cff7210 */ /* 0x000fe20007f3e0ff */
[----:B------:R-:W-:Y:S01]  /*7ee00*/  IMAD.WIDE.U32 R42, R47, R47, R42 ;  /* 0x0000002f2f2a7225 */ /* 0x000fe200078e002a */
[----:B------:R-:W-:-:S03]  /*7ee10*/  IADD3.X R38, PT, PT, RZ, RZ, RZ, P2, P5 ;  /* 0x000000ffff267210 */ /* 0x000fc600017ea4ff */
[----:B------:R-:W-:Y:S01]  /*7ee20*/  IMAD R73, R28, R11, R62 ;  /* 0x0000000b1c497224 */ /* 0x000fe200078e023e */
[----:B------:R-:W-:Y:S01]  /*7ee30*/  IADD3 R42, P0, P6, R29, R42, R58 ;  /* 0x0000002a1d2a7210 */ /* 0x000fe20007e1e03a */
[----:B------:R-:W-:Y:S02]  /*7ee40*/  IMAD.IADD R28, R45, 0x1, R43 ;  /* 0x000000012d1c7824 */ /* 0x000fe400078e022b */
        /* <DEDUP_REMOVED lines=20> */
[----:B------:R-:W-:Y:S01]  /*7ef90*/  IMAD.WIDE.U32 R28, R36, R4, RZ ;  /* 0x00000004241c7225 */ /* 0x000fe200078e00ff */
[----:B------:R-:W-:Y:S02]  /*7efa0*/  IADD3.X R39, PT, PT, RZ, RZ, RZ, P5, P6 ;  /* 0x000000ffff277210 */ /* 0x000fe40002fec4ff */
[----:B------:R-:W-:Y:S01]  /*7efb0*/  IADD3 R27, P5, PT, R69, R22, RZ ;  /* 0x00000016451b7210 */ /* 0x000fe20007fbe0ff */
[----:B------:R-:W-:Y:S01]  /*7efc0*/  IMAD.MOV.U32 R34, RZ, RZ, R65 ;  /* 0x000000ffff227224 */ /* 0x000fe200078e0041 */
[----:B------:R-:W-:Y:S01]  /*7efd0*/  ISETP.GE.U32.AND.EX P0, PT, R58, R75, PT, P0 ;  /* 0x0000004b3a00720c */ /* 0x000fe20003f06100 */
        /* <DEDUP_REMOVED lines=9> */
[C---:B------:R-:W-:Y:S01]  /*7f070*/  SHF.L.U64.HI R74, R30.reuse, 0x1, R31 ;  /* 0x000000011e4a7819 */ /* 0x040fe2000001021f */
[----:B------:R-:W-:Y:S01]  /*7f080*/  IMAD.X R65, R29, 0x1, R46, P5 ;  /* 0x000000011d417824 */ /* 0x000fe200028e062e */
[----:B------:R-:W-:Y:S01]  /*7f090*/  IADD3 R37, P5, PT, R43, R68, RZ ;  /* 0x000000442b257210 */ /* 0x000fe20007fbe0ff */
[----:B------:R-:W-:Y:S01]  /*7f0a0*/  IMAD.X R79, RZ, RZ, R35, P1 ;  /* 0x000000ffff4f7224 */ /* 0x000fe200008e0623 */
[----:B------:R-:W-:Y:S01]  /*7f0b0*/  LEA R61, P0, R30, R61, 0x1 ;  /* 0x0000003d1e3d7211 */ /* 0x000fe200078008ff */
[----:B------:R-:W-:Y:S01]  /*7f0c0*/  IMAD.WIDE.U32 R30, R73, R6, RZ ;  /* 0x00000006491e7225 */ /* 0x000fe200078e00ff */
[----:B------:R-:W-:-:S02]  /*7f0d0*/  ISETP.GT.U32.AND P6, PT, R22, R27, PT ;  /* 0x0000001b1600720c */ /* 0x000fc40003fc4070 */
[----:B------:R-:W-:Y:S01]  /*7f0e0*/  IADD3 R69, P1, PT, R37, R26, RZ ;  /* 0x0000001a25457210 */ /* 0x000fe20007f3e0ff */
[----:B------:R-:W-:Y:S01]  /*7f0f0*/  IMAD.X R48, RZ, RZ, R65, P5 ;  /* 0x000000ffff307224 */ /* 0x000fe200028e0641 */
[----:B------:R-:W-:Y:S02]  /*7f100*/  ISETP.GT.U32.AND.EX P6, PT, R60, R29, PT, P6 ;  /* 0x0000001d3c00720c */ /* 0x000fe40003fc4160 */
[----:B------:R-:W-:Y:S01]  /*7f110*/  IADD3 R61, P5, PT, R61, R28, RZ ;  /* 0x0000001c3d3d7210 */ /* 0x000fe20007fbe0ff */
[----:B------:R-:W-:Y:S01]  /*7f120*/  IMAD.X R71, R48, 0x1, R46, P1 ;  /* 0x0000000130477824 */ /* 0x000fe200008e062e */
[----:B------:R-:W-:Y:S02]  /*7f130*/  IADD3.X R79, P0, PT, R79, R74, RZ, P0, !PT ;  /* 0x0000004a4f4f7210 */ /* 0x000fe4000071e4ff */
[----:B------:R-:W-:Y:S02]  /*7f140*/  SEL R62, R22, R27, P6 ;  /* 0x0000001b163e7207 */ /* 0x000fe40003000000 */
[----:B------:R-:W-:-:S02]  /*7f150*/  IADD3.X R79, P5, PT, R79, R76, RZ, P5, !PT ;  /* 0x0000004c4f4f7210 */ /* 0x000fc40002fbe4ff */
[----:B------:R-:W-:Y:S01]  /*7f160*/  SEL R64, R60, R29, P6 ;  /* 0x0000001d3c407207 */ /* 0x000fe20003000000 */
[----:B------:R-:W-:Y:S01]  /*7f170*/  IMAD.WIDE.U32 R26, P6, R36, R7, R30 ;  /* 0x00000007241a7225 */ /* 0x000fe200078c001e */
[----:B------:R-:W-:Y:S02]  /*7f180*/  ISETP.GT.U32.AND P1, PT, R68, R37, PT ;  /* 0x000000254400720c */ /* 0x000fe40003f24070 */
[----:B------:R-:W-:Y:S01]  /*7f190*/  ISETP.GT.U32.AND P2, PT, R62, R68, PT ;  /* 0x000000443e00720c */ /* 0x000fe20003f44070 */
[----:B------:R-:W-:Y:S01]  /*7f1a0*/  IMAD.WIDE.U32 R30, R36, R6, RZ ;  /* 0x00000006241e7225 */ /* 0x000fe200078e00ff */
[----:B------:R-:W-:Y:S02]  /*7f1b0*/  ISETP.GT.U32.AND.EX P1, PT, R65, R48, PT, P1 ;  /* 0x000000304100720c */ /* 0x000fe40003f24110 */
[----:B------:R-:W-:Y:S01]  /*7f1c0*/  ISETP.GT.U32.AND.EX P2, PT, R64, R65, PT, P2 ;  /* 0x000000414000720c */ /* 0x000fe20003f44120 */
[----:B------:R-:W-:Y:S01]  /*7f1d0*/  IMAD.WIDE.U32 R28, R73, R8, RZ ;  /* 0x00000008491c7225 */ /* 0x000fe200078e00ff */
[----:B------:R-:W-:-:S02]  /*7f1e0*/  SEL R46, R68, R37, P1 ;  /* 0x00000025442e7207 */ /* 0x000fc40000800000 */
[----:B------:R-:W-:Y:S01]  /*7f1f0*/  SEL R48, R65, R48, P1 ;  /* 0x0000003041307207 */ /* 0x000fe20000800000 */
[----:B------:R-:W-:Y:S01]  /*7f200*/  IMAD R62, R79, R10, RZ ;  /* 0x0000000a4f3e7224 */ /* 0x000fe200078e02ff */
[----:B------:R-:W-:Y:S01]  /*7f210*/  SEL R68, RZ, 0x1, !P2 ;  /* 0x00000001ff447807 */ /* 0x000fe20005000000 */
[----:B------:R-:W-:Y:S01]  /*7f220*/  IMAD.X R35, RZ, RZ, RZ, P6 ;  /* 0x000000ffff237224 */ /* 0x000fe200030e06ff */
[----:B------:R-:W-:Y:S01]  /*7f230*/  IADD3 R81, P6, PT, R31, R26, RZ ;  /* 0x0000001a1f517210 */ /* 0x000fe20007fde0ff */
[----:B------:R-:W-:Y:S02]  /*7f240*/  IMAD.MOV.U32 R34, RZ, RZ, R27 ;  /* 0x000000ffff227224 */ /* 0x000fe400078e001b */
[----:B------:R-:W-:-:S04]  /*7f250*/  IMAD.WIDE.U32 R26, R61, R10, RZ ;  /* 0x0000000a3d1a7225 */ /* 0x000fc800078e00ff */
[----:B------:R-:W-:Y:S02]  /*7f260*/  IMAD R77, R61, R11, R62 ;  /* 0x0000000b3d4d7224 */ /* 0x000fe400078e023e */
[----:B------:R-:W-:-:S04]  /*7f270*/  IMAD.WIDE.U32 R28, P1, R36, R9, R28 ;  /* 0x00000009241c7225 */ /* 0x000fc8000782001c */
        /* <DEDUP_REMOVED lines=11> */
[----:B------:R-:W-:-:S03]  /*7f330*/  IADD3 R27, P0, PT, R27, R72, RZ ;  /* 0x000000481b1b7210 */ /* 0x000fc60007f1e0ff */
        /* <DEDUP_REMOVED lines=8> */
[----:B------:R-:W-:Y:S01]  /*7f3c0*/  IMAD.X R31, RZ, RZ, RZ, P5 ;  /* 0x000000ffff1f7224 */ /* 0x000fe200028e06ff */
[----:B------:R-:W-:Y:S01]  /*7f3d0*/  IADD3 R62, P6, PT, R63, R64, RZ ;  /* 0x000000403f3e7210 */ /* 0x000fe20007fde0ff */
[----:B------:R-:W-:Y:S01]  /*7f3e0*/  IMAD.MOV.U32 R30, RZ, RZ, R65 ;  /* 0x000000ffff1e7224 */ /* 0x000fe200078e0041 */
[----:B------:R-:W-:Y:S01]  /*7f3f0*/  IADD3.X R58, P5, PT, R58, R81, RZ, P2, !PT ;  /* 0x000000513a3a7210 */ /* 0x000fe200017be4ff */
[----:B------:R-:W-:Y:S01]  /*7f400*/  IMAD.IADD R24, R45, 0x1, R21 ;  /* 0x000000012d187824 */ /* 0x000fe200078e0215 */
[----:B------:R-:W-:Y:S01]  /*7f410*/  IADD3.X RZ, P2, PT, R79, R62, RZ, P1, !PT ;  /* 0x0000003e4fff7210 */ /* 0x000fe20000f5e4ff */
[----:B------:R-:W-:Y:S01]  /*7f420*/  IMAD.WIDE.U32.X R30, R77, R3, R30, P6 ;  /* 0x000000034d1e7225 */ /* 0x000fe200030e041e */
[----:B------:R-:W-:Y:S02]  /*7f430*/  IADD3.X R21, P0, P5, R34, RZ, RZ, P5, P0 ;  /* 0x000000ff22157210 */ /* 0x000fe40002d004ff */
[----:B------:R-:W-:Y:S01]  /*7f440*/  IADD3 R74, P1, PT, R69, R22, RZ ;  /* 0x00000016454a7210 */ /* 0x000fe20007f3e0ff */
[----:B------:R-:W-:Y:S01]  /*7f450*/  IMAD.WIDE.U32 R32, R77, R4, RZ ;  /* 0x000000044d207225 */ /* 0x000fe200078e00ff */
[----:B------:R-:W-:-:S03]  /*7f460*/  IADD3.X R81, PT, PT, R35, RZ, RZ, P0, P5 ;  /* 0x000000ff23517210 */ /* 0x000fc600007ea4ff */
[----:B------:R-:W-:Y:S01]  /*7f470*/  IMAD.IADD R73, R59, 0x1, R25 ;  /* 0x000000013b497824 */ /* 0x000fe200078e0219 */
[----:B------:R-:W-:Y:S01]  /*7f480*/  IADD3.X R25, P2, PT, RZ, R30, RZ, P2, !PT ;  /* 0x0000001eff197210 */ /* 0x000fe2000175e4ff */
[----:B------:R-:W-:-:S03]  /*7f490*/  IMAD.WIDE.U32 R34, P0, R26, R5, R32 ;  /* 0x000000051a227225 */ /* 0x000fc60007800020 */
[----:B------:R-:W-:Y:S01]  /*7f4a0*/  IADD3 R25, P5, PT, R25, R72, RZ ;  /* 0x0000004819197210 */ /* 0x000fe20007fbe0ff */
[----:B------:R-:W-:-:S04]  /*7f4b0*/  IMAD.WIDE.U32 R32, R26, R4, RZ ;  /* 0x000000041a207225 */ /* 0x000fc800078e00ff */
        /* <DEDUP_REMOVED lines=9> */
[----:B------:R-:W-:-:S04]  /*7f550*/  IMAD.WIDE.U32 R64, R77, R8, RZ ;  /* 0x000000084d407225 */ /* 0x000fc800078e00ff */
[----:B------:R-:W-:Y:S02]  /*7f560*/  IMAD.MOV.U32 R58, RZ, RZ, R35 ;  /* 0x000000ffff3a7224 */ /* 0x000fe400078e0023 */
[----:B------:R-:W-:Y:S02]  /*7f570*/  IMAD R22, R79, R10, RZ ;  /* 0x0000000a4f167224 */ /* 0x000fe400078e02ff */
[----:B------:R-:W-:Y:S01]  /*7f580*/  IMAD.X R72, R71, 0x1, R60, P1 ;  /* 0x0000000147487824 */ /* 0x000fe200008e063c */
[----:B------:R-:W-:Y:S01]  /*7f590*/  IADD3 R78, P1, PT, R31, R62, RZ ;  /* 0x0000003e1f4e7210 */ /* 0x000fe20007f3e0ff */
        /* <DEDUP_REMOVED lines=21> */
[----:B------:R-:W-:-:S03]  /*7f6f0*/  IMAD.WIDE.U32 R62, R34, R2, RZ ;  /* 0x00000002223e7225 */ /* 0x000fc600078e00ff */
[----:B------:R-:W-:Y:S01]  /*7f700*/  IADD3.X R65, PT, PT, R29, RZ, RZ, P0, P1 ;  /* 0x000000ff1d417210 */ /* 0x000fe200007e24ff */
[----:B------:R-:W-:Y:S01]  /*7f710*/  IMAD.WIDE.U32.X R36, R77, R9, R36, P6 ;  /* 0x000000094d247225 */ /* 0x000fe200030e0424 */
[----:B------:R-:W-:Y:S02]  /*7f720*/  IADD3 R58, P6, PT, R21, R30, RZ ;  /* 0x0000001e153a7210 */ /* 0x000fe40007fde0ff */
[----:B------:R-:W-:Y:S01]  /*7f730*/  IADD3.X R21, P2, PT, R59, R76, RZ, P2, !PT ;  /* 0x0000004c3b157210 */ /* 0x000fe2000175e4ff */
[----:B------:R-:W-:Y:S01]  /*7f740*/  IMAD.WIDE.U32 R60, P5, R34, R3, R60 ;  /* 0x00000003223c7225 */ /* 0x000fe200078a003c */
[----:B------:R-:W-:-:S03]  /*7f750*/  IADD3 RZ, P0, PT, R25, R62, RZ ;  /* 0x0000003e19ff7210 */ /* 0x000fc60007f1e0ff */
[----:B------:R-:W-:Y:S01]  /*7f760*/  IMAD.MOV.U32 R25, RZ, RZ, RZ ;  /* 0x000000ffff197224 */ /* 0x000fe200078e00ff */
[----:B------:R-:W-:Y:S01]  /*7f770*/  IADD3 R62, P1, PT, R63, R60, RZ ;  /* 0x0000003c3f3e7210 */ /* 0x000fe20007f3e0ff */
[----:B------:R-:W-:Y:S01]  /*7f780*/  IMAD.X R29, RZ, RZ, RZ, P5 ;  /* 0x000000ffff1d7224 */ /* 0x000fe200028e06ff */
[----:B------:R-:W-:Y:S01]  /*7f790*/  IADD3.X R60, P6, PT, R21, R78, RZ, P6, !PT ;  /* 0x0000004e153c7210 */ /* 0x000fe200037de4ff */
[----:B------:R-:W-:Y:S01]  /*7f7a0*/  IMAD.MOV.U32 R28, RZ, RZ, R61 ;  /* 0x000000ffff1c7224 */ /* 0x000fe200078e003d */
[----:B------:R-:W-:Y:S01]  /*7f7b0*/  IADD3.X RZ, P0, PT, R79, R62, RZ, P0, !PT ;  /* 0x0000003e4fff7210 */ /* 0x000fe2000071e4ff */
[----:B------:R-:W-:Y:S01]  /*7f7c0*/  IMAD.WIDE.U32 R24, R49, R47, R24 ;  /* 0x0000002f31187225 */ /* 0x000fe200078e0018 */
[----:B------:R-:W-:Y:S02]  /*7f7d0*/  IADD3 R47, P5, PT, R27, R20, RZ ;  /* 0x000000141b2f7210 */ /* 0x000fe40007fbe0ff */
[----:B------:R-:W-:Y:S01]  /*7f7e0*/  IADD3.X R21, P2, P6, R32, RZ, RZ, P6, P2 ;  /* 0x000000ff20157210 */ /* 0x000fe200036444ff */
[----:B------:R-:W-:Y:S01]  /*7f7f0*/  IMAD.WIDE.U32.X R28, R22, R3, R28, P1 ;  /* 0x00000003161c7225 */ /* 0x000fe200008e041c */
[----:B------:R-:W-:-:S02]  /*7f800*/  IADD3.X R62, PT, PT, RZ, RZ, RZ, P3, P4 ;  /* 0x000000ffff3e7210 */ /* 0x000fc40001fe84ff */
[----:B------:R-:W-:Y:S01]  /*7f810*/  IADD3 R21, P3, PT, R21, R47, RZ ;  /* 0x0000002f15157210 */ /* 0x000fe20007f7e0ff */
[----:B------:R-:W-:Y:S01]  /*7f820*/  IMAD.WIDE.U32 R30, R22, R4, RZ ;  /* 0x00000004161e7225 */ /* 0x000fe200078e00ff */
[----:B------:R-:W-:Y:S02]  /*7f830*/  IADD3.X R32, PT, PT, R33, RZ, RZ, P2, P6 ;  /* 0x000000ff21207210 */ /* 0x000fe400017ec4ff */
[----:B------:R-:W-:Y:S01]  /*7f840*/  IADD3.X R35, P0, PT, RZ, R28, RZ, P0, !PT ;  /* 0x0000001cff237210 */ /* 0x000fe2000071e4ff */
[----:B------:R-:W-:Y:S01]  /*7f850*/  IMAD.X R33, R65, 0x1, R44, P5 ;  /* 0x0000000141217824 */ /* 0x000fe200028e062c */
[----:B------:R-:W-:Y:S02]  /*7f860*/  IADD3 R62, P4, P1, R62, R24, R73 ;  /* 0x000000183e3e7210 */ /* 0x000fe4000799e049 */
[----:B------:R-:W-:Y:S01]  /*7f870*/  IADD3 R24, P6, PT, R21, R26, RZ ;  /* 0x0000001a15187210 */ /* 0x000fe20007fde0ff */
[----:B------:R-:W-:Y:S01]  /*7f880*/  IMAD.WIDE.U32 R26, P2, R34, R5, R30 ;  /* 0x00000005221a7225 */ /* 0x000fe2000784001e */
[----:B------:R-:W-:-:S03]  /*7f890*/  IADD3.X R32, P3, PT, R32, R33, RZ, P3, !PT ;  /* 0x0000002120207210 */ /* 0x000fc60001f7e4ff */
[----:B------:R-:W-:Y:S01]  /*7f8a0*/  IMAD.WIDE.U32 R30, R34, R4, RZ ;  /* 0x00000004221e7225 */ /* 0x000fe200078e00ff */
        /* <DEDUP_REMOVED lines=14> */
[----:B------:R-:W-:Y:S02]  /*7f990*/  ISETP.GT.U32.AND P1, PT, R46, R69, PT ;  /* 0x000000452e00720c */ /* 0x000fe40003f24070 */
[----:B------:R-:W-:Y:S02]  /*7f9a0*/  IADD3.X R46, PT, PT, R37, RZ, RZ, P3, P6 ;  /* 0x000000ff252e7210 */ /* 0x000fe40001fec4ff */
[----:B------:R-:W-:Y:S01]  /*7f9b0*/  IADD3.X R37, P2, P6, R28, RZ, RZ, P2, P0 ;  /* 0x000000ff1c257210 */ /* 0x000fe200016404ff */
[----:B------:R-:W-:Y:S01]  /*7f9c0*/  IMAD R28, R45, R10, RZ ;  /* 0x0000000a2d1c7224 */ /* 0x000fe200078e02ff */
[----:B------:R-:W-:Y:S02]  /*7f9d0*/  IADD3 R58, P4, P5, R23, R62, R62 ;  /* 0x0000003e173a7210 */ /* 0x000fe40007d9e03e */
[----:B------:R-:W-:Y:S02]  /*7f9e0*/  ISETP.GT.U32.AND.EX P1, PT, R48, R71, PT, P1 ;  /* 0x000000473000720c */ /* 0x000fe40003f24110 */
[----:B------:R-:W-:Y:S01]  /*7f9f0*/  IADD3.X R23, PT, PT, R29, RZ, RZ, P2, P6 ;  /* 0x000000ff1d177210 */ /* 0x000fe200017ec4ff */
[----:B------:R-:W-:Y:S01]  /*7fa00*/  IMAD R29, R35, R11, R28 ;  /* 0x0000000b231d7224 */ /* 0x000fe200078e021c */
[----:B------:R-:W-:Y:S01]  /*7fa10*/  ISETP.GE.U32.AND P2, PT, R47, R20, PT ;  /* 0x000000142f00720c */ /* 0x000fe20003f46070 */
[----:B------:R-:W-:Y:S01]  /*7fa20*/  IMAD.WIDE.U32 R20, R35, R10, RZ ;  /* 0x0000000a23147225 */ /* 0x000fe200078e00ff */
[----:B------:R-:W-:-:S02]  /*7fa30*/  SEL R25, RZ, 0x1, !P1 ;  /* 0x00000001ff197807 */ /* 0x000fc40004800000 */
[----:B------:R-:W-:Y:S01]  /*7fa40*/  IADD3.X R47, PT, PT, RZ, R30, R30, P4, P5 ;  /* 0x0000001eff2f7210 */ /* 0x000fe200027ea41e */
[----:B------:R-:W-:Y:S01]  /*7fa50*/  IMAD.IADD R21, R21, 0x1, R29 ;  /* 0x0000000115157824 */ /* 0x000fe200078e021d */
[----:B------:R-:W-:Y:S01]  /*7fa60*/  IADD3 R68, P4, P5, R25, R68, R39 ;  /* 0x0000004419447210 */ /* 0x000fe20007d9e027 */
[C---:B------:R-:W-:Y:S01]  /*7fa70*/  IMAD.WIDE.U32 R26, P6, R34.reuse, R7, R26 ;  /* 0x00000007221a7225 */ /* 0x040fe200078c001a */
[----:B------:R-:W-:Y:S02]  /*7fa80*/  ISETP.GE.U32.AND.EX P1, PT, R33, R44, PT, P2 ;  /* 0x0000002c2100720c */ /* 0x000fe40003f26120 */
[----:B------:R-:W-:Y:S01]  /*7fa90*/  IADD3 R37, P2, PT, R37, R24, RZ ;  /* 0x0000001825257210 */ /* 0x000fe20007f5e0ff */
[----:B------:R-:W-:Y:S01]  /*7faa0*/  IMAD.WIDE.U32 R28, R34, R6, RZ ;  /* 0x00000006221c7225 */ /* 0x000fe200078e00ff */
[----:B------:R-:W-:Y:S02]  /*7fab0*/  IADD3.X R70, PT, PT, RZ, R70, RZ, P4, P5 ;  /* 0x00000046ff467210 */ /* 0x000fe400027ea4ff */
[----:B------:R-:W-:Y:S01]  /*7fac0*/  IADD3.X R39, P2, PT, R23, R32, RZ, P2, !PT ;  /* 0x0000002017277210 */ /* 0x000fe2000175e4ff */
[----:B------:R-:W-:Y:S01]  /*7fad0*/  IMAD.WIDE.U32 R30, R21, R2, RZ ;  /* 0x00000002151e7225 */ /* 0x000fe200078e00ff */
[----:B------:R-:W-:-:S02]  /*7fae0*/  IADD3 R44, P4, PT, R29, R26, RZ ;  /* 0x0000001a1d2c7210 */ /* 0x000fc40007f9e0ff */
[----:B------:R-:W-:Y:S01]  /*7faf0*/  IADD3 R42, P3, PT, R42, R43, RZ ;  /* 0x0000002b2a2a7210 */ /* 0x000fe20007f7e0ff */
[----:B------:R-:W-:Y:S01]  /*7fb00*/  IMAD.X R25, RZ, RZ, RZ, P6 ;  /* 0x000000ffff197224 */ /* 0x000fe200030e06ff */
[----:B------:R-:W-:Y:S01]  /*7fb10*/  IADD3 R37, P6, PT, R37, R28, RZ ;  /* 0x0000001c25257210 */ /* 0x000fe20007fde0ff */
[----:B------:R-:W-:Y:S01]  /*7fb20*/  IMAD.MOV.U32 R24, RZ, RZ, R27 ;  /* 0x000000ffff187224 */ /* 0x000fe200078e001b */
[----:B------:R-:W-:Y:S01]  /*7fb30*/  SEL R43, RZ, 0x1, P1 ;  /* 0x00000001ff2b7807 */ /* 0x000fe20000800000 */
[----:B------:R-:W-:Y:S01]  /*7fb40*/  IMAD.WIDE.U32 R32, R20, R2, RZ ;  /* 0x0000000214207225 */ /* 0x000fe200078e00ff */
[----:B------:R-:W-:Y:S02]  /*7fb50*/  IADD3.X R39, P6, PT, R39, R44, RZ, P6, !PT ;  /* 0x0000002c27277210 */ /* 0x000fe400037de4ff */
[----:B------:R-:W-:Y:S01]  /*7fb60*/  ISETP.GE.U32.AND P0, PT, R74, R69, PT ;  /* 0x000000454a00720c */ /* 0x000fe20003f06070 */
[----:B------:R-:W-:Y:S01]  /*7fb70*/  IMAD.WIDE.U32 R26, P5, R20, R3, R30 ;  /* 0x00000003141a7225 */ /* 0x000fe200078a001e */
[----:B------:R-:W-:-:S02]  /*7fb80*/  IADD3 RZ, P1, PT, R35, R32, RZ ;  /* 0x0000002023ff7210 */ /* 0x000fc40007f3e0ff */
[----:B------:R-:W-:Y:S01]  /*7fb90*/  ISETP.GE.U32.AND.EX P0, PT, R72, R71, PT, P0 ;  /* 0x000000474800720c */ /* 0x000fe20003f06100 */
[----:B------:R-:W-:Y:S01]  /*7fba0*/  IMAD.WIDE.U32.X R28, R22, R7, R24, P4 ;  /* 0x00000007161c7225 */ /* 0x000fe200020e0418 */
[----:B------:R-:W-:-:S03]  /*7fbb0*/  IADD3 R24, P4, PT, R33, R26, RZ ;  /* 0x0000001a21187210 */ /* 0x000fc60007f9e0ff */
[----:B------:R-:W-:Y:S01]  /*7fbc0*/  IMAD.WIDE.U32 R30, R22, R8, RZ ;  /* 0x00000008161e7225 */ /* 0x000fe200078e00ff */
[----:B------:R-:W-:Y:S02]  /*7fbd0*/  IADD3.X R33, P2, P6, R28, RZ, RZ, P6, P2 ;  /* 0x000000ff1c217210 */ /* 0x000fe400036444ff */
[----:B------:R-:W-:Y:S01]  /*7fbe0*/  IADD3.X RZ, P1, PT, R45, R24, RZ, P1, !PT ;  /* 0x000000182dff7210 */ /* 0x000fe20000f3e4ff */
[----:B------:R-:W-:Y:S01]  /*7fbf0*/  IMAD.X R25, RZ, RZ, RZ, P5 ;  /* 0x000000ffff197224 */ /* 0x000fe200028e06ff */
[-C--:B------:R-:W-:Y:S01]  /*7fc00*/  IADD3 R43, P5, PT, R43, R58.reuse, RZ ;  /* 0x0000003a2b2b7210 */ /* 0x080fe20007fbe0ff */
[----:B------:R-:W-:Y:S01]  /*7fc10*/  IMAD.MOV.U32 R24, RZ, RZ, R27 ;  /* 0x000000ffff187224 */ /* 0x000fe200078e001b */
[----:B------:R-:W-:Y:S01]  /*7fc20*/  IADD3.X R32, PT, PT, R29, RZ, RZ, P2, P6 ;  /* 0x000000ff1d207210 */ /* 0x000fe200017ec4ff */
[C---:B------:R-:W-:Y:S01]  /*7fc30*/  IMAD.WIDE.U32 R26, P6, R34.reuse, R9, R30 ;  /* 0x00000009221a7225 */ /* 0x040fe200078c001e */
[----:B------:R-:W-:Y:S02]  /*7fc40*/  SEL R45, RZ, 0x1, P0 ;  /* 0x00000001ff2d7807 */ /* 0x000fe40000000000 */
[----:B------:R-:W-:Y:S01]  /*7fc50*/  ISETP.GE.U32.AND P2, PT, R43, R58, PT ;  /* 0x0000003a2b00720c */ /* 0x000fe20003f46070 */
        /* <DEDUP_REMOVED lines=22> */
[----:B------:R-:W-:Y:S02]  /*7fdc0*/  IADD3 R37, P1, PT, R31, R26, RZ ;  /* 0x0000001a1f257210 */ /* 0x000fe40007f3e0ff */
[----:B------:R-:W-:Y:S01]  /*7fdd0*/  IADD3.X R24, P0, PT, R30, R39, RZ, P0, !PT ;  /* 0x000000271e187210 */ /* 0x000fe2000071e4ff */
[----:B------:R-:W-:Y:S01]  /*7fde0*/  IMAD.WIDE.U32.X R28, R21, R5, R28, P5 ;  /* 0x00000005151c7225 */ /* 0x000fe200028e041c */
[----:B------:R-:W-:Y:S02]  /*7fdf0*/  IADD3.X R31, P4, P6, R22, RZ, RZ, P6, P4 ;  /* 0x000000ff161f7210 */ /* 0x000fe400036884ff */
[----:B------:R-:W-:Y:S01]  /*7fe00*/  IADD3.X R46, P1, PT, R24, R27, RZ, P1, !PT ;  /* 0x0000001b182e7210 */ /* 0x000fe20000f3e4ff */
[----:B------:R-:W-:Y:S01]  /*7fe10*/  IMAD.WIDE.U32 R24, R20, R6, RZ ;  /* 0x0000000614187225 */ /* 0x000fe200078e00ff */
[----:B------:R-:W-:-:S02]  /*7fe20*/  IADD3.X R30, PT, PT, R23, RZ, RZ, P4, P6 ;  /* 0x000000ff171e7210 */ /* 0x000fc400027ec4ff */
[----:B------:R-:W-:Y:S01]  /*7fe30*/  IADD3.X R27, P0, P1, R28, RZ, RZ, P1, P0 ;  /* 0x000000ff1c1b7210 */ /* 0x000fe200009004ff */
[----:B------:R-:W-:Y:S01]  /*7fe40*/  IMAD.WIDE.U32 R22, R21, R6, RZ ;  /* 0x0000000615167225 */ /* 0x000fe200078e00ff */
[----:B------:R-:W-:Y:S02]  /*7fe50*/  ISETP.GE.U32.AND.EX P5, PT, R44, R47, PT, P2 ;  /* 0x0000002f2c00720c */ /* 0x000fe40003fa6120 */
[----:B------:R-:W-:Y:S02]  /*7fe60*/  ISETP.GE.U32.AND P2, PT, R36, R43, PT ;  /* 0x0000002b2400720c */ /* 0x000fe40003f46070 */
[----:B------:R-:W-:Y:S02]  /*7fe70*/  IADD3.X R28, PT, PT, R29, RZ, RZ, P0, P1 ;  /* 0x000000ff1d1c7210 */ /* 0x000fe400007e24ff */
[----:B------:R-:W-:Y:S01]  /*7fe80*/  SEL R29, RZ, 0x1, P5 ;  /* 0x00000001ff1d7807 */ /* 0x000fe20002800000 */
[----:B------:R-:W-:Y:S01]  /*7fe90*/  IMAD.WIDE.U32 R22, P5, R20, R7, R22 ;  /* 0x0000000714167225 */ /* 0x000fe200078a0016 */
[----:B------:R-:W-:-:S02]  /*7fea0*/  ISETP.GE.U32.AND.EX P2, PT, R35, R44, PT, P2 ;  /* 0x0000002c2300720c */ /* 0x000fc40003f46120 */
[----:B------:R-:W-:Y:S01]  /*7feb0*/  IADD3 R27, P0, PT, R27, R34, RZ ;  /* 0x000000221b1b7210 */ /* 0x000fe20007f1e0ff */
[----:B------:R-:W-:Y:S01]  /*7fec0*/  IMAD.X R35, RZ, RZ, R40, P3 ;  /* 0x000000ffff237224 */ /* 0x000fe200018e0628 */
[----:B------:R-:W-:Y:S02]  /*7fed0*/  SEL R32, RZ, 0x1, P2 ;  /* 0x00000001ff207807 */ /* 0x000fe40001000000 */
[----:B------:R-:W-:Y:S02]  /*7fee0*/  IADD3 R29, P3, PT, R29, R42, RZ ;  /* 0x0000002a1d1d7210 */ /* 0x000fe40007f7e0ff */
[----:B------:R-:W-:Y:S01]  /*7fef0*/  IADD3 R39, P2, PT, R25, R22, RZ ;  /* 0x0000001619277210 */ /* 0x000fe20007f5e0ff */
[----:B------:R-:W-:Y:S01]  /*7ff00*/  IMAD.X R25, RZ, RZ, RZ, P5 ;  /* 0x000000ffff197224 */ /* 0x000fe200028e06ff */
[----:B------:R-:W-:Y:S01]  /*7ff10*/  IADD3 R34, P1, PT, R27, R24, RZ ;  /* 0x000000181b227210 */ /* 0x000fe20007f3e0ff */
[----:B------:R-:W-:Y:S01]  /*7ff20*/  IMAD.WIDE.U32 R26, R21, R8, RZ ;  /* 0x00000008151a7225 */ /* 0x000fe200078e00ff */
[----:B------:R-:W-:-:S02]  /*7ff30*/  IADD3.X R22, P0, PT, R28, R33, RZ, P0, !PT ;  /* 0x000000211c167210 */ /* 0x000fc4000071e4ff */
[----:B------:R-:W-:Y:S01]  /*7ff40*/  IADD3 R32, P5, PT, R32, R29, RZ ;  /* 0x0000001d20207210 */ /* 0x000fe20007fbe0ff */
[----:B------:R-:W-:Y:S01]  /*7ff50*/  IMAD.MOV.U32 R24, RZ, RZ, R23 ;  /* 0x000000ffff187224 */ /* 0x000fe200078e0017 */
[----:B------:R-:W-:Y:S01]  /*7ff60*/  IADD3.X R39, P1, PT, R22, R39, RZ, P1, !PT ;  /* 0x0000002716277210 */ /* 0x000fe20000f3e4ff */
[----:B------:R-:W-:Y:S01]  /*7ff70*/  IMAD.X R28, RZ, RZ, R35, P3 ;  /* 0x000000ffff1c7224 */ /* 0x000fe200018e0623 */
[----:B------:R-:W-:Y:S01]  /*7ff80*/  ISETP.GE.U32.AND P3, PT, R29, R42, PT ;  /* 0x0000002a1d00720c */ /* 0x000fe20003f66070 */
[----:B------:R-:W-:Y:S01]  /*7ff90*/  IMAD.WIDE.U32.X R22, R21, R7, R24, P2 ;  /* 0x0000000715167225 */ /* 0x000fe200010e0418 */
[----:B------:R-:W-:Y:S02]  /*7ffa0*/  IADD3 R38, P6, P4, R45, R38, R68 ;  /* 0x000000262d267210 */ /* 0x000fe40007cde044 */
        /* <DEDUP_REMOVED lines=68> */
.L_x_229:
        /* <DEDUP_REMOVED lines=21> */
.L_x_230:
        /* <DEDUP_REMOVED lines=69> */
.L_x_231:
        /* <DEDUP_REMOVED lines=21> */
.L_x_232:
        /* <DEDUP_REMOVED lines=69> */
.L_x_233:
        /* <DEDUP_REMOVED lines=21> */
.L_x_234:
        /* <DEDUP_REMOVED lines=70> */
.L_x_235:
        /* <DEDUP_REMOVED lines=21> */
.L_x_236:
[----:B------:R-:W-:Y:S02]  /*81630*/  IMAD.MOV.U32 R63, RZ, RZ, RZ ;  /* 0x000000ffff3f7224 */ /* 0x000fe400078e00ff */
[----:B------:R-:W-:-:S04]  /*81640*/  IMAD.WIDE.U32 R40, R55, R51, RZ ;  /* 0x0000003337287225 */ /* 0x000fc800078e00ff */
[----:B------:R-:W-:-:S04]  /*81650*/  IMAD.WIDE.U32 R64, R54, R51, RZ ;  /* 0x0000003336407225 */ /* 0x000fc800078e00ff */
[----:B------:R-:W-:-:S04]  /*81660*/  IMAD.WIDE.U32 R26, R55, R50, RZ ;  /* 0x00000032371a7225 */ /* 0x000fc800078e00ff */
[----:B------:R-:W-:Y:S02]  /*81670*/  IMAD.IADD R29, R41, 0x1, R63 ;  /* 0x00000001291d7824 */ /* 0x000fe400078e023f */
[----:B------:R-:W-:Y:S02]  /*81680*/  IMAD.IADD R73, R63, 0x1, R27 ;  /* 0x000000013f497824 */ /* 0x000fe400078e021b */
[----:B------:R-:W-:Y:S01]  /*81690*/  IMAD.MOV.U32 R69, RZ, RZ, RZ ;  /* 0x000000ffff457224 */ /* 0x000fe200078e00ff */
[----:B------:R-:W-:Y:S01]  /*816a0*/  IADD3 R64, P1, P6, R26, R29, R64 ;  /* 0x0000001d1a407210 */ /* 0x000fe20007e3e040 */
[----:B------:R-:W-:-:S04]  /*816b0*/  IMAD.WIDE.U32 R26, R57, R51, RZ ;  /* 0x00000033391a7225 */ /* 0x000fc800078e00ff */
        /* <DEDUP_REMOVED lines=8> */
[----:B------:R-:W-:Y:S02]  /*81740*/  IMAD.MOV.U32 R27, RZ, RZ, RZ ;  /* 0x000000ffff1b7224 */ /* 0x000fe400078e00ff */
[----:B------:R-:W-:Y:S01]  /*81750*/  IMAD.WIDE.U32 R46, R51, R51, RZ ;  /* 0x00000033332e7225 */ /* 0x000fe200078e00ff */
[C-C-:B------:R-:W-:Y:S02]  /*81760*/  SHF.L.U64.HI R43, R28.reuse, 0x1, R37.reuse ;  /* 0x000000011c2b7819 */ /* 0x140fe40000010225 */
[C-C-:B------:R-:W-:Y:S01]  /*81770*/  SHF.R.U64 R58, R28.reuse, 0x1f, R37.reuse ;  /* 0x0000001f1c3a7819 */ /* 0x140fe20000001225 */
[----:B------:R-:W-:Y:S01]  /*81780*/  IMAD.SHL.U32 R29, R28, 0x2, RZ ;  /* 0x000000021c1d7824 */ /* 0x000fe200078e00ff */
[----:B------:R-:W-:Y:S01]  /*81790*/  SHF.R.U32.HI R37, RZ, 0x1f, R37 ;  /* 0x0000001fff257819 */ /* 0x000fe20000011625 */
[----:B------:R-:W-:Y:S01]  /*817a0*/  IMAD.IADD R42, R31, 0x1, R41 ;  /* 0x000000011f2a7824 */ /* 0x000fe200078e0229 */
[----:B------:R-:W-:Y:S01]  /*817b0*/  LOP3.LUT R58, R58, 0xfffffffe, RZ, 0xc0, !PT ;  /* 0xfffffffe3a3a7812 */ /* 0x000fe200078ec0ff */
[----:B------:R-:W-:Y:S01]  /*817c0*/  IMAD.MOV.U32 R71, RZ, RZ, RZ ;  /* 0x000000ffff477224 */ /* 0x000fe200078e00ff */
[----:B------:R-:W-:Y:S01]  /*817d0*/  LOP3.LUT R28, R29, 0xfffffffe, RZ, 0xc0, !PT ;  /* 0xfffffffe1d1c7812 */ /* 0x000fe200078ec0ff */
[----:B------:R-:W-:Y:S01]  /*817e0*/  IMAD.MOV.U32 R45, RZ, RZ, RZ ;  /* 0x000000ffff2d7224 */ /* 0x000fe200078e00ff */
[----:B------:R-:W-:Y:S01]  /*817f0*/  LOP3.LUT R59, R37, 0x1, RZ, 0xc0, !PT ;  /* 0x00000001253b7812 */ /* 0x000fe200078ec0ff */
[----:B------:R-:W-:Y:S01]  /*81800*/  IMAD.WIDE.U32 R30, R52, R53, RZ ;  /* 0x00000035341e7225 */ /* 0x000fe200078e00ff */
[----:B------:R-:W-:-:S03]  /*81810*/  LOP3.LUT R43, R43, 0x1, RZ, 0xc0, !PT ;  /* 0x000000012b2b7812 */ /* 0x000fc600078ec0ff */
[----:B------:R-:W-:Y:S02]  /*81820*/  IMAD.IADD R27, R47, 0x1, R27 ;  /* 0x000000012f1b7824 */ /* 0x000fe400078e021b */
[----:B------:R-:W-:Y:S02]  /*81830*/  IMAD.IADD R32, R65, 0x1, R71 ;  /* 0x0000000141207824 */ /* 0x000fe400078e0247 */
[----:B------:R-:W-:Y:S01]  /*81840*/  IMAD.IADD R75, R45, 0x1, R31 ;  /* 0x000000012d4b7824 */ /* 0x000fe200078e021f */
[----:B------:R-:W-:Y:S01]  /*81850*/  IADD3 R65, P0, PT, R28, R27, RZ ;  /* 0x0000001b1c417210 */ /* 0x000fe20007f1e0ff */
[----:B------:R-:W-:Y:S02]  /*81860*/  IMAD.IADD R69, R69, 0x1, R35 ;  /* 0x0000000145457824 */ /* 0x000fe400078e0223 */
[----:B------:R-:W-:Y:S01]  /*81870*/  IMAD.MOV.U32 R27, RZ, RZ, RZ ;  /* 0x000000ffff1b7224 */ /* 0x000fe200078e00ff */
[C-C-:B------:R-:W-:Y:S01]  /*81880*/  SHF.L.U64.HI R68, R30.reuse, 0x1, R75.reuse ;  /* 0x000000011e447819 */ /* 0x140fe2000001024b */
[----:B------:R-:W-:Y:S01]  /*81890*/  IMAD.WIDE.U32 R34, R53, R51, RZ ;  /* 0x0000003335227225 */ /* 0x000fe200078e00ff */
[----:B------:R-:W-:-:S02]  /*818a0*/  SHF.R.U64 R70, R30, 0x1f, R75 ;  /* 0x0000001f1e467819 */ /* 0x000fc4000000124b */
[----:B------:R-:W-:Y:S01]  /*818b0*/  LOP3.LUT R68, R68, 0x1, RZ, 0xc0, !PT ;  /* 0x0000000144447812 */ /* 0x000fe200078ec0ff */
[----:B------:R-:W-:Y:S01]  /*818c0*/  IMAD.SHL.U32 R60, R30, 0x2, RZ ;  /* 0x000000021e3c7824 */ /* 0x000fe200078e00ff */
[----:B------:R-:W-:Y:S01]  /*818d0*/  SHF.R.U32.HI R75, RZ, 0x1f, R75 ;  /* 0x0000001fff4b7819 */ /* 0x000fe2000001164b */
[----:B------:R-:W-:Y:S01]  /*818e0*/  IMAD.WIDE.U32 R28, R52, R51, RZ ;  /* 0x00000033341c7225 */ /* 0x000fe200078e00ff */
[----:B------:R-:W-:-:S03]  /*818f0*/  IADD3.X R51, PT, PT, RZ, RZ, RZ, P1, P6 ;  /* 0x000000ffff337210 */ /* 0x000fc60000fec4ff */
[----:B------:R-:W-:-:S04]  /*81900*/  IMAD.WIDE.U32 R30, R53, R50, RZ ;  /* 0x00000032351e7225 */ /* 0x000fc800078e00ff */
[----:B------:R-:W-:Y:S02]  /*81910*/  IMAD.IADD R35, R35, 0x1, R27 ;  /* 0x0000000123237824 */ /* 0x000fe400078e021b */
[----:B------:R-:W-:-:S03]  /*81920*/  IMAD.WIDE.U32 R48, R53, R53, RZ ;  /* 0x0000003535307225 */ /* 0x000fc600078e00ff */
[----:B------:R-:W-:Y:S01]  /*81930*/  IADD3 R35, P3, P4, R30, R35, R28 ;  /* 0x000000231e237210 */ /* 0x000fe20007c7e01c */
[----:B------:R-:W-:-:S03]  /*81940*/  IMAD.WIDE.U32 R58, R50, R50, R58 ;  /* 0x00000032323a7225 */ /* 0x000fc600078e003a */
[----:B------:R-:W-:Y:S01]  /*81950*/  SHF.R.U32.HI R47, RZ, 0x1f, R35 ;  /* 0x0000001fff2f7819 */ /* 0x000fe20000011623 */
[----:B------:R-:W-:Y:S02]  /*81960*/  IMAD.X R43, RZ, RZ, R43, P0 ;  /* 0x000000ffff2b7224 */ /* 0x000fe400000e062b */
[----:B------:R-:W-:Y:S01]  /*81970*/  IMAD.WIDE.U32 R36, R54, R53, RZ ;  /* 0x0000003536247225 */ /* 0x000fe200078e00ff */
[----:B------:R-:W-:Y:S02]  /*81980*/  IADD3 R77, P0, PT, R47, R40, RZ ;  /* 0x000000282f4d7210 */ /* 0x000fe40007f1e0ff */
[----:B------:R-:W-:Y:S01]  /*81990*/  IADD3 R30, P6, PT, R43, R58, RZ ;  /* 0x0000003a2b1e7210 */ /* 0x000fe20007fde0ff */
[----:B------:R-:W-:Y:S01]  /*819a0*/  IMAD.IADD R44, R27, 0x1, R49 ;  /* 0x000000011b2c7824 */ /* 0x000fe200078e0231 */
[----:B------:R-:W-:Y:S01]  /*819b0*/  LOP3.LUT R49, R60, 0xfffffffe, RZ, 0xc0, !PT ;  /* 0xfffffffe3c317812 */ /* 0x000fe200078ec0ff */
[----:B------:R-:W-:Y:S02]  /*819c0*/  IMAD.IADD R60, R71, 0x1, R37 ;  /* 0x00000001473c7824 */ /* 0x000fe400078e0225 */
[----:B------:R-:W-:Y:S01]  /*819d0*/  IMAD.X R37, RZ, RZ, R64, P0 ;  /* 0x000000ffff257224 */ /* 0x000fe200000e0640 */
[----:B------:R-:W-:Y:S01]  /*819e0*/  ISETP.GT.U32.AND P0, PT, R40, R77, PT ;  /* 0x0000004d2800720c */ /* 0x000fe20003f04070 */
[----:B------:R-:W-:Y:S01]  /*819f0*/  IMAD.WIDE.U32 R38, R55, R52, RZ ;  /* 0x0000003437267225 */ /* 0x000fe200078e00ff */
[----:B------:R-:W-:-:S02]  /*81a00*/  IADD3 R28, P1, PT, R49, R44, RZ ;  /* 0x0000002c311c7210 */ /* 0x000fc40007f3e0ff */
[----:B------:R-:W-:Y:S01]  /*81a10*/  ISETP.GT.U32.AND.EX P0, PT, R64, R37, PT, P0 ;  /* 0x000000254000720c */ /* 0x000fe20003f04100 */
[----:B------:R-:W-:Y:S02]  /*81a20*/  IMAD.MOV.U32 R61, RZ, RZ, RZ ;  /* 0x000000ffff3d7224 */ /* 0x000fe400078e00ff */
[----:B------:R-:W-:Y:S01]  /*81a30*/  IMAD.X R44, R33, 0x1, R59, P6 ;  /* 0x00000001212c7824 */ /* 0x000fe200030e063b */
[----:B------:R-:W-:Y:S01]  /*81a40*/  IADD3 R79, P6, PT, R77, R48, RZ ;  /* 0x000000304d4f7210 */ /* 0x000fe20007fde0ff */
[----:B------:R-:W-:Y:S02]  /*81a50*/  IMAD.MOV.U32 R33, RZ, RZ, RZ ;  /* 0x000000ffff217224 */ /* 0x000fe400078e00ff */
[----:B------:R-:W-:Y:S02]  /*81a60*/  IMAD.IADD R39, R63, 0x1, R39 ;  /* 0x000000013f277824 */ /* 0x000fe400078e0227 */
[----:B------:R-:W-:-:S04]  /*81a70*/  IMAD.WIDE.U32 R60, R54, R52, R60 ;  /* 0x00000034363c7225 */ /* 0x000fc800078e003c */
[----:B------:R-:W-:Y:S01]  /*81a80*/  IMAD.WIDE.U32 R48, R54, R50, R32 ;  /* 0x0000003236307225 */ /* 0x000fe200078e0020 */
[----:B------:R-:W-:-:S03]  /*81a90*/  SEL R32, R40, R77, P0 ;  /* 0x0000004d28207207 */ /* 0x000fc60000000000 */
[----:B------:R-:W-:Y:S01]  /*81aa0*/  IMAD.X R72, R37, 0x1, R28, P6 ;  /* 0x0000000125487824 */ /* 0x000fe200030e061c */
[----:B------:R-:W-:Y:S01]  /*81ab0*/  IADD3 R28, P6, PT, R39, R60, RZ ;  /* 0x0000003c271c7210 */ /* 0x000fe20007fde0ff */
[----:B------:R-:W-:Y:S01]  /*81ac0*/  IMAD.MOV.U32 R43, RZ, RZ, RZ ;  /* 0x000000ffff2b7224 */ /* 0x000fe200078e00ff */
[----:B------:R-:W-:Y:S01]  /*81ad0*/  SEL R37, R64, R37, P0 ;  /* 0x0000002540257207 */ /* 0x000fe20000000000 */
[----:B------:R-:W-:Y:S01]  /*81ae0*/  IMAD.X R68, RZ, RZ, R68, P1 ;  /* 0x000000ffff447224 */ /* 0x000fe200008e0644 */
[----:B------:R-:W-:Y:S01]  /*81af0*/  ISETP.GT.U32.AND P0, PT, R32, R79, PT ;  /* 0x0000004f2000720c */ /* 0x000fe20003f04070 */
[----:B------:R-:W-:Y:S01]  /*81b00*/  IMAD.WIDE.U32 R32, R46, R10, RZ ;  /* 0x0000000a2e207225 */ /* 0x000fe200078e00ff */
[----:B------:R-:W-:Y:S02]  /*81b10*/  LOP3.LUT R60, R70, 0xfffffffe, RZ, 0xc0, !PT ;  /* 0xfffffffe463c7812 */ /* 0x000fe400078ec0ff */
[----:B------:R-:W-:Y:S01]  /*81b20*/  ISETP.GT.U32.AND.EX P0, PT, R37, R72, PT, P0 ;  /* 0x000000482500720c */ /* 0x000fe20003f04100 */
[----:B------:R-:W-:Y:S01]  /*81b30*/  IMAD.X R62, R71, 0x1, R61, P6 ;  /* 0x00000001473e7824 */ /* 0x000fe200030e063d */
[----:B------:R-:W-:Y:S01]  /*81b40*/  LOP3.LUT R61, R75, 0x1, RZ, 0xc0, !PT ;  /* 0x000000014b3d7812 */ /* 0x000fe200078ec0ff */
[----:B------:R-:W-:Y:S01]  /*81b50*/  IMAD.WIDE.U32 R58, R56, R50, R42 ;  /* 0x00000032383a7225 */ /* 0x000fe200078e002a */
[----:B------:R-:W-:-:S03]  /*81b60*/  IADD3 R51, P1, P6, R51, R48, R73 ;  /* 0x0000003033337210 */ /* 0x000fc60007e3e049 */
[----:B------:R-:W-:Y:S02]  /*81b70*/  IMAD.IADD R48, R71, 0x1, R49 ;  /* 0x0000000147307824 */ /* 0x000fe400078e0231 */
[----:B------:R-:W-:-:S03]  /*81b80*/  IMAD.WIDE.U32 R42, R32, R2, RZ ;  /* 0x00000002202a7225 */ /* 0x000fc600078e00ff */
[----:B------:R-:W-:Y:S01]  /*81b90*/  IADD3.X R49, PT, PT, RZ, R48, RZ, P1, P6 ;  /* 0x00000030ff317210 */ /* 0x000fe20000fec4ff */
[----:B------:R-:W-:Y:S01]  /*81ba0*/  IMAD.WIDE.U32 R60, R52, R52, R60 ;  /* 0x00000034343c7225 */ /* 0x000fe200078e003c */
[----:B------:R-:W-:Y:S02]  /*81bb0*/  IADD3 RZ, P1, PT, R46, R42, RZ ;  /* 0x0000002a2eff7210 */ /* 0x000fe40007f3e0ff */
[----:B------:R-:W-:Y:S01]  /*81bc0*/  SEL R42, RZ, 0x1, !P0 ;  /* 0x00000001ff2a7807 */ /* 0x000fe20004000000 */
[----:B------:R-:W-:Y:S01]  /*81bd0*/  IMAD R37, R65, R10, RZ ;  /* 0x0000000a41257224 */ /* 0x000fe200078e02ff */
[----:B------:R-:W-:Y:S01]  /*81be0*/  IADD3 R48, P0, P6, R68, R60, R51 ;  /* 0x0000003c44307210 */ /* 0x000fe20007e1e033 */
[----:B------:R-:W-:Y:S02]  /*81bf0*/  IMAD.IADD R60, R45, 0x1, R61 ;  /* 0x000000012d3c7824 */ /* 0x000fe400078e023d */
[----:B------:R-:W-:Y:S01]  /*81c00*/  IMAD R37, R46, R11, R37 ;  /* 0x0000000b2e257224 */ /* 0x000fe200078e0225 */
[----:B------:R-:W-:-:S02]  /*81c10*/  IADD3.X R46, PT, PT, RZ, RZ, RZ, P2, P5 ;  /* 0x000000ffff2e7210 */ /* 0x000fc400017ea4ff */
[----:B------:R-:W-:Y:S01]  /*81c20*/  IADD3 R48, P2, P5, R51, R48, R42 ;  /* 0x0000003033307210 */ /* 0x000fe20007d5e02a */
[----:B------:R-:W-:Y:S01]  /*81c30*/  IMAD.IADD R71, R33, 0x1, R37 ;  /* 0x0000000121477824 */ /* 0x000fe200078e0225 */
[----:B------:R-:W-:Y:S01]  /*81c40*/  IADD3.X R54, PT, PT, RZ, R60, R49, P0, P6 ;  /* 0x0000003cff367210 */ /* 0x000fe200007ec431 */
[----:B------:R-:W-:Y:S01]  /*81c50*/  IMAD.IADD R51, R41, 0x1, R59 ;  /* 0x0000000129337824 */ /* 0x000fe200078e023b */
[----:B------:R-:W-:Y:S01]  /*81c60*/  IADD3 R46, P0, P6, R46, R58, R69 ;  /* 0x0000003a2e2e7210 */ /* 0x000fe20007e1e045 */
[----:B------:R-:W-:Y:S01]  /*81c70*/  IMAD.WIDE.U32 R60, R71, R2, RZ ;  /* 0x00000002473c7225 */ /* 0x000fe200078e00ff */
[----:B------:R-:W-:Y:S02]  /*81c80*/  IADD3.X R49, PT, PT, R49, R54, RZ, P2, P5 ;  /* 0x0000003631317210 */ /* 0x000fe400017ea4ff */
[----:B------:R-:W-:Y:S01]  /*81c90*/  IADD3 R68, P2, PT, R79, R40, RZ ;  /* 0x000000284f447210 */ /* 0x000fe20007f5e0ff */
[----:B------:R-:W-:Y:S01]  /*81ca0*/  IMAD.WIDE.U32 R58, R71, R4, RZ ;  /* 0x00000004473a7225 */ /* 0x000fe200078e00ff */
[----:B------:R-:W-:-:S02]  /*81cb0*/  IADD3.X R51, PT, PT, RZ, R51, RZ, P0, P6 ;  /* 0x00000033ff337210 */ /* 0x000fc400007ec4ff */
[----:B------:R-:W-:Y:S01]  /*81cc0*/  ISETP.GE.U32.AND P0, PT, R68, R79, PT ;  /* 0x0000004f4400720c */ /* 0x000fe20003f06070 */
[----:B------:R-:W-:Y:S01]  /*81cd0*/  IMAD.WIDE.U32 R40, R55, R53, RZ ;  /* 0x0000003537287225 */ /* 0x000fe200078e00ff */
[----:B------:R-:W-:-:S03]  /*81ce0*/  SHF.L.U64.HI R33, R34, 0x1, R35 ;  /* 0x0000000122217819 */ /* 0x000fc60000010223 */
        /* <DEDUP_REMOVED lines=12> */
[----:B------:R-:W-:-:S03]  /*81db0*/  ISETP.GE.U32.AND.EX P0, PT, R69, R72, PT, P0 ;  /* 0x000000484500720c */ /* 0x000fc60003f06100 */
[----:B------:R-:W-:Y:S01]  /*81dc0*/  IMAD.WIDE.U32.X R38, R71, R3, R38, P2 ;  /* 0x0000000347267225 */ /* 0x000fe200010e0426 */
[----:B------:R-:W-:Y:S02]  /*81dd0*/  IADD3 R64, P2, PT, R37, R54, RZ ;  /* 0x0000003625407210 */ /* 0x000fe40007f5e0ff */
[----:B------:R-:W-:Y:S01]  /*81de0*/  IADD3 R37, P5, PT, R42, R26, RZ ;  /* 0x0000001a2a257210 */ /* 0x000fe20007fbe0ff */
[----:B------:R-:W-:Y:S01]  /*81df0*/  IMAD.MOV.U32 R42, RZ, RZ, R55 ;  /* 0x000000ffff2a7224 */ /* 0x000fe200078e0037 */
[----:B------:R-:W-:Y:S02]  /*81e00*/  IADD3.X R35, P1, PT, RZ, R38, RZ, P1, !PT ;  /* 0x00000026ff237210 */ /* 0x000fe40000f3e4ff */
[----:B------:R-:W-:Y:S01]  /*81e10*/  SEL R61, RZ, 0x1, P0 ;  /* 0x00000001ff3d7807 */ /* 0x000fe20000000000 */
        /* <DEDUP_REMOVED lines=9> */
[----:B------:R-:W-:Y:S01]  /*81eb0*/  IMAD.WIDE.U32.X R42, R71, R5, R42, P2 ;  /* 0x00000005472a7225 */ /* 0x000fe200010e042a */
        /* <DEDUP_REMOVED lines=9> */
[----:B------:R-:W-:Y:S02]  /*81f50*/  ISETP.GT.U32.AND.EX P1, PT, R58, R73, PT, P1 ;  /* 0x000000493a00720c */ /* 0x000fe40003f24110 */
[----:B------:R-:W-:Y:S01]  /*81f60*/  SEL R59, R57, R38, P6 ;  /* 0x00000026393b7207 */ /* 0x000fe20003000000 */
[----:B------:R-:W-:Y:S01]  /*81f70*/  IMAD.WIDE.U32 R34, P6, R32, R7, R34 ;  /* 0x0000000720227225 */ /* 0x000fe200078c0022 */
[----:B------:R-:W-:Y:S02]  /*81f80*/  SEL R60, R54, R65, P1 ;  /* 0x00000041363c7207 */ /* 0x000fe40000800000 */
[----:B------:R-:W-:Y:S01]  /*81f90*/  ISETP.GT.U32.AND P2, PT, R55, R54, PT ;  /* 0x000000363700720c */ /* 0x000fe20003f44070 */
[----:B------:R-:W-:Y:S01]  /*81fa0*/  IMAD.WIDE.U32 R38, R32, R6, RZ ;  /* 0x0000000620267225 */ /* 0x000fe200078e00ff */
[----:B------:R-:W-:Y:S02]  /*81fb0*/  SEL R65, R58, R73, P1 ;  /* 0x000000493a417207 */ /* 0x000fe40000800000 */
[----:B------:R-:W-:Y:S01]  /*81fc0*/  ISETP.GT.U32.AND.EX P2, PT, R59, R58, PT, P2 ;  /* 0x0000003a3b00720c */ /* 0x000fe20003f44120 */
[----:B------:R-:W-:-:S02]  /*81fd0*/  IMAD R54, R77, R10, RZ ;  /* 0x0000000a4d367224 */ /* 0x000fc400078e02ff */
[----:B------:R-:W-:Y:S01]  /*81fe0*/  IMAD.X R41, RZ, RZ, RZ, P6 ;  /* 0x000000ffff297224 */ /* 0x000fe200030e06ff */
[----:B------:R-:W-:Y:S01]  /*81ff0*/  IADD3 R72, P6, PT, R39, R34, RZ ;  /* 0x0000002227487210 */ /* 0x000fe20007fde0ff */
[----:B------:R-:W-:Y:S01]  /*82000*/  IMAD.MOV.U32 R40, RZ, RZ, R35 ;  /* 0x000000ffff287224 */ /* 0x000fe200078e0023 */
[----:B------:R-:W-:Y:S01]  /*82010*/  IADD3.X R39, P5, P0, R42, RZ, RZ, P5, P0 ;  /* 0x000000ff2a277210 */ /* 0x000fe200028a04ff */
[----:B------:R-:W-:-:S03]  /*82020*/  IMAD.WIDE.U32 R36, P1, R32, R9, R36 ;  /* 0x0000000920247225 */ /* 0x000fc60007820024 */
[----:B------:R-:W-:Y:S01]  /*82030*/  IADD3.X R42, PT, PT, R43, RZ, RZ, P5, P0 ;  /* 0x000000ff2b2a7210 */ /* 0x000fe20002fe04ff */
[----:B------:R-:W-:Y:S01]  /*82040*/  IMAD.WIDE.U32 R34, R32, R8, RZ ;  /* 0x0000000820227225 */ /* 0x000fe200078e00ff */
[----:B------:R-:W-:-:S03]  /*82050*/  IADD3 R39, P0, PT, R39, R68, RZ ;  /* 0x0000004427277210 */ /* 0x000fc60007f1e0ff */
        /* <DEDUP_REMOVED lines=29> */
[----:B------:R-:W-:-:S02]  /*82230*/  IADD3.X R38, P2, PT, RZ, R38, RZ, P2, !PT ;  /* 0x00000026ff267210 */ /* 0x000fc4000175e4ff */
[----:B------:R-:W-:Y:S01]  /*82240*/  IADD3.X R72, PT, PT, R41, RZ, RZ, P0, P5 ;  /* 0x000000ff29487210 */ /* 0x000fe200007ea4ff */
[----:B------:R-:W-:Y:S01]  /*82250*/  IMAD.IADD R69, R27, 0x1, R31 ;  /* 0x000000011b457824 */ /* 0x000fe200078e021f */
[----:B------:R-:W-:Y:S01]  /*82260*/  IADD3 R35, P5, PT, R38, R35, RZ ;  /* 0x0000002326237210 */ /* 0x000fe20007fbe0ff */
[----:B------:R-:W-:-:S04]  /*82270*/  IMAD.WIDE.U32 R54, R73, R6, RZ ;  /* 0x0000000649367225 */ /* 0x000fc800078e00ff */
[----:B------:R-:W-:-:S04]  /*82280*/  IMAD.WIDE.U32 R42, P0, R32, R5, R42 ;  /* 0x00000005202a7225 */ /* 0x000fc8000780002a */
[----:B------:R-:W-:-:S04]  /*82290*/  IMAD.WIDE.U32 R26, R32, R4, RZ ;  /* 0x00000004201a7225 */ /* 0x000fc800078e00ff */
        /* <DEDUP_REMOVED lines=8> */
[----:B------:R-:W-:Y:S02]  /*82320*/  IMAD.MOV.U32 R40, RZ, RZ, R43 ;  /* 0x000000ffff287224 */ /* 0x000fe400078e002b */
[----:B------:R-:W-:-:S04]  /*82330*/  IMAD.WIDE.U32 R58, R73, R8, RZ ;  /* 0x00000008493a7225 */ /* 0x000fc800078e00ff */
[----:B------:R-:W-:Y:S01]  /*82340*/  IMAD.X R57, R56, 0x1, R57, P1 ;  /* 0x0000000138397824 */ /* 0x000fe200008e0639 */
[----:B------:R-:W-:Y:S01]  /*82350*/  IADD3 R74, P1, PT, R27, R54, RZ ;  /* 0x000000361b4a7210 */ /* 0x000fe20007f3e0ff */
[----:B------:R-:W-:Y:S02]  /*82360*/  IMAD.X R39, RZ, RZ, RZ, P6 ;  /* 0x000000ffff277224 */ /* 0x000fe400030e06ff */
[----:B------:R-:W-:Y:S02]  /*82370*/  IMAD.MOV.U32 R38, RZ, RZ, R55 ;  /* 0x000000ffff267224 */ /* 0x000fe400078e0037 */
[----:B------:R-:W-:Y:S01]  /*82380*/  IMAD.WIDE.U32.X R42, R73, R5, R40, P0 ;  /* 0x00000005492a7225 */ /* 0x000fe200000e0428 */
[----:B------:R-:W-:-:S03]  /*82390*/  IADD3 R29, P0, PT, R29, R68, RZ ;  /* 0x000000441d1d7210 */ /* 0x000fc60007f1e0ff */
[----:B------:R-:W-:Y:S01]  /*823a0*/  IMAD.WIDE.U32 R54, P6, R32, R9, R58 ;  /* 0x0000000920367225 */ /* 0x000fe200078c003a */
[----:B------:R-:W-:Y:S02]  /*823b0*/  IADD3.X R27, P0, PT, R72, R57, RZ, P0, !PT ;  /* 0x00000039481b7210 */ /* 0x000fe4000071e4ff */
[----:B------:R-:W-:Y:S01]  /*823c0*/  IADD3.X R42, P2, P5, R42, RZ, RZ, P2, P5 ;  /* 0x000000ff2a2a7210 */ /* 0x000fe2000154a4ff */
[----:B------:R-:W-:Y:S02]  /*823d0*/  IMAD R58, R75, R10, RZ ;  /* 0x0000000a4b3a7224 */ /* 0x000fe400078e02ff */
[----:B------:R-:W-:Y:S01]  /*823e0*/  IMAD.WIDE.U32.X R38, R73, R7, R38, P1 ;  /* 0x0000000749267225 */ /* 0x000fe200008e0426 */
[----:B------:R-:W-:-:S03]  /*823f0*/  IADD3 R29, P1, PT, R29, R34, RZ ;  /* 0x000000221d1d7210 */ /* 0x000fc60007f3e0ff */
[----:B------:R-:W-:Y:S01]  /*82400*/  IMAD.WIDE.U32 R32, R32, R8, RZ ;  /* 0x0000000820207225 */ /* 0x000fe200078e00ff */
[----:B------:R-:W-:-:S03]  /*82410*/  IADD3.X R27, P1, PT, R27, R70, RZ, P1, !PT ;  /* 0x000000461b1b7210 */ /* 0x000fc60000f3e4ff */
[----:B------:R-:W-:-:S04]  /*82420*/  IMAD.WIDE.U32 R40, R71, R10, RZ ;  /* 0x0000000a47287225 */ /* 0x000fc800078e00ff */
[----:B------:R-:W-:Y:S02]  /*82430*/  IMAD R31, R71, R11, R58 ;  /* 0x0000000b471f7224 */ /* 0x000fe400078e023a */
[----:B------:R-:W-:Y:S01]  /*82440*/  IMAD.X R35, RZ, RZ, RZ, P6 ;  /* 0x000000ffff237224 */ /* 0x000fe200030e06ff */
[----:B------:R-:W-:Y:S01]  /*82450*/  IADD3 R72, P6, PT, R33, R54, RZ ;  /* 0x0000003621487210 */ /* 0x000fe20007fde0ff */
[----:B------:R-:W-:Y:S01]  /*82460*/  IMAD.IADD R31, R41, 0x1, R31 ;  /* 0x00000001291f7824 */ /* 0x000fe200078e021f */
[----:B------:R-:W-:Y:S01]  /*82470*/  IADD3.X R41, P0, P1, R36, RZ, RZ, P1, P0 ;  /* 0x000000ff24297210 */ /* 0x000fe200009004ff */
[----:B------:R-:W-:Y:S01]  /*82480*/  IMAD.MOV.U32 R34, RZ, RZ, R55 ;  /* 0x000000ffff227224 */ /* 0x000fe200078e0037 */
[----:B------:R-:W-:Y:S01]  /*82490*/  IADD3.X R36, PT, PT, R43, RZ, RZ, P2, P5 ;  /* 0x000000ff2b247210 */ /* 0x000fe200017ea4ff */
[----:B------:R-:W-:Y:S01]  /*824a0*/  IMAD.WIDE.U32 R54, R31, R2, RZ ;  /* 0x000000021f367225 */ /* 0x000fe200078e00ff */
[----:B------:R-:W-:Y:S02]  /*824b0*/  IADD3 R29, P2, PT, R42, R29, RZ ;  /* 0x0000001d2a1d7210 */ /* 0x000fe40007f5e0ff */
[----:B------:R-:W-:Y:S01]  /*824c0*/  IADD3.X R43, PT, PT, R37, RZ, RZ, P0, P1 ;  /* 0x000000ff252b7210 */ /* 0x000fe200007e24ff */
[----:B------:R-:W-:Y:S01]  /*824d0*/  IMAD.WIDE.U32.X R34, R73, R9, R34, P6 ;  /* 0x0000000949227225 */ /* 0x000fe200030e0422 */
[----:B------:R-:W-:-:S02]  /*824e0*/  IADD3 R42, P6, PT, R29, R26, RZ ;  /* 0x0000001a1d2a7210 */ /* 0x000fc40007fde0ff */
[----:B------:R-:W-:Y:S01]  /*824f0*/  IADD3.X R27, P2, PT, R36, R27, RZ, P2, !PT ;  /* 0x0000001b241b7210 */ /* 0x000fe2000175e4ff */
[C---:B------:R-:W-:Y:S01]  /*82500*/  IMAD.WIDE.U32 R58, R40.reuse, R2, RZ ;  /* 0x00000002283a7225 */ /* 0x040fe200078e00ff */
[----:B------:R-:W-:Y:S02]  /*82510*/  IADD3.X R33, PT, PT, RZ, RZ, RZ, P3, P4 ;  /* 0x000000ffff217210 */ /* 0x000fe40001fe84ff */
        /* <DEDUP_REMOVED lines=9> */
[----:B------:R-:W-:-:S03]  /*825b0*/  IADD3.X RZ, P0, PT, R75, R58, RZ, P0, !PT ;  /* 0x0000003a4bff7210 */ /* 0x000fc6000071e4ff */
[----:B------:R-:W-:Y:S01]  /*825c0*/  IMAD.MOV.U32 R26, RZ, RZ, R55 ;  /* 0x000000ffff1a7224 */ /* 0x000fe200078e0037 */
[----:B------:R-:W-:Y:S01]  /*825d0*/  IADD3 R55, P3, PT, R38, R41, RZ ;  /* 0x0000002926377210 */ /* 0x000fe20007f7e0ff */
[----:B------:R-:W-:-:S04]  /*825e0*/  IMAD.WIDE.U32 R36, R31, R4, RZ ;  /* 0x000000041f247225 */ /* 0x000fc800078e00ff */
[----:B------:R-:W-:Y:S01]  /*825f0*/  IMAD.WIDE.U32.X R26, R31, R3, R26, P1 ;  /* 0x000000031f1a7225 */ /* 0x000fe200008e041a */
[----:B------:R-:W-:Y:S02]  /*82600*/  IADD3 R38, P4, P1, R33, R28, R69 ;  /* 0x0000001c21267210 */ /* 0x000fe4000799e045 */
[----:B------:R-:W-:Y:S01]  /*82610*/  IADD3.X R28, PT, PT, R39, RZ, RZ, P2, P6 ;  /* 0x000000ff271c7210 */ /* 0x000fe200017ec4ff */
[C---:B------:R-:W-:Y:S01]  /*82620*/  IMAD.WIDE.U32 R36, P2, R40.reuse, R5, R36 ;  /* 0x0000000528247225 */ /* 0x040fe20007840024 */
[----:B------:R-:W-:Y:S02]  /*82630*/  IADD3 R55, P6, PT, R55, R32, RZ ;  /* 0x0000002037377210 */ /* 0x000fe40007fde0ff */
[----:B------:R-:W-:Y:S01]  /*82640*/  IADD3.X R39, P0, PT, RZ, R26, RZ, P0, !PT ;  /* 0x0000001aff277210 */ /* 0x000fe2000071e4ff */
[----:B------:R-:W-:-:S04]  /*82650*/  IMAD.WIDE.U32 R32, R40, R4, RZ ;  /* 0x0000000428207225 */ /* 0x000fc800078e00ff */
        /* <DEDUP_REMOVED lines=13> */
[----:B------:R-:W-:Y:S02]  /*82730*/  IADD3.X R59, P2, PT, R59, R36, RZ, P2, !PT ;  /* 0x000000243b3b7210 */ /* 0x000fe4000175e4ff */
[----:B------:R-:W-:Y:S01]  /*82740*/  IADD3.X R32, PT, PT, RZ, R28, RZ, P4, P1 ;  /* 0x0000001cff207210 */ /* 0x000fe200027e24ff */
[----:B------:R-:W-:Y:S01]  /*82750*/  IMAD.WIDE.U32 R28, R31, R6, RZ ;  /* 0x000000061f1c7225 */ /* 0x000fe200078e00ff */
[----:B------:R-:W-:Y:S02]  /*82760*/  IADD3.X R45, PT, PT, R35, RZ, RZ, P3, P6 ;  /* 0x000000ff232d7210 */ /* 0x000fe40001fec4ff */
[----:B------:R-:W-:Y:S01]  /*82770*/  ISETP.GT.U32.AND P1, PT, R60, R63, PT ;  /* 0x0000003f3c00720c */ /* 0x000fe20003f24070 */
[----:B------:R-:W-:Y:S01]  /*82780*/  IMAD R34, R59, R10, RZ ;  /* 0x0000000a3b227224 */ /* 0x000fe200078e02ff */
[----:B------:R-:W-:-:S02]  /*82790*/  IADD3.X R36, P2, P6, R26, RZ, RZ, P2, P0 ;  /* 0x000000ff1a247210 */ /* 0x000fc400016404ff */
[----:B------:R-:W-:Y:S01]  /*827a0*/  IADD3 R38, P4, P5, R47, R38, R38 ;  /* 0x000000262f267210 */ /* 0x000fe20007d9e026 */
[----:B------:R-:W-:Y:S01]  /*827b0*/  IMAD R33, R69, R11, R34 ;  /* 0x0000000b45217224 */ /* 0x000fe200078e0222 */
[----:B------:R-:W-:Y:S01]  /*827c0*/  ISETP.GT.U32.AND.EX P1, PT, R65, R56, PT, P1 ;  /* 0x000000384100720c */ /* 0x000fe20003f24110 */
[C---:B------:R-:W-:Y:S01]  /*827d0*/  IMAD.WIDE.U32 R34, R40.reuse, R6, RZ ;  /* 0x0000000628227225 */ /* 0x040fe200078e00ff */
[----:B------:R-:W-:Y:S02]  /*827e0*/  IADD3.X R47, PT, PT, R27, RZ, RZ, P2, P6 ;  /* 0x000000ff1b2f7210 */ /* 0x000fe400017ec4ff */
[----:B------:R-:W-:Y:S01]  /*827f0*/  ISETP.GE.U32.AND P2, PT, R41, R30, PT ;  /* 0x0000001e2900720c */ /* 0x000fe20003f46070 */
[----:B------:R-:W-:Y:S01]  /*82800*/  IMAD.WIDE.U32 R26, R69, R10, RZ ;  /* 0x0000000a451a7225 */ /* 0x000fe200078e00ff */
[----:B------:R-:W-:Y:S02]  /*82810*/  SEL R30, RZ, 0x1, !P1 ;  /* 0x00000001ff1e7807 */ /* 0x000fe40004800000 */
[----:B------:R-:W-:Y:S01]  /*82820*/  IADD3.X R39, PT, PT, RZ, R32, R32, P4, P5 ;  /* 0x00000020ff277210 */ /* 0x000fe200027ea420 */
[----:B------:R-:W-:Y:S01]  /*82830*/  IMAD.IADD R27, R27, 0x1, R33 ;  /* 0x000000011b1b7824 */ /* 0x000fe200078e0221 */
[----:B------:R-:W-:Y:S01]  /*82840*/  ISETP.GE.U32.AND.EX P1, PT, R43, R44, PT, P2 ;  /* 0x0000002c2b00720c */ /* 0x000fe20003f26120 */
[----:B------:R-:W-:Y:S01]  /*82850*/  IMAD.WIDE.U32 R28, P6, R40, R7, R28 ;  /* 0x00000007281c7225 */ /* 0x000fe200078c001c */
[----:B------:R-:W-:-:S02]  /*82860*/  IADD3 R53, P4, P5, R30, R64, R53 ;  /* 0x000000401e357210 */ /* 0x000fc40007d9e035 */
[----:B------:R-:W-:Y:S01]  /*82870*/  IADD3 R55, P2, PT, R36, R55, RZ ;  /* 0x0000003724377210 */ /* 0x000fe20007f5e0ff */
[----:B------:R-:W-:Y:S01]  /*82880*/  IMAD.WIDE.U32 R36, R27, R2, RZ ;  /* 0x000000021b247225 */ /* 0x000fe200078e00ff */
[----:B------:R-:W-:Y:S02]  /*82890*/  IADD3.X R62, PT, PT, RZ, R62, RZ, P4, P5 ;  /* 0x0000003eff3e7210 */ /* 0x000fe400027ea4ff */
[----:B------:R-:W-:Y:S01]  /*828a0*/  IADD3 R30, P4, PT, R35, R28, RZ ;  /* 0x0000001c231e7210 */ /* 0x000fe20007f9e0ff */
[----:B------:R-:W-:Y:S01]  /*828b0*/  IMAD.MOV.U32 R32, RZ, RZ, R29 ;  /* 0x000000ffff207224 */ /* 0x000fe200078e001d */
[----:B------:R-:W-:Y:S01]  /*828c0*/  IADD3.X R47, P2, PT, R47, R72, RZ, P2, !PT ;  /* 0x000000482f2f7210 */ /* 0x000fe2000175e4ff */
[----:B------:R-:W-:Y:S01]  /*828d0*/  IMAD.WIDE.U32 R28, R26, R2, RZ ;  /* 0x000000021a1c7225 */ /* 0x000fe200078e00ff */
[----:B------:R-:W-:Y:S02]  /*828e0*/  SEL R35, RZ, 0x1, P1 ;  /* 0x00000001ff237807 */ /* 0x000fe40000800000 */
        /* <DEDUP_REMOVED lines=8> */
[----:B------:R-:W-:Y:S01]  /*82970*/  ISETP.GE.U32.AND P0, PT, R68, R63, PT ;  /* 0x0000003f4400720c */ /* 0x000fe20003f06070 */
        /* <DEDUP_REMOVED lines=9> */
[----:B------:R-:W-:Y:S01]  /*82a10*/  ISETP.GE.U32.AND.EX P0, PT, R57, R56, PT, P0 ;  /* 0x000000383900720c */ /* 0x000fe20003f06100 */
[----:B------:R-:W-:-:S04]  /*82a20*/  IMAD.WIDE.U32 R40, R40, R8, RZ ;  /* 0x0000000828287225 */ /* 0x000fc800078e00ff */
[----:B------:R-:W-:Y:S01]  /*82a30*/  IMAD.X R38, RZ, RZ, R39, P5 ;  /* 0x000000ffff267224 */ /* 0x000fe200028e0627 */
[----:B------:R-:W-:Y:S01]  /*82a40*/  IADD3 R42, P5, PT, R42, R43, RZ ;  /* 0x0000002b2a2a7210 */ /* 0x000fe20007fbe0ff */
[----:B------:R-:W-:-:S03]  /*82a50*/  IMAD.WIDE.U32.X R36, R27, R3, R28, P4 ;  /* 0x000000031b247225 */ /* 0x000fc600020e041c */
[----:B------:R-:W-:Y:S01]  /*82a60*/  IADD3 R61, P4, PT, R61, R42, RZ ;  /* 0x0000002a3d3d7210 */ /* 0x000fe20007f9e0ff */
[----:B------:R-:W-:Y:S01]  /*82a70*/  IMAD.X R29, RZ, RZ, RZ, P6 ;  /* 0x000000ffff1d7224 */ /* 0x000fe200030e06ff */
[----:B------:R-:W-:Y:S01]  /*82a80*/  IADD3 R32, P6, PT, R41, R32, RZ ;  /* 0x0000002029207210 */ /* 0x000fe20007fde0ff */
[----:B------:R-:W-:Y:S01]  /*82a90*/  IMAD.MOV.U32 R28, RZ, RZ, R33 ;  /* 0x000000ffff1c7224 */ /* 0x000fe200078e0021 */
[----:B------:R-:W-:Y:S01]  /*82aa0*/  IADD3.X R50, P1, PT, RZ, R36, RZ, P1, !PT ;  /* 0x00000024ff327210 */ /* 0x000fe20000f3e4ff */
[----:B------:R-:W-:Y:S01]  /*82ab0*/  IMAD.WIDE.U32 R34, R27, R4, RZ ;  /* 0x000000041b227225 */ /* 0x000fe200078e00ff */
[----:B------:R-:W-:Y:S02]  /*82ac0*/  SEL R36, RZ, 0x1, P0 ;  /* 0x00000001ff247807 */ /* 0x000fe40000000000 */
[----:B------:R-:W-:Y:S01]  /*82ad0*/  IADD3 R55, P0, PT, R50, R55, RZ ;  /* 0x0000003732377210 */ /* 0x000fe20007f1e0ff */
[----:B------:R-:W-:Y:S02]  /*82ae0*/  IMAD.X R45, R45, 0x1, R38, P5 ;  /* 0x000000012d2d7824 */ /* 0x000fe400028e0626 */
[----:B------:R-:W-:Y:S01]  /*82af0*/  IMAD.WIDE.U32.X R28, R31, R9, R28, P6 ;  /* 0x000000091f1c7225 */ /* 0x000fe200030e041c */
[----:B------:R-:W-:-:S03]  /*82b00*/  IADD3 R61, P6, PT, R61, R40, RZ ;  /* 0x000000283d3d7210 */ /* 0x000fc60007fde0ff */
[----:B------:R-:W-:Y:S01]  /*82b10*/  IMAD.X R40, RZ, RZ, R37, P1 ;  /* 0x000000ffff287224 */ /* 0x000fe200008e0625 */
[----:B------:R-:W-:Y:S01]  /*82b20*/  IADD3.X R37, P4, PT, R44, R45, RZ, P4, !PT ;  /* 0x0000002d2c257210 */ /* 0x000fe2000279e4ff */
[----:B------:R-:W-:-:S03]  /*82b30*/  IMAD.WIDE.U32 R34, P1, R26, R5, R34 ;  /* 0x000000051a227225 */ /* 0x000fc60007820022 */
        /* <DEDUP_REMOVED lines=8> */
[----:B------:R-:W-:Y:S02]  /*82bc0*/  IMAD.X R49, RZ, RZ, R49, P3 ;  /* 0x000000ffff317224 */ /* 0x000fe400018e0631 */
[----:B------:R-:W-:Y:S01]  /*82bd0*/  IMAD.WIDE.U32.X R32, R27, R5, R32, P5 ;  /* 0x000000051b207225 */ /* 0x000fe200028e0420 */
[----:B------:R-:W-:-:S02]  /*82be0*/  IADD3.X R44, P1, PT, R40, R31, RZ, P1, !PT ;  /* 0x0000001f282c7210 */ /* 0x000fc40000f3e4ff */
[----:B------:R-:W-:Y:S01]  /*82bf0*/  IADD3.X R40, PT, PT, R29, RZ, RZ, P4, P6 ;  /* 0x000000ff1d287210 */ /* 0x000fe200027ec4ff */
[-C--:B------:R-:W-:Y:S01]  /*82c00*/  IMAD.WIDE.U32 R28, R27, R6.reuse, RZ ;  /* 0x000000061b1c7225 */ /* 0x080fe200078e00ff */
[----:B------:R-:W-:Y:S02]  /*82c10*/  ISETP.GE.U32.AND.EX P5, PT, R38, R39, PT, P2 ;  /* 0x000000272600720c */ /* 0x000fe40003fa6120 */
[----:B------:R-:W-:Y:S01]  /*82c20*/  IADD3.X R32, P0, P1, R32, RZ, RZ, P1, P0 ;  /* 0x000000ff20207210 */ /* 0x000fe200009004ff */
[----:B------:R-:W-:Y:S01]  /*82c30*/  IMAD.WIDE.U32 R30, R26, R6, RZ ;  /* 0x000000061a1e7225 */ /* 0x000fe200078e00ff */
[----:B------:R-:W-:Y:S02]  /*82c40*/  ISETP.GE.U32.AND P2, PT, R42, R43, PT ;  /* 0x0000002b2a00720c */ /* 0x000fe40003f46070 */
[----:B------:R-:W-:Y:S02]  /*82c50*/  IADD3.X R34, PT, PT, R33, RZ, RZ, P0, P1 ;  /* 0x000000ff21227210 */ /* 0x000fe400007e24ff */
        /* <DEDUP_REMOVED lines=12> */
[----:B------:R-:W-:Y:S01]  /*82d20*/  IMAD.MOV.U32 R30, RZ, RZ, R29 ;  /* 0x000000ffff1e7224 */ /* 0x000fe200078e001d */
[----:B------:R-:W-:Y:S01]  /*82d30*/  IADD3 R36, P6, P4, R36, R46, R53 ;  /* 0x0000002e24247210 */ /* 0x000fe20007cde035 */
[----:B------:R-:W-:Y:S01]  /*82d40*/  IMAD.X R34, RZ, RZ, R49, P3 ;  /* 0x000000ffff227224 */ /* 0x000fe200018e0631 */
[----:B------:R-:W-:Y:S01]  /*82d50*/  IADD3.X R43, P1, PT, R37, R28, RZ, P1, !PT ;  /* 0x0000001c252b7210 */ /* 0x000fe20000f3e4ff */
[----:B------:R-:W-:Y:S01]  /*82d60*/  IMAD.WIDE.U32.X R30, R27, R7, R30, P2 ;  /* 0x000000071b1e7225 */ /* 0x000fe200010e041e */
[----:B------:R-:W-:Y:S02]  /*82d70*/  ISETP.GE.U32.AND P3, PT, R35, R48, PT ;  /* 0x000000302300720c */ /* 0x000fe40003f66070 */
[----:B------:R-:W-:Y:S01]  /*82d80*/  IADD3.X R62, PT, PT, RZ, R51, R62, P6, P4 ;  /* 0x00000033ff3e7210 */ /* 0x000fe200037e843e */
[----:B------:R-:W-:Y:S01]  /*82d90*/  IMAD.WIDE.U32 R32, P2, R26, R9, R32 ;  /* 0x000000091a207225 */ /* 0x000fe20007840020 */
[----:B------:R-:W-:-:S03]  /*82da0*/  ISETP.GE.U32.AND.EX P3, PT, R34, R49, PT, P3 ;  /* 0x000000312200720c */ /* 0x000fc60003f66130 */
[----:B------:R-:W-:Y:S01]  /*82db0*/  IMAD.X R37, RZ, RZ, R34, P5 ;  /* 0x000000ffff257224 */ /* 0x000fe200028e0622 */
[----:B------:R-:W-:Y:S01]  /*82dc0*/  ISETP.GE.U32.AND P5, PT, R38, R35, PT ;  /* 0x000000232600720c */ /* 0x000fe20003fa6070 */
        /* <DEDUP_REMOVED lines=8> */
[----:B------:R-:W-:-:S02]  /*82e50*/  IADD3 R33, P0, PT, R26, R41, RZ ;  /* 0x000000291a217210 */ /* 0x000fc40007f1e0ff */
[----:B------:R-:W-:Y:S02]  /*82e60*/  IADD3 R30, P1, PT, R29, R32, RZ ;  /* 0x000000201d1e7210 */ /* 0x000fe40007f3e0ff */
[----:B------:R-:W-:Y:S02]  /*82e70*/  SEL R29, RZ, 0x1, P3 ;  /* 0x00000001ff1d7807 */ /* 0x000fe40001800000 */
[----:B------:R-:W-:Y:S01]  /*82e80*/  ISETP.GE.U32.AND P3, PT, R41, R38, PT ;  /* 0x000000262900720c */ /* 0x000fe20003f66070 */
[----:B------:R-:W-:Y:S01]  /*82e90*/  IMAD.WIDE.U32.X R34, R27, R9, R34, P1 ;  /* 0x000000091b227225 */ /* 0x000fe200008e0422 */
[----:B------:R-:W-:Y:S02]  /*82ea0*/  IADD3 R33, P2, PT, R33, R28, RZ ;  /* 0x0000001c21217210 */ /* 0x000fe40007f5e0ff */
[----:B------:R-:W-:Y:S02]  /*82eb0*/  IADD3.X R31, P0, PT, R31, R40, RZ, P0, !PT ;  /* 0x000000281f1f7210 */ /* 0x000fe4000071e4ff */
[----:B------:R-:W-:-:S02]  /*82ec0*/  SEL R26, RZ, 0x1, P5 ;  /* 0x00000001ff1a7807 */ /* 0x000fc40002800000 */
[----:B------:R-:W-:Y:S02]  /*82ed0*/  ISETP.GE.U32.AND.EX P3, PT, R40, R37, PT, P3 ;  /* 0x000000252800720c */ /* 0x000fe40003f66130 */
[----:B------:R-:W-:Y:S02]  /*82ee0*/  IADD3.X R31, P2, PT, R31, R30, RZ, P2, !PT ;  /* 0x0000001e1f1f7210 */ /* 0x000fe4000175e4ff */
        /* <DEDUP_REMOVED lines=45> */
.L_x_237:
        /* <DEDUP_REMOVED lines=21> */
.L_x_238:
        /* <DEDUP_REMOVED lines=69> */
.L_x_239:
        /* <DEDUP_REMOVED lines=21> */
.L_x_240:
        /* <DEDUP_REMOVED lines=76> */
.L_x_241:
        /* <DEDUP_REMOVED lines=21> */
.L_x_242:
[----:B------:R-:W-:-:S04]  /*83ec0*/  IMAD.WIDE.U32 R34, R30, R30, RZ ;  /* 0x0000001e1e227225 */ /* 0x000fc800078e00ff */
[----:B------:R-:W-:Y:S01]  /*83ed0*/  IMAD.MOV.U32 R75, RZ, RZ, RZ ;  /* 0x000000ffff4b7224 */ /* 0x000fe200078e00ff */
[----:B------:R-:W-:Y:S01]  /*83ee0*/  LOP3.LUT R51, R34, 0xfffffffd, RZ, 0xc0, !PT ;  /* 0xfffffffd22337812 */ /* 0x000fe200078ec0ff */
[----:B------:R-:W-:Y:S02]  /*83ef0*/  IMAD.MOV.U32 R41, RZ, RZ, RZ ;  /* 0x000000ffff297224 */ /* 0x000fe400078e00ff */
[----:B------:R-:W-:Y:S02]  /*83f00*/  IMAD.IADD R53, R75, 0x1, R35 ;  /* 0x000000014b357824 */ /* 0x000fe400078e0223 */
        /* <DEDUP_REMOVED lines=13> */
[----:B------:R-:W-:-:S04]  /*83fe0*/  IMAD.WIDE.U32 R42, R27, R29, RZ ;  /* 0x0000001d1b2a7225 */ /* 0x000fc800078e00ff */
[----:B------:R-:W-:-:S04]  /*83ff0*/  IMAD.WIDE.U32 R44, R26, R28, RZ ;  /* 0x0000001c1a2c7225 */ /* 0x000fc800078e00ff */
[----:B------:R-:W-:Y:S02]  /*84000*/  IMAD.IADD R79, R47, 0x1, R35 ;  /* 0x000000012f4f7824 */ /* 0x000fe400078e0223 */
[----:B------:R-:W-:Y:S02]  /*84010*/  IMAD.IADD R40, R37, 0x1, R55 ;  /* 0x0000000125287824 */ /* 0x000fe400078e0237 */
[----:B------:R-:W-:Y:S01]  /*84020*/  IMAD.MOV.U32 R59, RZ, RZ, RZ ;  /* 0x000000ffff3b7224 */ /* 0x000fe200078e00ff */
[----:B------:R-:W-:Y:S01]  /*84030*/  IADD3 R79, P1, P6, R42, R79, R44 ;  /* 0x0000004f2a4f7210 */ /* 0x000fe20007e3e02c */
[----:B------:R-:W-:-:S04]  /*84040*/  IMAD.WIDE.U32 R36, R32, R30, RZ ;  /* 0x0000001e20247225 */ /* 0x000fc800078e00ff */
[----:B------:R-:W-:Y:S02]  /*84050*/  IMAD.IADD R47, R35, 0x1, R43 ;  /* 0x00000001232f7824 */ /* 0x000fe400078e022b */
[----:B------:R-:W-:Y:S02]  /*84060*/  IMAD.IADD R34, R45, 0x1, R59 ;  /* 0x000000012d227824 */ /* 0x000fe400078e023b */
[----:B------:R-:W-:-:S04]  /*84070*/  IMAD.WIDE.U32 R64, R32, R31, RZ ;  /* 0x0000001f20407225 */ /* 0x000fc800078e00ff */
[----:B------:R-:W-:-:S04]  /*84080*/  IMAD.WIDE.U32 R44, R33, R30, RZ ;  /* 0x0000001e212c7225 */ /* 0x000fc800078e00ff */
[----:B------:R-:W-:Y:S01]  /*84090*/  IMAD.IADD R35, R77, 0x1, R37 ;  /* 0x000000014d237824 */ /* 0x000fe200078e0225 */
[----:B------:R-:W-:Y:S01]  /*840a0*/  IADD3.X R37, PT, PT, RZ, RZ, RZ, P1, P6 ;  /* 0x000000ffff257210 */ /* 0x000fe20000fec4ff */
[----:B------:R-:W-:Y:S02]  /*840b0*/  IMAD.IADD R42, R55, 0x1, R45 ;  /* 0x00000001372a7824 */ /* 0x000fe400078e022d */
[----:B------:R-:W-:Y:S01]  /*840c0*/  IMAD.MOV.U32 R41, RZ, RZ, RZ ;  /* 0x000000ffff297224 */ /* 0x000fe200078e00ff */
[----:B------:R-:W-:Y:S01]  /*840d0*/  IADD3 R64, P3, P5, R64, R35, R44 ;  /* 0x0000002340407210 */ /* 0x000fe20007d7e02c */
[----:B------:R-:W-:-:S04]  /*840e0*/  IMAD.WIDE.U32 R44, R29, R28, RZ ;  /* 0x0000001c1d2c7225 */ /* 0x000fc800078e00ff */
[----:B------:R-:W-:Y:S02]  /*840f0*/  IMAD.MOV.U32 R43, RZ, RZ, RZ ;  /* 0x000000ffff2b7224 */ /* 0x000fe400078e00ff */
[----:B------:R-:W-:Y:S01]  /*84100*/  IMAD.IADD R77, R77, 0x1, R65 ;  /* 0x000000014d4d7824 */ /* 0x000fe200078e0241 */
[----:B------:R-:W-:Y:S01]  /*84110*/  IADD3.X R65, PT, PT, RZ, RZ, RZ, P0, P2 ;  /* 0x000000ffff417210 */ /* 0x000fe200007e44ff */
[----:B------:R-:W-:-:S04]  /*84120*/  IMAD.WIDE.U32 R40, R29, R33, R40 ;  /* 0x000000211d287225 */ /* 0x000fc800078e0028 */
[----:B------:R-:W-:Y:S01]  /*84130*/  IMAD.SHL.U32 R69, R44, 0x2, RZ ;  /* 0x000000022c457824 */ /* 0x000fe200078e00ff */
[----:B------:R-:W-:Y:S01]  /*84140*/  IADD3 R65, P0, P4, R65, R40, R52 ;  /* 0x0000002841417210 */ /* 0x000fe20007c1e034 */
[----:B------:R-:W-:-:S03]  /*84150*/  IMAD.WIDE.U32 R42, R31, R33, R42 ;  /* 0x000000211f2a7225 */ /* 0x000fc600078e002a */
[----:B------:R-:W-:Y:S01]  /*84160*/  LOP3.LUT R69, R69, 0xfffffffe, RZ, 0xc0, !PT ;  /* 0xfffffffe45457812 */ /* 0x000fe200078ec0ff */
[----:B------:R-:W-:Y:S01]  /*84170*/  IMAD.MOV.U32 R35, RZ, RZ, RZ ;  /* 0x000000ffff237224 */ /* 0x000fe200078e00ff */
[----:B------:R-:W-:Y:S01]  /*84180*/  IADD3 R77, P1, PT, R77, R42, RZ ;  /* 0x0000002a4d4d7210 */ /* 0x000fe20007f3e0ff */
[----:B------:R-:W-:-:S04]  /*84190*/  IMAD.WIDE.U32 R48, R31, R30, RZ ;  /* 0x0000001e1f307225 */ /* 0x000fc800078e00ff */
[----:B------:R-:W-:Y:S02]  /*841a0*/  IMAD.IADD R58, R55, 0x1, R41 ;  /* 0x00000001373a7824 */ /* 0x000fe400078e0229 */
[----:B------:R-:W-:-:S03]  /*841b0*/  IMAD.WIDE.U32 R34, R26, R29, R34 ;  /* 0x0000001d1a227225 */ /* 0x000fc600078e0022 */
[----:B------:R-:W-:Y:S01]  /*841c0*/  IADD3.X R58, PT, PT, RZ, R58, RZ, P0, P4 ;  /* 0x0000003aff3a7210 */ /* 0x000fe200007e84ff */
[----:B------:R-:W-:Y:S01]  /*841d0*/  IMAD.SHL.U32 R60, R48, 0x2, RZ ;  /* 0x00000002303c7824 */ /* 0x000fe200078e00ff */
[----:B------:R-:W-:Y:S01]  /*841e0*/  IADD3 R69, P0, PT, R69, R54, RZ ;  /* 0x0000003645457210 */ /* 0x000fe20007f1e0ff */
[----:B------:R-:W-:Y:S01]  /*841f0*/  IMAD.WIDE.U32 R56, R61, R10, RZ ;  /* 0x0000000a3d387225 */ /* 0x000fe200078e00ff */
[----:B------:R-:W-:Y:S02]  /*84200*/  IADD3 R37, P4, P6, R37, R34, R47 ;  /* 0x0000002225257210 */ /* 0x000fe40007e9e02f */
[----:B------:R-:W-:Y:S01]  /*84210*/  LOP3.LUT R60, R60, 0xfffffffe, RZ, 0xc0, !PT ;  /* 0xfffffffe3c3c7812 */ /* 0x000fe200078ec0ff */
[----:B------:R-:W-:Y:S02]  /*84220*/  IMAD.MOV.U32 R73, RZ, RZ, RZ ;  /* 0x000000ffff497224 */ /* 0x000fe400078e00ff */
[----:B------:R-:W-:Y:S01]  /*84230*/  IMAD.X R47, R55, 0x1, R43, P1 ;  /* 0x00000001372f7824 */ /* 0x000fe200008e062b */
[----:B------:R-:W-:Y:S01]  /*84240*/  IADD3 R60, P2, PT, R60, R53, RZ ;  /* 0x000000353c3c7210 */ /* 0x000fe20007f5e0ff */
[----:B------:R-:W-:-:S04]  /*84250*/  IMAD.WIDE.U32 R42, R30, R28, RZ ;  /* 0x0000001c1e2a7225 */ /* 0x000fc800078e00ff */
[----:B------:R-:W-:-:S04]  /*84260*/  IMAD.WIDE.U32 R40, R56, R2, RZ ;  /* 0x0000000238287225 */ /* 0x000fc800078e00ff */
[----:B------:R-:W-:Y:S01]  /*84270*/  IMAD.IADD R49, R73, 0x1, R49 ;  /* 0x0000000149317824 */ /* 0x000fe200078e0231 */
[----:B------:R-:W-:Y:S01]  /*84280*/  IADD3 RZ, P1, PT, R61, R40, RZ ;  /* 0x000000283dff7210 */ /* 0x000fe20007f3e0ff */
[----:B------:R-:W-:Y:S02]  /*84290*/  IMAD R34, R69, R10, RZ ;  /* 0x0000000a45227224 */ /* 0x000fe400078e02ff */
[----:B------:R-:W-:Y:S01]  /*842a0*/  IMAD.MOV.U32 R39, RZ, RZ, RZ ;  /* 0x000000ffff277224 */ /* 0x000fe200078e00ff */
[C-C-:B------:R-:W-:Y:S01]  /*842b0*/  SHF.L.U64.HI R62, R48.reuse, 0x1, R49.reuse ;  /* 0x00000001303e7819 */ /* 0x140fe20000010231 */
[----:B------:R-:W-:Y:S01]  /*842c0*/  IMAD.WIDE.U32 R52, R31, R28, RZ ;  /* 0x0000001c1f347225 */ /* 0x000fe200078e00ff */
[----:B------:R-:W-:Y:S02]  /*842d0*/  SHF.R.U64 R48, R48, 0x1f, R49 ;  /* 0x0000001f30307819 */ /* 0x000fe40000001231 */
[----:B------:R-:W-:Y:S01]  /*842e0*/  LOP3.LUT R62, R62, 0x1, RZ, 0xc0, !PT ;  /* 0x000000013e3e7812 */ /* 0x000fe200078ec0ff */
[----:B------:R-:W-:Y:S01]  /*842f0*/  IMAD.WIDE.U32 R54, R30, R29, RZ ;  /* 0x0000001d1e367225 */ /* 0x000fe200078e00ff */
[----:B------:R-:W-:-:S03]  /*84300*/  LOP3.LUT R48, R48, 0xfffffffe, RZ, 0xc0, !PT ;  /* 0xfffffffe30307812 */ /* 0x000fc600078ec0ff */
[----:B------:R-:W-:Y:S02]  /*84310*/  IMAD.IADD R81, R43, 0x1, R75 ;  /* 0x000000012b517824 */ /* 0x000fe400078e024b */
[----:B------:R-:W-:Y:S01]  /*84320*/  IMAD R61, R61, R11, R34 ;  /* 0x0000000b3d3d7224 */ /* 0x000fe200078e0222 */
[----:B------:R-:W-:Y:S01]  /*84330*/  IADD3.X R34, PT, PT, RZ, RZ, RZ, P3, P5 ;  /* 0x000000ffff227210 */ /* 0x000fe20001fea4ff */
[----:B------:R-:W-:Y:S01]  /*84340*/  IMAD.IADD R63, R45, 0x1, R39 ;  /* 0x000000012d3f7824 */ /* 0x000fe200078e0227 */
[----:B------:R-:W-:Y:S01]  /*84350*/  IADD3 R81, P5, P3, R54, R81, R52 ;  /* 0x0000005136517210 */ /* 0x000fe20007bbe034 */
[----:B------:R-:W-:Y:S01]  /*84360*/  IMAD.IADD R59, R59, 0x1, R35 ;  /* 0x000000013b3b7824 */ /* 0x000fe200078e0223 */
[----:B------:R-:W-:Y:S01]  /*84370*/  SHF.R.U32.HI R35, RZ, 0x1f, R49 ;  /* 0x0000001fff237819 */ /* 0x000fe20000011631 */
[----:B------:R-:W-:Y:S01]  /*84380*/  IMAD.X R62, RZ, RZ, R62, P2 ;  /* 0x000000ffff3e7224 */ /* 0x000fe200010e063e */
[----:B------:R-:W-:Y:S01]  /*84390*/  SHF.L.U64.HI R45, R44, 0x1, R63 ;  /* 0x000000012c2d7819 */ /* 0x000fe2000001023f */
[----:B------:R-:W-:Y:S01]  /*843a0*/  IMAD.IADD R75, R75, 0x1, R55 ;  /* 0x000000014b4b7824 */ /* 0x000fe200078e0237 */
[----:B------:R-:W-:Y:S01]  /*843b0*/  SHF.R.U32.HI R68, RZ, 0x1f, R81 ;  /* 0x0000001fff447819 */ /* 0x000fe20000011651 */
[----:B------:R-:W-:Y:S01]  /*843c0*/  IMAD.MOV.U32 R55, RZ, RZ, RZ ;  /* 0x000000ffff377224 */ /* 0x000fe200078e00ff */
[----:B------:R-:W-:-:S02]  /*843d0*/  SHF.R.U32.HI R40, RZ, 0x1f, R63 ;  /* 0x0000001fff287819 */ /* 0x000fc4000001163f */
[----:B------:R-:W-:Y:S02]  /*843e0*/  LOP3.LUT R49, R35, 0x1, RZ, 0xc0, !PT ;  /* 0x0000000123317812 */ /* 0x000fe400078ec0ff */
[----:B------:R-:W-:Y:S02]  /*843f0*/  LOP3.LUT R35, R45, 0x1, RZ, 0xc0, !PT ;  /* 0x000000012d237812 */ /* 0x000fe400078ec0ff */
[----:B------:R-:W-:Y:S01]  /*84400*/  IADD3 R43, P2, PT, R68, R38, RZ ;  /* 0x00000026442b7210 */ /* 0x000fe20007f5e0ff */
[----:B------:R-:W-:Y:S01]  /*84410*/  IMAD.WIDE.U32 R48, R31, R31, R48 ;  /* 0x0000001f1f307225 */ /* 0x000fe200078e0030 */
[----:B------:R-:W-:Y:S02]  /*84420*/  SHF.R.U64 R44, R44, 0x1f, R63 ;  /* 0x0000001f2c2c7819 */ /* 0x000fe4000000123f */
[----:B------:R-:W-:Y:S01]  /*84430*/  LOP3.LUT R45, R40, 0x1, RZ, 0xc0, !PT ;  /* 0x00000001282d7812 */ /* 0x000fe200078ec0ff */
[----:B------:R-:W-:Y:S01]  /*84440*/  IMAD.X R35, RZ, RZ, R35, P0 ;  /* 0x000000ffff237224 */ /* 0x000fe200000e0623 */
[----:B------:R-:W-:Y:S01]  /*84450*/  IADD3.X R40, PT, PT, RZ, R59, RZ, P4, P6 ;  /* 0x0000003bff287210 */ /* 0x000fe200027ec4ff */
[----:B------:R-:W-:Y:S01]  /*84460*/  IMAD.X R59, RZ, RZ, R50, P2 ;  /* 0x000000ffff3b7224 */ /* 0x000fe200010e0632 */
[----:B------:R-:W-:Y:S01]  /*84470*/  LOP3.LUT R44, R44, 0xfffffffe, RZ, 0xc0, !PT ;  /* 0xfffffffe2c2c7812 */ /* 0x000fe200078ec0ff */
[----:B------:R-:W-:Y:S01]  /*84480*/  IMAD.IADD R63, R57, 0x1, R61 ;  /* 0x00000001393f7824 */ /* 0x000fe200078e023d */
[----:B------:R-:W-:Y:S01]  /*84490*/  ISETP.GT.U32.AND P0, PT, R38, R43, PT ;  /* 0x0000002b2600720c */ /* 0x000fe20003f04070 */
[----:B------:R-:W-:Y:S01]  /*844a0*/  IMAD.IADD R57, R73, 0x1, R49 ;  /* 0x0000000149397824 */ /* 0x000fe200078e0231 */
[----:B------:R-:W-:Y:S01]  /*844b0*/  IADD3 R51, P2, PT, R43, R51, RZ ;  /* 0x000000332b337210 */ /* 0x000fe20007f5e0ff */
[----:B------:R-:W-:Y:S01]  /*844c0*/  IMAD.WIDE.U32 R44, R29, R29, R44 ;  /* 0x0000001d1d2c7225 */ /* 0x000fe200078e002c */
[----:B------:R-:W-:-:S02]  /*844d0*/  ISETP.GT.U32.AND.EX P0, PT, R50, R59, PT, P0 ;  /* 0x0000003b3200720c */ /* 0x000fc40003f04100 */
[----:B------:R-:W-:Y:S01]  /*844e0*/  IADD3 R62, P6, P4, R62, R48, R65 ;  /* 0x000000303e3e7210 */ /* 0x000fe20007cde041 */
[----:B------:R-:W-:Y:S01]  /*844f0*/  IMAD.X R71, R59, 0x1, R60, P2 ;  /* 0x000000013b477824 */ /* 0x000fe200010e063c */
[----:B------:R-:W-:Y:S01]  /*84500*/  SEL R43, R38, R43, P0 ;  /* 0x0000002b262b7207 */ /* 0x000fe20000000000 */
[----:B------:R-:W-:Y:S01]  /*84510*/  IMAD.WIDE.U32 R60, R63, R2, RZ ;  /* 0x000000023f3c7225 */ /* 0x000fe200078e00ff */
[----:B------:R-:W-:Y:S02]  /*84520*/  IADD3 R35, P2, PT, R35, R44, RZ ;  /* 0x0000002c23237210 */ /* 0x000fe40007f5e0ff */
[----:B------:R-:W-:Y:S01]  /*84530*/  SEL R44, R50, R59, P0 ;  /* 0x0000003b322c7207 */ /* 0x000fe20000000000 */
[----:B------:R-:W-:Y:S01]  /*84540*/  IMAD.WIDE.U32 R48, R63, R4, RZ ;  /* 0x000000043f307225 */ /* 0x000fe200078e00ff */
[----:B------:R-:W-:Y:S02]  /*84550*/  ISETP.GT.U32.AND P0, PT, R43, R51, PT ;  /* 0x000000332b00720c */ /* 0x000fe40003f04070 */
[----:B------:R-:W-:Y:S01]  /*84560*/  IADD3.X R43, PT, PT, RZ, R57, R58, P6, P4 ;  /* 0x00000039ff2b7210 */ /* 0x000fe200037e843a */
[----:B------:R-:W-:Y:S01]  /*84570*/  IMAD.X R39, R39, 0x1, R45, P2 ;  /* 0x0000000127277824 */ /* 0x000fe200010e062d */
[----:B------:R-:W-:Y:S01]  /*84580*/  ISETP.GT.U32.AND.EX P0, PT, R44, R71, PT, P0 ;  /* 0x000000472c00720c */ /* 0x000fe20003f04100 */
[----:B------:R-:W-:Y:S01]  /*84590*/  IMAD.WIDE.U32 R60, P4, R56, R3, R60 ;  /* 0x00000003383c7225 */ /* 0x000fe2000788003c */
[----:B------:R-:W-:-:S02]  /*845a0*/  IADD3 R54, P2, PT, R51, R38, RZ ;  /* 0x0000002633367210 */ /* 0x000fc40007f5e0ff */
[----:B------:R-:W-:Y:S01]  /*845b0*/  SEL R57, RZ, 0x1, !P0 ;  /* 0x00000001ff397807 */ /* 0x000fe20004000000 */
[----:B------:R-:W-:Y:S01]  /*845c0*/  IMAD.WIDE.U32 R48, P6, R56, R5, R48 ;  /* 0x0000000538307225 */ /* 0x000fe200078c0030 */
[----:B------:R-:W-:-:S03]  /*845d0*/  ISETP.GE.U32.AND P0, PT, R54, R51, PT ;  /* 0x000000333600720c */ /* 0x000fc60003f06070 */
        /* <DEDUP_REMOVED lines=323> */
.L_x_243:
        /* <DEDUP_REMOVED lines=21> */
.L_x_244:
        /* <DEDUP_REMOVED lines=64> */
.L_x_245:
        /* <DEDUP_REMOVED lines=64> */
.L_x_246:
        /* <DEDUP_REMOVED lines=65> */
.L_x_247:
[----:B------:R-:W-:-:S04]  /*86770*/  IMAD.WIDE.U32 R12, R57, R30, RZ ;  /* 0x0000001e390c7225 */ /* 0x000fc800078e00ff */
[----:B------:R-:W-:-:S04]  /*86780*/  IMAD.WIDE.U32 R14, R53, R28, RZ ;  /* 0x0000001c350e7225 */ /* 0x000fc800078e00ff */
[----:B------:R-:W-:Y:S01]  /*86790*/  IMAD.MOV.U32 R59, RZ, RZ, RZ ;  /* 0x000000ffff3b7224 */ /* 0x000fe200078e00ff */
[----:B------:R-:W-:Y:S01]  /*867a0*/  IADD3 R69, P4, PT, R14, R12, RZ ;  /* 0x0000000c0e457210 */ /* 0x000fe20007f9e0ff */
[----:B------:R-:W-:Y:S02]  /*867b0*/  IMAD.MOV.U32 R63, RZ, RZ, RZ ;  /* 0x000000ffff3f7224 */ /* 0x000fe400078e00ff */
[----:B------:R-:W-:-:S04]  /*867c0*/  IMAD.WIDE.U32 R34, R61, R28, RZ ;  /* 0x0000001c3d227225 */ /* 0x000fc800078e00ff */
[----:B------:R-:W-:Y:S02]  /*867d0*/  IMAD.IADD R45, R51, 0x1, R13 ;  /* 0x00000001332d7824 */ /* 0x000fe400078e020d */
        /* <DEDUP_REMOVED lines=9> */
[----:B------:R-:W-:Y:S01]  /*86870*/  IADD3 R71, P0, P2, R38, R71, R36 ;  /* 0x0000004726477210 */ /* 0x000fe20007a1e024 */
[----:B------:R-:W-:-:S04]  /*86880*/  IMAD.WIDE.U32 R12, R40, R28, RZ ;  /* 0x0000001c280c7225 */ /* 0x000fc800078e00ff */
[----:B------:R-:W-:Y:S02]  /*86890*/  IMAD.MOV.U32 R15, RZ, RZ, RZ ;  /* 0x000000ffff0f7224 */ /* 0x000fe400078e00ff */
[----:B------:R-:W-:Y:S02]  /*868a0*/  IMAD.MOV.U32 R49, RZ, RZ, RZ ;  /* 0x000000ffff317224 */ /* 0x000fe400078e00ff */
[----:B------:R-:W-:Y:S02]  /*868b0*/  IMAD.IADD R16, R37, 0x1, R56 ;  /* 0x0000000125107824 */ /* 0x000fe400078e0238 */
[----:B------:R-:W-:Y:S02]  /*868c0*/  IMAD.MOV.U32 R17, RZ, RZ, RZ ;  /* 0x000000ffff117224 */ /* 0x000fe400078e00ff */
[----:B------:R-:W-:-:S04]  /*868d0*/  IMAD.WIDE.U32 R36, R40, R29, RZ ;  /* 0x0000001d28247225 */ /* 0x000fc800078e00ff */
[----:B------:R-:W-:-:S04]  /*868e0*/  IMAD.WIDE.U32 R40, R52, R28, RZ ;  /* 0x0000001c34287225 */ /* 0x000fc800078e00ff */
[----:B------:R-:W-:Y:S02]  /*868f0*/  IMAD.IADD R13, R13, 0x1, R15 ;  /* 0x000000010d0d7824 */ /* 0x000fe400078e020f */
[----:B------:R-:W-:Y:S02]  /*86900*/  IMAD.IADD R39, R59, 0x1, R39 ;  /* 0x000000013b277824 */ /* 0x000fe400078e0227 */
[----:B------:R-:W-:Y:S01]  /*86910*/  IMAD.IADD R38, R19, 0x1, R49 ;  /* 0x0000000113267824 */ /* 0x000fe200078e0231 */
[----:B------:R-:W-:Y:S01]  /*86920*/  IADD3.X R19, PT, PT, RZ, RZ, RZ, P0, P2 ;  /* 0x000000ffff137210 */ /* 0x000fe200007e44ff */
[----:B------:R-:W-:Y:S01]  /*86930*/  IMAD.WIDE.U32 R16, R29, R54, R16 ;  /* 0x000000361d107225 */ /* 0x000fe200078e0010 */
[----:B------:R-:W-:-:S03]  /*86940*/  IADD3 R58, P5, P6, R36, R13, R40 ;  /* 0x0000000d243a7210 */ /* 0x000fc60007ebe028 */
[----:B------:R-:W-:Y:S01]  /*86950*/  IMAD.IADD R62, R15, 0x1, R37 ;  /* 0x000000010f3e7824 */ /* 0x000fe200078e0225 */
[----:B------:R-:W-:Y:S01]  /*86960*/  IADD3 R19, P0, P2, R19, R16, R39 ;  /* 0x0000001013137210 */ /* 0x000fe20007a1e027 */
[----:B------:R-:W-:Y:S01]  /*86970*/  IMAD.IADD R68, R56, 0x1, R17 ;  /* 0x0000000138447824 */ /* 0x000fe200078e0211 */
[----:B------:R-:W-:Y:S01]  /*86980*/  IADD3.X R35, PT, PT, RZ, RZ, RZ, P5, P6 ;  /* 0x000000ffff237210 */ /* 0x000fe20002fec4ff */
[----:B------:R-:W-:-:S03]  /*86990*/  IMAD.WIDE.U32 R36, R50, R30, RZ ;  /* 0x0000001e32247225 */ /* 0x000fc600078e00ff */
[----:B------:R-:W-:Y:S01]  /*869a0*/  IADD3.X R68, PT, PT, RZ, R68, RZ, P0, P2 ;  /* 0x00000044ff447210 */ /* 0x000fe200007e44ff */
[----:B------:R-:W-:-:S04]  /*869b0*/  IMAD.WIDE.U32 R46, R57, R31, RZ ;  /* 0x0000001f392e7225 */ /* 0x000fc800078e00ff */
[----:B------:R-:W-:Y:S01]  /*869c0*/  IMAD.MOV.U32 R55, RZ, RZ, RZ ;  /* 0x000000ffff377224 */ /* 0x000fe200078e00ff */
[----:B------:R-:W-:Y:S01]  /*869d0*/  IADD3 R60, P2, P0, R46, R45, R36 ;  /* 0x0000002d2e3c7210 */ /* 0x000fe2000785e024 */
[----:B------:R-:W-:Y:S02]  /*869e0*/  IMAD.MOV.U32 R73, RZ, RZ, RZ ;  /* 0x000000ffff497224 */ /* 0x000fe400078e00ff */
[----:B------:R-:W-:-:S04]  /*869f0*/  IMAD.WIDE.U32 R16, R53, R30, RZ ;  /* 0x0000001e35107225 */ /* 0x000fc800078e00ff */
[----:B------:R-:W-:Y:S01]  /*86a00*/  IMAD.IADD R44, R55, 0x1, R37 ;  /* 0x00000001372c7824 */ /* 0x000fe200078e0225 */
[----:B------:R-:W-:Y:S01]  /*86a10*/  IADD3.X R37, PT, PT, RZ, RZ, RZ, P1, P3 ;  /* 0x000000ffff257210 */ /* 0x000fe20000fe64ff */
[----:B------:R-:W-:Y:S02]  /*86a20*/  IMAD.MOV.U32 R45, RZ, RZ, RZ ;  /* 0x000000ffff2d7224 */ /* 0x000fe400078e00ff */
[----:B------:R-:W-:Y:S02]  /*86a30*/  IMAD.IADD R18, R41, 0x1, R73 ;  /* 0x0000000129127824 */ /* 0x000fe400078e0249 */
[----:B------:R-:W-:-:S04]  /*86a40*/  IMAD.WIDE.U32 R40, R54, R30, RZ ;  /* 0x0000001e36287225 */ /* 0x000fc800078e00ff */
[----:B------:R-:W-:-:S04]  /*86a50*/  IMAD.WIDE.U32 R42, R53, R31, RZ ;  /* 0x0000001f352a7225 */ /* 0x000fc800078e00ff */
[----:B------:R-:W-:Y:S02]  /*86a60*/  IMAD.IADD R13, R59, 0x1, R17 ;  /* 0x000000013b0d7824 */ /* 0x000fe400078e0211 */
[----:B------:R-:W-:Y:S02]  /*86a70*/  IMAD.IADD R15, R51, 0x1, R47 ;  /* 0x00000001330f7824 */ /* 0x000fe400078e022f */
[----:B------:R-:W-:Y:S01]  /*86a80*/  IMAD.WIDE.U32 R44, R31, R50, R44 ;  /* 0x000000321f2c7225 */ /* 0x000fe200078e002c */
[----:B------:R-:W-:-:S03]  /*86a90*/  IADD3 R46, P1, P3, R42, R13, R40 ;  /* 0x0000000d2a2e7210 */ /* 0x000fc60007b3e028 */
[----:B------:R-:W-:Y:S01]  /*86aa0*/  IMAD.MOV.U32 R39, RZ, RZ, RZ ;  /* 0x000000ffff277224 */ /* 0x000fe200078e00ff */
[----:B------:R-:W-:Y:S01]  /*86ab0*/  IADD3 R13, P5, P6, R19, R44, R15 ;  /* 0x0000002c130d7210 */ /* 0x000fe20007ebe00f */
[----:B------:R-:W-:Y:S01]  /*86ac0*/  IMAD.X R60, R60, 0x1, R71, P4 ;  /* 0x000000013c3c7824 */ /* 0x000fe200020e0647 */
[----:B------:R-:W-:Y:S01]  /*86ad0*/  ISETP.GE.U32.AND P4, PT, R69, R14, PT ;  /* 0x0000000e4500720c */ /* 0x000fe20003f86070 */
[----:B------:R-:W-:Y:S02]  /*86ae0*/  IMAD.IADD R17, R55, 0x1, R45 ;  /* 0x0000000137117824 */ /* 0x000fe400078e022d */
[----:B------:R-:W-:Y:S01]  /*86af0*/  IMAD.WIDE.U32 R14, R65, R30, RZ ;  /* 0x0000001e410e7225 */ /* 0x000fe200078e00ff */
[----:B------:R-:W-:-:S03]  /*86b00*/  ISETP.GE.U32.AND.EX P4, PT, R60, R71, PT, P4 ;  /* 0x000000473c00720c */ /* 0x000fc60003f86140 */
[----:B------:R-:W-:-:S04]  /*86b10*/  IMAD.WIDE.U32 R38, R29, R65, R38 ;  /* 0x000000411d267225 */ /* 0x000fc800078e0026 */
[----:B------:R-:W-:Y:S02]  /*86b20*/  IMAD.MOV.U32 R19, RZ, RZ, RZ ;  /* 0x000000ffff137224 */ /* 0x000fe400078e00ff */
[C---:B------:R-:W-:Y:S01]  /*86b30*/  IMAD.IADD R40, R49.reuse, 0x1, R15 ;  /* 0x0000000131287824 */ /* 0x040fe200078e020f */
[----:B------:R-:W-:Y:S01]  /*86b40*/  IADD3.X R15, PT, PT, R68, R17, RZ, P5, P6 ;  /* 0x00000011440f7210 */ /* 0x000fe20002fec4ff */
[----:B------:R-:W-:Y:S01]  /*86b50*/  IMAD.IADD R44, R49, 0x1, R39 ;  /* 0x00000001312c7824 */ /* 0x000fe200078e0227 */
[----:B------:R-:W-:Y:S01]  /*86b60*/  IADD3 R64, P5, P6, R37, R38, R64 ;  /* 0x0000002625407210 */ /* 0x000fe20007ebe040 */
[----:B------:R-:W-:Y:S01]  /*86b70*/  IMAD.WIDE.U32 R18, R29, R52, R18 ;  /* 0x000000341d127225 */ /* 0x000fe200078e0012 */
[----:B------:R-:W-:Y:S02]  /*86b80*/  SEL R52, RZ, 0x1, P4 ;  /* 0x00000001ff347807 */ /* 0x000fe40002000000 */
[----:B------:R-:W-:Y:S01]  /*86b90*/  IADD3.X R44, PT, PT, RZ, R44, RZ, P5, P6 ;  /* 0x0000002cff2c7210 */ /* 0x000fe20002fec4ff */
[----:B------:R-:W-:Y:S01]  /*86ba0*/  IMAD.IADD R36, R56, 0x1, R41 ;  /* 0x0000000138247824 */ /* 0x000fe200078e0229 */
[----:B------:R-:W-:Y:S01]  /*86bb0*/  IADD3 R62, P4, P5, R35, R18, R62 ;  /* 0x00000012233e7210 */ /* 0x000fe20007d9e03e */
[----:B------:R-:W-:Y:S01]  /*86bc0*/  IMAD.MOV.U32 R41, RZ, RZ, RZ ;  /* 0x000000ffff297224 */ /* 0x000fe200078e00ff */
[----:B------:R-:W-:Y:S01]  /*86bd0*/  IADD3 R35, P6, PT, R52, R34, RZ ;  /* 0x0000002234237210 */ /* 0x000fe20007fde0ff */
[----:B------:R-:W-:-:S02]  /*86be0*/  IMAD.IADD R47, R59, 0x1, R43 ;  /* 0x000000013b2f7824 */ /* 0x000fc400078e022b */
        /* <DEDUP_REMOVED lines=15> */
[----:B------:R-:W-:Y:S01]  /*86ce0*/  IMAD R43, R73, R10, RZ ;  /* 0x0000000a492b7224 */ /* 0x000fe200078e02ff */
[----:B------:R-:W-:Y:S01]  /*86cf0*/  P2R R18, PR, RZ, 0x20 ;  /* 0x00000020ff127803 */ /* 0x000fe20000000000 */
[----:B------:R-:W-:Y:S01]  /*86d00*/  IMAD.X R28, R41, 0x1, R46, P3 ;  /* 0x00000001291c7824 */ /* 0x000fe200018e062e */
        /* <DEDUP_REMOVED lines=11> */
[----:B------:R-:W-:Y:S02]  /*86dc0*/  IMAD.IADD R31, R35, 0x1, R31 ;  /* 0x00000001231f7824 */ /* 0x000fe400078e021f */
[----:B------:R-:W-:Y:S01]  /*86dd0*/  IMAD.IADD R35, R49, 0x1, R39 ;  /* 0x0000000131237824 */ /* 0x000fe200078e0227 */
[----:B------:R-:W-:Y:S01]  /*86de0*/  IADD3 R62, P3, P5, R62, R38, R37 ;  /* 0x000000263e3e7210 */ /* 0x000fe20007d7e025 */
[----:B------:R-:W-:Y:S01]  /*86df0*/  IMAD.WIDE.U32 R44, R31, R2, RZ ;  /* 0x000000021f2c7225 */ /* 0x000fe200078e00ff */
[----:B------:R-:W-:-:S02]  /*86e00*/  SEL R37, RZ, 0x1, !P1 ;  /* 0x00000001ff257807 */ /* 0x000fc40004800000 */
        /* <DEDUP_REMOVED lines=30> */
[----:B------:R-:W-:-:S04]  /*86ff0*/  IADD3.X R47, P3, PT, R39, R60, RZ, P3, !PT ;  /* 0x0000003c272f7210 */ /* 0x000fc80001f7e4ff */
        /* <DEDUP_REMOVED lines=19> */
[----:B------:R-:W-:-:S04]  /*87130*/  IADD3 R49, P6, PT, R49, R38, RZ ;  /* 0x0000002631317210 */ /* 0x000fc80007fde0ff */
[----:B------:R-:W-:Y:S01]  /*87140*/  IADD3.X R44, P6, PT, R44, R39, RZ, P6, !PT ;  /* 0x000000272c2c7210 */ /* 0x000fe200037de4ff */
[----:B------:R-:W-:-:S03]  /*87150*/  IMAD.WIDE.U32 R38, R61, R30, RZ ;  /* 0x0000001e3d267225 */ /* 0x000fc600078e00ff */
[----:B------:R-:W-:Y:S01]  /*87160*/  IADD3.X R69, P5, P6, R42, RZ, RZ, P6, P5 ;  /* 0x000000ff2a457210 */ /* 0x000fe200036aa4ff */
[----:B------:R-:W-:-:S03]  /*87170*/  IMAD.IADD R63, R63, 0x1, R39 ;  /* 0x000000013f3f7824 */ /* 0x000fc600078e0227 */
        /* <DEDUP_REMOVED lines=14> */
[----:B------:R-:W-:-:S03]  /*87260*/  ISETP.GT.U32.AND.EX P5, PT, R58, R61, PT, P5 ;  /* 0x0000003d3a00720c */ /* 0x000fc60003fa4150 */
[----:B------:R-:W-:Y:S01]  /*87270*/  IMAD.WIDE.U32 R40, R33, R54, R40 ;  /* 0x0000003621287225 */ /* 0x000fe200078e0028 */
[----:B------:R-:W-:-:S04]  /*87280*/  SEL R37, RZ, 0x1, !P5 ;  /* 0x00000001ff257807 */ /* 0x000fc80006800000 */
[----:B------:R-:W-:Y:S01]  /*87290*/  IADD3 R62, P5, P6, R37, R62, R30 ;  /* 0x0000003e253e7210 */ /* 0x000fe20007ebe01e */
[----:B------:R-:W-:-:S03]  /*872a0*/  IMAD.WIDE.U32 R36, R53, R33, RZ ;  /* 0x0000002135247225 */ /* 0x000fc600078e00ff */
[----:B------:R-:W-:Y:S01]  /*872b0*/  IADD3.X R12, PT, PT, RZ, R35, RZ, P5, P6 ;  /* 0x00000023ff0c7210 */ /* 0x000fe20002fec4ff */
[----:B------:R-:W-:Y:S02]  /*872c0*/  IMAD.IADD R33, R59, 0x1, R37 ;  /* 0x000000013b217824 */ /* 0x000fe400078e0225 */
[----:B------:R-:W-:-:S03]  /*872d0*/  IMAD.IADD R35, R56, 0x1, R41 ;  /* 0x0000000138237824 */ /* 0x000fc600078e0229 */
        /* <DEDUP_REMOVED lines=17> */
[----:B------:R-:W-:Y:S01]  /*873f0*/  ISETP.GT.U32.AND.EX P5, PT, R61, R28, PT, P5 ;  /* 0x0000001c3d00720c */ /* 0x000fe20003fa4150 */
[----:B------:R-:W-:-:S03]  /*87400*/  IMAD.WIDE.U32 R36, R26, R50, R36 ;  /* 0x000000321a247225 */ /* 0x000fc600078e0024 */
[----:B------:R-:W-:Y:S02]  /*87410*/  SEL R14, R14, R33, P5 ;  /* 0x000000210e0e7207 */ /* 0x000fe40002800000 */
[----:B------:R-:W-:Y:S02]  /*87420*/  SEL R33, R61, R28, P5 ;  /* 0x0000001c3d217207 */ /* 0x000fe40002800000 */
[----:B------:R-:W-:Y:S01]  /*87430*/  ISETP.GT.U32.AND P5, PT, R14, R45, PT ;  /* 0x0000002d0e00720c */ /* 0x000fe20003fa4070 */
[----:B------:R-:W-:-:S03]  /*87440*/  IMAD.IADD R14, R55, 0x1, R37 ;  /* 0x00000001370e7824 */ /* 0x000fc600078e0225 */
[----:B------:R-:W-:-:S04]  /*87450*/  ISETP.GT.U32.AND.EX P5, PT, R33, R12, PT, P5 ;  /* 0x0000000c2100720c */ /* 0x000fc80003fa4150 */
[----:B------:R-:W-:-:S04]  /*87460*/  SEL R33, RZ, 0x1, !P5 ;  /* 0x00000001ff217807 */ /* 0x000fc80006800000 */
[----:B------:R-:W-:Y:S01]  /*87470*/  IADD3 R28, P5, P6, R33, R40, R30 ;  /* 0x00000028211c7210 */ /* 0x000fe20007ebe01e */
[----:B------:R-:W-:Y:S01]  /*87480*/  IMAD.WIDE.U32 R32, R57, R26, RZ ;  /* 0x0000001a39207225 */ /* 0x000fe200078e00ff */
[----:B------:R-:W-:Y:S02]  /*87490*/  IADD3.X R30, PT, PT, RZ, RZ, RZ, P2, P0 ;  /* 0x000000ffff1e7210 */ /* 0x000fe400017e04ff */
[----:B------:R-:W-:Y:S01]  /*874a0*/  IADD3.X R35, PT, PT, RZ, R35, RZ, P5, P6 ;  /* 0x00000023ff237210 */ /* 0x000fe20002fec4ff */
[----:B------:R-:W-:Y:S02]  /*874b0*/  IMAD.IADD R33, R51, 0x1, R33 ;  /* 0x0000000133217824 */ /* 0x000fe400078e0221 */
[----:B------:R-:W-:-:S03]  /*874c0*/  IMAD.WIDE.U32 R40, R31, R8, RZ ;  /* 0x000000081f287225 */ /* 0x000fc600078e00ff */
[----:B------:R-:W-:Y:S01]  /*874d0*/  IADD3 R28, P5, P6, R28, R36, R33 ;  /* 0x000000241c1c7210 */ /* 0x000fe20007ebe021 */
[----:B------:R-:W-:-:S03]  /*874e0*/  IMAD.WIDE.U32 R36, R57, R27, RZ ;  /* 0x0000001b39247225 */ /* 0x000fc600078e00ff */
[----:B------:R-:W-:Y:S01]  /*874f0*/  IADD3.X R14, PT, PT, R35, R14, RZ, P5, P6 ;  /* 0x0000000e230e7210 */ /* 0x000fe20002fec4ff */
[----:B------:R-:W-:Y:S01]  /*87500*/  IMAD.WIDE.U32 R26, R46, R10, RZ ;  /* 0x0000000a2e1a7225 */ /* 0x000fe200078e00ff */
[----:B------:R-:W-:Y:S02]  /*87510*/  ISETP.NE.AND P6, PT, R18, RZ, PT ;  /* 0x000000ff1200720c */ /* 0x000fe40003fc5270 */
[----:B------:R-:W-:Y:S01]  /*87520*/  IADD3 R42, P0, PT, R45, R36, RZ ;  /* 0x000000242d2a7210 */ /* 0x000fe20007f1e0ff */
[----:B------:R-:W-:Y:S01]  /*87530*/  IMAD R18, R47, R10, RZ ;  /* 0x0000000a2f127224 */ /* 0x000fe200078e02ff */
[----:B------:R-:W-:Y:S01]  /*87540*/  IADD3.X R57, PT, PT, RZ, RZ, RZ, P6, P4 ;  /* 0x000000ffff397210 */ /* 0x000fe200037e84ff */
[----:B------:R-:W-:Y:S02]  /*87550*/  IMAD.IADD R33, R51, 0x1, R37 ;  /* 0x0000000133217824 */ /* 0x000fe400078e0225 */
[----:B------:R-:W-:Y:S02]  /*87560*/  IMAD R53, R46, R11, R18 ;  /* 0x0000000b2e357224 */ /* 0x000fe400078e0212 */
[----:B------:R-:W-:-:S04]  /*87570*/  IMAD.WIDE.U32 R36, R26, R2, RZ ;  /* 0x000000021a247225 */ /* 0x000fc800078e00ff */
[----:B------:R-:W-:Y:S01]  /*87580*/  IMAD.IADD R53, R27, 0x1, R53 ;  /* 0x000000011b357824 */ /* 0x000fe200078e0235 */
[----:B------:R-:W-:Y:S01]  /*87590*/  IADD3 R27, P5, P4, R32, R33, R38 ;  /* 0x00000021201b7210 */ /* 0x000fe20007cbe026 */
[----:B------:R-:W-:-:S04]  /*875a0*/  IMAD.WIDE.U32 R32, P2, R34, R9, R40 ;  /* 0x0000000922207225 */ /* 0x000fc80007840028 */
[----:B------:R-:W-:-:S04]  /*875b0*/  IMAD.WIDE.U32 R40, R53, R2, RZ ;  /* 0x0000000235287225 */ /* 0x000fc800078e00ff */
[----:B------:R-:W-:-:S04]  /*875c0*/  IMAD.WIDE.U32 R34, R34, R8, RZ ;  /* 0x0000000822227225 */ /* 0x000fc800078e00ff */
[----:B------:R-:W-:-:S04]  /*875d0*/  IMAD.WIDE.U32 R40, P6, R26, R3, R40 ;  /* 0x000000031a287225 */ /* 0x000fc800078c0028 */
[----:B------:R-:W-:Y:S01]  /*875e0*/  IMAD.X R39, RZ, RZ, RZ, P2 ;  /* 0x000000ffff277224 */ /* 0x000fe200010e06ff */
[----:B------:R-:W-:Y:S01]  /*875f0*/  IADD3 R59, P2, PT, R35, R32, RZ ;  /* 0x00000020233b7210 */ /* 0x000fe20007f5e0ff */
[----:B------:R-:W-:Y:S02]  /*87600*/  IMAD.MOV.U32 R38, RZ, RZ, R33 ;  /* 0x000000ffff267224 */ /* 0x000fe400078e0021 */
[----:B------:R-:W-:Y:S01]  /*87610*/  IMAD.X R35, R27, 0x1, R12, P0 ;  /* 0x000000011b237824 */ /* 0x000fe200000e060c */
[----:B------:R-:W-:Y:S01]  /*87620*/  IADD3 R69, P0, PT, R69, R42, RZ ;  /* 0x0000002a45457210 */ /* 0x000fe20007f1e0ff */
        /* <DEDUP_REMOVED lines=11> */
[----:B------:R-:W-:Y:S01]  /*876e0*/  IADD3.X R34, P0, P2, R38, RZ, RZ, P2, P0 ;  /* 0x000000ff26227210 */ /* 0x000fe200012004ff */
[----:B------:R-:W-:Y:S01]  /*876f0*/  IMAD.IADD R40, R51, 0x1, R17 ;  /* 0x0000000133287824 */ /* 0x000fe200078e0211 */
        /* <DEDUP_REMOVED lines=16> */
[----:B------:R-:W-:Y:S01]  /*87800*/  IMAD.MOV.U32 R39, RZ, RZ, RZ ;  /* 0x000000ffff277224 */ /* 0x000fe200078e00ff */
[----:B------:R-:W-:Y:S01]  /*87810*/  IADD3.X R56, PT, PT, R19, RZ, RZ, P0, P6 ;  /* 0x000000ff13387210 */ /* 0x000fe200007ec4ff */
[----:B------:R-:W-:Y:S01]  /*87820*/  IMAD.WIDE.U32 R36, P2, R26, R7, R36 ;  /* 0x000000071a247225 */ /* 0x000fe20007840024 */
[----:B------:R-:W-:Y:S02]  /*87830*/  IADD3 R19, P0, PT, R17, R54, RZ ;  /* 0x0000003611137210 */ /* 0x000fe40007f1e0ff */
[----:B------:R-:W-:Y:S01]  /*87840*/  IADD3.X R17, PT, PT, RZ, RZ, RZ, P1, P3 ;  /* 0x000000ffff117210 */ /* 0x000fe20000fe64ff */
[----:B------:R-:W-:Y:S01]  /*87850*/  IMAD.WIDE.U32 R50, R29, R50, R38 ;  /* 0x000000321d327225 */ /* 0x000fe200078e0026 */
[----:B------:R-:W-:-:S03]  /*87860*/  IADD3.X R56, P0, PT, R56, R41, RZ, P0, !PT ;  /* 0x0000002938387210 */ /* 0x000fc6000071e4ff */
        /* <DEDUP_REMOVED lines=60> */
[----:B------:R-:W-:Y:S01]  /*87c30*/  IADD3 R13, P0, PT, R29, R44, RZ ;  /* 0x0000002c1d0d7210 */ /* 0x000fe20007f1e0ff */
[----:B------:R-:W-:Y:S01]  /*87c40*/  IMAD.MOV.U32 R30, RZ, RZ, R27 ;  /* 0x000000ffff1e7224 */ /* 0x000fe200078e001b */
[----:B------:R-:W-:Y:S02]  /*87c50*/  ISETP.GE.U32.AND P1, PT, R50, R57, PT ;  /* 0x000000393200720c */ /* 0x000fe40003f26070 */
[----:B------:R-:W-:Y:S02]  /*87c60*/  IADD3.X R50, PT, PT, RZ, R15, RZ, P6, P2 ;  /* 0x0000000fff327210 */ /* 0x000fe400037e44ff */
[----:B------:R-:W-:Y:S01]  /*87c70*/  IADD3 R44, P6, PT, R13, R32, RZ ;  /* 0x000000200d2c7210 */ /* 0x000fe20007fde0ff */
[----:B------:R-:W-:Y:S01]  /*87c80*/  IMAD R32, R49, R10, RZ ;  /* 0x0000000a31207224 */ /* 0x000fe200078e02ff */
[----:B------:R-:W-:Y:S02]  /*87c90*/  ISETP.GE.U32.AND.EX P1, PT, R58, R51, PT, P1 ;  /* 0x000000333a00720c */ /* 0x000fe40003f26110 */
[----:B------:R-:W-:Y:S01]  /*87ca0*/  IADD3 R38, P3, PT, R33, R26, RZ ;  /* 0x0000001a21267210 */ /* 0x000fe20007f7e0ff */
[----:B------:R-:W-:Y:S01]  /*87cb0*/  IMAD.WIDE.U32 R26, R47, R10, RZ ;  /* 0x0000000a2f1a7225 */ /* 0x000fe200078e00ff */
[----:B------:R-:W-:-:S02]  /*87cc0*/  IADD3.X R29, P2, PT, R36, R41, RZ, P0, !PT ;  /* 0x00000029241d7210 */ /* 0x000fc4000075e4ff */
        /* <DEDUP_REMOVED lines=13> */
[----:B------:R-:W-:Y:S01]  /*87da0*/  IMAD.X R53, RZ, RZ, R50, P0 ;  /* 0x000000ffff357224 */ /* 0x000fe200000e0632 */
[----:B------:R-:W-:Y:S01]  /*87db0*/  ISETP.GE.U32.AND P0, PT, R42, R45, PT ;  /* 0x0000002d2a00720c */ /* 0x000fe20003f06070 */
[----:B------:R-:W-:Y:S01]  /*87dc0*/  IMAD.X R31, RZ, RZ, RZ, P6 ;  /* 0x000000ffff1f7224 */ /* 0x000fe200030e06ff */
[----:B------:R-:W-:Y:S01]  /*87dd0*/  IADD3 R42, P6, PT, R34, R51, RZ ;  /* 0x00000033222a7210 */ /* 0x000fe20007fde0ff */
[----:B------:R-:W-:Y:S01]  /*87de0*/  IMAD.MOV.U32 R30, RZ, RZ, R37 ;  /* 0x000000ffff1e7224 */ /* 0x000fe200078e0025 */
[----:B------:R-:W-:Y:S01]  /*87df0*/  ISETP.GE.U32.AND.EX P0, PT, R35, R12, PT, P0 ;  /* 0x0000000c2300720c */ /* 0x000fe20003f06100 */
        /* <DEDUP_REMOVED lines=43> */
[----:B------:R-:W-:Y:S01]  /*880b0*/  IADD3.X R34, PT, PT, RZ, R16, RZ, P5, P4 ;  /* 0x00000010ff227210 */ /* 0x000fe20002fe84ff */
[----:B------:R-:W-:Y:S01]  /*880c0*/  IMAD.X R17, RZ, RZ, RZ, P3 ;  /* 0x000000ffff117224 */ /* 0x000fe200018e06ff */
        /* <DEDUP_REMOVED lines=9> */
[----:B------:R-:W-:Y:S01]  /*88160*/  IADD3.X R12, P1, PT, R12, R27, RZ, P1, !PT ;  /* 0x0000001b0c0c7210 */ /* 0x000fe20000f3e4ff */
[----:B------:R-:W-:Y:S01]  /*88170*/  IMAD.WIDE.U32.X R16, R13, R7, R16, P5 ;  /* 0x000000070d107225 */ /* 0x000fe200028e0410 */
[----:B------:R-:W-:Y:S02]  /*88180*/  ISETP.GE.U32.AND P3, PT, R28, R43, PT ;  /* 0x0000002b1c00720c */ /* 0x000fe40003f66070 */
[----:B------:R-:W-:Y:S01]  /*88190*/  IADD3.X R31, P0, PT, R12, R29, RZ, P0, !PT ;  /* 0x0000001d0c1f7210 */ /* 0x000fe2000071e4ff */
[----:B------:R-:W-:Y:S01]  /*881a0*/  IMAD.X R30, RZ, RZ, R35, P4 ;  /* 0x000000ffff1e7224 */ /* 0x000fe200020e0623 */
[----:B------:R-:W-:Y:S01]  /*881b0*/  ISETP.GE.U32.AND.EX P3, PT, R35, R34, PT, P3 ;  /* 0x000000222300720c */ /* 0x000fe20003f66130 */
[----:B------:R-:W-:Y:S01]  /*881c0*/  IMAD.WIDE.U32 R18, P4, R26, R9, R18 ;  /* 0x000000091a127225 */ /* 0x000fe20007880012 */
[----:B------:R-:W-:-:S02]  /*881d0*/  IADD3.X R15, P1, P0, R16, RZ, RZ, P0, P1 ;  /* 0x000000ff100f7210 */ /* 0x000fc400000224ff */
        /* <DEDUP_REMOVED lines=61> */
.L_x_248:
        /* <DEDUP_REMOVED lines=21> */
.L_x_249:
        /* <DEDUP_REMOVED lines=17> */
[----:B------:R-:W-:Y:S01]  /*88810*/  ISETP.GE.U32.AND.EX P0, PT, R18, R25, PT, P0 ;  /* 0x000000191200720c */ /* 0x000fe20003f06100 */
[----:B------:R-:W-:-:S03]  /*88820*/  IMAD.MOV.U32 R25, RZ, RZ, RZ ;  /* 0x000000ffff197224 */ /* 0x000fc600078e00ff */
        /* <DEDUP_REMOVED lines=46> */
.L_x_250:
[----:B------:R-:W-:-:S04]  /*88b10*/  IMAD.WIDE.U32 R12, R98, R86, RZ ;  /* 0x00000056620c7225 */ /* 0x000fc800078e00ff */
[----:B------:R-:W-:Y:S02]  /*88b20*/  IMAD.MOV.U32 R24, RZ, RZ, RZ ;  /* 0x000000ffff187224 */ /* 0x000fe400078e00ff */
        /* <DEDUP_REMOVED lines=10> */
[----:B------:R-:W-:Y:S01]  /*88bd0*/  IMAD.IADD R20, R26, 0x1, R15 ;  /* 0x000000011a147824 */ /* 0x000fe200078e020f */
[----:B------:R-:W-:Y:S01]  /*88be0*/  IADD3.X R15, PT, PT, RZ, RZ, RZ, P0, P2 ;  /* 0x000000ffff0f7210 */ /* 0x000fe200007e44ff */
[----:B------:R-:W-:Y:S01]  /*88bf0*/  IMAD.MOV.U32 R21, RZ, RZ, RZ ;  /* 0x000000ffff157224 */ /* 0x000fe200078e00ff */
[----:B------:R-:W-:Y:S01]  /*88c00*/  IADD3 R34, P1, P3, R30, R13, R22 ;  /* 0x0000000d1e227210 */ /* 0x000fe20007b3e016 */
[----:B------:R-:W-:-:S04]  /*88c10*/  IMAD.WIDE.U32 R32, R67, R88, RZ ;  /* 0x0000005843207225 */ /* 0x000fc800078e00ff */
[----:B------:R-:W-:Y:S01]  /*88c20*/  IMAD.MOV.U32 R35, RZ, RZ, RZ ;  /* 0x000000ffff237224 */ /* 0x000fe200078e00ff */
[----:B------:R-:W-:Y:S01]  /*88c30*/  IADD3 R32, P4, PT, R12, R32, RZ ;  /* 0x000000200c207210 */ /* 0x000fe20007f9e0ff */
[----:B------:R-:W-:Y:S02]  /*88c40*/  IMAD.IADD R27, R24, 0x1, R19 ;  /* 0x00000001181b7824 */ /* 0x000fe400078e0213 */
[----:B------:R-:W-:-:S04]  /*88c50*/  IMAD.WIDE.U32 R18, R103, R86, RZ ;  /* 0x0000005667127225 */ /* 0x000fc800078e00ff */
        /* <DEDUP_REMOVED lines=13> */
[----:B------:R-:W-:-:S03]  /*88d30*/  IADD3.X R47, PT, PT, RZ, R47, RZ, P0, P2 ;  /* 0x0000002fff2f7210 */ /* 0x000fc600007e44ff */
[----:B------:R-:W-:Y:S02]  /*88d40*/  IMAD.IADD R30, R49, 0x1, R23 ;  /* 0x00000001311e7824 */ /* 0x000fe400078e0217 */
[----:B------:R-:W-:-:S04]  /*88d50*/  IMAD.WIDE.U32 R22, R67, R89, RZ ;  /* 0x0000005943167225 */ /* 0x000fc800078e00ff */
[----:B------:R-:W-:Y:S02]  /*88d60*/  IMAD.IADD R44, R13, 0x1, R37 ;  /* 0x000000010d2c7824 */ /* 0x000fe400078e0225 */
[----:B------:R-:W-:-:S04]  /*88d70*/  IMAD.WIDE.U32 R38, R98, R88, RZ ;  /* 0x0000005862267225 */ /* 0x000fc800078e00ff */
[----:B------:R-:W-:Y:S02]  /*88d80*/  IMAD.IADD R36, R19, 0x1, R21 ;  /* 0x0000000113247824 */ /* 0x000fe400078e0215 */
[----:B------:R-:W-:Y:S02]  /*88d90*/  IMAD.MOV.U32 R37, RZ, RZ, RZ ;  /* 0x000000ffff257224 */ /* 0x000fe400078e00ff */
[----:B------:R-:W-:Y:S01]  /*88da0*/  IMAD.IADD R27, R25, 0x1, R23 ;  /* 0x00000001191b7824 */ /* 0x000fe200078e0217 */
[----:B------:R-:W-:Y:S01]  /*88db0*/  IADD3 R23, P2, P0, R22, R45, R20 ;  /* 0x0000002d16177210 */ /* 0x000fe2000785e014 */
[----:B------:R-:W-:-:S04]  /*88dc0*/  IMAD.WIDE.U32 R42, R98, R89, RZ ;  /* 0x00000059622a7225 */ /* 0x000fc800078e00ff */
[----:B------:R-:W-:-:S04]  /*88dd0*/  IMAD.WIDE.U32 R40, R99, R88, RZ ;  /* 0x0000005863287225 */ /* 0x000fc800078e00ff */
[----:B------:R-:W-:Y:S02]  /*88de0*/  IMAD.IADD R13, R24, 0x1, R39 ;  /* 0x00000001180d7824 */ /* 0x000fe400078e0227 */
[----:B------:R-:W-:Y:S01]  /*88df0*/  IMAD.WIDE.U32 R20, R66, R89, R36 ;  /* 0x0000005942147225 */ /* 0x000fe200078e0024 */
[----:B------:R-:W-:Y:S02]  /*88e00*/  IADD3.X R37, PT, PT, RZ, RZ, RZ, P1, P3 ;  /* 0x000000ffff257210 */ /* 0x000fe40000fe64ff */
[----:B------:R-:W-:Y:S01]  /*88e10*/  IADD3 R40, P1, P3, R42, R13, R40 ;  /* 0x0000000d2a287210 */ /* 0x000fe20007b3e028 */
[----:B------:R-:W-:Y:S01]  /*88e20*/  IMAD.IADD R17, R24, 0x1, R43 ;  /* 0x0000000118117824 */ /* 0x000fe200078e022b */
[----:B------:R-:W-:Y:S01]  /*88e30*/  IADD3.X R43, PT, PT, RZ, RZ, RZ, P5, P6 ;  /* 0x000000ffff2b7210 */ /* 0x000fe20002fec4ff */
[----:B------:R-:W-:Y:S01]  /*88e40*/  IMAD.X R42, R23, 0x1, R28, P4 ;  /* 0x00000001172a7824 */ /* 0x000fe200020e061c */
[----:B------:R-:W-:Y:S01]  /*88e50*/  IADD3 R27, P5, P6, R15, R20, R27 ;  /* 0x000000140f1b7210 */ /* 0x000fe20007ebe01b */
[----:B------:R-:W-:Y:S01]  /*88e60*/  IMAD.MOV.U32 R15, RZ, RZ, RZ ;  /* 0x000000ffff0f7224 */ /* 0x000fe200078e00ff */
[----:B------:R-:W-:Y:S01]  /*88e70*/  ISETP.GE.U32.AND P4, PT, R32, R12, PT ;  /* 0x0000000c2000720c */ /* 0x000fe20003f86070 */
[----:B------:R-:W-:Y:S01]  /*88e80*/  IMAD.IADD R46, R29, 0x1, R31 ;  /* 0x000000011d2e7824 */ /* 0x000fe200078e021f */
[----:B------:R-:W-:Y:S01]  /*88e90*/  IADD3.X R45, PT, PT, RZ, RZ, RZ, P1, P3 ;  /* 0x000000ffff2d7210 */ /* 0x000fe20000fe64ff */
[----:B------:R-:W-:Y:S01]  /*88ea0*/  IMAD.IADD R12, R19, 0x1, R21 ;  /* 0x00000001130c7824 */ /* 0x000fe200078e0215 */
[----:B------:R-:W-:Y:S01]  /*88eb0*/  ISETP.GE.U32.AND.EX P4, PT, R42, R28, PT, P4 ;  /* 0x0000001c2a00720c */ /* 0x000fe20003f86140 */
[----:B------:R-:W-:-:S02]  /*88ec0*/  IMAD.MOV.U32 R31, RZ, RZ, RZ ;  /* 0x000000ffff1f7224 */ /* 0x000fc400078e00ff */
[----:B------:R-:W-:Y:S01]  /*88ed0*/  IMAD.WIDE.U32 R20, R100, R88, RZ ;  /* 0x0000005864147225 */ /* 0x000fe200078e00ff */
[----:B------:R-:W-:-:S03]  /*88ee0*/  SEL R28, RZ, 0x1, P4 ;  /* 0x00000001ff1c7807 */ /* 0x000fc60002000000 */
[----:B------:R-:W-:-:S04]  /*88ef0*/  IMAD.WIDE.U32 R14, R100, R87, R14 ;  /* 0x00000057640e7225 */ /* 0x000fc800078e000e */
[----:B------:R-:W-:-:S04]  /*88f00*/  IMAD.WIDE.U32 R102, R102, R87, R30 ;  /* 0x0000005766667225 */ /* 0x000fc800078e001e */
[----:B------:R-:W-:Y:S01]  /*88f10*/  IMAD.IADD R30, R35, 0x1, R21 ;  /* 0x00000001231e7824 */ /* 0x000fe200078e0215 */
[----:B------:R-:W-:Y:S01]  /*88f20*/  IADD3.X R21, PT, PT, R47, R12, RZ, P5, P6 ;  /* 0x0000000c2f157210 */ /* 0x000fe20002fec4ff */
[----:B------:R-:W-:Y:S01]  /*88f30*/  IMAD.IADD R48, R35, 0x1, R15 ;  /* 0x0000000123307824 */ /* 0x000fe200078e020f */
[----:B------:R-:W-:Y:S01]  /*88f40*/  IADD3 R46, P5, P6, R37, R14, R46 ;  /* 0x0000000e252e7210 */ /* 0x000fe20007ebe02e */
[----:B------:R-:W-:-:S03]  /*88f50*/  IMAD.WIDE.U32 R36, R67, R86, RZ ;  /* 0x0000005643247225 */ /* 0x000fc600078e00ff */
[----:B------:R-:W-:Y:S01]  /*88f60*/  IADD3.X R48, PT, PT, RZ, R48, RZ, P5, P6 ;  /* 0x00000030ff307210 */ /* 0x000fe20002fec4ff */
[----:B------:R-:W-:Y:S01]  /*88f70*/  IMAD.WIDE.U32 R14, R66, R86, RZ ;  /* 0x00000056420e7225 */ /* 0x000fe200078e00ff */
[----:B------:R-:W-:Y:S02]  /*88f80*/  IADD3 R43, P4, P5, R43, R102, R44 ;  /* 0x000000662b2b7210 */ /* 0x000fe40007d9e02c */
[----:B------:R-:W-:Y:S01]  /*88f90*/  IADD3 R39, P6, PT, R28, R16, RZ ;  /* 0x000000101c277210 */ /* 0x000fe20007fde0ff */
[----:B------:R-:W-:Y:S02]  /*88fa0*/  IMAD.IADD R44, R49, 0x1, R103 ;  /* 0x00000001312c7824 */ /* 0x000fe400078e0267 */
[----:B------:R-:W-:Y:S01]  /*88fb0*/  IMAD.WIDE.U32 R12, R67, R87, RZ ;  /* 0x00000057430c7225 */ /* 0x000fe200078e00ff */
[----:B------:R-:W-:Y:S02]  /*88fc0*/  ISETP.GT.U32.AND P1, PT, R16, R39, PT ;  /* 0x000000271000720c */ /* 0x000fe40003f24070 */
[----:B------:R-:W-:Y:S01]  /*88fd0*/  IADD3.X R44, PT, PT, RZ, R44, RZ, P4, P5 ;  /* 0x0000002cff2c7210 */ /* 0x000fe200027ea4ff */
[----:B------:R-:W-:Y:S01]  /*88fe0*/  IMAD.IADD R53, R25, 0x1, R37 ;  /* 0x0000000119357824 */ /* 0x000fe200078e0225 */
[----:B------:R-:W-:Y:S01]  /*88ff0*/  IADD3 R38, P3, PT, R39, R38, RZ ;  /* 0x0000002627267210 */ /* 0x000fe20007f7e0ff */
[----:B------:R-:W-:-:S02]  /*89000*/  IMAD.IADD R22, R26, 0x1, R41 ;  /* 0x000000011a167824 */ /* 0x000fc400078e0229 */
        /* <DEDUP_REMOVED lines=18> */
[----:B------:R-:W-:-:S04]  /*89130*/  IMAD.WIDE.U32 R30, R100, R89, R30 ;  /* 0x00000059641e7225 */ /* 0x000fc800078e001e */
[----:B------:R-:W-:Y:S02]  /*89140*/  IMAD.IADD R39, R29, 0x1, R23 ;  /* 0x000000011d277824 */ /* 0x000fe400078e0217 */
[----:B------:R-:W-:Y:S02]  /*89150*/  IMAD.IADD R17, R17, 0x1, R47 ;  /* 0x0000000111117824 */ /* 0x000fe400078e022f */
[----:B------:R-:W-:Y:S01]  /*89160*/  IMAD.IADD R23, R35, 0x1, R31 ;  /* 0x0000000123177824 */ /* 0x000fe200078e021f */
[----:B------:R-:W-:Y:S01]  /*89170*/  IADD3 R39, P3, P5, R43, R30, R39 ;  /* 0x0000001e2b277210 */ /* 0x000fe20007d7e027 */
[----:B------:R-:W-:Y:S01]  /*89180*/  IMAD.WIDE.U32 R34, R17, R2, RZ ;  /* 0x0000000211227225 */ /* 0x000fe200078e00ff */
[----:B------:R-:W-:Y:S02]  /*89190*/  SEL R43, RZ, 0x1, !P1 ;  /* 0x00000001ff2b7807 */ /* 0x000fe40004800000 */
        /* <DEDUP_REMOVED lines=22> */
[----:B------:R-:W-:Y:S01]  /*89300*/  IMAD.IADD R53, R25, 0x1, R13 ;  /* 0x0000000119357824 */ /* 0x000fe200078e020d */
        /* <DEDUP_REMOVED lines=18> */
[----:B------:R-:W-:-:S03]  /*89430*/  IMAD.WIDE.U32 R40, R16, R6, RZ ;  /* 0x0000000610287225 */ /* 0x000fc600078e00ff */
[----:B------:R-:W-:Y:S01]  /*89440*/  IADD3.X R13, PT, PT, RZ, RZ, RZ, P1, P3 ;  /* 0x000000ffff0d7210 */ /* 0x000fe20000fe64ff */
        /* <DEDUP_REMOVED lines=13> */
[----:B------:R-:W-:Y:S02]  /*89520*/  IMAD.IADD R29, R29, 0x1, R45 ;  /* 0x000000011d1d7824 */ /* 0x000fe400078e022d */
[----:B------:R-:W-:-:S03]  /*89530*/  IMAD.MOV.U32 R45, RZ, RZ, RZ ;  /* 0x000000ffff2d7224 */ /* 0x000fc600078e00ff */
        /* <DEDUP_REMOVED lines=12> */
[----:B------:R-:W-:-:S03]  /*89600*/  IMAD.IADD R29, R24, 0x1, R43 ;  /* 0x00000001181d7824 */ /* 0x000fc600078e022b */
        /* <DEDUP_REMOVED lines=43> */
[----:B------:R-:W-:Y:S01]  /*898c0*/  IMAD R33, R31, R11, R30 ;  /* 0x0000000b1f217224 */ /* 0x000fe200078e021e */
[----:B------:R-:W-:Y:S01]  /*898d0*/  ISETP.NE.AND P6, PT, R50, RZ, PT ;  /* 0x000000ff3200720c */ /* 0x000fe20003fc5270 */
[----:B------:R-:W-:Y:S02]  /*898e0*/  IMAD.IADD R37, R25, 0x1, R39 ;  /* 0x0000000119257824 */ /* 0x000fe400078e0227 */
[----:B------:R-:W-:Y:S01]  /*898f0*/  IMAD.IADD R30, R23, 0x1, R33 ;  /* 0x00000001171e7824 */ /* 0x000fe200078e0221 */
[----:B------:R-:W-:Y:S02]  /*89900*/  IADD3.X R39, PT, PT, RZ, RZ, RZ, P6, P4 ;  /* 0x000000ffff277210 */ /* 0x000fe400037e84ff */
[----:B------:R-:W-:Y:S01]  /*89910*/  IADD3 R37, P5, P4, R44, R37, R42 ;  /* 0x000000252c257210 */ /* 0x000fe20007cbe02a */
[----:B------:R-:W-:Y:S01]  /*89920*/  IMAD.WIDE.U32 R42, R16, R8, RZ ;  /* 0x00000008102a7225 */ /* 0x000fe200078e00ff */
[----:B------:R-:W-:-:S02]  /*89930*/  IADD3.X R23, PT, PT, RZ, RZ, RZ, P2, P0 ;  /* 0x000000ffff177210 */ /* 0x000fc400017e04ff */
[----:B------:R-:W-:Y:S01]  /*89940*/  IADD3 R33, P0, PT, R18, R38, RZ ;  /* 0x0000002612217210 */ /* 0x000fe20007f1e0ff */
[----:B------:R-:W-:-:S04]  /*89950*/  IMAD.WIDE.U32 R46, P2, R16, R9, R46 ;  /* 0x00000009102e7225 */ /* 0x000fc8000784002e */
        /* <DEDUP_REMOVED lines=24> */
[----:B------:R-:W-:Y:S01]  /*89ae0*/  IMAD.X R35, RZ, RZ, RZ, P0 ;  /* 0x000000ffff237224 */ /* 0x000fe200000e06ff */
[----:B------:R-:W-:Y:S01]  /*89af0*/  IADD3 R49, P2, PT, R49, R34, RZ ;  /* 0x0000002231317210 */ /* 0x000fe20007f5e0ff */
[----:B------:R-:W-:Y:S01]  /*89b00*/  IMAD.X R41, RZ, RZ, R41, P6 ;  /* 0x000000ffff297224 */ /* 0x000fe200030e0629 */
[----:B------:R-:W-:Y:S01]  /*89b10*/  IADD3 R51, P6, PT, R17, R42, RZ ;  /* 0x0000002a11337210 */ /* 0x000fe20007fde0ff */
[----:B------:R-:W-:Y:S01]  /*89b20*/  IMAD.MOV.U32 R34, RZ, RZ, R43 ;  /* 0x000000ffff227224 */ /* 0x000fe200078e002b */
        /* <DEDUP_REMOVED lines=43> */
[----:B------:R-:W-:Y:S01]  /*89de0*/  IMAD.WIDE.U32 R44, P2, R16, R5, R40 ;  /* 0x00000005102c7225 */ /* 0x000fe20007840028 */
[----:B------:R-:W-:Y:S02]  /*89df0*/  IADD3.X RZ, P6, PT, R51, R38, RZ, P0, !PT ;  /* 0x0000002633ff7210 */ /* 0x000fe400007de4ff */
[----:B------:R-:W-:Y:S01]  /*89e00*/  IADD3 R46, P3, PT, R50, R53, RZ ;  /* 0x00000035322e7210 */ /* 0x000fe20007f7e0ff */
[----:B------:R-:W-:-:S02]  /*89e10*/  IMAD.MOV.U32 R38, RZ, RZ, R43 ;  /* 0x000000ffff267224 */ /* 0x000fc400078e002b */
[----:B------:R-:W-:Y:S01]  /*89e20*/  IMAD.X R35, RZ, RZ, RZ, P2 ;  /* 0x000000ffff237224 */ /* 0x000fe200010e06ff */
[----:B------:R-:W-:Y:S01]  /*89e30*/  IADD3 R17, P0, PT, R17, R46, RZ ;  /* 0x0000002e11117210 */ /* 0x000fe20007f1e0ff */
[----:B------:R-:W-:-:S03]  /*89e40*/  IMAD.WIDE.U32.X R38, R15, R3, R38, P1 ;  /* 0x000000030f267225 */ /* 0x000fc600008e0426 */
[----:B------:R-:W-:Y:S01]  /*89e50*/  IADD3 R32, P2, PT, R17, R34, RZ ;  /* 0x0000002211207210 */ /* 0x000fe20007f5e0ff */
[----:B------:R-:W-:Y:S01]  /*89e60*/  IMAD.X R50, R36, 0x1, R47, P3 ;  /* 0x0000000124327824 */ /* 0x000fe200018e062f */
[----:B------:R-:W-:Y:S01]  /*89e70*/  IADD3.X R17, P3, PT, RZ, R38, RZ, P6, !PT ;  /* 0x00000026ff117210 */ /* 0x000fe2000377e4ff */
[----:B------:R-:W-:-:S03]  /*89e80*/  IMAD.WIDE.U32 R40, R16, R4, RZ ;  /* 0x0000000410287225 */ /* 0x000fc600078e00ff */
[----:B------:R-:W-:Y:S01]  /*89e90*/  IADD3.X R42, P1, PT, R19, R50, RZ, P0, !PT ;  /* 0x00000032132a7210 */ /* 0x000fe2000073e4ff */
        /* <DEDUP_REMOVED lines=23> */
[----:B------:R-:W-:Y:S01]  /*8a010*/  SEL R39, RZ, 0x1, P1 ;  /* 0x00000001ff277807 */ /* 0x000fe20000800000 */
[C---:B------:R-:W-:Y:S01]  /*8a020*/  IMAD R19, R41.reuse, R11, R28 ;  /* 0x0000000b29137224 */ /* 0x040fe200078e021c */
[----:B------:R-:W-:Y:S01]  /*8a030*/  IADD3.X R46, PT, PT, RZ, R21, RZ, P6, P2 ;  /* 0x00000015ff2e7210 */ /* 0x000fe200037e44ff */
        /* <DEDUP_REMOVED lines=144> */
.L_x_251:
        /* <DEDUP_REMOVED lines=21> */
.L_x_252:
        /* <DEDUP_REMOVED lines=73> */
.L_x_253:
        /* <DEDUP_REMOVED lines=22> */
.L_x_104:
[----:B------:R-:W-:Y:S02]  /*8b080*/  UISETP.GT.AND UP0, UPT, UR6, URZ, UPT ;  /* 0x000000ff0600728c */ /* 0x000fe4000bf04270 */
[----:B------:R-:W-:-:S07]  /*8b090*/  UIADD3 UR7, UPT, UPT, UR6, -0x1, URZ ;  /* 0xffffffff06077890 */ /* 0x000fce000fffe0ff */
[----:B------:R-:W-:Y:S01]  /*8b0a0*/  UMOV UR6, UR7 ;  /* 0x0000000700067c82 */ /* 0x000fe20008000000 */
[----:B------:R-:W-:Y:S05]  /*8b0b0*/  BRA.U UP0, `(.L_x_254) ;  /* 0xfffff75d00cc7547 */ /* 0x000fea000b83ffff */
[----:B------:R-:W-:-:S11]  /*8b0c0*/  UISETP.EQ.AND UP0, UPT, UR5, URZ, UPT ;  /* 0x000000ff0500728c */ /* 0x000fd6000bf02270 */
.L_x_16:
[----:B------:R-:W-:Y:S01]  /*8b0d0*/  LOP3.LUT R0, R112, R108, R111, 0xfe, !PT ;  /* 0x0000006c70007212 */ /* 0x000fe200078efe6f */
[----:B------:R-:W1:Y:S01]  /*8b0e0*/  LDC.64 R2, c[0x0][0x380] ;  /* 0x0000e000ff027b82 */ /* 0x000e620000000a00 */
[----:B0-----:R-:W-:Y:S02]  /*8b0f0*/  LOP3.LUT R5, R113, R109, R110, 0xfe, !PT ;  /* 0x0000006d71057212 */ /* 0x001fe400078efe6e */
[----:B------:R-:W-:-:S04]  /*8b100*/  LOP3.LUT P0, RZ, R0, R115, RZ, 0xfc, !PT ;  /* 0x0000007300ff7212 */ /* 0x000fc8000780fcff */
[----:B------:R-:W-:-:S04]  /*8b110*/  LOP3.LUT P0, RZ, R5, R114, RZ, 0xfc, P0 ;  /* 0x0000007205ff7212 */ /* 0x000fc8000000fcff */
[----:B------:R-:W-:-:S13]  /*8b120*/  PLOP3.LUT P0, PT, P0, PT, UP0, 0x5d, 0xd5 ;  /* 0x0000000000d5781c */ /* 0x000fda000070eb0d */
[----:B------:R-:W-:Y:S05]  /*8b130*/  @P0 BRA `(.L_x_255) ;  /* 0x0000001400480947 */ /* 0x000fea0003800000 */
[----:B------:R-:W0:Y:S01]  /*8b140*/  LDCU.64 UR4, c[0x3][0xe0] ;  /* 0x00c01c00ff0477ac */ /* 0x000e220008000a00 */
[----:B------:R-:W2:Y:S01]  /*8b150*/  LDCU.128 UR12, c[0x3][URZ] ;  /* 0x00c00000ff0c77ac */ /* 0x000ea20008000c00 */
[----:B0-----:R-:W-:Y:S02]  /*8b160*/  IMAD R5, R109, UR4, RZ ;  /* 0x000000046d057c24 */ /* 0x001fe4000f8e02ff */
[----:B------:R-:W-:-:S04]  /*8b170*/  IMAD.WIDE.U32 R12, R108, UR4, RZ ;  /* 0x000000046c0c7c25 */ /* 0x000fc8000f8e00ff */
[----:B------:R-:W-:-:S04]  /*8b180*/  IMAD R5, R108, UR5, R5 ;  /* 0x000000056c057c24 */ /* 0x000fc8000f8e0205 */
[----:B------:R-:W-:-:S04]  /*8b190*/  IMAD.IADD R27, R13, 0x1, R5 ;  /* 0x000000010d1b7824 */ /* 0x000fc800078e0205 */
[----:B--2---:R-:W-:-:S04]  /*8b1a0*/  IMAD.WIDE.U32 R4, R27, UR12, RZ ;  /* 0x0000000c1b047c25 */ /* 0x004fc8000f8e00ff */
[----:B------:R-:W-:-:S04]  /*8b1b0*/  IMAD.WIDE.U32 R10, R27, UR14, RZ ;  /* 0x0000000e1b0a7c25 */ /* 0x000fc8000f8e00ff */
[----:B------:R-:W-:-:S04]  /*8b1c0*/  IMAD.WIDE.U32 R6, P0, R12, UR13, R4 ;  /* 0x0000000d0c067c25 */ /* 0x000fc8000f800004 */
[----:B------:R-:W-:-:S04]  /*8b1d0*/  IMAD.WIDE.U32 R4, R12, UR12, RZ ;  /* 0x0000000c0c047c25 */ /* 0x000fc8000f8e00ff */
[----:B------:R-:W-:Y:S01]  /*8b1e0*/  IMAD.X R9, RZ, RZ, RZ, P0 ;  /* 0x000000ffff097224 */ /* 0x000fe200000e06ff */
[----:B------:R-:W-:Y:S01]  /*8b1f0*/  IADD3 R0, P1, PT, R5, R6, RZ ;  /* 0x0000000605007210 */ /* 0x000fe20007f3e0ff */
[----:B------:R-:W-:Y:S01]  /*8b200*/  IMAD.MOV.U32 R8, RZ, RZ, R7 ;  /* 0x000000ffff087224 */ /* 0x000fe200078e0007 */
[----:B------:R-:W-:Y:S01]  /*8b210*/  IADD3 RZ, P0, PT, R108, R4, RZ ;  /* 0x000000046cff7210 */ /* 0x000fe20007f1e0ff */
[----:B------:R-:W-:-:S03]  /*8b220*/  IMAD.WIDE.U32 R6, R12, UR14, RZ ;  /* 0x0000000e0c067c25 */ /* 0x000fc6000f8e00ff */
[----:B------:R-:W-:Y:S01]  /*8b230*/  IADD3.X RZ, P0, PT, R109, R0, RZ, P0, !PT ;  /* 0x000000006dff7210 */ /* 0x000fe2000071e4ff */
[----:B------:R-:W-:-:S04]  /*8b240*/  IMAD.WIDE.U32.X R4, R27, UR13, R8, P1 ;  /* 0x0000000d1b047c25 */ /* 0x000fc800088e0408 */
[----:B------:R-:W-:Y:S01]  /*8b250*/  IMAD.WIDE.U32 R8, P2, R12, UR15, R10 ;  /* 0x0000000f0c087c25 */ /* 0x000fe2000f84000a */
[----:B------:R-:W-:-:S04]  /*8b260*/  IADD3.X R0, P0, PT, RZ, R4, RZ, P0, !PT ;  /* 0x00000004ff007210 */ /* 0x000fc8000071e4ff */
[----:B------:R-:W-:Y:S01]  /*8b270*/  IADD3 R13, P1, PT, R111, R0, RZ ;  /* 0x000000006f0d7210 */ /* 0x000fe20007f3e0ff */
[----:B------:R-:W-:Y:S01]  /*8b280*/  IMAD.X R5, RZ, RZ, R5, P0 ;  /* 0x000000ffff057224 */ /* 0x000fe200000e0605 */
[----:B------:R-:W-:Y:S02]  /*8b290*/  IADD3 R7, P3, PT, R7, R8, RZ ;  /* 0x0000000807077210 */ /* 0x000fe40007f7e0ff */
[----:B------:R-:W-:Y:S01]  /*8b2a0*/  IADD3 R13, P0, PT, R13, R6, RZ ;  /* 0x000000060d0d7210 */ /* 0x000fe20007f1e0ff */
[----:B------:R-:W-:Y:S01]  /*8b2b0*/  IMAD.MOV.U32 R6, RZ, RZ, R9 ;  /* 0x000000ffff067224 */ /* 0x000fe200078e0009 */
[----:B------:R-:W-:Y:S02]  /*8b2c0*/  IADD3.X R20, P1, PT, R110, R5, RZ, P1, !PT ;  /* 0x000000056e147210 */ /* 0x000fe40000f3e4ff */
[----:B------:R-:W0:Y:S01]  /*8b2d0*/  LDC.64 R4, c[0x3][0x10] ;  /* 0x00c00400ff047b82 */ /* 0x000e220000000a00 */
[----:B------:R-:W-:Y:S01]  /*8b2e0*/  IMAD.WIDE.U32 R10, R13, UR4, RZ ;  /* 0x000000040d0a7c25 */ /* 0x000fe2000f8e00ff */
[----:B------:R-:W-:-:S03]  /*8b2f0*/  IADD3.X R20, P0, PT, R20, R7, RZ, P0, !PT ;  /* 0x0000000714147210 */ /* 0x000fc6000071e4ff */
[----:B------:R-:W-:Y:S02]  /*8b300*/  IMAD.X R7, RZ, RZ, RZ, P2 ;  /* 0x000000ffff077224 */ /* 0x000fe400010e06ff */
[----:B------:R-:W-:Y:S02]  /*8b310*/  IMAD R0, R20, UR4, RZ ;  /* 0x0000000414007c24 */ /* 0x000fe4000f8e02ff */
[----:B------:R-:W-:-:S04]  /*8b320*/  IMAD.WIDE.U32.X R6, R27, UR15, R6, P3 ;  /* 0x0000000f1b067c25 */ /* 0x000fc800098e0406 */
[----:B------:R-:W-:Y:S01]  /*8b330*/  IMAD R15, R13, UR5, R0 ;  /* 0x000000050d0f7c24 */ /* 0x000fe2000f8e0200 */
[----:B------:R-:W-:-:S03]  /*8b340*/  IADD3.X R21, P0, P1, R6, RZ, RZ, P0, P1 ;  /* 0x000000ff06157210 */ /* 0x000fc600001024ff */
[----:B------:R-:W-:Y:S01]  /*8b350*/  IMAD.IADD R11, R11, 0x1, R15 ;  /* 0x000000010b0b7824 */ /* 0x000fe200078e020f */
[----:B------:R-:W-:Y:S01]  /*8b360*/  IADD3.X R0, PT, PT, R7, RZ, RZ, P0, P1 ;  /* 0x000000ff07007210 */ /* 0x000fe200007e24ff */
[----:B------:R-:W-:Y:S01]  /*8b370*/  IMAD.WIDE.U32 R14, R10, UR12, RZ ;  /* 0x0000000c0a0e7c25 */ /* 0x000fe2000f8e00ff */
[----:B------:R-:W-:-:S03]  /*8b380*/  IADD3 R21, P3, PT, R112, R21, RZ ;  /* 0x0000001570157210 */ /* 0x000fc60007f7e0ff */
[----:B------:R-:W-:Y:S01]  /*8b390*/  IMAD.WIDE.U32 R8, R11, UR12, RZ ;  /* 0x0000000c0b087c25 */ /* 0x000fe2000f8e00ff */
[----:B------:R-:W-:Y:S02]  /*8b3a0*/  IADD3 RZ, P0, PT, R13, R14, RZ ;  /* 0x0000000e0dff7210 */ /* 0x000fe40007f1e0ff */
[----:B------:R-:W-:Y:S01]  /*8b3b0*/  IADD3.X R113, P3, PT, R113, R0, RZ, P3, !PT ;  /* 0x0000000071717210 */ /* 0x000fe20001f7e4ff */
[----:B0-----:R-:W-:-:S04]  /*8b3c0*/  IMAD.WIDE.U32 R6, R12, R4, RZ ;  /* 0x000000040c067225 */ /* 0x001fc800078e00ff */
[----:B---34-:R-:W-:-:S04]  /*8b3d0*/  IMAD.WIDE.U32 R16, P2, R10, UR13, R8 ;  /* 0x0000000d0a107c25 */ /* 0x018fc8000f840008 */
[----:B------:R-:W-:-:S04]  /*8b3e0*/  IMAD.WIDE.U32 R8, R27, R4, RZ ;  /* 0x000000041b087225 */ /* 0x000fc800078e00ff */
[----:B------:R-:W-:Y:S01]  /*8b3f0*/  IMAD.X R19, RZ, RZ, RZ, P2 ;  /* 0x000000ffff137224 */ /* 0x000fe200010e06ff */
[----:B------:R-:W-:Y:S01]  /*8b400*/  IADD3 R13, P2, PT, R15, R16, RZ ;  /* 0x000000100f0d7210 */ /* 0x000fe20007f5e0ff */
[----:B------:R-:W-:Y:S02]  /*8b410*/  IMAD.MOV.U32 R18, RZ, RZ, R17 ;  /* 0x000000ffff127224 */ /* 0x000fe400078e0011 */
[----:B------:R-:W-:Y:S01]  /*8b420*/  IMAD.WIDE.U32 R14, P1, R12, R5, R8 ;  /* 0x000000050c0e7225 */ /* 0x000fe20007820008 */
[----:B------:R-:W-:-:S03]  /*8b430*/  IADD3.X RZ, P0, PT, R20, R13, RZ, P0, !PT ;  /* 0x0000000d14ff7210 */ /* 0x000fc6000071e4ff */
[----:B------:R-:W-:Y:S01]  /*8b440*/  IMAD.WIDE.U32.X R8, R11, UR13, R18, P2 ;  /* 0x0000000d0b087c25 */ /* 0x000fe200090e0412 */
[----:B------:R-:W-:Y:S02]  /*8b450*/  IADD3 R14, P4, PT, R7, R14, RZ ;  /* 0x0000000e070e7210 */ /* 0x000fe40007f9e0ff */
[----:B------:R-:W-:Y:S01]  /*8b460*/  IADD3 R0, P2, PT, R21, R6, RZ ;  /* 0x0000000615007210 */ /* 0x000fe20007f5e0ff */
[----:B------:R-:W-:Y:S01]  /*8b470*/  IMAD.WIDE.U32 R16, R11, UR14, RZ ;  /* 0x0000000e0b107c25 */ /* 0x000fe2000f8e00ff */
[----:B------:R-:W-:-:S03]  /*8b480*/  IADD3.X R13, P0, PT, RZ, R8, RZ, P0, !PT ;  /* 0x00000008ff0d7210 */ /* 0x000fc6000071e4ff */
[----:B------:R-:W-:-:S04]  /*8b490*/  IMAD.WIDE.U32 R6, R10, UR14, RZ ;  /* 0x0000000e0a067c25 */ /* 0x000fc8000f8e00ff */
[----:B------:R-:W-:-:S04]  /*8b4a0*/  IMAD.WIDE.U32 R18, P6, R10, UR15, R16 ;  /* 0x0000000f0a127c25 */ /* 0x000fc8000f8c0010 */
[----:B------:R-:W-:Y:S01]  /*8b4b0*/  IMAD.X R24, RZ, RZ, R9, P0 ;  /* 0x000000ffff187224 */ /* 0x000fe200000e0609 */
[----:B------:R-:W-:Y:S01]  /*8b4c0*/  IADD3 R13, P0, PT, R13, R0, RZ ;  /* 0x000000000d0d7210 */ /* 0x000fe20007f1e0ff */
[----:B------:R-:W-:Y:S01]  /*8b4d0*/  IMAD.X R17, RZ, RZ, RZ, P1 ;  /* 0x000000ffff117224 */ /* 0x000fe200008e06ff */
[----:B------:R-:W-:Y:S01]  /*8b4e0*/  IADD3.X R9, P2, PT, R113, R14, RZ, P2, !PT ;  /* 0x0000000e71097210 */ /* 0x000fe2000175e4ff */
[----:B------:R-:W-:Y:S01]  /*8b4f0*/  IMAD.MOV.U32 R16, RZ, RZ, R15 ;  /* 0x000000ffff107224 */ /* 0x000fe200078e000f */
[----:B------:R-:W-:Y:S02]  /*8b500*/  IADD3 R7, P5, PT, R7, R18, RZ ;  /* 0x0000001207077210 */ /* 0x000fe40007fbe0ff */
[----:B------:R-:W-:Y:S01]  /*8b510*/  IADD3 R13, P1, PT, R13, R6, RZ ;  /* 0x000000060d0d7210 */ /* 0x000fe20007f3e0ff */
[----:B------:R-:W-:Y:S01]  /*8b520*/  IMAD.WIDE.U32.X R14, R27, R5, R16, P4 ;  /* 0x000000051b0e7225 */ /* 0x000fe200020e0410 */
[----:B------:R-:W-:-:S03]  /*8b530*/  IADD3.X R24, P0, PT, R24, R9, RZ, P0, !PT ;  /* 0x0000000918187210 */ /* 0x000fc6000071e4ff */
[----:B------:R-:W-:Y:S01]  /*8b540*/  IMAD.WIDE.U32 R8, R13, UR4, RZ ;  /* 0x000000040d087c25 */ /* 0x000fe2000f8e00ff */
[----:B------:R-:W-:Y:S02]  /*8b550*/  IADD3.X R24, P1, PT, R24, R7, RZ, P1, !PT ;  /* 0x0000000718187210 */ /* 0x000fe40000f3e4ff */
[----:B------:R-:W0:Y:S01]  /*8b560*/  LDC.64 R6, c[0x3][0x18] ;  /* 0x00c00600ff067b82 */ /* 0x000e220000000a00 */
[----:B------:R-:W-:Y:S01]  /*8b570*/  IADD3.X R14, P2, P3, R14, RZ, RZ, P2, P3 ;  /* 0x000000ff0e0e7210 */ /* 0x000fe200013464ff */
[----:B------:R-:W-:Y:S02]  /*8b580*/  IMAD.MOV.U32 R16, RZ, RZ, R19 ;  /* 0x000000ffff107224 */ /* 0x000fe400078e0013 */
[----:B------:R-:W-:Y:S02]  /*8b590*/  IMAD R0, R24, UR4, RZ ;  /* 0x0000000418007c24 */ /* 0x000fe4000f8e02ff */
[----:B------:R-:W-:Y:S01]  /*8b5a0*/  IMAD.X R17, RZ, RZ, RZ, P6 ;  /* 0x000000ffff117224 */ /* 0x000fe200030e06ff */
[----:B------:R-:W-:Y:S01]  /*8b5b0*/  IADD3 R115, P6, PT, R115, R14, RZ ;  /* 0x0000000e73737210 */ /* 0x000fe20007fde0ff */
[----:B------:R-:W-:-:S02]  /*8b5c0*/  IMAD R21, R13, UR5, R0 ;  /* 0x000000050d157c24 */ /* 0x000fc4000f8e0200 */
[----:B------:R-:W-:-:S04]  /*8b5d0*/  IMAD.WIDE.U32 R18, R11, R4, RZ ;  /* 0x000000040b127225 */ /* 0x000fc800078e00ff */
[----:B------:R-:W-:Y:S01]  /*8b5e0*/  IMAD.IADD R0, R9, 0x1, R21 ;  /* 0x0000000109007824 */ /* 0x000fe200078e0215 */
[----:B------:R-:W-:Y:S01]  /*8b5f0*/  IADD3.X R9, PT, PT, R15, RZ, RZ, P2, P3 ;  /* 0x000000ff0f097210 */ /* 0x000fe200017e64ff */
[----:B------:R-:W-:-:S04]  /*8b600*/  IMAD.WIDE.U32 R20, R8, UR12, RZ ;  /* 0x0000000c08147c25 */ /* 0x000fc8000f8e00ff */
[----:B------:R-:W-:Y:S01]  /*8b610*/  IMAD.WIDE.U32 R22, R0, UR12, RZ ;  /* 0x0000000c00167c25 */ /* 0x000fe2000f8e00ff */
[----:B------:R-:W-:-:S03]  /*8b620*/  IADD3 RZ, P2, PT, R13, R20, RZ ;  /* 0x000000140dff7210 */ /* 0x000fc60007f5e0ff */
[----:B0-----:R-:W-:-:S04]  /*8b630*/  IMAD.WIDE.U32 R14, R27, R6, RZ ;  /* 0x000000061b0e7225 */ /* 0x001fc800078e00ff */
[----:B------:R-:W-:-:S04]  /*8b640*/  IMAD.WIDE.U32 R22, P4, R8, UR13, R22 ;  /* 0x0000000d08167c25 */ /* 0x000fc8000f880016 */
[----:B------:R-:W-:Y:S01]  /*8b650*/  IMAD.X R25, RZ, RZ, RZ, P4 ;  /* 0x000000ffff197224 */ /* 0x000fe200020e06ff */
[----:B------:R-:W-:Y:S01]  /*8b660*/  IADD3 R21, P3, PT, R21, R22, RZ ;  /* 0x0000001615157210 */ /* 0x000fe20007f7e0ff */
[----:B------:R-:W-:Y:S01]  /*8b670*/  IMAD.WIDE.U32.X R16, R11, UR15, R16, P5 ;  /* 0x0000000f0b107c25 */ /* 0x000fe2000a8e0410 */
[----:B------:R-:W-:Y:S02]  /*8b680*/  IADD3.X R114, P4, PT, R114, R9, RZ, P6, !PT ;  /* 0x0000000972727210 */ /* 0x000fe4000379e4ff */
[----:B------:R-:W-:Y:S01]  /*8b690*/  IADD3.X RZ, P2, PT, R24, R21, RZ, P2, !PT ;  /* 0x0000001518ff7210 */ /* 0x000fe2000175e4ff */
[----:B------:R-:W-:-:S04]  /*8b6a0*/  IMAD.WIDE.U32 R20, P6, R10, R5, R18 ;  /* 0x000000050a147225 */ /* 0x000fc800078c0012 */
[----:B------:R-:W-:Y:S02]  /*8b6b0*/  IMAD.MOV.U32 R24, RZ, RZ, R23 ;  /* 0x000000ffff187224 */ /* 0x000fe400078e0017 */
[----:B------:R-:W-:-:S04]  /*8b6c0*/  IMAD.WIDE.U32 R18, R10, R4, RZ ;  /* 0x000000040a127225 */ /* 0x000fc800078e00ff */
[----:B------:R-:W-:-:S04]  /*8b6d0*/  IMAD.WIDE.U32 R14, P5, R12, R7, R14 ;  /* 0x000000070c0e7225 */ /* 0x000fc800078a000e */
[----:B------:R-:W-:Y:S01]  /*8b6e0*/  IMAD.X R23, RZ, RZ, RZ, P6 ;  /* 0x000000ffff177224 */ /* 0x000fe200030e06ff */
[----:B------:R-:W-:Y:S01]  /*8b6f0*/  IADD3.X R9, P1, P6, R16, RZ, RZ, P1, P0 ;  /* 0x000000ff10097210 */ /* 0x000fe20000e204ff */
[----:B------:R-:W-:Y:S01]  /*8b700*/  IMAD.WIDE.U32 R12, R12, R6, RZ ;  /* 0x000000060c0c7225 */ /* 0x000fe200078e00ff */
[----:B------:R-:W-:Y:S02]  /*8b710*/  IADD3 R28, P0, PT, R19, R20, RZ ;  /* 0x00000014131c7210 */ /* 0x000fe40007f1e0ff */
[----:B------:R-:W-:Y:S01]  /*8b720*/  IADD3.X R19, PT, PT, R17, RZ, RZ, P1, P6 ;  /* 0x000000ff11137210 */ /* 0x000fe20000fec4ff */
[----:B------:R-:W-:Y:S01]  /*8b730*/  IMAD.WIDE.U32.X R24, R0, UR13, R24, P3 ;  /* 0x0000000d00187c25 */ /* 0x000fe200098e0418 */
[----:B------:R-:W-:Y:S02]  /*8b740*/  IADD3 R29, P1, PT, R13, R14, RZ ;  /* 0x0000000e0d1d7210 */ /* 0x000fe40007f3e0ff */
[----:B------:R-:W-:Y:S01]  /*8b750*/  IADD3 R14, P6, PT, R115, R12, RZ ;  /* 0x0000000c730e7210 */ /* 0x000fe20007fde0ff */
[----:B------:R-:W-:Y:S01]  /*8b760*/  IMAD.X R17, RZ, RZ, RZ, P5 ;  /* 0x000000ffff117224 */ /* 0x000fe200028e06ff */
[----:B------:R-:W-:Y:S01]  /*8b770*/  IADD3.X R31, P2, PT, RZ, R24, RZ, P2, !PT ;  /* 0x00000018ff1f7210 */ /* 0x000fe2000175e4ff */
[----:B------:R-:W-:-:S02]  /*8b780*/  IMAD.MOV.U32 R16, RZ, RZ, R15 ;  /* 0x000000ffff107224 */ /* 0x000fc400078e000f */
[----:B------:R-:W-:Y:S02]  /*8b790*/  IMAD.MOV.U32 R22, RZ, RZ, R21 ;  /* 0x000000ffff167224 */ /* 0x000fe400078e0015 */
[----:B------:R-:W-:-:S04]  /*8b7a0*/  IMAD.WIDE.U32 R20, R0, UR14, RZ ;  /* 0x0000000e00147c25 */ /* 0x000fc8000f8e00ff */
[----:B------:R-:W-:Y:S01]  /*8b7b0*/  IMAD.WIDE.U32.X R12, R27, R7, R16, P1 ;  /* 0x000000071b0c7225 */ /* 0x000fe200008e0410 */
[----:B------:R-:W-:Y:S02]  /*8b7c0*/  IADD3 R9, P1, PT, R9, R14, RZ ;  /* 0x0000000e09097210 */ /* 0x000fe40007f3e0ff */
[----:B------:R-:W-:Y:S01]  /*8b7d0*/  IADD3.X R14, P6, PT, R114, R29, RZ, P6, !PT ;  /* 0x0000001d720e7210 */ /* 0x000fe200037de4ff */
[----:B------:R-:W-:-:S04]  /*8b7e0*/  IMAD.WIDE.U32 R26, R0, R4, RZ ;  /* 0x00000004001a7225 */ /* 0x000fc800078e00ff */
[----:B------:R-:W-:Y:S01]  /*8b7f0*/  IMAD.X R30, RZ, RZ, R25, P2 ;  /* 0x000000ffff1e7224 */ /* 0x000fe200010e0619 */
[----:B------:R-:W-:Y:S01]  /*8b800*/  IADD3 R18, P2, PT, R9, R18, RZ ;  /* 0x0000001209127210 */ /* 0x000fe20007f5e0ff */
[----:B------:R-:W-:Y:S01]  /*8b810*/  IMAD.WIDE.U32 R20, P3, R8, UR15, R20 ;  /* 0x0000000f08147c25 */ /* 0x000fe2000f860014 */
[----:B------:R-:W-:-:S03]  /*8b820*/  IADD3.X R9, P1, PT, R19, R14, RZ, P1, !PT ;  /* 0x0000000e13097210 */ /* 0x000fc60000f3e4ff */
[----:B------:R-:W-:Y:S01]  /*8b830*/  IMAD.X R25, RZ, RZ, RZ, P3 ;  /* 0x000000ffff197224 */ /* 0x000fe200018e06ff */
[----:B------:R-:W-:Y:S01]  /*8b840*/  IADD3.X R9, P2, PT, R9, R28, RZ, P2, !PT ;  /* 0x0000001c09097210 */ /* 0x000fe2000175e4ff */
[----:B------:R-:W-:-:S04]  /*8b850*/  IMAD.WIDE.U32 R16, R8, UR14, RZ ;  /* 0x0000000e08107c25 */ /* 0x000fc8000f8e00ff */
[-C--:B------:R-:W-:Y:S01]  /*8b860*/  IMAD.WIDE.U32.X R14, R11, R5.reuse, R22, P0 ;  /* 0x000000050b0e7225 */ /* 0x080fe200000e0416 */
[----:B------:R-:W-:Y:S02]  /*8b870*/  IADD3 R31, P0, PT, R31, R18, RZ ;  /* 0x000000121f1f7210 */ /* 0x000fe40007f1e0ff */
[----:B------:R-:W-:Y:S01]  /*8b880*/  IADD3 R19, P5, PT, R17, R20, RZ ;  /* 0x0000001411137210 */ /* 0x000fe20007fbe0ff */
[----:B------:R-:W-:Y:S01]  /*8b890*/  IMAD.WIDE.U32 R26, P3, R8, R5, R26 ;  /* 0x00000005081a7225 */ /* 0x000fe2000786001a */
[----:B------:R-:W-:Y:S02]  /*8b8a0*/  IADD3.X R30, P0, PT, R30, R9, RZ, P0, !PT ;  /* 0x000000091e1e7210 */ /* 0x000fe4000071e4ff */
[----:B------:R-:W-:Y:S01]  /*8b8b0*/  IADD3.X R18, P4, P6, R12, RZ, RZ, P6, P4 ;  /* 0x000000ff0c127210 */ /* 0x000fe200036884ff */
[----:B------:R-:W-:Y:S01]  /*8b8c0*/  IMAD.X R29, RZ, RZ, RZ, P3 ;  /* 0x000000ffff1d7224 */ /* 0x000fe200018e06ff */
[----:B------:R-:W-:Y:S01]  /*8b8d0*/  IADD3 R31, P3, PT, R31, R16, RZ ;  /* 0x000000101f1f7210 */ /* 0x000fe20007f7e0ff */
[----:B------:R-:W-:Y:S01]  /*8b8e0*/  IMAD.WIDE.U32 R22, R8, R4, RZ ;  /* 0x0000000408167225 */ /* 0x000fe200078e00ff */
[----:B------:R-:W-:-:S02]  /*8b8f0*/  IADD3.X R9, P1, P2, R14, RZ, RZ, P2, P1 ;  /* 0x000000ff0e097210 */ /* 0x000fc400012224ff */
[----:B------:R-:W-:Y:S01]  /*8b900*/  IADD3.X R30, P3, PT, R30, R19, RZ, P3, !PT ;  /* 0x000000131e1e7210 */ /* 0x000fe20001f7e4ff */
[----:B------:R-:W-:Y:S01]  /*8b910*/  IMAD.WIDE.U32 R16, R11, R6, RZ ;  /* 0x000000060b107225 */ /* 0x000fe200078e00ff */
[----:B------:R-:W-:Y:S02]  /*8b920*/  IADD3.X R33, PT, PT, R13, RZ, RZ, P4, P6 ;  /* 0x000000ff0d217210 */ /* 0x000fe400027ec4ff */
[----:B------:R-:W-:Y:S01]  /*8b930*/  IADD3 R35, P4, PT, R23, R26, RZ ;  /* 0x0000001a17237210 */ /* 0x000fe20007f9e0ff */
[----:B------:R-:W-:Y:S01]  /*8b940*/  IMAD R20, R30, UR4, RZ ;  /* 0x000000041e147c24 */ /* 0x000fe2000f8e02ff */
[----:B------:R-:W-:Y:S01]  /*8b950*/  IADD3.X R26, PT, PT, R15, RZ, RZ, P1, P2 ;  /* 0x000000ff0f1a7210 */ /* 0x000fe20000fe44ff */
[----:B------:R-:W-:Y:S01]  /*8b960*/  IMAD.WIDE.U32 R12, R31, UR4, RZ ;  /* 0x000000041f0c7c25 */ /* 0x000fe2000f8e00ff */
[----:B------:R-:W-:-:S03]  /*8b970*/  IADD3 R9, P1, PT, R9, R18, RZ ;  /* 0x0000001209097210 */ /* 0x000fc60007f3e0ff */
[----:B------:R-:W-:Y:S02]  /*8b980*/  IMAD R23, R31, UR5, R20 ;  /* 0x000000051f177c24 */ /* 0x000fe4000f8e0214 */
[----:B------:R-:W-:Y:S02]  /*8b990*/  IMAD.MOV.U32 R24, RZ, RZ, R21 ;  /* 0x000000ffff187224 */ /* 0x000fe400078e0015 */
[----:B------:R-:W-:-:S04]  /*8b9a0*/  IMAD.WIDE.U32 R16, P6, R10, R7, R16 ;  /* 0x000000070a107225 */ /* 0x000fc800078c0010 */
[----:B------:R-:W-:-:S04]  /*8b9b0*/  IMAD.WIDE.U32 R14, R10, R6, RZ ;  /* 0x000000060a0e7225 */ /* 0x000fc800078e00ff */
[----:B------:R-:W-:Y:S01]  /*8b9c0*/  IMAD.IADD R23, R13, 0x1, R23 ;  /* 0x000000010d177824 */ /* 0x000fe200078e0217 */
[----:B------:R-:W-:Y:S01]  /*8b9d0*/  IADD3.X R13, P1, PT, R26, R33, RZ, P1, !PT ;  /* 0x000000211a0d7210 */ /* 0x000fe20000f3e4ff */
[----:B------:R-:W-:Y:S01]  /*8b9e0*/  IMAD.WIDE.U32.X R20, R0, UR15, R24, P5 ;  /* 0x0000000f00147c25 */ /* 0x000fe2000a8e0418 */
[----:B------:R-:W-:-:S03]  /*8b9f0*/  IADD3 R24, P2, PT, R9, R14, RZ ;  /* 0x0000000e09187210 */ /* 0x000fc60007f5e0ff */
[----:B------:R-:W-:Y:S01]  /*8ba00*/  IMAD.X R19, RZ, RZ, RZ, P6 ;  /* 0x000000ffff137224 */ /* 0x000fe200030e06ff */
[----:B------:R-:W-:Y:S01]  /*8ba10*/  IADD3 R32, P6, PT, R15, R16, RZ ;  /* 0x000000100f207210 */ /* 0x000fe20007fde0ff */
[----:B------:R-:W-:Y:S01]  /*8ba20*/  IMAD.WIDE.U32 R14, R23, UR12, RZ ;  /* 0x0000000c170e7c25 */ /* 0x000fe2000f8e00ff */
[----:B------:R-:W-:Y:S02]  /*8ba30*/  IADD3.X R9, P0, P3, R20, RZ, RZ, P3, P0 ;  /* 0x000000ff14097210 */ /* 0x000fe40001b004ff */
[----:B------:R-:W-:Y:S01]  /*8ba40*/  IADD3.X R13, P2, PT, R13, R32, RZ, P2, !PT ;  /* 0x000000200d0d7210 */ /* 0x000fe2000175e4ff */
[----:B------:R-:W-:Y:S01]  /*8ba50*/  IMAD.MOV.U32 R18, RZ, RZ, R17 ;  /* 0x000000ffff127224 */ /* 0x000fe200078e0011 */
[----:B------:R-:W-:Y:S01]  /*8ba60*/  IADD3 R9, P5, PT, R9, R24, RZ ;  /* 0x0000001809097210 */ /* 0x000fe20007fbe0ff */
[----:B------:R-:W-:Y:S01]  /*8ba70*/  IMAD.MOV.U32 R28, RZ, RZ, R27 ;  /* 0x000000ffff1c7224 */ /* 0x000fe200078e001b */
[----:B------:R-:W-:Y:S01]  /*8ba80*/  IADD3.X R24, PT, PT, R21, RZ, RZ, P0, P3 ;  /* 0x000000ff15187210 */ /* 0x000fe200007e64ff */
[----:B------:R-:W-:Y:S01]  /*8ba90*/  IMAD.WIDE.U32.X R10, R11, R7, R18, P6 ;  /* 0x000000070b0a7225 */ /* 0x000fe200030e0412 */
[----:B------:R-:W-:-:S02]  /*8baa0*/  IADD3 R22, P3, PT, R9, R22, RZ ;  /* 0x0000001609167210 */ /* 0x000fc40007f7e0ff */
[----:B------:R-:W-:Y:S01]  /*8bab0*/  IADD3.X R24, P5, PT, R24, R13, RZ, P5, !PT ;  /* 0x0000000d18187210 */ /* 0x000fe20002fbe4ff */
[----:B------:R-:W-:Y:S01]  /*8bac0*/  IMAD.WIDE.U32 R16, R12, UR12, RZ ;  /* 0x0000000c0c107c25 */ /* 0x000fe2000f8e00ff */
[----:B------:R-:W-:Y:S02]  /*8bad0*/  IADD3.X R26, P2, P1, R10, RZ, RZ, P2, P1 ;  /* 0x000000ff0a1a7210 */ /* 0x000fe400011424ff */
[----:B------:R-:W-:Y:S01]  /*8bae0*/  IADD3.X R24, P3, PT, R24, R35, RZ, P3, !PT ;  /* 0x0000002318187210 */ /* 0x000fe20001f7e4ff */
[----:B------:R-:W-:Y:S01]  /*8baf0*/  IMAD.WIDE.U32 R18, P6, R12, UR13, R14 ;  /* 0x0000000d0c127c25 */ /* 0x000fe2000f8c000e */
[----:B------:R-:W-:Y:S02]  /*8bb00*/  IADD3 RZ, P0, PT, R31, R16, RZ ;  /* 0x000000101fff7210 */ /* 0x000fe40007f1e0ff */
[----:B------:R-:W-:Y:S01]  /*8bb10*/  IADD3.X R25, PT, PT, R11, RZ, RZ, P2, P1 ;  /* 0x000000ff0b197210 */ /* 0x000fe200017e24ff */
[----:B------:R-:W-:Y:S01]  /*8bb20*/  IMAD.WIDE.U32.X R14, R0, R5, R28, P4 ;  /* 0x00000005000e7225 */ /* 0x000fe200020e041c */
[----:B------:R-:W-:-:S03]  /*8bb30*/  IADD3 R9, P4, PT, R17, R18, RZ ;  /* 0x0000001211097210 */ /* 0x000fc60007f9e0ff */
[----:B------:R-:W-:Y:S01]  /*8bb40*/  IMAD.X R17, RZ, RZ, RZ, P6 ;  /* 0x000000ffff117224 */ /* 0x000fe200030e06ff */
[----:B------:R-:W-:Y:S01]  /*8bb50*/  IADD3.X RZ, P0, PT, R30, R9, RZ, P0, !PT ;  /* 0x000000091eff7210 */ /* 0x000fe2000071e4ff */
[----:B------:R-:W-:Y:S01]  /*8bb60*/  IMAD.MOV.U32 R16, RZ, RZ, R19 ;  /* 0x000000ffff107224 */ /* 0x000fe200078e0013 */
[----:B------:R-:W-:Y:S01]  /*8bb70*/  IADD3.X R21, P3, P5, R14, RZ, RZ, P3, P5 ;  /* 0x000000ff0e157210 */ /* 0x000fe20001d6a4ff */
[----:B------:R-:W-:-:S03]  /*8bb80*/  IMAD.WIDE.U32 R18, R23, UR14, RZ ;  /* 0x0000000e17127c25 */ /* 0x000fc6000f8e00ff */
[----:B------:R-:W-:Y:S01]  /*8bb90*/  IADD3.X R20, PT, PT, R15, RZ, RZ, P3, P5 ;  /* 0x000000ff0f147210 */ /* 0x000fe20001fea4ff */
[----:B------:R-:W-:-:S04]  /*8bba0*/  IMAD.WIDE.U32.X R16, R23, UR13, R16, P4 ;  /* 0x0000000d17107c25 */ /* 0x000fc8000a0e0410 */
[----:B------:R-:W-:Y:S01]  /*8bbb0*/  IMAD.WIDE.U32 R18, P1, R12, UR15, R18 ;  /* 0x0000000f0c127c25 */ /* 0x000fe2000f820012 */
[----:B------:R-:W-:-:S03]  /*8bbc0*/  IADD3.X R9, P0, PT, RZ, R16, RZ, P0, !PT ;  /* 0x00000010ff097210 */ /* 0x000fc6000071e4ff */
[----:B------:R-:W-:Y:S01]  /*8bbd0*/  IMAD.WIDE.U32 R14, R12, UR14, RZ ;  /* 0x0000000e0c0e7c25 */ /* 0x000fe2000f8e00ff */
[----:B------:R-:W-:-:S03]  /*8bbe0*/  IADD3 R9, P2, PT, R9, R22, RZ ;  /* 0x0000001609097210 */ /* 0x000fc60007f5e0ff */
[----:B------:R-:W-:Y:S01]  /*8bbf0*/  IMAD.WIDE.U32 R10, R0, R6, RZ ;  /* 0x00000006000a7225 */ /* 0x000fe200078e00ff */
[----:B------:R-:W-:Y:S02]  /*8bc00*/  IADD3 R18, P4, PT, R15, R18, RZ ;  /* 0x000000120f127210 */ /* 0x000fe40007f9e0ff */
[----:B------:R-:W-:Y:S01]  /*8bc10*/  IADD3 R22, P3, PT, R9, R14, RZ ;  /* 0x0000000e09167210 */ /* 0x000fe20007f7e0ff */
[----:B------:R-:W-:Y:S01]  /*8bc20*/  IMAD.X R13, RZ, RZ, R17, P0 ;  /* 0x000000ffff0d7224 */ /* 0x000fe200000e0611 */
[----:B------:R-:W-:Y:S01]  /*8bc30*/  IADD3 R21, P0, PT, R21, R26, RZ ;  /* 0x0000001a15157210 */ /* 0x000fe20007f1e0ff */
[----:B------:R-:W-:Y:S02]  /*8bc40*/  IMAD.X R17, RZ, RZ, RZ, P1 ;  /* 0x000000ffff117224 */ /* 0x000fe400008e06ff */
[----:B------:R-:W-:Y:S01]  /*8bc50*/  IMAD.MOV.U32 R16, RZ, RZ, R19 ;  /* 0x000000ffff107224 */ /* 0x000fe200078e0013 */
[----:B------:R-:W-:Y:S01]  /*8bc60*/  IADD3.X R13, P2, PT, R13, R24, RZ, P2, !PT ;  /* 0x000000180d0d7210 */ /* 0x000fe2000175e4ff */
[----:B------:R-:W-:-:S03]  /*8bc70*/  IMAD.WIDE.U32 R10, P1, R8, R7, R10 ;  /* 0x00000007080a7225 */ /* 0x000fc6000782000a */
[----:B------:R-:W-:Y:S01]  /*8bc80*/  IADD3.X R24, P3, PT, R13, R18, RZ, P3, !PT ;  /* 0x000000120d187210 */ /* 0x000fe20001f7e4ff */
[----:B------:R-:W-:-:S04]  /*8bc90*/  IMAD.WIDE.U32 R8, R8, R6, RZ ;  /* 0x0000000608087225 */ /* 0x000fc800078e00ff */
[----:B------:R-:W-:Y:S01]  /*8bca0*/  IMAD.WIDE.U32.X R16, R23, UR15, R16, P4 ;  /* 0x0000000f17107c25 */ /* 0x000fe2000a0e0410 */
[----:B------:R-:W-:-:S03]  /*8bcb0*/  IADD3 R10, P4, PT, R9, R10, RZ ;  /* 0x0000000a090a7210 */ /* 0x000fc60007f9e0ff */
[----:B------:R-:W-:Y:S01]  /*8bcc0*/  IMAD.X R15, RZ, RZ, RZ, P1 ;  /* 0x000000ffff0f7224 */ /* 0x000fe200008e06ff */
[----:B------:R-:W-:Y:S01]  /*8bcd0*/  IADD3 R8, P1, PT, R21, R8, RZ ;  /* 0x0000000815087210 */ /* 0x000fe20007f3e0ff */
[----:B------:R-:W-:Y:S01]  /*8bce0*/  IMAD.WIDE.U32 R18, R23, R4, RZ ;  /* 0x0000000417127225 */ /* 0x000fe200078e00ff */
[----:B------:R-:W-:Y:S02]  /*8bcf0*/  IADD3.X R21, P0, PT, R20, R25, RZ, P0, !PT ;  /* 0x0000001914157210 */ /* 0x000fe4000071e4ff */
[----:B------:R-:W-:Y:S01]  /*8bd00*/  IADD3.X R13, P2, P3, R16, RZ, RZ, P3, P2 ;  /* 0x000000ff100d7210 */ /* 0x000fe20001b444ff */
[----:B------:R-:W-:Y:S01]  /*8bd10*/  IMAD.MOV.U32 R14, RZ, RZ, R11 ;  /* 0x000000ffff0e7224 */ /* 0x000fe200078e000b */
[----:B------:R-:W-:Y:S01]  /*8bd20*/  IADD3.X R21, P1, PT, R21, R10, RZ, P1, !PT ;  /* 0x0000000a15157210 */ /* 0x000fe20000f3e4ff */
[C---:B------:R-:W-:Y:S01]  /*8bd30*/  IMAD.WIDE.U32 R18, P5, R12.reuse, R5, R18 ;  /* 0x000000050c127225 */ /* 0x040fe200078a0012 */
[----:B------:R-:W-:Y:S02]  /*8bd40*/  IADD3.X R16, PT, PT, R17, RZ, RZ, P2, P3 ;  /* 0x000000ff11107210 */ /* 0x000fe400017e64ff */
[----:B------:R-:W-:Y:S01]  /*8bd50*/  IADD3 R13, P2, PT, R13, R8, RZ ;  /* 0x000000080d0d7210 */ /* 0x000fe20007f5e0ff */
[----:B------:R-:W-:-:S04]  /*8bd60*/  IMAD.WIDE.U32 R10, R12, R4, RZ ;  /* 0x000000040c0a7225 */ /* 0x000fc800078e00ff */
[----:B------:R-:W-:Y:S01]  /*8bd70*/  IMAD.WIDE.U32.X R8, R0, R7, R14, P4 ;  /* 0x0000000700087225 */ /* 0x000fe200020e040e */
        /* <DEDUP_REMOVED lines=18> */
[----:B------:R-:W-:-:S02]  /*8bea0*/  IADD3 R18, P1, PT, R17, R12, RZ ;  /* 0x0000000c11127210 */ /* 0x000fc40007f3e0ff */
[----:B------:R-:W-:Y:S01]  /*8beb0*/  IADD3.X R0, P2, PT, R0, R19, RZ, P0, !PT ;  /* 0x0000001300007210 */ /* 0x000fe2000075e4ff */
[----:B------:R-:W-:-:S03]  /*8bec0*/  IMAD.WIDE.U32.X R8, R23, R7, R8, P3 ;  /* 0x0000000717087225 */ /* 0x000fc600018e0408 */
[----:B------:R-:W-:-:S04]  /*8bed0*/  IADD3.X R19, P0, PT, R0, R11, RZ, P1, !PT ;  /* 0x0000000b00137210 */ /* 0x000fc80000f1e4ff */
[----:B------:R-:W-:-:S04]  /*8bee0*/  IADD3.X R11, P0, P1, R8, RZ, RZ, P0, P2 ;  /* 0x000000ff080b7210 */ /* 0x000fc800001044ff */
[----:B------:R-:W-:Y:S02]  /*8bef0*/  IADD3.X R8, PT, PT, R9, RZ, RZ, P0, P1 ;  /* 0x000000ff09087210 */ /* 0x000fe400007e24ff */
        /* <DEDUP_REMOVED lines=24> */
[----:B------:R-:W-:-:S04]  /*8c080*/  ISETP.GT.U32.AND P0, PT, R27, UR14, PT ;  /* 0x0000000e1b007c0c */ /* 0x000fc8000bf04070 */
[----:B------:R-:W-:-:S13]  /*8c090*/  ISETP.GT.U32.AND.EX P0, PT, R16, UR15, PT, P0 ;  /* 0x0000000f10007c0c */ /* 0x000fda000bf04100 */
[----:B------:R-:W-:Y:S05]  /*8c0a0*/  @P0 BRA `(.L_x_256) ;  /* 0x00000000002c0947 */ /* 0x000fea0003800000 */
[----:B------:R-:W-:Y:S01]  /*8c0b0*/  ISETP.GE.U32.AND P0, PT, R22, UR12, PT ;  /* 0x0000000c16007c0c */ /* 0x000fe2000bf06070 */
[----:B------:R-:W-:Y:S01]  /*8c0c0*/  IMAD.MOV.U32 R15, RZ, RZ, R22 ;  /* 0x000000ffff0f7224 */ /* 0x000fe200078e0016 */
[----:B------:R-:W-:Y:S01]  /*8c0d0*/  ISETP.LT.U32.AND P1, PT, R27, UR14, PT ;  /* 0x0000000e1b007c0c */ /* 0x000fe2000bf21070 */
[----:B------:R-:W-:Y:S01]  /*8c0e0*/  IMAD.MOV.U32 R17, RZ, RZ, R24 ;  /* 0x000000ffff117224 */ /* 0x000fe200078e0018 */
[----:B------:R-:W-:Y:S01]  /*8c0f0*/  ISETP.GE.U32.AND.EX P0, PT, R24, UR13, PT, P0 ;  /* 0x0000000d18007c0c */ /* 0x000fe2000bf06100 */
[----:B------:R-:W-:Y:S02]  /*8c100*/  IMAD.MOV.U32 R14, RZ, RZ, R27 ;  /* 0x000000ffff0e7224 */ /* 0x000fe400078e001b */
[----:B------:R-:W-:Y:S01]  /*8c110*/  IMAD.MOV.U32 R13, RZ, RZ, R16 ;  /* 0x000000ffff0d7224 */ /* 0x000fe200078e0010 */
[----:B------:R-:W-:Y:S01]  /*8c120*/  ISETP.LT.U32.OR.EX P0, PT, R16, UR15, !P0, P1 ;  /* 0x0000000f10007c0c */ /* 0x000fe2000c701510 */
[----:B------:R-:W-:Y:S02]  /*8c130*/  IMAD.MOV.U32 R12, RZ, RZ, R18 ;  /* 0x000000ffff0c7224 */ /* 0x000fe400078e0012 */
[----:B------:R-:W-:-:S10]  /*8c140*/  IMAD.MOV.U32 R9, RZ, RZ, R19 ;  /* 0x000000ffff097224 */ /* 0x000fd400078e0013 */
[----:B------:R-:W-:Y:S05]  /*8c150*/  @P0 BRA `(.L_x_257) ;  /* 0x0000000000540947 */ /* 0x000fea0003800000 */
.L_x_256:
[----:B------:R-:W-:-:S04]  /*8c160*/  ISETP.GE.U32.AND P0, PT, R22, UR12, PT ;  /* 0x0000000c16007c0c */ /* 0x000fc8000bf06070 */
[----:B------:R-:W-:-:S04]  /*8c170*/  ISETP.GE.U32.AND.EX P0, PT, R24, UR13, PT, P0 ;  /* 0x0000000d18007c0c */ /* 0x000fc8000bf06100 */
[----:B------:R-:W-:-:S04]  /*8c180*/  SEL R12, RZ, 0x1, P0 ;  /* 0x00000001ff0c7807 */ /* 0x000fc80000000000 */
[----:B------:R-:W-:-:S04]  /*8c190*/  IADD3 R12, P1, PT, R12, UR14, RZ ;  /* 0x0000000e0c0c7c10 */ /* 0x000fc8000ff3e0ff */
[----:B------:R-:W-:Y:S01]  /*8c1a0*/  ISETP.GE.U32.AND P0, PT, R27, R12, PT ;  /* 0x0000000c1b00720c */ /* 0x000fe20003f06070 */
[----:B------:R-:W-:-:S05]  /*8c1b0*/  IMAD.X R13, RZ, RZ, UR15, P1 ;  /* 0x0000000fff0d7e24 */ /* 0x000fca00088e06ff */
[----:B------:R-:W-:-:S04]  /*8c1c0*/  ISETP.GE.U32.AND.EX P0, PT, R16, R13, PT, P0 ;  /* 0x0000000d1000720c */ /* 0x000fc80003f06100 */
[----:B------:R-:W-:-:S04]  /*8c1d0*/  SEL R9, RZ, 0x1, P0 ;  /* 0x00000001ff097807 */ /* 0x000fc80000000000 */
[----:B------:R-:W-:-:S04]  /*8c1e0*/  IADD3 R9, P1, PT, R9, R4, RZ ;  /* 0x0000000409097210 */ /* 0x000fc80007f3e0ff */
[CC--:B------:R-:W-:Y:S01]  /*8c1f0*/  ISETP.GE.U32.AND P0, PT, R18.reuse, R9.reuse, PT ;  /* 0x000000091200720c */ /* 0x0c0fe20003f06070 */
[----:B------:R-:W-:Y:S01]  /*8c200*/  IMAD.X R10, RZ, RZ, R5, P1 ;  /* 0x000000ffff0a7224 */ /* 0x000fe200008e0605 */
[----:B------:R-:W-:Y:S02]  /*8c210*/  IADD3 R14, P1, PT, R27, -R12, RZ ;  /* 0x8000000c1b0e7210 */ /* 0x000fe40007f3e0ff */
[----:B------:R-:W-:Y:S02]  /*8c220*/  IADD3 R12, P2, PT, R18, -R9, RZ ;  /* 0x80000009120c7210 */ /* 0x000fe40007f5e0ff */
[C---:B------:R-:W-:Y:S01]  /*8c230*/  ISETP.GE.U32.AND.EX P0, PT, R19.reuse, R10, PT, P0 ;  /* 0x0000000a1300720c */ /* 0x040fe20003f06100 */
[----:B------:R-:W-:Y:S02]  /*8c240*/  IMAD.X R13, R16, 0x1, ~R13, P1 ;  /* 0x00000001100d7824 */ /* 0x000fe400008e0e0d */
[----:B------:R-:W-:Y:S01]  /*8c250*/  IMAD.X R9, R19, 0x1, ~R10, P2 ;  /* 0x0000000113097824 */ /* 0x000fe200010e0e0a */
[----:B------:R-:W-:-:S02]  /*8c260*/  SEL R0, RZ, 0x1, P0 ;  /* 0x00000001ff007807 */ /* 0x000fc40000000000 */
[----:B------:R-:W-:Y:S02]  /*8c270*/  IADD3 R15, P0, PT, R22, -UR12, RZ ;  /* 0x8000000c160f7c10 */ /* 0x000fe4000ff1e0ff */
[----:B------:R-:W-:Y:S02]  /*8c280*/  IADD3 R11, P3, P4, R11, -R6, -R0 ;  /* 0x800000060b0b7210 */ /* 0x000fe40007c7e800 */
[----:B------:R-:W-:Y:S02]  /*8c290*/  IADD3.X R17, PT, PT, R24, ~UR13, RZ, P0, !PT ;  /* 0x8000000d18117c10 */ /* 0x000fe400087fe4ff */
[----:B------:R-:W-:-:S09]  /*8c2a0*/  IADD3.X R8, PT, PT, R8, -0x1, ~R7, P3, P4 ;  /* 0xffffffff08087810 */ /* 0x000fd20001fe8c07 */
.L_x_257:
[----:B------:R-:W-:Y:S02]  /*8c2b0*/  LOP3.LUT R0, R11, R14, R12, 0xfe, !PT ;  /* 0x0000000e0b007212 */ /* 0x000fe400078efe0c */
[----:B------:R-:W-:Y:S02]  /*8c2c0*/  LOP3.LUT R8, R8, R13, R9, 0xfe, !PT ;  /* 0x0000000d08087212 */ /* 0x000fe400078efe09 */
[----:B------:R-:W-:-:S04]  /*8c2d0*/  LOP3.LUT P0, RZ, R0, R15, RZ, 0xfc, !PT ;  /* 0x0000000f00ff7212 */ /* 0x000fc8000780fcff */
[----:B------:R-:W-:-:S13]  /*8c2e0*/  LOP3.LUT P0, RZ, R8, R17, RZ, 0xfc, P0 ;  /* 0x0000001108ff7212 */ /* 0x000fda000000fcff */
[----:B------:R-:W-:Y:S05]  /*8c2f0*/  @!P0 BRA `(.L_x_258) ;  /* 0x0000000000608947 */ /* 0x000fea0003800000 */
[----:B------:R-:W-:Y:S01]  /*8c300*/  IADD3 R4, P0, PT, R15, -0x3d1, RZ ;  /* 0xfffffc2f0f047810 */ /* 0x000fe20007f1e0ff */
[----:B------:R-:W-:Y:S02]  /*8c310*/  IMAD.MOV.U32 R0, RZ, RZ, RZ ;  /* 0x000000ffff007224 */ /* 0x000fe400078e00ff */
[----:B-1----:R-:W-:Y:S01]  /*8c320*/  IMAD.MOV.U32 R2, RZ, RZ, -0x3d1 ;  /* 0xfffffc2fff027424 */ /* 0x002fe200078e00ff */
[----:B------:R-:W-:Y:S01]  /*8c330*/  IADD3.X R5, PT, PT, R17, -0x2, RZ, P0, !PT ;  /* 0xfffffffe11057810 */ /* 0x000fe200007fe4ff */
[----:B------:R-:W-:-:S08]  /*8c340*/  IMAD.MOV.U32 R3, RZ, RZ, -0x2 ;  /* 0xfffffffeff037424 */ /* 0x000fd000078e00ff */
.L_x_259:
[--C-:B------:R-:W-:Y:S01]  /*8c350*/  SHF.R.U64 R7, R4, 0x1, R5.reuse ;  /* 0x0000000104077819 */ /* 0x100fe20000001205 */
        /* <DEDUP_REMOVED lines=18> */
.L_x_258:
[----:B------:R-:W-:Y:S02]  /*8c480*/  LOP3.LUT R0, R6, UR14, R4, 0xfe, !PT ;  /* 0x0000000e06007c12 */ /* 0x000fe4000f8efe04 */
[----:B------:R-:W-:Y:S02]  /*8c490*/  CS2R R8, SRZ ;  /* 0x0000000000087805 */ /* 0x000fe4000001ff00 */
[----:B------:R-:W-:Y:S02]  /*8c4a0*/  LOP3.LUT R6, R7, UR15, R5, 0xfe, !PT ;  /* 0x0000000f07067c12 */ /* 0x000fe4000f8efe05 */
[----:B------:R-:W-:Y:S02]  /*8c4b0*/  CS2R R4, SRZ ;  /* 0x0000000000047805 */ /* 0x000fe4000001ff00 */
[----:B------:R-:W-:Y:S02]  /*8c4c0*/  LOP3.LUT R0, R0, UR12, RZ, 0xfc, !PT ;  /* 0x0000000c00007c12 */ /* 0x000fe4000f8efcff */
[----:B------:R-:W-:-:S02]  /*8c4d0*/  CS2R R10, SRZ ;  /* 0x00000000000a7805 */ /* 0x000fc4000001ff00 */
[----:B------:R-:W-:Y:S01]  /*8c4e0*/  LOP3.LUT R6, R6, UR13, RZ, 0xfc, !PT ;  /* 0x0000000d06067c12 */ /* 0x000fe2000f8efcff */
[----:B------:R-:W-:Y:S01]  /*8c4f0*/  IMAD.MOV.U32 R117, RZ, RZ, 0x0 ;  /* 0x00000000ff757424 */ /* 0x000fe200078e00ff */
[C---:B------:R-:W-:Y:S01]  /*8c500*/  ISETP.NE.U32.AND P0, PT, R0.reuse, RZ, PT ;  /* 0x000000ff0000720c */ /* 0x040fe20003f05070 */
[----:B-1----:R-:W-:Y:S01]  /*8c510*/  STG.E.64 desc[UR8][R2.64+0x28], RZ ;  /* 0x000028ff02007986 */ /* 0x002fe2000c101b08 */
[----:B------:R-:W-:Y:S02]  /*8c520*/  ISETP.NE.U32.AND P1, PT, R0, RZ, PT ;  /* 0x000000ff0000720c */ /* 0x000fe40003f25070 */
[C---:B------:R-:W-:Y:S01]  /*8c530*/  ISETP.NE.AND.EX P0, PT, R6.reuse, RZ, PT, P0 ;  /* 0x000000ff0600720c */ /* 0x040fe20003f05300 */
[----:B------:R-:W-:Y:S01]  /*8c540*/  STG.E.64 desc[UR8][R2.64+0x30], RZ ;  /* 0x000030ff02007986 */ /* 0x000fe2000c101b08 */
[----:B------:R-:W-:Y:S02]  /*8c550*/  ISETP.NE.AND.EX P1, PT, R6, RZ, PT, P1 ;  /* 0x000000ff0600720c */ /* 0x000fe40003f25310 */
[----:B------:R-:W-:Y:S01]  /*8c560*/  CS2R R6, SRZ ;  /* 0x0000000000067805 */ /* 0x000fe2000001ff00 */
[----:B------:R-:W-:Y:S04]  /*8c570*/  STG.E.64 desc[UR8][R2.64+0x38], RZ ;  /* 0x000038ff02007986 */ /* 0x000fe8000c101b08 */
[----:B------:R-:W-:Y:S04]  /*8c580*/  STG.E.64 desc[UR8][R2.64+0x28], RZ ;  /* 0x000028ff02007986 */ /* 0x000fe8000c101b08 */
[----:B------:R-:W-:Y:S04]  /*8c590*/  @!P0 STG.E.64 desc[UR8][R2.64+0x20], RZ ;  /* 0x000020ff02008986 */ /* 0x000fe8000c101b08 */
[----:B------:R-:W-:Y:S04]  /*8c5a0*/  STG.E.64 desc[UR8][R2.64+0x30], RZ ;  /* 0x000030ff02007986 */ /* 0x000fe8000c101b08 */
[----:B------:R-:W-:Y:S04]  /*8c5b0*/  STG.E.64 desc[UR8][R2.64+0x20], RZ ;  /* 0x000020ff02007986 */ /* 0x000fe8000c101b08 */
[----:B------:R-:W-:Y:S04]  /*8c5c0*/  STG.E.64 desc[UR8][R2.64], R4 ;  /* 0x0000000402007986 */ /* 0x000fe8000c101b08 */
[----:B------:R-:W-:Y:S04]  /*8c5d0*/  STG.E.64 desc[UR8][R2.64+0x8], R6 ;  /* 0x0000080602007986 */ /* 0x000fe8000c101b08 */
[----:B------:R-:W-:Y:S04]  /*8c5e0*/  STG.E.64 desc[UR8][R2.64+0x10], R8 ;  /* 0x0000100802007986 */ /* 0x000fe8000c101b08 */
[----:B------:R-:W-:Y:S04]  /*8c5f0*/  STG.E.64 desc[UR8][R2.64+0x18], R10 ;  /* 0x0000180a02007986 */ /* 0x000fe8000c101b08 */
[----:B------:R-:W-:Y:S04]  /*8c600*/  STG.E desc[UR8][R2.64+0x40], RZ ;  /* 0x000040ff02007986 */ /* 0x000fe8000c101908 */
[----:B------:R-:W-:Y:S04]  /*8c610*/  @!P1 STG.E.64 desc[UR8][R2.64+0x28], RZ ;  /* 0x000028ff02009986 */ /* 0x000fe8000c101b08 */
[----:B------:R-:W-:Y:S04]  /*8c620*/  @!P1 STG.E.64 desc[UR8][R2.64+0x30], RZ ;  /* 0x000030ff02009986 */ /* 0x000fe8000c101b08 */
[----:B------:R-:W-:Y:S04]  /*8c630*/  @!P1 STG.E.64 desc[UR8][R2.64+0x38], RZ ;  /* 0x000038ff02009986 */ /* 0x000fe8000c101b08 */
[----:B------:R0:W-:Y:S02]  /*8c640*/  @!P1 STG.E.64 desc[UR8][R2.64+0x20], RZ ;  /* 0x000020ff02009986 */ /* 0x0001e4000c101b08 */
[----:B0----5:R-:W-:Y:S05]  /*8c650*/  RET.REL.NODEC R116 `(_Z11scalar_multP7ECPointPKmPKS_) ;  /* 0xfffff73874687950 */ /* 0x021fea0003c3ffff */
.L_x_255:
[----:B------:R-:W-:Y:S01]  /*8c660*/  IMAD.MOV.U32 R5, RZ, RZ, 0x1 ;  /* 0x00000001ff057424 */ /* 0x000fe200078e00ff */
[----:B-1----:R-:W-:Y:S01]  /*8c670*/  STG.E.64 desc[UR8][R2.64], RZ ;  /* 0x000000ff02007986 */ /* 0x002fe2000c101b08 */
[----:B------:R-:W-:-:S03]  /*8c680*/  IMAD.MOV.U32 R117, RZ, RZ, 0x0 ;  /* 0x00000000ff757424 */ /* 0x000fc600078e00ff */
[----:B------:R-:W-:Y:S04]  /*8c690*/  STG.E.64 desc[UR8][R2.64+0x8], RZ ;  /* 0x000008ff02007986 */ /* 0x000fe8000c101b08 */
[----:B------:R-:W-:Y:S04]  /*8c6a0*/  STG.E.64 desc[UR8][R2.64+0x10], RZ ;  /* 0x000010ff02007986 */ /* 0x000fe8000c101b08 */
[----:B------:R-:W-:Y:S04]  /*8c6b0*/  STG.E.64 desc[UR8][R2.64+0x18], RZ ;  /* 0x000018ff02007986 */ /* 0x000fe8000c101b08 */
[----:B------:R-:W-:Y:S04]  /*8c6c0*/  STG.E.64 desc[UR8][R2.64+0x20], RZ ;  /* 0x000020ff02007986 */ /* 0x000fe8000c101b08 */
[----:B------:R-:W-:Y:S04]  /*8c6d0*/  STG.E.64 desc[UR8][R2.64+0x28], RZ ;  /* 0x000028ff02007986 */ /* 0x000fe8000c101b08 */
[----:B------:R-:W-:Y:S04]  /*8c6e0*/  STG.E.64 desc[UR8][R2.64+0x30], RZ ;  /* 0x000030ff02007986 */ /* 0x000fe8000c101b08 */
[----:B------:R-:W-:Y:S04]  /*8c6f0*/  STG.E.64 desc[UR8][R2.64+0x38], RZ ;  /* 0x000038ff02007986 */ /* 0x000fe8000c101b08 */
[----:B------:R3:W-:Y:S02]  /*8c700*/  STG.E desc[UR8][R2.64+0x40], R5 ;  /* 0x0000400502007986 */ /* 0x0007e4000c101908 */
[----:B---345:R-:W-:Y:S05]  /*8c710*/  RET.REL.NODEC R116 `(_Z11scalar_multP7ECPointPKmPKS_) ;  /* 0xfffff73874387950 */ /* 0x038fea0003c3ffff */
.L_x_260:
        /* <DEDUP_REMOVED lines=14> */
.L_x_556:


//--------------------- .text._Z12point_doubleP7ECPointPKS_ --------------------------
	.section	.text._Z12point_doubleP7ECPointPKS_,"ax",@progbits
	.align	128
        .global         _Z12point_doubleP7ECPointPKS_
        .type           _Z12point_doubleP7ECPointPKS_,@function
        .size           _Z12point_doubleP7ECPointPKS_,(.L_x_561 - _Z12point_doubleP7ECPointPKS_)
        .other          _Z12point_doubleP7ECPointPKS_,@"STO_CUDA_ENTRY STV_DEFAULT"
_Z12point_doubleP7ECPointPKS_:
.text._Z12point_doubleP7ECPointPKS_:
[----:B------:R-:W-:Y:S08]  /*0000*/  LDC R1, c[0x0][0x37c] ;  /* 0x0000df00ff017b82 */ /* 0x000ff00000000800 */
[----:B------:R-:W0:Y:S01]  /*0010*/  LDC.64 R10, c[0x0][0x388] ;  /* 0x0000e200ff0a7b82 */ /* 0x000e220000000a00 */
[----:B------:R-:W0:Y:S02]  /*0020*/  LDCU.64 UR12, c[0x0][0x358] ;  /* 0x00006b00ff0c77ac */ /* 0x000e240008000a00 */
[----:B0-----:R-:W2:Y:S02]  /*0030*/  LDG.E R0, desc[UR12][R10.64+0x40] ;  /* 0x0000400c0a007981 */ /* 0x001ea4000c1e1900 */
[----:B--2---:R-:W-:-:S13]  /*0040*/  R2UR UR8, R0 ;  /* 0x00000000000872ca */ /* 0x004fda00000e0000 */
[----:B------:R-:W-:-:S06]  /*0050*/  UISETP.NE.AND UP0, UPT, UR8, URZ, UPT ;  /* 0x000000ff0800728c */ /* 0x000fcc000bf05270 */
[----:B------:R-:W-:-:S13]  /*0060*/  PLOP3.LUT P0, PT, PT, PT, UP0, 0x80, 0x8 ;  /* 0x000000000008781c */ /* 0x000fda0003f0f008 */
[----:B------:R-:W2:Y:S04]  /*0070*/  @!P0 LDG.E.64 R4, desc[UR12][R10.64+0x28] ;  /* 0x0000280c0a048981 */ /* 0x000ea8000c1e1b00 */
[----:B------:R-:W3:Y:S04]  /*0080*/  @!P0 LDG.E.64 R6, desc[UR12][R10.64+0x30] ;  /* 0x0000300c0a068981 */ /* 0x000ee8000c1e1b00 */
[----:B------:R-:W4:Y:S04]  /*0090*/  @!P0 LDG.E.64 R8, desc[UR12][R10.64+0x38] ;  /* 0x0000380c0a088981 */ /* 0x000f28000c1e1b00 */
[----:B------:R0:W5:Y:S01]  /*00a0*/  @!P0 LDG.E.64 R2, desc[UR12][R10.64+0x20] ;  /* 0x0000200c0a028981 */ /* 0x000162000c1e1b00 */
[----:B------:R-:W-:Y:S01]  /*00b0*/  @UP0 UMOV UR32, URZ ;  /* 0x000000ff00200c82 */ /* 0x000fe20008000000 */
[----:B------:R-:W-:Y:S01]  /*00c0*/  @UP0 UMOV UR33, URZ ;  /* 0x000000ff00210c82 */ /* 0x000fe20008000000 */
[----:B------:R-:W-:Y:S01]  /*00d0*/  @UP0 UMOV UR36, URZ ;  /* 0x000000ff00240c82 */ /* 0x000fe20008000000 */
[----:B------:R-:W-:Y:S01]  /*00e0*/  @UP0 UMOV UR4, URZ ;  /* 0x000000ff00040c82 */ /* 0x000fe20008000000 */
[----:B------:R-:W-:Y:S01]  /*00f0*/  @UP0 UMOV UR5, URZ ;  /* 0x000000ff00050c82 */ /* 0x000fe20008000000 */
[----:B------:R-:W-:Y:S01]  /*0100*/  @UP0 UMOV UR37, URZ ;  /* 0x000000ff00250c82 */ /* 0x000fe20008000000 */
[----:B------:R-:W-:Y:S01]  /*0110*/  @UP0 UMOV UR6, URZ ;  /* 0x000000ff00060c82 */ /* 0x000fe20008000000 */
[----:B------:R-:W-:Y:S01]  /*0120*/  @UP0 UMOV UR7, URZ ;  /* 0x000000ff00070c82 */ /* 0x000fe20008000000 */
[----:B------:R-:W1:Y:S01]  /*0130*/  @!UP0 LDCU.64 UR4, c[0x3][0x190] ;  /* 0x00c03200ff0487ac */ /* 0x000e620008000a00 */
[----:B------:R-:W1:Y:S01]  /*0140*/  @!UP0 LDCU.64 UR36, c[0x3][0x198] ;  /* 0x00c03300ff2487ac */ /* 0x000e620008000a00 */
[----:B------:R-:W1:Y:S01]  /*0150*/  @!UP0 LDCU.64 UR32, c[0x3][0x1a0] ;  /* 0x00c03400ff2087ac */ /* 0x000e620008000a00 */
[----:B------:R-:W0:Y:S01]  /*0160*/  @!UP0 LDCU.64 UR6, c[0x3][0x1a8] ;  /* 0x00c03500ff0687ac */ /* 0x000e220008000a00 */
[----:B-1----:R-:W-:-:S02]  /*0170*/  ULOP3.LUT UR9, UR32, UR4, UR36, 0xfe, !UPT ;  /* 0x0000000420097292 */ /* 0x002fc4000f8efe24 */
[----:B------:R-:W-:Y:S02]  /*0180*/  ULOP3.LUT UR10, UR33, UR5, UR37, 0xfe, !UPT ;  /* 0x00000005210a7292 */ /* 0x000fe4000f8efe25 */
[----:B0-----:R-:W-:-:S04]  /*0190*/  ULOP3.LUT UP1, URZ, UR9, UR6, URZ, 0xfc, !UPT ;  /* 0x0000000609ff7292 */ /* 0x001fc8000f82fcff */
[----:B------:R-:W-:Y:S01]  /*01a0*/  ULOP3.LUT UP1, URZ, UR10, UR7, URZ, 0xfc, UP1 ;  /* 0x000000070aff7292 */ /* 0x000fe2000882fcff */
[----:B------:R-:W2:Y:S01]  /*01b0*/  @UP0 LDCU.64 UR34, c[0x3][0x198] ;  /* 0x00c03300ff2207ac */ /* 0x000ea20008000a00 */
[----:B------:R-:W3:Y:S01]  /*01c0*/  @UP0 LDCU.64 UR14, c[0x3][0x1a0] ;  /* 0x00c03400ff0e07ac */ /* 0x000ee20008000a00 */
[----:B------:R-:W4:Y:S01]  /*01d0*/  @UP0 LDCU.64 UR50, c[0x3][0x1a8] ;  /* 0x00c03500ff3207ac */ /* 0x000f220008000a00 */
[----:B------:R-:W-:Y:S01]  /*01e0*/  UISETP.NE.OR UP1, UPT, UR8, URZ, !UP1 ;  /* 0x000000ff0800728c */ /* 0x000fe2000cf25670 */
[----:B------:R-:W5:Y:S01]  /*01f0*/  @UP0 LDCU.64 UR40, c[0x3][0x190] ;  /* 0x00c03200ff2807ac */ /* 0x000f620008000a00 */
[----:B------:R-:W-:Y:S02]  /*0200*/  CS2R R14, SRZ ;  /* 0x00000000000e7805 */ /* 0x000fe4000001ff00 */
[----:B------:R-:W-:Y:S01]  /*0210*/  CS2R R10, SRZ ;  /* 0x00000000000a7805 */ /* 0x000fe2000001ff00 */
[----:B------:R-:W-:Y:S01]  /*0220*/  UPLOP3.LUT UP0, UPT, UPT, UPT, UPT, 0x40, 0x4 ;  /* 0x000000000004789c */ /* 0x000fe20003f0e870 */
[----:B------:R-:W-:Y:S01]  /*0230*/  UMOV UR16, URZ ;  /* 0x000000ff00107c82 */ /* 0x000fe20008000000 */
[----:B------:R-:W-:Y:S01]  /*0240*/  UMOV UR17, URZ ;  /* 0x000000ff00117c82 */ /* 0x000fe20008000000 */
[----:B--2---:R-:W-:-:S02]  /*0250*/  @!P0 R2UR UR34, R4 ;  /* 0x00000000042282ca */ /* 0x004fc400000e0000 */
[----:B------:R-:W-:Y:S02]  /*0260*/  @!P0 R2UR UR35, R5 ;  /* 0x00000000052382ca */ /* 0x000fe400000e0000 */
[----:B---3--:R-:W-:Y:S02]  /*0270*/  @!P0 R2UR UR14, R6 ;  /* 0x00000000060e82ca */ /* 0x008fe400000e0000 */
[----:B------:R-:W-:Y:S02]  /*0280*/  @!P0 R2UR UR15, R7 ;  /* 0x00000000070f82ca */ /* 0x000fe400000e0000 */
[----:B----4-:R-:W-:Y:S02]  /*0290*/  @!P0 R2UR UR50, R8 ;  /* 0x00000000083282ca */ /* 0x010fe400000e0000 */
[----:B------:R-:W-:Y:S02]  /*02a0*/  @!P0 R2UR UR51, R9 ;  /* 0x00000000093382ca */ /* 0x000fe400000e0000 */
[----:B-----5:R-:W-:-:S02]  /*02b0*/  @!P0 R2UR UR40, R2 ;  /* 0x00000000022882ca */ /* 0x020fc400000e0000 */
[----:B------:R-:W-:Y:S02]  /*02c0*/  @!P0 R2UR UR41, R3 ;  /* 0x00000000032982ca */ /* 0x000fe400000e0000 */
[----:B------:R-:W-:Y:S01]  /*02d0*/  CS2R R2, SRZ ;  /* 0x0000000000027805 */ /* 0x000fe2000001ff00 */
[----:B------:R-:W-:-:S12]  /*02e0*/  BRA.U UP1, `(.L_x_261) ;  /* 0x0000002501d87547 */ /* 0x000fd8000b800000 */
[----:B------:R-:W-:Y:S01]  /*02f0*/  ULOP3.LUT UR8, UR14, UR40, UR34, 0xfe, !UPT ;  /* 0x000000280e087292 */ /* 0x000fe2000f8efe22 */
[----:B------:R-:W-:Y:S01]  /*0300*/  CS2R R14, SRZ ;  /* 0x00000000000e7805 */ /* 0x000fe2000001ff00 */
[----:B------:R-:W-:Y:S01]  /*0310*/  ULOP3.LUT UR9, UR15, UR41, UR35, 0xfe, !UPT ;  /* 0x000000290f097292 */ /* 0x000fe2000f8efe23 */
[----:B------:R-:W-:Y:S01]  /*0320*/  CS2R R2, SRZ ;  /* 0x0000000000027805 */ /* 0x000fe2000001ff00 */
[----:B------:R-:W-:Y:S01]  /*0330*/  ULOP3.LUT UP1, URZ, UR8, UR50, URZ, 0xfc, !UPT ;  /* 0x0000003208ff7292 */ /* 0x000fe2000f82fcff */
[----:B------:R-:W-:-:S03]  /*0340*/  CS2R R10, SRZ ;  /* 0x00000000000a7805 */ /* 0x000fc6000001ff00 */
[----:B------:R-:W-:-:S09]  /*0350*/  ULOP3.LUT UP1, URZ, UR9, UR51, URZ, 0xfc, UP1 ;  /* 0x0000003309ff7292 */ /* 0x000fd2000882fcff */
[----:B------:R-:W-:Y:S05]  /*0360*/  BRA.U !UP1, `(.L_x_261) ;  /* 0x0000002509b87547 */ /* 0x000fea000b800000 */
[----:B------:R-:W-:Y:S01]  /*0370*/  UIMAD.WIDE.U32 UR18, UR7, UR40, URZ ;  /* 0x00000028071272a5 */ /* 0x000fe2000f8e00ff */
[----:B------:R-:W-:Y:S01]  /*0380*/  UMOV UR74, URZ ;  /* 0x000000ff004a7c82 */ /* 0x000fe20008000000 */
[----:B------:R-:W-:Y:S02]  /*0390*/  UMOV UR9, URZ ;  /* 0x000000ff00097c82 */ /* 0x000fe40008000000 */
[----:B------:R-:W-:Y:S02]  /*03a0*/  UIADD3 UR8, UPT, UPT, UR19, UR74, URZ ;  /* 0x0000004a13087290 */ /* 0x000fe4000fffe0ff */
[----:B------:R-:W-:Y:S02]  /*03b0*/  UIMAD.WIDE.U32 UR28, UR6, UR40, URZ ;  /* 0x00000028061c72a5 */ /* 0x000fe4000f8e00ff */
[----:B------:R-:W-:Y:S02]  /*03c0*/  UIMAD.WIDE.U32 UR60, UR6, UR41, URZ ;  /* 0x00000029063c72a5 */ /* 0x000fe4000f8e00ff */
[----:B------:R-:W-:-:S02]  /*03d0*/  UIMAD.WIDE.U32 UR6, UR41, UR7, UR8 ;  /* 0x00000007290672a5 */ /* 0x000fc4000f8e0008 */
[----:B------:R-:W-:Y:S02]  /*03e0*/  UIMAD.WIDE.U32 UR56, UR33, UR40, URZ ;  /* 0x00000028213872a5 */ /* 0x000fe4000f8e00ff */
[----:B------:R-:W-:Y:S01]  /*03f0*/  UIMAD.WIDE.U32 UR8, UR33, UR34, URZ ;  /* 0x00000022210872a5 */ /* 0x000fe2000f8e00ff */
[----:B------:R-:W-:Y:S01]  /*0400*/  UMOV UR72, URZ ;  /* 0x000000ff00487c82 */ /* 0x000fe20008000000 */
[----:B------:R-:W-:Y:S01]  /*0410*/  UMOV UR16, URZ ;  /* 0x000000ff00107c82 */ /* 0x000fe20008000000 */
[----:B------:R-:W-:Y:S02]  /*0420*/  UIADD3 UR24, UPT, UPT, UR57, UR72, URZ ;  /* 0x0000004839187290 */ /* 0x000fe4000fffe0ff */
[----:B------:R-:W-:Y:S02]  /*0430*/  UIADD3 UR20, UPT, UPT, UR16, UR9, URZ ;  /* 0x0000000910147290 */ /* 0x000fe4000fffe0ff */
[----:B------:R-:W-:Y:S01]  /*0440*/  UIMAD.WIDE.U32 UR42, UR37, UR14, URZ ;  /* 0x0000000e252a72a5 */ /* 0x000fe2000f8e00ff */
[----:B------:R-:W-:Y:S01]  /*0450*/  UMOV UR25, URZ ;  /* 0x000000ff00197c82 */ /* 0x000fe20008000000 */
[----:B------:R-:W-:Y:S01]  /*0460*/  UIMAD.WIDE.U32 UR58, UR36, UR40, URZ ;  /* 0x00000028243a72a5 */ /* 0x000fe2000f8e00ff */
[----:B------:R-:W-:Y:S01]  /*0470*/  UMOV UR21, URZ ;  /* 0x000000ff00157c82 */ /* 0x000fe20008000000 */
[----:B------:R-:W-:Y:S01]  /*0480*/  UMOV UR75, URZ ;  /* 0x000000ff004b7c82 */ /* 0x000fe20008000000 */
[----:B------:R-:W-:-:S02]  /*0490*/  UIMAD.WIDE.U32 UR10, UR32, UR40, URZ ;  /* 0x00000028200a72a5 */ /* 0x000fc4000f8e00ff */
[----:B------:R-:W-:Y:S02]  /*04a0*/  UIMAD.WIDE.U32 UR66, UR32, UR41, URZ ;  /* 0x00000029204272a5 */ /* 0x000fe4000f8e00ff */
[----:B------:R-:W-:Y:S02]  /*04b0*/  UIMAD UR52, UR32, UR40, URZ ;  /* 0x00000028203472a4 */ /* 0x000fe4000f8e02ff */
[----:B------:R-:W-:Y:S02]  /*04c0*/  UIMAD.WIDE.U32 UR16, UR32, UR34, URZ ;  /* 0x00000022201072a5 */ /* 0x000fe4000f8e00ff */
[----:B------:R-:W-:Y:S02]  /*04d0*/  UIMAD.WIDE.U32 UR38, UR32, UR35, URZ ;  /* 0x00000023202672a5 */ /* 0x000fe4000f8e00ff */
[----:B------:R-:W-:Y:S01]  /*04e0*/  UIMAD.WIDE.U32 UR24, UR41, UR33, UR24 ;  /* 0x00000021291872a5 */ /* 0x000fe2000f8e0018 */
[----:B------:R-:W-:Y:S01]  /*04f0*/  UMOV UR68, URZ ;  /* 0x000000ff00447c82 */ /* 0x000fe20008000000 */
[----:B------:R-:W-:-:S02]  /*0500*/  UIMAD.WIDE.U32 UR32, UR35, UR33, UR20 ;  /* 0x00000021232072a5 */ /* 0x000fc4000f8e0014 */
[----:B------:R-:W-:Y:S02]  /*0510*/  UIADD3 UR64, UPT, UPT, UR75, UR43, URZ ;  /* 0x0000002b4b407290 */ /* 0x000fe4000fffe0ff */
[----:B------:R-:W-:Y:S02]  /*0520*/  UIMAD.WIDE.U32 UR44, UR37, UR40, URZ ;  /* 0x00000028252c72a5 */ /* 0x000fe4000f8e00ff */
[----:B------:R-:W-:Y:S02]  /*0530*/  UIMAD.WIDE.U32 UR20, UR36, UR41, URZ ;  /* 0x00000029241472a5 */ /* 0x000fe4000f8e00ff */
[----:B------:R-:W-:Y:S02]  /*0540*/  UIADD3 UR43, UPT, UPT, UR59, UR68, URZ ;  /* 0x000000443b2b7290 */ /* 0x000fe4000fffe0ff */
[----:B------:R-:W-:Y:S02]  /*0550*/  UIMAD.WIDE.U32 UR62, UR37, UR34, URZ ;  /* 0x00000022253e72a5 */ /* 0x000fe4000f8e00ff */
[----:B------:R-:W-:Y:S01]  /*0560*/  UIADD3 UR48, UPT, UPT, UR45, UR75, URZ ;  /* 0x0000004b2d307290 */ /* 0x000fe2000fffe0ff */
[----:B------:R-:W-:Y:S01]  /*0570*/  UMOV UR9, URZ ;  /* 0x000000ff00097c82 */ /* 0x000fe20008000000 */
[----:B------:R-:W-:-:S02]  /*0580*/  UIADD3 UR43, UP0, UP1, UR20, UR43, UR44 ;  /* 0x0000002b142b7290 */ /* 0x000fc4000f91e02c */
[----:B------:R-:W-:Y:S01]  /*0590*/  UIADD3 UR22, UPT, UPT, UR75, UR63, URZ ;  /* 0x0000003f4b167290 */ /* 0x000fe2000fffe0ff */
[----:B------:R-:W-:Y:S01]  /*05a0*/  UMOV UR49, URZ ;  /* 0x000000ff00317c82 */ /* 0x000fe20008000000 */
[----:B------:R-:W-:Y:S02]  /*05b0*/  UIADD3 UR57, UPT, UPT, UR11, UR9, URZ ;  /* 0x000000090b397290 */ /* 0x000fe4000fffe0ff */
[----:B------:R-:W-:Y:S02]  /*05c0*/  UIADD3 UR63, UPT, UPT, UR68, UR21, URZ ;  /* 0x00000015443f7290 */ /* 0x000fe4000fffe0ff */
[----:B------:R-:W-:Y:S02]  /*05d0*/  UIMAD.WIDE.U32 UR30, UR36, UR14, URZ ;  /* 0x0000000e241e72a5 */ /* 0x000fe4000f8e00ff */
[----:B------:R-:W-:Y:S02]  /*05e0*/  UIMAD.WIDE.U32 UR20, UR4, UR14, URZ ;  /* 0x0000000e041472a5 */ /* 0x000fe4000f8e00ff */
[----:B------:R-:W-:-:S02]  /*05f0*/  UIMAD.WIDE.U32 UR58, UR5, UR14, URZ ;  /* 0x0000000e053a72a5 */ /* 0x000fc4000f8e00ff */
[----:B------:R-:W-:Y:S01]  /*0600*/  UIMAD.WIDE.U32 UR48, UR41, UR37, UR48 ;  /* 0x00000025293072a5 */ /* 0x000fe2000f8e0030 */
[----:B------:R-:W-:Y:S01]  /*0610*/  UMOV UR23, URZ ;  /* 0x000000ff00177c82 */ /* 0x000fe20008000000 */
[----:B------:R-:W-:Y:S01]  /*0620*/  UIADD3.X UR14, UPT, UPT, URZ, URZ, URZ, UP0, UP1 ;  /* 0x000000ffff0e7290 */ /* 0x000fe200087e24ff */
[----:B------:R-:W-:Y:S01]  /*0630*/  UMOV UR65, URZ ;  /* 0x000000ff00417c82 */ /* 0x000fe20008000000 */
[----:B------:R-:W-:Y:S02]  /*0640*/  UIMAD.WIDE.U32 UR70, UR4, UR34, URZ ;  /* 0x00000022044672a5 */ /* 0x000fe4000f8e00ff */
[----:B------:R-:W-:Y:S02]  /*0650*/  UIMAD UR53, UR36, UR40, URZ ;  /* 0x00000028243572a4 */ /* 0x000fe4000f8e02ff */
[----:B------:R-:W-:Y:S02]  /*0660*/  UIMAD.WIDE.U32 UR26, UR36, UR34, URZ ;  /* 0x00000022241a72a5 */ /* 0x000fe4000f8e00ff */
[----:B------:R-:W-:-:S02]  /*0670*/  UIMAD.WIDE.U32 UR54, UR36, UR35, URZ ;  /* 0x00000023243672a5 */ /* 0x000fc4000f8e00ff */
[----:B------:R-:W-:Y:S02]  /*0680*/  UIMAD.WIDE.U32 UR46, UR36, UR15, URZ ;  /* 0x0000000f242e72a5 */ /* 0x000fe4000f8e00ff */
[----:B------:R-:W-:Y:S01]  /*0690*/  UIMAD.WIDE.U32 UR22, UR35, UR37, UR22 ;  /* 0x00000025231672a5 */ /* 0x000fe2000f8e0016 */
[----:B------:R-:W-:Y:S01]  /*06a0*/  UMOV UR19, URZ ;  /* 0x000000ff00137c82 */ /* 0x000fe20008000000 */
[----:B------:R-:W-:Y:S02]  /*06b0*/  UIADD3 UR56, UP4, UP5, UR66, UR57, UR56 ;  /* 0x0000003942387290 */ /* 0x000fe4000fd9e038 */
[----:B------:R-:W-:Y:S01]  /*06c0*/  UIMAD.WIDE.U32 UR36, UR15, UR37, UR64 ;  /* 0x000000250f2472a5 */ /* 0x000fe2000f8e0040 */
[----:B------:R-:W-:Y:S01]  /*06d0*/  UMOV UR73, URZ ;  /* 0x000000ff00497c82 */ /* 0x000fe20008000000 */
[----:B------:R-:W-:Y:S02]  /*06e0*/  UIADD3 UR29, UPT, UPT, UR29, UR19, URZ ;  /* 0x000000131d1d7290 */ /* 0x000fe4000fffe0ff */
[----:B------:R-:W-:-:S02]  /*06f0*/  UIADD3 UR64, UPT, UPT, UR75, UR49, URZ ;  /* 0x000000314b407290 */ /* 0x000fc4000fffe0ff */
[----:B------:R-:W-:Y:S02]  /*0700*/  UIADD3 UR63, UP0, UP1, UR14, UR48, UR63 ;  /* 0x000000300e3f7290 */ /* 0x000fe4000f91e03f */
[----:B------:R-:W-:Y:S02]  /*0710*/  UIMAD.WIDE.U32 UR10, UR5, UR34, URZ ;  /* 0x00000022050a72a5 */ /* 0x000fe4000f8e00ff */
[----:B------:R-:W-:Y:S02]  /*0720*/  UIMAD.WIDE.U32 UR44, UR4, UR35, URZ ;  /* 0x00000023042c72a5 */ /* 0x000fe4000f8e00ff */
[----:B------:R-:W-:Y:S02]  /*0730*/  UIADD3 UR57, UPT, UPT, UR73, UR71, URZ ;  /* 0x0000004749397290 */ /* 0x000fe4000fffe0ff */
[----:B------:R-:W-:Y:S02]  /*0740*/  UIADD3 UR66, UPT, UPT, UR9, UR67, URZ ;  /* 0x0000004309427290 */ /* 0x000fe4000fffe0ff */
[----:B------:R-:W-:Y:S01]  /*0750*/  UIADD3.X UR14, UPT, UPT, URZ, URZ, URZ, UP4, UP5 ;  /* 0x000000ffff0e7290 */ /* 0x000fe2000a7ea4ff */
[----:B------:R-:W-:Y:S01]  /*0760*/  UMOV UR69, URZ ;  /* 0x000000ff00457c82 */ /* 0x000fe20008000000 */
[----:B------:R-:W-:-:S02]  /*0770*/  UIADD3 UR29, UP2, UP3, UR60, UR29, UR18 ;  /* 0x0000001d3c1d7290 */ /* 0x000fc4000fb5e012 */
[----:B------:R-:W-:Y:S01]  /*0780*/  UIADD3.X UR64, UPT, UPT, URZ, UR64, URZ, UP0, UP1 ;  /* 0x00000040ff407290 */ /* 0x000fe200087e24ff */
[----:B------:R-:W-:Y:S01]  /*0790*/  UMOV UR65, URZ ;  /* 0x000000ff00417c82 */ /* 0x000fe20008000000 */
[----:B------:R-:W-:Y:S02]  /*07a0*/  UIADD3 UR60, UPT, UPT, UR69, UR11, URZ ;  /* 0x0000000b453c7290 */ /* 0x000fe4000fffe0ff */
[----:B------:R-:W-:Y:S02]  /*07b0*/  UIADD3 UR57, UP0, UP6, UR44, UR57, UR10 ;  /* 0x000000392c397290 */ /* 0x000fe4000fe1e00a */
[----:B------:R-:W-:Y:S02]  /*07c0*/  UIMAD.WIDE.U32 UR10, UR4, UR40, URZ ;  /* 0x00000028040a72a5 */ /* 0x000fe4000f8e00ff */
[----:B------:R-:W-:Y:S02]  /*07d0*/  UIADD3 UR67, UPT, UPT, UR72, UR25, URZ ;  /* 0x0000001948437290 */ /* 0x000fe4000fffe0ff */
[----:B------:R-:W-:-:S02]  /*07e0*/  UIADD3 UR66, UP4, UP5, UR14, UR24, UR66 ;  /* 0x000000180e427290 */ /* 0x000fc4000fd9e042 */
[----:B------:R-:W-:Y:S02]  /*07f0*/  UIADD3 UR9, UPT, UPT, UR19, UR61, URZ ;  /* 0x0000003d13097290 */ /* 0x000fe4000fffe0ff */
[----:B------:R-:W-:Y:S02]  /*0800*/  UIADD3 UR10, UPT, UPT, UR73, UR45, URZ ;  /* 0x0000002d490a7290 */ /* 0x000fe4000fffe0ff */
[----:B------:R-:W-:Y:S02]  /*0810*/  UIADD3 UR14, UPT, UPT, UR65, UR17, URZ ;  /* 0x00000011410e7290 */ /* 0x000fe4000fffe0ff */
[----:B------:R-:W-:Y:S02]  /*0820*/  UIMAD.WIDE.U32 UR44, UR5, UR40, URZ ;  /* 0x00000028052c72a5 */ /* 0x000fe4000f8e00ff */
[----:B------:R-:W-:Y:S02]  /*0830*/  UIADD3.X UR17, UPT, UPT, URZ, URZ, URZ, UP2, UP3 ;  /* 0x000000ffff117290 */ /* 0x000fe400097e64ff */
[----:B------:R-:W-:-:S02]  /*0840*/  UIADD3.X UR67, UPT, UPT, URZ, UR67, URZ, UP4, UP5 ;  /* 0x00000043ff437290 */ /* 0x000fc4000a7ea4ff */
[----:B------:R-:W-:Y:S02]  /*0850*/  UIADD3 UR75, UP4, UP5, UR38, UR14, UR8 ;  /* 0x0000000e264b7290 */ /* 0x000fe4000fd9e008 */
[----:B------:R-:W-:Y:S02]  /*0860*/  UIMAD.WIDE.U32 UR24, UR5, UR50, URZ ;  /* 0x00000032051872a5 */ /* 0x000fe4000f8e00ff */
[----:B------:R-:W-:Y:S01]  /*0870*/  UIADD3 UR8, UPT, UPT, UR45, UR69, URZ ;  /* 0x000000452d087290 */ /* 0x000fe2000fffe0ff */
[----:B------:R-:W-:Y:S01]  /*0880*/  UMOV UR61, URZ ;  /* 0x000000ff003d7c82 */ /* 0x000fe20008000000 */
[----:B------:R-:W-:Y:S02]  /*0890*/  UIADD3 UR17, UP2, UP3, UR17, UR6, UR9 ;  /* 0x0000000611117290 */ /* 0x000fe4000fb5e009 */
[----:B------:R-:W-:Y:S01]  /*08a0*/  UIADD3 UR34, UPT, UPT, UR69, UR59, URZ ;  /* 0x0000003b45227290 */ /* 0x000fe2000fffe0ff */
[----:B------:R-:W-:Y:S01]  /*08b0*/  UMOV UR9, URZ ;  /* 0x000000ff00097c82 */ /* 0x000fe20008000000 */
[----:B------:R-:W-:-:S02]  /*08c0*/  UIADD3 UR65, UPT, UPT, UR65, UR39, URZ ;  /* 0x0000002741417290 */ /* 0x000fc4000fffe0ff */
[----:B------:R-:W-:Y:S02]  /*08d0*/  UIMAD.WIDE.U32 UR60, UR35, UR5, UR60 ;  /* 0x00000005233c72a5 */ /* 0x000fe4000f8e003c */
[----:B------:R-:W-:Y:S01]  /*08e0*/  UIADD3 UR6, UPT, UPT, UR69, UR25, URZ ;  /* 0x0000001945067290 */ /* 0x000fe2000fffe0ff */
[----:B------:R-:W-:Y:S01]  /*08f0*/  UMOV UR35, URZ ;  /* 0x000000ff00237c82 */ /* 0x000fe20008000000 */
[----:B------:R-:W-:Y:S02]  /*0900*/  UIMAD.WIDE.U32 UR38, UR41, UR5, UR8 ;  /* 0x00000005292672a5 */ /* 0x000fe4000f8e0008 */
[----:B------:R-:W-:Y:S02]  /*0910*/  UIADD3 UR8, UPT, UPT, UR74, UR7, URZ ;  /* 0x000000074a087290 */ /* 0x000fe4000fffe0ff */
[----:B------:R-:W-:Y:S02]  /*0920*/  UIMAD.WIDE.U32 UR18, UR4, UR15, URZ ;  /* 0x0000000f041272a5 */ /* 0x000fe4000f8e00ff */
[----:B------:R-:W-:Y:S01]  /*0930*/  UIMAD.WIDE.U32 UR34, UR15, UR5, UR34 ;  /* 0x000000050f2272a5 */ /* 0x000fe2000f8e0022 */
[----:B------:R-:W-:Y:S01]  /*0940*/  UMOV UR7, URZ ;  /* 0x000000ff00077c82 */ /* 0x000fe20008000000 */
[----:B------:R-:W-:-:S02]  /*0950*/  UIMAD.WIDE.U32 UR14, UR4, UR41, URZ ;  /* 0x00000029040e72a5 */ /* 0x000fc4000f8e00ff */
[----:B------:R-:W-:Y:S02]  /*0960*/  UIMAD UR25, UR4, UR40, URZ ;  /* 0x00000028041972a4 */ /* 0x000fe4000f8e02ff */
[----:B------:R-:W-:Y:S02]  /*0970*/  UIMAD.WIDE.U32 UR40, UR4, UR50, URZ ;  /* 0x00000032042872a5 */ /* 0x000fe4000f8e00ff */
[----:B------:R-:W-:Y:S02]  /*0980*/  UIMAD.WIDE.U32 UR48, UR51, UR5, UR6 ;  /* 0x00000005333072a5 */ /* 0x000fe4000f8e0006 */
[----:B------:R-:W-:Y:S02]  /*0990*/  UIADD3 UR59, UPT, UPT, UR68, UR27, URZ ;  /* 0x0000001b443b7290 */ /* 0x000fe4000fffe0ff */
[----:B------:R-:W-:Y:S02]  /*09a0*/  UIMAD.WIDE.U32 UR50, UR4, UR51, URZ ;  /* 0x00000033043272a5 */ /* 0x000fe4000f8e00ff */
[----:B------:R-:W-:-:S02]  /*09b0*/  UIADD3 UR4, UPT, UPT, UR73, UR21, URZ ;  /* 0x0000001549047290 */ /* 0x000fc4000fffe0ff */
[----:B------:R-:W-:Y:S02]  /*09c0*/  UIADD3.X UR27, UPT, UPT, URZ, UR8, URZ, UP2, UP3 ;  /* 0x00000008ff1b7290 */ /* 0x000fe400097e64ff */
[----:B------:R-:W-:Y:S02]  /*09d0*/  UIADD3 UR59, UP2, UP3, UR54, UR59, UR62 ;  /* 0x0000003b363b7290 */ /* 0x000fe4000fb5e03e */
[----:B------:R-:W-:Y:S02]  /*09e0*/  UIADD3.X UR45, UPT, UPT, URZ, URZ, URZ, UP0, UP6 ;  /* 0x000000ffff2d7290 */ /* 0x000fe400087ec4ff */
[----:B------:R-:W-:Y:S02]  /*09f0*/  UIADD3 UR54, UP0, UP6, UR63, UR60, UR10 ;  /* 0x0000003c3f367290 */ /* 0x000fe4000fe1e00a */
[----:B------:R-:W-:Y:S01]  /*0a00*/  UIADD3 UR60, UPT, UPT, UR69, UR61, URZ ;  /* 0x0000003d453c7290 */ /* 0x000fe2000fffe0ff */
[----:B------:R-:W0:Y:S03]  /*0a10*/  LDCU.64 UR62, c[0x3][0xe0] ;  /* 0x00c01c00ff3e77ac */ /* 0x000e260008000a00 */
[----:B------:R-:W-:-:S02]  /*0a20*/  UIADD3.X UR64, UPT, UPT, UR64, UR60, URZ, UP0, UP6 ;  /* 0x0000003c40407290 */ /* 0x000fc400087ec4ff */
[----:B------:R-:W-:Y:S01]  /*0a30*/  UIADD3 UR58, UP0, UP6, UR18, UR4, UR58 ;  /* 0x00000004123a7290 */ /* 0x000fe2000fe1e03a */
[----:B------:R-:W1:Y:S01]  /*0a40*/  LDCU.128 UR4, c[0x3][URZ] ;  /* 0x00c00000ff0477ac */ /* 0x000e620008000c00 */
[----:B------:R-:W-:Y:S02]  /*0a50*/  UIADD3 UR10, UPT, UPT, UR11, UR73, URZ ;  /* 0x000000490b0a7290 */ /* 0x000fe4000fffe0ff */
[----:B------:R-:W-:Y:S01]  /*0a60*/  UIADD3 UR77, UPT, UPT, UR68, UR31, URZ ;  /* 0x0000001f444d7290 */ /* 0x000fe2000fffe0ff */
[----:B------:R-:W-:Y:S01]  /*0a70*/  UMOV UR61, UR75 ;  /* 0x0000004b003d7c82 */ /* 0x000fe20008000000 */
[----:B------:R-:W-:Y:S02]  /*0a80*/  UIADD3.X UR76, UPT, UPT, URZ, URZ, URZ, UP4, UP5 ;  /* 0x000000ffff4c7290 */ /* 0x000fe4000a7ea4ff */
[----:B------:R-:W-:Y:S02]  /*0a90*/  UIADD3 UR21, UPT, UPT, UR68, UR47, URZ ;  /* 0x0000002f44157290 */ /* 0x000fe4000fffe0ff */
[----:B------:R-:W-:-:S02]  /*0aa0*/  UIADD3.X UR75, UPT, UPT, URZ, URZ, URZ, UP2, UP3 ;  /* 0x000000ffff4b7290 */ /* 0x000fc400097e64ff */
[----:B------:R-:W-:Y:S02]  /*0ab0*/  UIADD3 UR44, UP4, UP5, UR14, UR10, UR44 ;  /* 0x0000000a0e2c7290 */ /* 0x000fe4000fd9e02c */
[----:B------:R-:W-:Y:S02]  /*0ac0*/  UIADD3 UR77, UP2, UP3, UR46, UR77, UR42 ;  /* 0x0000004d2e4d7290 */ /* 0x000fe4000fb5e02a */
[----:B------:R-:W-:Y:S02]  /*0ad0*/  UIADD3 UR70, UP1, UPT, UR53, UR70, URZ ;  /* 0x0000004635467290 */ /* 0x000fe4000ff3e0ff */
[----:B------:R-:W-:Y:S02]  /*0ae0*/  UIADD3 UR14, UPT, UPT, UR73, UR15, URZ ;  /* 0x0000000f490e7290 */ /* 0x000fe4000fffe0ff */
[----:B------:R-:W-:Y:S02]  /*0af0*/  UIADD3 UR71, UPT, UPT, UR73, UR41, URZ ;  /* 0x0000002949477290 */ /* 0x000fe4000fffe0ff */
[----:B------:R-:W-:-:S02]  /*0b00*/  UIADD3.X UR15, UPT, UPT, URZ, URZ, URZ, UP4, UP5 ;  /* 0x000000ffff0f7290 */ /* 0x000fc4000a7ea4ff */
[----:B------:R-:W-:Y:S02]  /*0b10*/  UIADD3.X UR41, UPT, UPT, URZ, URZ, URZ, UP2, UP3 ;  /* 0x000000ffff297290 */ /* 0x000fe400097e64ff */
[----:B------:R-:W-:Y:S02]  /*0b20*/  UIADD3 UR74, UPT, UPT, UR73, UR19, URZ ;  /* 0x00000013494a7290 */ /* 0x000fe4000fffe0ff */
[----:B------:R-:W-:Y:S02]  /*0b30*/  UIADD3 UR17, UP2, UP3, UR17, UR32, UR65 ;  /* 0x0000002011117290 */ /* 0x000fe4000fb5e041 */
[----:B------:R-:W-:Y:S02]  /*0b40*/  UIADD3.X UR57, UPT, UPT, UR57, UR43, URZ, UP1, !UPT ;  /* 0x0000002b39397290 */ /* 0x000fe40008ffe4ff */
[----:B0-----:R-:W-:Y:S02]  /*0b50*/  UIMAD.WIDE.U32 UR18, UR25, UR62, URZ ;  /* 0x0000003e191272a5 */ /* 0x001fe4000f8e00ff */
[----:B------:R-:W-:Y:S01]  /*0b60*/  UIADD3.X UR72, UPT, UPT, URZ, URZ, URZ, UP0, UP6 ;  /* 0x000000ffff487290 */ /* 0x000fe200087ec4ff */
[----:B------:R-:W-:Y:S01]  /*0b70*/  UMOV UR31, URZ ;  /* 0x000000ff001f7c82 */ /* 0x000fe20008000000 */
[----:B------:R-:W-:Y:S01]  /*0b80*/  UMOV UR65, UR21 ;  /* 0x0000001500417c82 */ /* 0x000fe20008000000 */
[----:B------:R-:W-:-:S02]  /*0b90*/  UISETP.GE.U32.AND UP1, UPT, UR70, UR53, UPT ;  /* 0x000000354600728c */ /* 0x000fc4000bf26070 */
[----:B------:R-:W-:Y:S02]  /*0ba0*/  UIADD3 UR71, UP0, UP6, UR50, UR71, UR24 ;  /* 0x0000004732477290 */ /* 0x000fe4000fe1e018 */
[----:B------:R-:W-:Y:S02]  /*0bb0*/  UIADD3 UR14, UP4, UP5, UR15, UR38, UR14 ;  /* 0x000000260f0e7290 */ /* 0x000fe4000fd9e00e */
[----:B------:R-:W-:Y:S02]  /*0bc0*/  UIADD3 UR21, UPT, UPT, UR69, UR39, URZ ;  /* 0x0000002745157290 */ /* 0x000fe4000fffe0ff */
[----:B------:R-:W-:Y:S02]  /*0bd0*/  UIADD3 UR55, UPT, UPT, UR68, UR55, URZ ;  /* 0x0000003744377290 */ /* 0x000fe4000fffe0ff */
[----:B------:R-:W-:Y:S02]  /*0be0*/  UIADD3 UR24, UPT, UPT, UR31, UR33, URZ ;  /* 0x000000211f187290 */ /* 0x000fe4000fffe0ff */
[----:B------:R-:W-:-:S02]  /*0bf0*/  UIMAD UR31, UR44, UR62, URZ ;  /* 0x0000003e2c1f72a4 */ /* 0x000fc4000f8e02ff */
[----:B-1----:R-:W-:Y:S02]  /*0c00*/  UIMAD.WIDE.U32 UR46, UR18, UR4, URZ ;  /* 0x00000004122e72a5 */ /* 0x002fe4000f8e00ff */
[----:B------:R-:W-:Y:S02]  /*0c10*/  UISETP.GE.U32.AND.EX UP1, UPT, UR57, UR43, UPT, UP1 ;  /* 0x0000002b3900728c */ /* 0x000fe4000bf26110 */
[----:B------:R-:W-:Y:S01]  /*0c20*/  UIADD3.X UR21, UPT, UPT, URZ, UR21, URZ, UP4, UP5 ;  /* 0x00000015ff157290 */ /* 0x000fe2000a7ea4ff */
[----:B------:R-:W-:Y:S01]  /*0c30*/  UMOV UR53, URZ ;  /* 0x000000ff00357c82 */ /* 0x000fe20008000000 */
[----:B------:R-:W-:Y:S02]  /*0c40*/  UIADD3 UR55, UP4, UP5, UR66, UR22, UR55 ;  /* 0x0000001642377290 */ /* 0x000fe4000fd9e037 */
[----:B------:R-:W-:Y:S02]  /*0c50*/  UIADD3.X UR15, UPT, UPT, URZ, URZ, URZ, UP0, UP6 ;  /* 0x000000ffff0f7290 */ /* 0x000fe400087ec4ff */
[----:B------:R-:W-:-:S02]  /*0c60*/  UIMAD UR22, UR25, UR63, UR31 ;  /* 0x0000003f191672a4 */ /* 0x000fc4000f8e021f */
[----:B------:R-:W-:Y:S02]  /*0c70*/  UIADD3 URZ, UP0, UPT, UR25, UR46, URZ ;  /* 0x0000002e19ff7290 */ /* 0x000fe4000ff1e0ff */
[----:B------:R-:W-:Y:S01]  /*0c80*/  UIADD3 UR23, UPT, UPT, UR53, UR23, URZ ;  /* 0x0000001735177290 */ /* 0x000fe2000fffe0ff */
[----:B------:R-:W0:Y:S01]  /*0c90*/  LDCU.128 UR8, c[0x3][0x10] ;  /* 0x00c00200ff0877ac */ /* 0x000e220008000c00 */
[----:B------:R-:W-:Y:S02]  /*0ca0*/  USEL UR25, URZ, 0x1, UP1 ;  /* 0x00000001ff197887 */ /* 0x000fe40008800000 */
[----:B------:R-:W-:Y:S02]  /*0cb0*/  UIADD3 UR22, UPT, UPT, UR19, UR22, URZ ;  /* 0x0000001613167290 */ /* 0x000fe4000fffe0ff */
[----:B------:R-:W-:Y:S02]  /*0cc0*/  UIADD3.X UR19, UPT, UPT, UR67, UR23, URZ, UP4, UP5 ;  /* 0x0000001743137290 */ /* 0x000fe4000a7ea4ff */
[----:B------:R-:W-:-:S02]  /*0cd0*/  UIADD3 UR23, UP6, UPT, UR25, UR52, URZ ;  /* 0x0000003419177290 */ /* 0x000fc4000ffde0ff */
[----:B------:R-:W-:Y:S02]  /*0ce0*/  UIADD3 UR45, UP1, UP4, UR25, UR54, UR45 ;  /* 0x00000036192d7290 */ /* 0x000fe4000fc3e02d */
[----:B------:R-:W-:Y:S02]  /*0cf0*/  UIMAD.WIDE.U32 UR38, UR22, UR4, URZ ;  /* 0x00000004162672a5 */ /* 0x000fe4000f8e00ff */
[----:B------:R-:W-:Y:S02]  /*0d00*/  UIADD3.X UR31, UPT, UPT, URZ, UR56, URZ, UP6, !UPT ;  /* 0x00000038ff1f7290 */ /* 0x000fe4000b7fe4ff */
[----:B------:R-:W-:Y:S02]  /*0d10*/  UIADD3.X UR64, UPT, UPT, URZ, UR64, URZ, UP1, UP4 ;  /* 0x00000040ff407290 */ /* 0x000fe40008fe84ff */
[----:B------:R-:W-:Y:S02]  /*0d20*/  UISETP.GT.U32.AND UP6, UPT, UR52, UR23, UPT ;  /* 0x000000173400728c */ /* 0x000fe4000bfc4070 */
[----:B------:R-:W-:-:S02]  /*0d30*/  UIMAD.WIDE.U32 UR38, UP1, UR18, UR5, UR38 ;  /* 0x00000005122672a5 */ /* 0x000fc4000f820026 */
[----:B------:R-:W-:Y:S02]  /*0d40*/  UIADD3.X UR27, UPT, UPT, UR27, UR24, URZ, UP2, UP3 ;  /* 0x000000181b1b7290 */ /* 0x000fe400097e64ff */
[----:B------:R-:W-:Y:S02]  /*0d50*/  UISETP.GT.U32.AND.EX UP6, UPT, UR56, UR31, UPT, UP6 ;  /* 0x0000001f3800728c */ /* 0x000fe4000bfc4160 */
[----:B------:R-:W-:Y:S02]  /*0d60*/  UIADD3 UR50, UP2, UPT, UR47, UR38, URZ ;  /* 0x000000262f327290 */ /* 0x000fe4000ff5e0ff */
[----:B------:R-:W-:Y:S02]  /*0d70*/  UIMAD.WIDE.U32 UR24, UR22, UR6, URZ ;  /* 0x00000006161872a5 */ /* 0x000fe4000f8e00ff */
[----:B------:R-:W-:Y:S02]  /*0d80*/  UIADD3 UR26, UP5, UPT, UR23, UR26, URZ ;  /* 0x0000001a171a7290 */ /* 0x000fe4000ffbe0ff */
[----:B------:R-:W-:-:S02]  /*0d90*/  USEL UR38, UR52, UR23, UP6 ;  /* 0x0000001734267287 */ /* 0x000fc4000b000000 */
[----:B------:R-:W-:Y:S02]  /*0da0*/  UIADD3 UR73, UPT, UPT, UR73, UR51, URZ ;  /* 0x0000003349497290 */ /* 0x000fe4000fffe0ff */
[----:B------:R-:W-:Y:S02]  /*0db0*/  UIADD3.X URZ, UP0, UPT, UR44, UR50, URZ, UP0, !UPT ;  /* 0x000000322cff7290 */ /* 0x000fe4000871e4ff */
[----:B0-----:R-:W-:Y:S02]  /*0dc0*/  UIMAD.WIDE.U32 UR52, UR22, UR10, URZ ;  /* 0x0000000a163472a5 */ /* 0x001fe4000f8e00ff */
[----:B------:R-:W-:Y:S02]  /*0dd0*/  UIMAD.WIDE.U32 UR50, UP3, UR18, UR7, UR24 ;  /* 0x00000007123272a5 */ /* 0x000fe4000f860018 */
[----:B------:R-:W-:Y:S01]  /*0de0*/  USEL UR56, UR56, UR31, UP6 ;  /* 0x0000001f38387287 */ /* 0x000fe2000b000000 */
[----:B------:R-:W-:Y:S01]  /*0df0*/  UMOV UR67, URZ ;  /* 0x000000ff00437c82 */ /* 0x000fe20008000000 */
[----:B------:R-:W-:Y:S01]  /*0e00*/  UMOV UR54, UR61 ;  /* 0x0000003d00367c82 */ /* 0x000fe20008000000 */
[----:B------:R-:W-:-:S02]  /*0e10*/  UIADD3 UR20, UP6, UPT, UR26, UR20, URZ ;  /* 0x000000141a147290 */ /* 0x000fc4000ffde0ff */
[----:B------:R-:W-:Y:S02]  /*0e20*/  UIMAD.WIDE.U32 UR46, UR22, UR8, URZ ;  /* 0x00000008162e72a5 */ /* 0x000fe4000f8e00ff */
[----:B------:R-:W-:Y:S02]  /*0e30*/  UIADD3.X UR23, UPT, UPT, UR31, UR59, URZ, UP5, !UPT ;  /* 0x0000003b1f177290 */ /* 0x000fe4000affe4ff */
[----:B------:R-:W-:Y:S02]  /*0e40*/  UIADD3.X UR61, UPT, UPT, URZ, URZ, URZ, UP1, !UPT ;  /* 0x000000ffff3d7290 */ /* 0x000fe40008ffe4ff */
[----:B------:R-:W-:Y:S02]  /*0e50*/  UIMAD.WIDE.U32 UR24, UP5, UR18, UR11, UR52 ;  /* 0x0000000b121872a5 */ /* 0x000fe4000f8a0034 */
[----:B------:R-:W-:Y:S02]  /*0e60*/  UIADD3 UR31, UPT, UPT, UR67, UR37, URZ ;  /* 0x00000025431f7290 */ /* 0x000fe4000fffe0ff */
[----:B------:R-:W-:-:S02]  /*0e70*/  UISETP.GT.U32.AND UP1, UPT, UR38, UR26, UPT ;  /* 0x0000001a2600728c */ /* 0x000fc4000bf24070 */
[----:B------:R-:W-:Y:S01]  /*0e80*/  UIADD3.X UR67, UPT, UPT, URZ, URZ, URZ, UP3, !UPT ;  /* 0x000000ffff437290 */ /* 0x000fe20009ffe4ff */
[----:B------:R-:W-:Y:S01]  /*0e90*/  UMOV UR60, UR39 ;  /* 0x00000027003c7c82 */ /* 0x000fe20008000000 */
[----:B------:R-:W-:Y:S02]  /*0ea0*/  UISETP.GE.U32.AND UP3, UPT, UR20, UR26, UPT ;  /* 0x0000001a1400728c */ /* 0x000fe4000bf66070 */
[----:B------:R-:W-:Y:S02]  /*0eb0*/  UIMAD.WIDE.U32 UR46, UP4, UR18, UR9, UR46 ;  /* 0x00000009122e72a5 */ /* 0x000fe4000f88002e */
[----:B------:R-:W-:Y:S02]  /*0ec0*/  UIADD3.X UR26, UPT, UPT, UR58, UR23, URZ, UP6, !UPT ;  /* 0x000000173a1a7290 */ /* 0x000fe4000b7fe4ff */
[----:B------:R-:W-:Y:S02]  /*0ed0*/  UIMAD.WIDE.U32.X UR60, UR22, UR5, UR60, UP2 ;  /* 0x00000005163c72a5 */ /* 0x000fe400090e043c */
[----:B------:R-:W-:-:S02]  /*0ee0*/  UIMAD.WIDE.U32 UR32, UR18, UR6, URZ ;  /* 0x00000006122072a5 */ /* 0x000fc4000f8e00ff */
[----:B------:R-:W-:Y:S02]  /*0ef0*/  UISETP.GT.U32.AND.EX UP1, UPT, UR56, UR23, UPT, UP1 ;  /* 0x000000173800728c */ /* 0x000fe4000bf24110 */
[----:B------:R-:W-:Y:S01]  /*0f00*/  UIADD3.X UR59, UPT, UPT, URZ, URZ, URZ, UP4, !UPT ;  /* 0x000000ffff3b7290 */ /* 0x000fe2000a7fe4ff */
[----:B------:R-:W-:Y:S01]  /*0f10*/  UMOV UR68, UR25 ;  /* 0x0000001900447c82 */ /* 0x000fe20008000000 */
[----:B------:R-:W-:Y:S02]  /*0f20*/  UISETP.GE.U32.AND.EX UP3, UPT, UR26, UR23, UPT, UP3 ;  /* 0x000000171a00728c */ /* 0x000fe4000bf66130 */
[----:B------:R-:W-:Y:S02]  /*0f30*/  UIADD3.X UR37, UP0, UPT, URZ, UR60, URZ, UP0, !UPT ;  /* 0x0000003cff257290 */ /* 0x000fe4000871e4ff */
[----:B------:R-:W-:Y:S02]  /*0f40*/  UIADD3 UR50, UP4, UPT, UR33, UR50, URZ ;  /* 0x0000003221327290 */ /* 0x000fe4000ff9e0ff */
[----:B------:R-:W-:Y:S01]  /*0f50*/  USEL UR25, URZ, 0x1, !UP1 ;  /* 0x00000001ff197887 */ /* 0x000fe2000c800000 */
[----:B------:R-:W-:Y:S01]  /*0f60*/  UMOV UR66, UR51 ;  /* 0x0000003300427c82 */ /* 0x000fe20008000000 */
[----:B------:R-:W-:-:S02]  /*0f70*/  UIMAD.WIDE.U32 UR52, UR18, UR10, URZ ;  /* 0x0000000a123472a5 */ /* 0x000fc4000f8e00ff */
[----:B------:R-:W-:Y:S02]  /*0f80*/  USEL UR33, URZ, 0x1, UP3 ;  /* 0x00000001ff217887 */ /* 0x000fe40009800000 */
[----:B------:R-:W-:Y:S02]  /*0f90*/  UIADD3.X UR60, UPT, UPT, URZ, UR61, URZ, UP0, !UPT ;  /* 0x0000003dff3c7290 */ /* 0x000fe400087fe4ff */
[----:B------:R-:W-:Y:S02]  /*0fa0*/  UIMAD.WIDE.U32 UR42, UR18, UR8, URZ ;  /* 0x00000008122a72a5 */ /* 0x000fe4000f8e00ff */
[----:B------:R-:W-:Y:S02]  /*0fb0*/  UIMAD.WIDE.U32.X UR66, UR22, UR7, UR66, UP4 ;  /* 0x00000007164272a5 */ /* 0x000fe4000a0e0442 */
[----:B------:R-:W-:Y:S02]  /*0fc0*/  UIADD3 UR55, UP0, UP3, UR25, UR55, UR75 ;  /* 0x0000003719377290 */ /* 0x000fe4000fb1e04b */
[----:B------:R-:W-:-:S02]  /*0fd0*/  UIADD3 UR35, UPT, UPT, UR69, UR35, URZ ;  /* 0x0000002345237290 */ /* 0x000fc4000fffe0ff */
[----:B------:R-:W-:Y:S02]  /*0fe0*/  UIADD3 UR18, UPT, UPT, UR69, UR49, URZ ;  /* 0x0000003145127290 */ /* 0x000fe4000fffe0ff */
[----:B------:R-:W-:Y:S02]  /*0ff0*/  UIADD3 UR25, UP4, UPT, UR25, UR28, URZ ;  /* 0x0000001c19197290 */ /* 0x000fe4000ff9e0ff */
[----:B------:R-:W-:Y:S02]  /*1000*/  UIADD3.X UR69, UPT, UPT, URZ, URZ, URZ, UP5, !UPT ;  /* 0x000000ffff457290 */ /* 0x000fe4000affe4ff */
[----:B------:R-:W-:Y:S02]  /*1010*/  UIADD3 UR37, UP1, UPT, UR37, UR70, URZ ;  /* 0x0000004625257290 */ /* 0x000fe4000ff3e0ff */
[----:B------:R-:W-:Y:S02]  /*1020*/  UIADD3 UR24, UP5, UPT, UR53, UR24, URZ ;  /* 0x0000001835187290 */ /* 0x000fe4000ffbe0ff */
[----:B------:R-:W-:-:S02]  /*1030*/  UIADD3.X UR51, UPT, UPT, URZ, UR19, URZ, UP0, UP3 ;  /* 0x00000013ff337290 */ /* 0x000fc400087e64ff */
[----:B------:R-:W-:Y:S02]  /*1040*/  UIADD3.X UR19, UPT, UPT, URZ, UR29, URZ, UP4, !UPT ;  /* 0x0000001dff137290 */ /* 0x000fe4000a7fe4ff */
[----:B------:R-:W-:Y:S02]  /*1050*/  UISETP.GT.U32.AND UP0, UPT, UR28, UR25, UPT ;  /* 0x000000191c00728c */ /* 0x000fe4000bf04070 */
[----:B------:R-:W-:Y:S02]  /*1060*/  UIADD3.X UR60, UP1, UPT, UR60, UR57, URZ, UP1, !UPT ;  /* 0x000000393c3c7290 */ /* 0x000fe40008f3e4ff */
[----:B------:R-:W-:Y:S02]  /*1070*/  UIADD3 UR37, UP2, UPT, UR37, UR32, URZ ;  /* 0x0000002025257290 */ /* 0x000fe4000ff5e0ff */
[----:B------:R-:W-:Y:S02]  /*1080*/  UIMAD.WIDE.U32.X UR68, UR22, UR11, UR68, UP5 ;  /* 0x0000000b164472a5 */ /* 0x000fe4000a8e0444 */
[----:B------:R-:W-:-:S02]  /*1090*/  UIADD3 UR55, UP3, UP4, UR55, UR34, UR74 ;  /* 0x0000002237377290 */ /* 0x000fc4000fc7e04a */
[----:B------:R-:W-:Y:S02]  /*10a0*/  UIADD3 UR16, UP5, UPT, UR25, UR16, URZ ;  /* 0x0000001019107290 */ /* 0x000fe4000ffbe0ff */
[----:B------:R-:W-:Y:S02]  /*10b0*/  UISETP.GT.U32.AND.EX UP0, UPT, UR29, UR19, UPT, UP0 ;  /* 0x000000131d00728c */ /* 0x000fe4000bf04100 */
[----:B------:R-:W-:Y:S02]  /*10c0*/  UIADD3.X UR50, UP2, UPT, UR60, UR50, URZ, UP2, !UPT ;  /* 0x000000323c327290 */ /* 0x000fe4000975e4ff */
[----:B------:R-:W-:Y:S02]  /*10d0*/  UIADD3 UR46, UP6, UPT, UR43, UR46, URZ ;  /* 0x0000002e2b2e7290 */ /* 0x000fe4000ffde0ff */
[----:B------:R-:W-:Y:S02]  /*10e0*/  UIADD3.X UR51, UPT, UPT, UR51, UR35, URZ, UP3, UP4 ;  /* 0x0000002333337290 */ /* 0x000fe40009fe84ff */
[----:B------:R-:W-:-:S02]  /*10f0*/  UIADD3.X UR43, UPT, UPT, UR19, UR54, URZ, UP5, !UPT ;  /* 0x00000036132b7290 */ /* 0x000fc4000affe4ff */
[----:B------:R-:W-:Y:S02]  /*1100*/  UIADD3 UR44, UP3, UPT, UR33, UR16, URZ ;  /* 0x00000010212c7290 */ /* 0x000fe4000ff7e0ff */
[----:B------:R-:W-:Y:S02]  /*1110*/  USEL UR28, UR28, UR25, UP0 ;  /* 0x000000191c1c7287 */ /* 0x000fe40008000000 */
[----:B------:R-:W-:Y:S01]  /*1120*/  UIADD3.X UR49, UP2, UP1, UR66, URZ, URZ, UP2, UP1 ;  /* 0x000000ff42317290 */ /* 0x000fe200091424ff */
[----:B------:R-:W-:Y:S01]  /*1130*/  UMOV UR58, UR47 ;  /* 0x0000002f003a7c82 */ /* 0x000fe20008000000 */
[----:B------:R-:W-:Y:S02]  /*1140*/  UIADD3 UR72, UP4, UP5, UR33, UR55, UR72 ;  /* 0x0000003721487290 */ /* 0x000fe4000fd9e048 */
[----:B------:R-:W-:Y:S02]  /*1150*/  UIMAD UR47, UR50, UR62, URZ ;  /* 0x0000003e322f72a4 */ /* 0x000fe4000f8e02ff */
[----:B------:R-:W-:-:S02]  /*1160*/  UIADD3.X UR25, UPT, UPT, URZ, UR43, URZ, UP3, !UPT ;  /* 0x0000002bff197290 */ /* 0x000fc40009ffe4ff */
[----:B------:R-:W-:Y:S02]  /*1170*/  USEL UR29, UR29, UR19, UP0 ;  /* 0x000000131d1d7287 */ /* 0x000fe40008000000 */
[----:B------:R-:W-:Y:S02]  /*1180*/  UISETP.GT.U32.AND UP3, UPT, UR28, UR16, UPT ;  /* 0x000000101c00728c */ /* 0x000fe4000bf64070 */
[----:B------:R-:W-:Y:S02]  /*1190*/  UIADD3.X UR66, UPT, UPT, UR67, URZ, URZ, UP2, UP1 ;  /* 0x000000ff43427290 */ /* 0x000fe400097e24ff */
[----:B------:R-:W-:Y:S02]  /*11a0*/  UIMAD.WIDE.U32.X UR58, UR22, UR9, UR58, UP6 ;  /* 0x00000009163a72a5 */ /* 0x000fe4000b0e043a */
[----:B------:R-:W-:Y:S02]  /*11b0*/  UIADD3.X UR19, UPT, UPT, URZ, UR51, URZ, UP4, UP5 ;  /* 0x00000033ff137290 */ /* 0x000fe4000a7ea4ff */
[----:B------:R-:W-:-:S02]  /*11c0*/  UIADD3 UR49, UP2, UPT, UR49, UR20, URZ ;  /* 0x0000001431317290 */ /* 0x000fc4000ff5e0ff */
[----:B------:R-:W-:Y:S02]  /*11d0*/  UIMAD.WIDE.U32 UR22, UR37, UR62, URZ ;  /* 0x0000003e251672a5 */ /* 0x000fe4000f8e00ff */
[----:B------:R-:W-:Y:S02]  /*11e0*/  UISETP.GT.U32.AND UP4, UPT, UR16, UR44, UPT ;  /* 0x0000002c1000728c */ /* 0x000fe4000bf84070 */
[----:B------:R-:W-:Y:S02]  /*11f0*/  UIMAD UR20, UR37, UR63, UR47 ;  /* 0x0000003f251472a4 */ /* 0x000fe4000f8e022f */
[----:B------:R-:W-:Y:S02]  /*1200*/  UISETP.GT.U32.AND.EX UP3, UPT, UR29, UR43, UPT, UP3 ;  /* 0x0000002b1d00728c */ /* 0x000fe4000bf64130 */
[----:B------:R-:W-:Y:S02]  /*1210*/  UIADD3 UR30, UP5, UPT, UR44, UR30, URZ ;  /* 0x0000001e2c1e7290 */ /* 0x000fe4000ffbe0ff */
[----:B------:R-:W-:-:S02]  /*1220*/  UISETP.GT.U32.AND.EX UP4, UPT, UR43, UR25, UPT, UP4 ;  /* 0x000000192b00728c */ /* 0x000fc4000bf84140 */
[----:B------:R-:W-:Y:S02]  /*1230*/  UIADD3.X UR26, UP2, UPT, UR66, UR26, URZ, UP2, !UPT ;  /* 0x0000001a421a7290 */ /* 0x000fe4000975e4ff */
[----:B------:R-:W-:Y:S02]  /*1240*/  UIADD3 UR42, UP1, UPT, UR49, UR42, URZ ;  /* 0x0000002a312a7290 */ /* 0x000fe4000ff3e0ff */
[----:B------:R-:W-:Y:S02]  /*1250*/  UIADD3 UR20, UPT, UPT, UR23, UR20, URZ ;  /* 0x0000001417147290 */ /* 0x000fe4000fffe0ff */
[----:B------:R-:W-:Y:S02]  /*1260*/  USEL UR23, URZ, 0x1, !UP3 ;  /* 0x00000001ff177887 */ /* 0x000fe4000d800000 */
[----:B------:R-:W-:Y:S02]  /*1270*/  UIADD3.X UR77, UPT, UPT, UR25, UR77, URZ, UP5, !UPT ;  /* 0x0000004d194d7290 */ /* 0x000fe4000affe4ff */
[----:B------:R-:W-:-:S02]  /*1280*/  USEL UR44, UR16, UR44, UP4 ;  /* 0x0000002c102c7287 */ /* 0x000fc4000a000000 */
[----:B------:R-:W-:Y:S02]  /*1290*/  USEL UR25, UR43, UR25, UP4 ;  /* 0x000000192b197287 */ /* 0x000fe4000a000000 */
[----:B------:R-:W-:Y:S02]  /*12a0*/  UIADD3.X UR46, UP3, UPT, UR26, UR46, URZ, UP1, !UPT ;  /* 0x0000002e1a2e7290 */ /* 0x000fe40008f7e4ff */
[----:B------:R-:W-:Y:S02]  /*12b0*/  UIADD3 UR40, UP6, UPT, UR30, UR40, URZ ;  /* 0x000000281e287290 */ /* 0x000fe4000ffde0ff */
[----:B------:R-:W-:Y:S02]  /*12c0*/  UIADD3 UR23, UP1, UP4, UR23, UR17, UR76 ;  /* 0x0000001117177290 */ /* 0x000fe4000fc3e04c */
[----:B------:R-:W-:Y:S02]  /*12d0*/  UISETP.GE.U32.AND UP5, UPT, UR40, UR30, UPT ;  /* 0x0000001e2800728c */ /* 0x000fe4000bfa6070 */
[----:B------:R-:W-:-:S02]  /*12e0*/  UIADD3.X UR71, UPT, UPT, UR71, UR77, URZ, UP6, !UPT ;  /* 0x0000004d47477290 */ /* 0x000fc4000b7fe4ff */
[----:B------:R-:W-:Y:S02]  /*12f0*/  UIADD3.X UR43, UPT, UPT, URZ, UR27, URZ, UP1, UP4 ;  /* 0x0000001bff2b7290 */ /* 0x000fe40008fe84ff */
[----:B------:R-:W-:Y:S02]  /*1300*/  UIADD3 UR23, UP1, UP4, UR23, UR36, UR65 ;  /* 0x0000002417177290 */ /* 0x000fe4000fc3e041 */
[----:B------:R-:W-:Y:S02]  /*1310*/  UIMAD.WIDE.U32 UR28, UR20, UR4, URZ ;  /* 0x00000004141c72a5 */ /* 0x000fe4000f8e00ff */
[----:B------:R-:W-:Y:S02]  /*1320*/  UISETP.GE.U32.AND.EX UP5, UPT, UR71, UR77, UPT, UP5 ;  /* 0x0000004d4700728c */ /* 0x000fe4000bfa6150 */
[----:B------:R-:W-:Y:S02]  /*1330*/  UIMAD.WIDE.U32 UR16, UR20, UR6, URZ ;  /* 0x00000006141072a5 */ /* 0x000fe4000f8e00ff */
[----:B------:R-:W-:-:S02]  /*1340*/  UIADD3.X UR43, UPT, UPT, UR43, UR31, URZ, UP1, UP4 ;  /* 0x0000001f2b2b7290 */ /* 0x000fc40008fe84ff */
[----:B------:R-:W-:Y:S02]  /*1350*/  UISETP.GT.U32.AND UP1, UPT, UR44, UR30, UPT ;  /* 0x0000001e2c00728c */ /* 0x000fe4000bf24070 */
[----:B------:R-:W-:Y:S02]  /*1360*/  UIADD3.X UR30, UP2, UP3, UR58, URZ, URZ, UP3, UP2 ;  /* 0x000000ff3a1e7290 */ /* 0x000fe40009b444ff */
[----:B------:R-:W-:Y:S02]  /*1370*/  UIMAD.WIDE.U32 UR28, UP4, UR22, UR5, UR28 ;  /* 0x00000005161c72a5 */ /* 0x000fe4000f88001c */
[----:B------:R-:W-:Y:S02]  /*1380*/  UIMAD.WIDE.U32 UR32, UR22, UR4, URZ ;  /* 0x00000004162072a5 */ /* 0x000fe4000f8e00ff */
[----:B------:R-:W-:Y:S02]  /*1390*/  USEL UR44, URZ, 0x1, UP5 ;  /* 0x00000001ff2c7887 */ /* 0x000fe4000a800000 */
[----:B------:R-:W-:-:S02]  /*13a0*/  UIMAD.WIDE.U32 UR16, UP5, UR22, UR7, UR16 ;  /* 0x00000007161072a5 */ /* 0x000fc4000f8a0010 */
[----:B------:R-:W-:Y:S02]  /*13b0*/  UIMAD.WIDE.U32 UR34, UR22, UR6, URZ ;  /* 0x00000006162272a5 */ /* 0x000fe4000f8e00ff */
[----:B------:R-:W-:Y:S02]  /*13c0*/  UISETP.GT.U32.AND.EX UP1, UPT, UR25, UR77, UPT, UP1 ;  /* 0x0000004d1900728c */ /* 0x000fe4000bf24110 */
[----:B------:R-:W-:Y:S02]  /*13d0*/  UIADD3.X UR58, UPT, UPT, UR59, URZ, URZ, UP2, UP3 ;  /* 0x000000ff3b3a7290 */ /* 0x000fe400097e64ff */
[----:B------:R-:W-:Y:S02]  /*13e0*/  UIADD3 URZ, UP0, UPT, UR37, UR32, URZ ;  /* 0x0000002025ff7290 */ /* 0x000fe4000ff1e0ff */
[----:B------:R-:W-:Y:S02]  /*13f0*/  UIADD3 UR40, UP2, UPT, UR30, UR40, URZ ;  /* 0x000000281e287290 */ /* 0x000fe4000ff5e0ff */
[----:B------:R-:W-:-:S02]  /*1400*/  UIADD3.X UR31, UPT, UPT, URZ, URZ, URZ, UP4, !UPT ;  /* 0x000000ffff1f7290 */ /* 0x000fc4000a7fe4ff */
[----:B------:R-:W-:Y:S02]  /*1410*/  UIADD3 UR47, UP3, UPT, UR33, UR28, URZ ;  /* 0x0000001c212f7290 */ /* 0x000fe4000ff7e0ff */
[----:B------:R-:W-:Y:S02]  /*1420*/  UIMAD.WIDE.U32 UR26, UR20, UR8, URZ ;  /* 0x00000008141a72a5 */ /* 0x000fe4000f8e00ff */
[----:B------:R-:W-:Y:S02]  /*1430*/  UIADD3.X UR33, UPT, UPT, URZ, URZ, URZ, UP5, !UPT ;  /* 0x000000ffff217290 */ /* 0x000fe4000affe4ff */
[----:B------:R-:W-:Y:S01]  /*1440*/  UIADD3 UR28, UP4, UPT, UR35, UR16, URZ ;  /* 0x00000010231c7290 */ /* 0x000fe2000ff9e0ff */
[----:B------:R-:W-:Y:S01]  /*1450*/  UMOV UR30, UR29 ;  /* 0x0000001d001e7c82 */ /* 0x000fe20008000000 */
[----:B------:R-:W-:Y:S02]  /*1460*/  USEL UR16, URZ, 0x1, !UP1 ;  /* 0x00000001ff107887 */ /* 0x000fe4000c800000 */
[----:B------:R-:W-:-:S02]  /*1470*/  UIADD3.X UR71, UP2, UPT, UR58, UR71, URZ, UP2, !UPT ;  /* 0x000000473a477290 */ /* 0x000fc4000975e4ff */
[----:B------:R-:W-:Y:S02]  /*1480*/  UIADD3 UR52, UP1, UPT, UR40, UR52, URZ ;  /* 0x0000003428347290 */ /* 0x000fe4000ff3e0ff */
[----:B------:R-:W-:Y:S01]  /*1490*/  UIMAD.WIDE.U32.X UR30, UR20, UR5, UR30, UP3 ;  /* 0x00000005141e72a5 */ /* 0x000fe200098e041e */
[----:B------:R-:W-:Y:S01]  /*14a0*/  UMOV UR32, UR17 ;  /* 0x0000001100207c82 */ /* 0x000fe20008000000 */
[----:B------:R-:W-:Y:S02]  /*14b0*/  UIADD3.X URZ, UP0, UPT, UR50, UR47, URZ, UP0, !UPT ;  /* 0x0000002f32ff7290 */ /* 0x000fe4000871e4ff */
[----:B------:R-:W-:Y:S02]  /*14c0*/  UIMAD.WIDE.U32 UR26, UP6, UR22, UR9, UR26 ;  /* 0x00000009161a72a5 */ /* 0x000fe4000f8c001a */
[----:B------:R-:W-:Y:S02]  /*14d0*/  UIMAD.WIDE.U32.X UR32, UR20, UR7, UR32, UP4 ;  /* 0x00000007142072a5 */ /* 0x000fe4000a0e0420 */
[----:B------:R-:W-:-:S02]  /*14e0*/  UIMAD.WIDE.U32 UR38, UR22, UR8, URZ ;  /* 0x00000008162672a5 */ /* 0x000fc4000f8e00ff */
[----:B------:R-:W-:Y:S02]  /*14f0*/  UIADD3 UR16, UP4, UP3, UR16, UR23, UR41 ;  /* 0x0000001710107290 */ /* 0x000fe4000fb9e029 */
[----:B------:R-:W-:Y:S02]  /*1500*/  UIADD3.X UR24, UP1, UPT, UR71, UR24, URZ, UP1, !UPT ;  /* 0x0000001847187290 */ /* 0x000fe40008f3e4ff */
[----:B------:R-:W-:Y:S02]  /*1510*/  UIADD3.X UR23, UP0, UPT, URZ, UR30, URZ, UP0, !UPT ;  /* 0x0000001eff177290 */ /* 0x000fe4000871e4ff */
[----:B------:R-:W-:Y:S02]  /*1520*/  UIADD3.X UR25, UPT, UPT, URZ, URZ, URZ, UP6, !UPT ;  /* 0x000000ffff197290 */ /* 0x000fe4000b7fe4ff */
[----:B------:R-:W-:Y:S02]  /*1530*/  UIADD3 UR26, UP6, UPT, UR39, UR26, URZ ;  /* 0x0000001a271a7290 */ /* 0x000fe4000ffde0ff */
[----:B------:R-:W-:-:S02]  /*1540*/  UIADD3.X UR35, UP1, UP2, UR68, URZ, URZ, UP1, UP2 ;  /* 0x000000ff44237290 */ /* 0x000fc40008a244ff */
[----:B------:R-:W-:Y:S02]  /*1550*/  UIADD3.X UR39, UPT, UPT, URZ, UR31, URZ, UP0, !UPT ;  /* 0x0000001fff277290 */ /* 0x000fe400087fe4ff */
[----:B------:R-:W-:Y:S02]  /*1560*/  UIADD3 UR23, UP0, UPT, UR23, UR42, URZ ;  /* 0x0000002a17177290 */ /* 0x000fe4000ff1e0ff */
[----:B------:R-:W-:Y:S02]  /*1570*/  UIADD3.X UR68, UPT, UPT, UR69, URZ, URZ, UP1, UP2 ;  /* 0x000000ff45447290 */ /* 0x000fe40008fe44ff */
[----:B------:R-:W-:Y:S02]  /*1580*/  UIADD3.X UR39, UP0, UPT, UR39, UR46, URZ, UP0, !UPT ;  /* 0x0000002e27277290 */ /* 0x000fe4000871e4ff */
[----:B------:R-:W-:Y:S02]  /*1590*/  UIADD3 UR23, UP1, UPT, UR23, UR34, URZ ;  /* 0x0000002217177290 */ /* 0x000fe4000ff3e0ff */
[----:B------:R-:W-:-:S02]  /*15a0*/  UIADD3 UR35, UP2, UPT, UR35, UR14, URZ ;  /* 0x0000000e23237290 */ /* 0x000fc4000ff5e0ff */
[----:B------:R-:W-:Y:S02]  /*15b0*/  UIADD3.X UR39, UP1, UPT, UR39, UR28, URZ, UP1, !UPT ;  /* 0x0000001c27277290 */ /* 0x000fe40008f3e4ff */
[----:B------:R-:W-:Y:S02]  /*15c0*/  UIADD3.X UR34, UPT, UPT, UR68, UR21, URZ, UP2, !UPT ;  /* 0x0000001544227290 */ /* 0x000fe400097fe4ff */
[----:B------:R-:W-:Y:S02]  /*15d0*/  UISETP.GE.U32.AND UP2, UPT, UR35, UR14, UPT ;  /* 0x0000000e2300728c */ /* 0x000fe4000bf46070 */
[----:B------:R-:W-:Y:S02]  /*15e0*/  UIMAD UR14, UR39, UR62, URZ ;  /* 0x0000003e270e72a4 */ /* 0x000fe4000f8e02ff */
[----:B------:R-:W-:Y:S02]  /*15f0*/  UIMAD.WIDE.U32 UR28, UR23, UR62, URZ ;  /* 0x0000003e171c72a5 */ /* 0x000fe4000f8e00ff */
[----:B------:R-:W-:-:S02]  /*1600*/  UIMAD UR14, UR23, UR63, UR14 ;  /* 0x0000003f170e72a4 */ /* 0x000fc4000f8e020e */
[----:B------:R-:W-:Y:S02]  /*1610*/  UIADD3.X UR17, UPT, UPT, URZ, UR43, URZ, UP4, UP3 ;  /* 0x0000002bff117290 */ /* 0x000fe4000a7e64ff */
[----:B------:R-:W-:Y:S02]  /*1620*/  UIADD3 UR29, UPT, UPT, UR29, UR14, URZ ;  /* 0x0000000e1d1d7290 */ /* 0x000fe4000fffe0ff */
[----:B------:R-:W-:Y:S02]  /*1630*/  UIADD3 UR16, UP3, UP4, UR16, UR48, UR73 ;  /* 0x0000003010107290 */ /* 0x000fe4000fc7e049 */
[----:B------:R-:W-:Y:S02]  /*1640*/  UISETP.GE.U32.AND.EX UP2, UPT, UR34, UR21, UPT, UP2 ;  /* 0x000000152200728c */ /* 0x000fe4000bf46120 */
[----:B------:R-:W-:Y:S02]  /*1650*/  UIMAD.WIDE.U32 UR30, UR29, UR4, URZ ;  /* 0x000000041d1e72a5 */ /* 0x000fe4000f8e00ff */
[----:B------:R-:W-:-:S02]  /*1660*/  UIADD3.X UR17, UPT, UPT, UR17, UR18, URZ, UP3, UP4 ;  /* 0x0000001211117290 */ /* 0x000fc40009fe84ff */
[----:B------:R-:W-:Y:S02]  /*1670*/  USEL UR21, URZ, 0x1, UP2 ;  /* 0x00000001ff157887 */ /* 0x000fe40009000000 */
[----:B------:R-:W-:Y:S02]  /*1680*/  UIADD3.X UR18, UP0, UP1, UR32, URZ, URZ, UP1, UP0 ;  /* 0x000000ff20127290 */ /* 0x000fe400089004ff */
[----:B------:R-:W-:Y:S02]  /*1690*/  UIMAD.WIDE.U32 UR40, UR28, UR4, URZ ;  /* 0x000000041c2872a5 */ /* 0x000fe4000f8e00ff */
[----:B------:R-:W-:Y:S02]  /*16a0*/  UIMAD.WIDE.U32 UR30, UP2, UR28, UR5, UR30 ;  /* 0x000000051c1e72a5 */ /* 0x000fe4000f84001e */
[----:B------:R-:W-:Y:S02]  /*16b0*/  UIADD3.X UR33, UPT, UPT, UR33, URZ, URZ, UP0, UP1 ;  /* 0x000000ff21217290 */ /* 0x000fe400087e24ff */
[----:B------:R-:W-:-:S02]  /*16c0*/  UIADD3 URZ, UP0, UPT, UR23, UR40, URZ ;  /* 0x0000002817ff7290 */ /* 0x000fc4000ff1e0ff */
[----:B------:R-:W-:Y:S02]  /*16d0*/  UIADD3.X UR43, UPT, UPT, URZ, URZ, URZ, UP2, !UPT ;  /* 0x000000ffff2b7290 */ /* 0x000fe400097fe4ff */
[----:B------:R-:W-:Y:S01]  /*16e0*/  UIADD3 UR40, UP2, UPT, UR41, UR30, URZ ;  /* 0x0000001e29287290 */ /* 0x000fe2000ff5e0ff */
[----:B------:R-:W-:Y:S01]  /*16f0*/  UMOV UR42, UR31 ;  /* 0x0000001f002a7c82 */ /* 0x000fe20008000000 */
[----:B------:R-:W-:Y:S02]  /*1700*/  UIADD3 UR52, UP1, UPT, UR18, UR52, URZ ;  /* 0x0000003412347290 */ /* 0x000fe4000ff3e0ff */
[----:B------:R-:W-:Y:S02]  /*1710*/  UIADD3.X URZ, UP0, UPT, UR39, UR40, URZ, UP0, !UPT ;  /* 0x0000002827ff7290 */ /* 0x000fe4000871e4ff */
[----:B------:R-:W-:Y:S02]  /*1720*/  UIMAD.WIDE.U32.X UR40, UR29, UR5, UR42, UP2 ;  /* 0x000000051d2872a5 */ /* 0x000fe400090e042a */
[----:B------:R-:W-:-:S02]  /*1730*/  UIMAD.WIDE.U32 UR30, UR29, UR6, URZ ;  /* 0x000000061d1e72a5 */ /* 0x000fc4000f8e00ff */
[----:B------:R-:W-:Y:S02]  /*1740*/  UIADD3.X UR18, UP0, UPT, URZ, UR40, URZ, UP0, !UPT ;  /* 0x00000028ff127290 */ /* 0x000fe4000871e4ff */
[----:B------:R-:W-:Y:S02]  /*1750*/  UIADD3.X UR24, UP1, UPT, UR33, UR24, URZ, UP1, !UPT ;  /* 0x0000001821187290 */ /* 0x000fe40008f3e4ff */
[----:B------:R-:W-:Y:S02]  /*1760*/  UIADD3 UR38, UP2, UPT, UR52, UR38, URZ ;  /* 0x0000002634267290 */ /* 0x000fe4000ff5e0ff */
[----:B------:R-:W-:Y:S02]  /*1770*/  UIADD3 UR16, UP3, UP4, UR44, UR16, UR15 ;  /* 0x000000102c107290 */ /* 0x000fe4000fc7e00f */
[----:B------:R-:W-:Y:S02]  /*1780*/  UIMAD.WIDE.U32 UR14, UR28, UR6, URZ ;  /* 0x000000061c0e72a5 */ /* 0x000fe4000f8e00ff */
[----:B------:R-:W-:-:S02]  /*1790*/  UIMAD.WIDE.U32 UR30, UP5, UR28, UR7, UR30 ;  /* 0x000000071c1e72a5 */ /* 0x000fc4000f8a001e */
[----:B------:R-:W-:Y:S02]  /*17a0*/  UIADD3.X UR40, UPT, UPT, URZ, UR41, URZ, UP0, !UPT ;  /* 0x00000029ff287290 */ /* 0x000fe400087fe4ff */
[----:B------:R-:W-:Y:S02]  /*17b0*/  UIADD3.X UR26, UP2, UPT, UR24, UR26, URZ, UP2, !UPT ;  /* 0x0000001a181a7290 */ /* 0x000fe4000975e4ff */
[----:B------:R-:W-:Y:S02]  /*17c0*/  UIADD3 UR18, UP0, UPT, UR18, UR38, URZ ;  /* 0x0000002612127290 */ /* 0x000fe4000ff1e0ff */
[----:B------:R-:W-:Y:S02]  /*17d0*/  UIADD3.X UR17, UPT, UPT, URZ, UR17, URZ, UP3, UP4 ;  /* 0x00000011ff117290 */ /* 0x000fe40009fe84ff */
[----:B------:R-:W-:Y:S02]  /*17e0*/  UIMAD.WIDE.U32 UR36, UR20, UR10, URZ ;  /* 0x0000000a142472a5 */ /* 0x000fe4000f8e00ff */
[----:B------:R-:W-:-:S02]  /*17f0*/  UIADD3 UR32, UP3, UPT, UR21, UR45, URZ ;  /* 0x0000002d15207290 */ /* 0x000fc4000ff7e0ff */
[----:B------:R-:W-:Y:S01]  /*1800*/  UIADD3 UR21, UP4, UPT, UR15, UR30, URZ ;  /* 0x0000001e0f157290 */ /* 0x000fe2000ff9e0ff */
[----:B------:R-:W-:Y:S01]  /*1810*/  UMOV UR24, UR27 ;  /* 0x0000001b00187c82 */ /* 0x000fe20008000000 */
[----:B------:R-:W-:Y:S02]  /*1820*/  UIADD3.X UR15, UP0, UPT, UR40, UR26, URZ, UP0, !UPT ;  /* 0x0000001a280f7290 */ /* 0x000fe4000871e4ff */
[----:B------:R-:W-:Y:S02]  /*1830*/  UIMAD.WIDE.U32.X UR40, UR20, UR9, UR24, UP6 ;  /* 0x00000009142872a5 */ /* 0x000fe4000b0e0418 */
[----:B------:R-:W-:Y:S02]  /*1840*/  UIMAD.WIDE.U32 UR36, UP6, UR22, UR11, UR36 ;  /* 0x0000000b162472a5 */ /* 0x000fe4000f8c0024 */
[----:B------:R-:W-:Y:S02]  /*1850*/  UIMAD.WIDE.U32 UR38, UR22, UR10, URZ ;  /* 0x0000000a162672a5 */ /* 0x000fe4000f8e00ff */
[----:B------:R-:W-:-:S02]  /*1860*/  UIADD3.X UR27, UPT, UPT, URZ, URZ, URZ, UP6, !UPT ;  /* 0x000000ffff1b7290 */ /* 0x000fc4000b7fe4ff */
[----:B------:R-:W-:Y:S01]  /*1870*/  UIADD3 UR25, UP6, UPT, UR39, UR36, URZ ;  /* 0x0000002427197290 */ /* 0x000fe2000ffde0ff */
[----:B------:R-:W-:Y:S01]  /*1880*/  UMOV UR26, UR37 ;  /* 0x00000025001a7c82 */ /* 0x000fe20008000000 */
[----:B------:R-:W-:Y:S02]  /*1890*/  UIADD3.X UR46, UPT, UPT, URZ, UR64, URZ, UP3, !UPT ;  /* 0x00000040ff2e7290 */ /* 0x000fe40009ffe4ff */
[----:B------:R-:W-:Y:S02]  /*18a0*/  UIMAD.WIDE.U32.X UR26, UR20, UR11, UR26, UP6 ;  /* 0x0000000b141a72a5 */ /* 0x000fe4000b0e041a */
[----:B------:R-:W-:Y:S02]  /*18b0*/  UISETP.GE.U32.AND UP6, UPT, UR32, UR45, UPT ;  /* 0x0000002d2000728c */ /* 0x000fe4000bfc6070 */
[----:B------:R-:W-:Y:S02]  /*18c0*/  UIADD3.X UR44, UP1, UP2, UR40, URZ, URZ, UP2, UP1 ;  /* 0x000000ff282c7290 */ /* 0x000fe400092224ff */
[----:B------:R-:W-:-:S02]  /*18d0*/  UISETP.GE.U32.AND.EX UP6, UPT, UR46, UR64, UPT, UP6 ;  /* 0x000000402e00728c */ /* 0x000fc4000bfc6160 */
[----:B------:R-:W-:Y:S02]  /*18e0*/  UIADD3.X UR47, UPT, UPT, UR41, URZ, URZ, UP1, UP2 ;  /* 0x000000ff292f7290 */ /* 0x000fe40008fe44ff */
[----:B------:R-:W-:Y:S02]  /*18f0*/  USEL UR40, URZ, 0x1, UP6 ;  /* 0x00000001ff287887 */ /* 0x000fe4000b000000 */
[----:B------:R-:W-:Y:S02]  /*1900*/  UIADD3 UR44, UP1, UPT, UR44, UR35, URZ ;  /* 0x000000232c2c7290 */ /* 0x000fe4000ff3e0ff */
[----:B------:R-:W-:Y:S02]  /*1910*/  UIADD3 UR40, UP2, UPT, UR40, UR72, URZ ;  /* 0x0000004828287290 */ /* 0x000fe4000ff5e0ff */
[----:B------:R-:W-:Y:S02]  /*1920*/  UIADD3.X UR47, UP1, UPT, UR47, UR34, URZ, UP1, !UPT ;  /* 0x000000222f2f7290 */ /* 0x000fe40008f3e4ff */
[----:B------:R-:W-:-:S02]  /*1930*/  UIADD3.X UR45, UPT, UPT, URZ, UR19, URZ, UP2, !UPT ;  /* 0x00000013ff2d7290 */ /* 0x000fc400097fe4ff */
[----:B------:R-:W-:Y:S02]  /*1940*/  UIADD3 UR44, UP2, UPT, UR44, UR38, URZ ;  /* 0x000000262c2c7290 */ /* 0x000fe4000ff5e0ff */
[----:B------:R-:W-:Y:S02]  /*1950*/  UIMAD.WIDE.U32 UR36, UR29, UR8, URZ ;  /* 0x000000081d2472a5 */ /* 0x000fe4000f8e00ff */
[----:B------:R-:W-:Y:S02]  /*1960*/  UIADD3 UR18, UP3, UPT, UR18, UR14, URZ ;  /* 0x0000000e12127290 */ /* 0x000fe4000ff7e0ff */
[----:B------:R-:W-:Y:S02]  /*1970*/  UIADD3.X UR47, UP2, UPT, UR47, UR25, URZ, UP2, !UPT ;  /* 0x000000192f2f7290 */ /* 0x000fe4000975e4ff */
[----:B------:R-:W-:Y:S02]  /*1980*/  UIMAD.WIDE.U32 UR36, UP6, UR28, UR9, UR36 ;  /* 0x000000091c2472a5 */ /* 0x000fe4000f8c0024 */
[----:B------:R-:W-:-:S02]  /*1990*/  UIMAD.WIDE.U32 UR22, UR28, UR8, URZ ;  /* 0x000000081c1672a5 */ /* 0x000fc4000f8e00ff */
[----:B------:R-:W-:Y:S02]  /*19a0*/  UIADD3.X UR24, UP3, UPT, UR15, UR21, URZ, UP3, !UPT ;  /* 0x000000150f187290 */ /* 0x000fe40009f7e4ff */
[----:B------:R-:W-:Y:S02]  /*19b0*/  UIADD3.X UR25, UP1, UP2, UR26, URZ, URZ, UP2, UP1 ;  /* 0x000000ff1a197290 */ /* 0x000fe400092224ff */
[----:B------:R-:W-:Y:S02]  /*19c0*/  UIADD3.X UR33, UPT, UPT, URZ, URZ, URZ, UP6, !UPT ;  /* 0x000000ffff217290 */ /* 0x000fe4000b7fe4ff */
[----:B------:R-:W-:Y:S02]  /*19d0*/  UIADD3 UR41, UP6, UPT, UR23, UR36, URZ ;  /* 0x0000002417297290 */ /* 0x000fe4000ffde0ff */
[----:B------:R-:W-:Y:S02]  /*19e0*/  UIMAD UR21, UR24, UR62, URZ ;  /* 0x0000003e181572a4 */ /* 0x000fe4000f8e02ff */
[----:B------:R-:W-:-:S02]  /*19f0*/  UIMAD.WIDE.U32 UR42, UR29, UR10, URZ ;  /* 0x0000000a1d2a72a5 */ /* 0x000fc4000f8e00ff */
[----:B------:R-:W-:Y:S02]  /*1a00*/  UIADD3.X UR23, UPT, UPT, UR27, URZ, URZ, UP1, UP2 ;  /* 0x000000ff1b177290 */ /* 0x000fe40008fe44ff */
[----:B------:R-:W-:Y:S02]  /*1a10*/  UIADD3 UR25, UP2, UPT, UR25, UR32, URZ ;  /* 0x0000002019197290 */ /* 0x000fe4000ff5e0ff */
[----:B------:R-:W-:Y:S02]  /*1a20*/  UIADD3.X UR39, UPT, UPT, URZ, URZ, URZ, UP5, !UPT ;  /* 0x000000ffff277290 */ /* 0x000fe4000affe4ff */
[----:B------:R-:W-:Y:S02]  /*1a30*/  UIMAD UR63, UR18, UR63, UR21 ;  /* 0x0000003f123f72a4 */ /* 0x000fe4000f8e0215 */
[----:B------:R-:W-:Y:S02]  /*1a40*/  UIMAD.WIDE.U32 UR34, UP5, UR28, UR11, UR42 ;  /* 0x0000000b1c2272a5 */ /* 0x000fe4000f8a002a */
[----:B------:R-:W-:-:S02]  /*1a50*/  UIMAD.WIDE.U32 UR20, UR28, UR10, URZ ;  /* 0x0000000a1c1472a5 */ /* 0x000fc4000f8e00ff */
[----:B------:R-:W-:Y:S01]  /*1a60*/  UIADD3.X UR23, UPT, UPT, UR23, UR46, URZ, UP2, !UPT ;  /* 0x0000002e17177290 */ /* 0x000fe200097fe4ff */
[----:B------:R-:W-:Y:S01]  /*1a70*/  UMOV UR38, UR31 ;  /* 0x0000001f00267c82 */ /* 0x000fe20008000000 */
[----:B------:R-:W-:Y:S02]  /*1a80*/  UISETP.GE.U32.AND UP2, UPT, UR25, UR32, UPT ;  /* 0x000000201900728c */ /* 0x000fe4000bf46070 */
[----:B------:R-:W-:Y:S02]  /*1a90*/  UIMAD.WIDE.U32.X UR30, UR29, UR7, UR38, UP4 ;  /* 0x000000071d1e72a5 */ /* 0x000fe4000a0e0426 */
[----:B------:R-:W-:Y:S02]  /*1aa0*/  UIADD3.X UR43, UPT, UPT, URZ, URZ, URZ, UP5, !UPT ;  /* 0x000000ffff2b7290 */ /* 0x000fe4000affe4ff */
[----:B------:R-:W-:Y:S01]  /*1ab0*/  UIADD3 UR21, UP4, UPT, UR21, UR34, URZ ;  /* 0x0000002215157290 */ /* 0x000fe2000ff9e0ff */
[----:B------:R-:W-:Y:S01]  /*1ac0*/  UMOV UR32, UR37 ;  /* 0x0000002500207c82 */ /* 0x000fe20008000000 */
[----:B------:R-:W-:-:S02]  /*1ad0*/  UISETP.GE.U32.AND.EX UP2, UPT, UR23, UR46, UPT, UP2 ;  /* 0x0000002e1700728c */ /* 0x000fc4000bf46120 */
[----:B------:R-:W-:Y:S01]  /*1ae0*/  UIMAD.WIDE.U32 UR14, UR18, UR62, URZ ;  /* 0x0000003e120e72a5 */ /* 0x000fe2000f8e00ff */
[----:B------:R-:W-:Y:S01]  /*1af0*/  UMOV UR42, UR35 ;  /* 0x00000023002a7c82 */ /* 0x000fe20008000000 */
[----:B------:R-:W-:Y:S02]  /*1b00*/  UISETP.GE.U32.AND UP1, UPT, UR40, UR72, UPT ;  /* 0x000000482800728c */ /* 0x000fe4000bf26070 */
[----:B------:R-:W-:Y:S02]  /*1b10*/  UIMAD.WIDE.U32.X UR26, UR29, UR9, UR32, UP6 ;  /* 0x000000091d1a72a5 */ /* 0x000fe4000b0e0420 */
[----:B------:R-:W-:Y:S02]  /*1b20*/  UIMAD.WIDE.U32.X UR32, UR29, UR11, UR42, UP4 ;  /* 0x0000000b1d2072a5 */ /* 0x000fe4000a0e042a */
[----:B------:R-:W-:Y:S02]  /*1b30*/  USEL UR43, URZ, 0x1, UP2 ;  /* 0x00000001ff2b7887 */ /* 0x000fe40009000000 */
[----:B------:R-:W-:-:S02]  /*1b40*/  UIADD3.X UR42, UP0, UP3, UR30, URZ, URZ, UP3, UP0 ;  /* 0x000000ff1e2a7290 */ /* 0x000fc40009b004ff */
[----:B------:R-:W-:Y:S02]  /*1b50*/  UIADD3 UR63, UPT, UPT, UR15, UR63, URZ ;  /* 0x0000003f0f3f7290 */ /* 0x000fe4000fffe0ff */
[----:B------:R-:W-:Y:S02]  /*1b60*/  UISETP.GE.U32.AND.EX UP1, UPT, UR45, UR19, UPT, UP1 ;  /* 0x000000132d00728c */ /* 0x000fe4000bf26110 */
[----:B------:R-:W-:Y:S02]  /*1b70*/  UIMAD.WIDE.U32 UR38, UR14, UR4, URZ ;  /* 0x000000040e2672a5 */ /* 0x000fe4000f8e00ff */
[----:B------:R-:W-:Y:S02]  /*1b80*/  UIADD3 UR30, UP4, UPT, UR43, UR40, URZ ;  /* 0x000000282b1e7290 */ /* 0x000fe4000ff9e0ff */
[----:B------:R-:W-:Y:S02]  /*1b90*/  UIADD3 UR44, UP2, UPT, UR42, UR44, URZ ;  /* 0x0000002c2a2c7290 */ /* 0x000fe4000ff5e0ff */
[----:B------:R-:W-:-:S02]  /*1ba0*/  UIMAD.WIDE.U32 UR42, UR63, UR4, URZ ;  /* 0x000000043f2a72a5 */ /* 0x000fc4000f8e00ff */
[----:B------:R-:W-:Y:S02]  /*1bb0*/  USEL UR19, URZ, 0x1, UP1 ;  /* 0x00000001ff137887 */ /* 0x000fe40008800000 */
[----:B------:R-:W-:Y:S02]  /*1bc0*/  UIADD3.X UR49, UPT, UPT, UR31, URZ, URZ, UP0, UP3 ;  /* 0x000000ff1f317290 */ /* 0x000fe400087e64ff */
[----:B------:R-:W-:Y:S02]  /*1bd0*/  UIADD3 URZ, UP1, UPT, UR18, UR38, URZ ;  /* 0x0000002612ff7290 */ /* 0x000fe4000ff3e0ff */
[----:B------:R-:W-:Y:S02]  /*1be0*/  UIADD3.X UR18, UPT, UPT, URZ, UR45, URZ, UP4, !UPT ;  /* 0x0000002dff127290 */ /* 0x000fe4000a7fe4ff */
[----:B------:R-:W-:Y:S02]  /*1bf0*/  UISETP.GE.U32.AND UP0, UPT, UR30, UR40, UPT ;  /* 0x000000281e00728c */ /* 0x000fe4000bf06070 */
[----:B------:R-:W-:-:S02]  /*1c00*/  UIMAD.WIDE.U32 UR42, UP4, UR14, UR5, UR42 ;  /* 0x000000050e2a72a5 */ /* 0x000fc4000f88002a */
[----:B------:R-:W-:Y:S02]  /*1c10*/  UISETP.GE.U32.AND.EX UP0, UPT, UR18, UR45, UPT, UP0 ;  /* 0x0000002d1200728c */ /* 0x000fe4000bf06100 */
[----:B------:R-:W-:Y:S02]  /*1c20*/  UIADD3.X UR49, UP2, UPT, UR49, UR47, URZ, UP2, !UPT ;  /* 0x0000002f31317290 */ /* 0x000fe4000975e4ff */
[----:B------:R-:W-:Y:S02]  /*1c30*/  UIADD3 UR48, UP3, UPT, UR44, UR22, URZ ;  /* 0x000000162c307290 */ /* 0x000fe4000ff7e0ff */
[----:B------:R-:W-:Y:S02]  /*1c40*/  UIADD3.X UR45, UPT, UPT, URZ, URZ, URZ, UP4, !UPT ;  /* 0x000000ffff2d7290 */ /* 0x000fe4000a7fe4ff */
[----:B------:R-:W-:Y:S01]  /*1c50*/  UIADD3 UR15, UP4, UPT, UR39, UR42, URZ ;  /* 0x0000002a270f7290 */ /* 0x000fe2000ff9e0ff */
[----:B------:R-:W-:Y:S01]  /*1c60*/  UMOV UR44, UR43 ;  /* 0x0000002b002c7c82 */ /* 0x000fe20008000000 */
[----:B------:R-:W-:-:S02]  /*1c70*/  UIADD3.X UR49, UP3, UPT, UR49, UR41, URZ, UP3, !UPT ;  /* 0x0000002931317290 */ /* 0x000fc40009f7e4ff */
[----:B------:R-:W-:Y:S02]  /*1c80*/  UIADD3.X URZ, UP1, UPT, UR24, UR15, URZ, UP1, !UPT ;  /* 0x0000000f18ff7290 */ /* 0x000fe40008f3e4ff */
[----:B------:R-:W-:Y:S02]  /*1c90*/  UIMAD.WIDE.U32.X UR44, UR63, UR5, UR44, UP4 ;  /* 0x000000053f2c72a5 */ /* 0x000fe4000a0e042c */
[----:B------:R-:W-:Y:S02]  /*1ca0*/  UIMAD.WIDE.U32 UR40, UR63, UR6, URZ ;  /* 0x000000063f2872a5 */ /* 0x000fe4000f8e00ff */
[----:B------:R-:W-:Y:S02]  /*1cb0*/  UIADD3.X UR26, UP3, UP2, UR26, URZ, URZ, UP3, UP2 ;  /* 0x000000ff1a1a7290 */ /* 0x000fe40009a644ff */
[----:B------:R-:W-:Y:S02]  /*1cc0*/  UIADD3.X UR15, UP6, UPT, URZ, UR44, URZ, UP1, !UPT ;  /* 0x0000002cff0f7290 */ /* 0x000fe40008fde4ff */
[----:B------:R-:W-:-:S02]  /*1cd0*/  UIMAD.WIDE.U32 UR46, UR63, UR8, URZ ;  /* 0x000000083f2e72a5 */ /* 0x000fc4000f8e00ff */
[----:B------:R-:W-:Y:S02]  /*1ce0*/  UIMAD.WIDE.U32 UR42, UP5, UR14, UR7, UR40 ;  /* 0x000000070e2a72a5 */ /* 0x000fe4000f8a0028 */
[----:B------:R-:W-:Y:S02]  /*1cf0*/  UIADD3.X UR31, UPT, UPT, UR27, URZ, URZ, UP3, UP2 ;  /* 0x000000ff1b1f7290 */ /* 0x000fe40009fe44ff */
[----:B------:R-:W-:Y:S02]  /*1d00*/  UIMAD.WIDE.U32 UR36, UR14, UR6, URZ ;  /* 0x000000060e2472a5 */ /* 0x000fe4000f8e00ff */
[----:B------:R-:W-:Y:S02]  /*1d10*/  UIADD3.X UR22, UPT, UPT, URZ, UR45, URZ, UP6, !UPT ;  /* 0x0000002dff167290 */ /* 0x000fe4000b7fe4ff */
[----:B------:R-:W-:Y:S02]  /*1d20*/  UIADD3 UR15, UP2, UPT, UR15, UR48, URZ ;  /* 0x000000300f0f7290 */ /* 0x000fe4000ff5e0ff */
[----:B------:R-:W-:-:S02]  /*1d30*/  UIADD3 UR26, UP1, UPT, UR26, UR25, URZ ;  /* 0x000000191a1a7290 */ /* 0x000fc4000ff3e0ff */
[----:B------:R-:W-:Y:S02]  /*1d40*/  UIMAD.WIDE.U32 UR40, UP4, UR14, UR9, UR46 ;  /* 0x000000090e2872a5 */ /* 0x000fe4000f88002e */
[----:B------:R-:W-:Y:S02]  /*1d50*/  UIADD3.X UR25, UPT, UPT, URZ, URZ, URZ, UP5, !UPT ;  /* 0x000000ffff197290 */ /* 0x000fe4000affe4ff */
[----:B------:R-:W-:Y:S02]  /*1d60*/  UIADD3 UR37, UP5, UPT, UR37, UR42, URZ ;  /* 0x0000002a25257290 */ /* 0x000fe4000ffbe0ff */
[----:B------:R-:W-:Y:S02]  /*1d70*/  UIADD3.X UR22, UP2, UPT, UR22, UR49, URZ, UP2, !UPT ;  /* 0x0000003116167290 */ /* 0x000fe4000975e4ff */
[----:B------:R-:W-:Y:S01]  /*1d80*/  UIADD3 UR36, UP3, UPT, UR15, UR36, URZ ;  /* 0x000000240f247290 */ /* 0x000fe2000ff7e0ff */
[----:B------:R-:W-:Y:S01]  /*1d90*/  UMOV UR24, UR43 ;  /* 0x0000002b00187c82 */ /* 0x000fe20008000000 */
[----:B------:R-:W-:-:S02]  /*1da0*/  UIADD3.X UR27, UPT, UPT, URZ, URZ, URZ, UP4, !UPT ;  /* 0x000000ffff1b7290 */ /* 0x000fc4000a7fe4ff */
[----:B------:R-:W-:Y:S02]  /*1db0*/  UIMAD.WIDE.U32.X UR24, UR63, UR7, UR24, UP5 ;  /* 0x000000073f1872a5 */ /* 0x000fe4000a8e0418 */
[----:B------:R-:W-:Y:S02]  /*1dc0*/  UIADD3.X UR15, UP4, UPT, UR22, UR37, URZ, UP3, !UPT ;  /* 0x00000025160f7290 */ /* 0x000fe40009f9e4ff */
[----:B------:R-:W-:Y:S02]  /*1dd0*/  UIADD3.X UR23, UP1, UPT, UR31, UR23, URZ, UP1, !UPT ;  /* 0x000000171f177290 */ /* 0x000fe40008f3e4ff */
[----:B------:R-:W-:Y:S02]  /*1de0*/  UIADD3 UR20, UP3, UPT, UR26, UR20, URZ ;  /* 0x000000141a147290 */ /* 0x000fe4000ff7e0ff */
[----:B------:R-:W-:Y:S02]  /*1df0*/  UIADD3.X UR22, UP2, UP4, UR24, URZ, URZ, UP4, UP2 ;  /* 0x000000ff18167290 */ /* 0x000fe4000a4444ff */
[----:B------:R-:W-:-:S02]  /*1e00*/  UIADD3.X UR24, UP3, UPT, UR23, UR21, URZ, UP3, !UPT ;  /* 0x0000001517187290 */ /* 0x000fc40009f7e4ff */
[----:B------:R-:W-:Y:S02]  /*1e10*/  UIADD3.X UR23, UPT, UPT, UR25, URZ, URZ, UP2, UP4 ;  /* 0x000000ff19177290 */ /* 0x000fe400097e84ff */
[----:B------:R-:W-:Y:S02]  /*1e20*/  UIMAD.WIDE.U32 UR28, UR14, UR8, URZ ;  /* 0x000000080e1c72a5 */ /* 0x000fe4000f8e00ff */
[----:B------:R-:W-:Y:S02]  /*1e30*/  UIADD3 UR22, UP2, UPT, UR22, UR20, URZ ;  /* 0x0000001416167290 */ /* 0x000fe4000ff5e0ff */
[----:B------:R-:W-:Y:S02]  /*1e40*/  USEL UR25, URZ, 0x1, UP0 ;  /* 0x00000001ff197887 */ /* 0x000fe40008000000 */
[----:B------:R-:W-:Y:S02]  /*1e50*/  UIADD3 UR29, UP5, UPT, UR29, UR40, URZ ;  /* 0x000000281d1d7290 */ /* 0x000fe4000ffbe0ff */
[----:B------:R-:W-:-:S02]  /*1e60*/  UIADD3.X UR23, UP0, UPT, UR23, UR24, URZ, UP2, !UPT ;  /* 0x0000001817177290 */ /* 0x000fc4000971e4ff */
[----:B------:R-:W-:Y:S01]  /*1e70*/  UIADD3 UR28, UP4, UPT, UR22, UR28, URZ ;  /* 0x0000001c161c7290 */ /* 0x000fe2000ff9e0ff */
[----:B------:R-:W-:Y:S01]  /*1e80*/  UMOV UR26, UR41 ;  /* 0x00000029001a7c82 */ /* 0x000fe20008000000 */
[----:B------:R-:W-:Y:S02]  /*1e90*/  UIADD3.X UR22, UP3, UP2, UR32, URZ, URZ, UP3, UP1 ;  /* 0x000000ff20167290 */ /* 0x000fe40009a624ff */
[----:B------:R-:W-:Y:S02]  /*1ea0*/  UIMAD.WIDE.U32.X UR20, UR63, UR9, UR26, UP5 ;  /* 0x000000093f1472a5 */ /* 0x000fe4000a8e041a */
[----:B------:R-:W-:Y:S02]  /*1eb0*/  UIADD3.X UR29, UP1, UPT, UR23, UR29, URZ, UP4, !UPT ;  /* 0x0000001d171d7290 */ /* 0x000fe4000a73e4ff */
[----:B------:R-:W-:Y:S02]  /*1ec0*/  UIMAD.WIDE.U32 UR38, UR63, UR10, URZ ;  /* 0x0000000a3f2672a5 */ /* 0x000fe4000f8e00ff */
[----:B------:R-:W-:-:S02]  /*1ed0*/  UIADD3.X UR24, UPT, UPT, UR33, URZ, URZ, UP3, UP2 ;  /* 0x000000ff21187290 */ /* 0x000fc40009fe44ff */
[----:B------:R-:W-:Y:S02]  /*1ee0*/  UIADD3.X UR20, UP0, UP1, UR20, URZ, URZ, UP1, UP0 ;  /* 0x000000ff14147290 */ /* 0x000fe400089004ff */
[----:B------:R-:W-:Y:S02]  /*1ef0*/  UIADD3 UR23, UP2, UPT, UR22, UR30, URZ ;  /* 0x0000001e16177290 */ /* 0x000fe4000ff5e0ff */
[----:B------:R-:W-:Y:S02]  /*1f00*/  UIMAD.WIDE.U32 UR34, UR14, UR10, URZ ;  /* 0x0000000a0e2272a5 */ /* 0x000fe4000f8e00ff */
[----:B------:R-:W-:Y:S02]  /*1f10*/  UIMAD.WIDE.U32 UR38, UP3, UR14, UR11, UR38 ;  /* 0x0000000b0e2672a5 */ /* 0x000fe4000f860026 */
[----:B------:R-:W-:Y:S02]  /*1f20*/  UIADD3.X UR22, UPT, UPT, UR21, URZ, URZ, UP0, UP1 ;  /* 0x000000ff15167290 */ /* 0x000fe400087e24ff */
[----:B------:R-:W-:-:S02]  /*1f30*/  UIADD3.X UR24, UPT, UPT, UR24, UR18, URZ, UP2, !UPT ;  /* 0x0000001218187290 */ /* 0x000fc400097fe4ff */
[----:B------:R-:W-:Y:S02]  /*1f40*/  UIADD3 UR14, UP0, UPT, UR20, UR23, URZ ;  /* 0x00000017140e7290 */ /* 0x000fe4000ff1e0ff */
[----:B------:R-:W-:Y:S02]  /*1f50*/  UIADD3.X UR21, UPT, UPT, URZ, URZ, URZ, UP3, !UPT ;  /* 0x000000ffff157290 */ /* 0x000fe40009ffe4ff */
[----:B------:R-:W-:Y:S02]  /*1f60*/  UIADD3 UR26, UP3, UPT, UR35, UR38, URZ ;  /* 0x00000026231a7290 */ /* 0x000fe4000ff7e0ff */
[----:B------:R-:W-:Y:S02]  /*1f70*/  UIADD3.X UR22, UP0, UPT, UR22, UR24, URZ, UP0, !UPT ;  /* 0x0000001816167290 */ /* 0x000fe4000871e4ff */
[----:B------:R-:W-:Y:S02]  /*1f80*/  UIADD3 UR34, UP1, UPT, UR14, UR34, URZ ;  /* 0x000000220e227290 */ /* 0x000fe4000ff3e0ff */
[----:B------:R-:W-:Y:S01]  /*1f90*/  UISETP.GE.U32.AND UP2, UPT, UR23, UR30, UPT ;  /* 0x0000001e1700728c */ /* 0x000fe2000bf46070 */
[----:B------:R-:W-:Y:S01]  /*1fa0*/  UMOV UR20, UR39 ;  /* 0x0000002700147c82 */ /* 0x000fe20008000000 */
[----:B------:R-:W-:-:S02]  /*1fb0*/  UIADD3.X UR26, UP1, UPT, UR22, UR26, URZ, UP1, !UPT ;  /* 0x0000001a161a7290 */ /* 0x000fc40008f3e4ff */
[----:B------:R-:W-:Y:S02]  /*1fc0*/  UIMAD.WIDE.U32.X UR20, UR63, UR11, UR20, UP3 ;  /* 0x0000000b3f1472a5 */ /* 0x000fe400098e0414 */
[----:B------:R-:W-:Y:S02]  /*1fd0*/  UISETP.GE.U32.AND.EX UP2, UPT, UR24, UR18, UPT, UP2 ;  /* 0x000000121800728c */ /* 0x000fe4000bf46120 */
[----:B------:R-:W-:Y:S02]  /*1fe0*/  UIADD3 UR19, UP3, UP4, UR25, UR16, UR19 ;  /* 0x0000001019137290 */ /* 0x000fe4000fc7e013 */
[----:B------:R-:W-:Y:S02]  /*1ff0*/  UIADD3.X UR14, UP0, UP1, UR20, URZ, URZ, UP1, UP0 ;  /* 0x000000ff140e7290 */ /* 0x000fe400089004ff */
[----:B------:R-:W-:Y:S02]  /*2000*/  USEL UR16, URZ, 0x1, UP2 ;  /* 0x00000001ff107887 */ /* 0x000fe40009000000 */
[----:B------:R-:W-:-:S02]  /*2010*/  UIADD3.X UR20, UPT, UPT, UR21, URZ, URZ, UP0, UP1 ;  /* 0x000000ff15147290 */ /* 0x000fc400087e24ff */
[----:B------:R-:W-:Y:S02]  /*2020*/  UIADD3.X UR17, UPT, UPT, URZ, UR17, URZ, UP3, UP4 ;  /* 0x00000011ff117290 */ /* 0x000fe40009fe84ff */
[----:B------:R-:W-:-:S04]  /*2030*/  UIADD3 UR21, UP0, UP1, UR14, UR19, UR16 ;  /* 0x000000130e157290 */ /* 0x000fc8000f91e010 */
[----:B------:R-:W-:Y:S02]  /*2040*/  UIADD3.X UR22, UPT, UPT, UR20, UR17, URZ, UP0, UP1 ;  /* 0x0000001114167290 */ /* 0x000fe400087e24ff */
[----:B------:R-:W-:-:S04]  /*2050*/  UISETP.GT.U32.AND UP0, UPT, UR21, UR10, UPT ;  /* 0x0000000a1500728c */ /* 0x000fc8000bf04070 */
[----:B------:R-:W-:-:S09]  /*2060*/  UISETP.GT.U32.AND.EX UP0, UPT, UR22, UR11, UPT, UP0 ;  /* 0x0000000b1600728c */ /* 0x000fd2000bf04100 */
[----:B------:R-:W-:Y:S05]  /*2070*/  BRA.U UP0, `(.L_x_262) ;  /* 0x0000000100807547 */ /* 0x000fea000b800000 */
[----:B------:R-:W-:Y:S01]  /*2080*/  UISETP.GE.U32.AND UP0, UPT, UR21, UR10, UPT ;  /* 0x0000000a1500728c */ /* 0x000fe2000bf06070 */
[----:B------:R-:W-:Y:S01]  /*2090*/  UMOV UR20, UR34 ;  /* 0x0000002200147c82 */ /* 0x000fe20008000000 */
[----:B------:R-:W-:Y:S02]  /*20a0*/  UMOV UR16, UR26 ;  /* 0x0000001a00107c82 */ /* 0x000fe40008000000 */
[----:B------:R-:W-:Y:S01]  /*20b0*/  UISETP.GE.U32.AND.EX UP0, UPT, UR22, UR11, UPT, UP0 ;  /* 0x0000000b1600728c */ /* 0x000fe2000bf06100 */
[----:B------:R-:W-:Y:S01]  /*20c0*/  UMOV UR17, UR28 ;  /* 0x0000001c00117c82 */ /* 0x000fe20008000000 */
[----:B------:R-:W-:Y:S01]  /*20d0*/  UMOV UR18, UR29 ;  /* 0x0000001d00127c82 */ /* 0x000fe20008000000 */
[----:B------:R-:W-:-:S06]  /*20e0*/  UMOV UR19, UR15 ;  /* 0x0000000f00137c82 */ /* 0x000fcc0008000000 */
[----:B------:R-:W-:Y:S05]  /*20f0*/  BRA.U !UP0, `(.L_x_263) ;  /* 0x0000000108b47547 */ /* 0x000fea000b800000 */
[----:B------:R-:W-:-:S04]  /*2100*/  UISETP.GT.U32.AND UP0, UPT, UR34, UR8, UPT ;  /* 0x000000082200728c */ /* 0x000fc8000bf04070 */
[----:B------:R-:W-:-:S09]  /*2110*/  UISETP.GT.U32.AND.EX UP0, UPT, UR26, UR9, UPT, UP0 ;  /* 0x000000091a00728c */ /* 0x000fd2000bf04100 */
[----:B------:R-:W-:Y:S05]  /*2120*/  BRA.U UP0, `(.L_x_262) ;  /* 0x0000000100547547 */ /* 0x000fea000b800000 */
[----:B------:R-:W-:Y:S02]  /*2130*/  UISETP.GE.U32.AND UP0, UPT, UR34, UR8, UPT ;  /* 0x000000082200728c */ /* 0x000fe4000bf06070 */
[----:B------:R-:W-:Y:S01]  /*2140*/  UMOV UR20, UR34 ;  /* 0x0000002200147c82 */ /* 0x000fe20008000000 */
[----:B------:R-:W-:Y:S01]  /*2150*/  UMOV UR16, UR26 ;  /* 0x0000001a00107c82 */ /* 0x000fe20008000000 */
        /* <DEDUP_REMOVED lines=9> */
[----:B------:R-:W-:Y:S02]  /*21f0*/  UISETP.LT.U32.AND UP1, UPT, UR28, UR6, UPT ;  /* 0x000000061c00728c */ /* 0x000fe4000bf21070 */
[----:B------:R-:W-:Y:S01]  /*2200*/  UISETP.GE.U32.AND.EX UP0, UPT, UR15, UR5, UPT, UP0 ;  /* 0x000000050f00728c */ /* 0x000fe2000bf06100 */
[----:B------:R-:W-:Y:S01]  /*2210*/  UMOV UR20, UR34 ;  /* 0x0000002200147c82 */ /* 0x000fe20008000000 */
[----:B------:R-:W-:Y:S02]  /*2220*/  UMOV UR16, UR26 ;  /* 0x0000001a00107c82 */ /* 0x000fe40008000000 */
[----:B------:R-:W-:Y:S01]  /*2230*/  UISETP.LT.U32.OR.EX UP0, UPT, UR29, UR7, !UP0, UP1 ;  /* 0x000000071d00728c */ /* 0x000fe2000c701510 */
[----:B------:R-:W-:Y:S01]  /*2240*/  UMOV UR17, UR28 ;  /* 0x0000001c00117c82 */ /* 0x000fe20008000000 */
[----:B------:R-:W-:Y:S01]  /*2250*/  UMOV UR18, UR29 ;  /* 0x0000001d00127c82 */ /* 0x000fe20008000000 */
[----:B------:R-:W-:-:S06]  /*2260*/  UMOV UR19, UR15 ;  /* 0x0000000f00137c82 */ /* 0x000fcc0008000000 */
[----:B------:R-:W-:Y:S05]  /*2270*/  BRA.U UP0, `(.L_x_263) ;  /* 0x0000000100547547 */ /* 0x000fea000b800000 */
.L_x_262:
[----:B------:R-:W-:Y:S02]  /*2280*/  UISETP.GE.U32.AND UP0, UPT, UR36, UR4, UPT ;  /* 0x000000042400728c */ /* 0x000fe4000bf06070 */
[----:B------:R-:W-:Y:S02]  /*2290*/  UIADD3 UR36, UP1, UPT, UR36, -UR4, URZ ;  /* 0x8000000424247290 */ /* 0x000fe4000ff3e0ff */
[----:B------:R-:W-:Y:S02]  /*22a0*/  UISETP.GE.U32.AND.EX UP0, UPT, UR15, UR5, UPT, UP0 ;  /* 0x000000050f00728c */ /* 0x000fe4000bf06100 */
[----:B------:R-:W-:Y:S02]  /*22b0*/  UIADD3.X UR19, UPT, UPT, UR15, ~UR5, URZ, UP1, !UPT ;  /* 0x800000050f137290 */ /* 0x000fe40008ffe4ff */
[----:B------:R-:W-:-:S04]  /*22c0*/  USEL UR17, URZ, 0x1, UP0 ;  /* 0x00000001ff117887 */ /* 0x000fc80008000000 */
[----:B------:R-:W-:-:S04]  /*22d0*/  UIADD3 UR17, UP0, UPT, UR17, UR6, URZ ;  /* 0x0000000611117290 */ /* 0x000fc8000ff1e0ff */
[----:B------:R-:W-:Y:S02]  /*22e0*/  UIADD3.X UR18, UPT, UPT, URZ, UR7, URZ, UP0, !UPT ;  /* 0x00000007ff127290 */ /* 0x000fe400087fe4ff */
[----:B------:R-:W-:-:S04]  /*22f0*/  UISETP.GE.U32.AND UP0, UPT, UR28, UR17, UPT ;  /* 0x000000111c00728c */ /* 0x000fc8000bf06070 */
[----:B------:R-:W-:-:S04]  /*2300*/  UISETP.GE.U32.AND.EX UP0, UPT, UR29, UR18, UPT, UP0 ;  /* 0x000000121d00728c */ /* 0x000fc8000bf06100 */
[----:B------:R-:W-:-:S04]  /*2310*/  USEL UR14, URZ, 0x1, UP0 ;  /* 0x00000001ff0e7887 */ /* 0x000fc80008000000 */
[----:B------:R-:W-:-:S04]  /*2320*/  UIADD3 UR14, UP0, UPT, UR14, UR8, URZ ;  /* 0x000000080e0e7290 */ /* 0x000fc8000ff1e0ff */
[----:B------:R-:W-:Y:S02]  /*2330*/  UIADD3.X UR16, UPT, UPT, URZ, UR9, URZ, UP0, !UPT ;  /* 0x00000009ff107290 */ /* 0x000fe400087fe4ff */
[----:B------:R-:W-:Y:S02]  /*2340*/  UISETP.GE.U32.AND UP0, UPT, UR34, UR14, UPT ;  /* 0x0000000e2200728c */ /* 0x000fe4000bf06070 */
[----:B------:R-:W-:Y:S02]  /*2350*/  UIADD3 UR20, UP1, UPT, -UR14, UR34, URZ ;  /* 0x000000220e147290 */ /* 0x000fe4000ff3e1ff */
[----:B------:R-:W-:Y:S02]  /*2360*/  UISETP.GE.U32.AND.EX UP0, UPT, UR26, UR16, UPT, UP0 ;  /* 0x000000101a00728c */ /* 0x000fe4000bf06100 */
[----:B------:R-:W-:Y:S02]  /*2370*/  UIADD3.X UR16, UPT, UPT, ~UR16, UR26, URZ, UP1, !UPT ;  /* 0x0000001a10107290 */ /* 0x000fe40008ffe5ff */
[----:B------:R-:W-:-:S02]  /*2380*/  USEL UR15, URZ, 0x1, UP0 ;  /* 0x00000001ff0f7887 */ /* 0x000fc40008000000 */
[----:B------:R-:W-:Y:S02]  /*2390*/  UIADD3 UR17, UP0, UPT, -UR17, UR28, URZ ;  /* 0x0000001c11117290 */ /* 0x000fe4000ff1e1ff */
[----:B------:R-:W-:Y:S02]  /*23a0*/  UIADD3 UR21, UP2, UP3, UR21, -UR10, -UR15 ;  /* 0x8000000a15157290 */ /* 0x000fe4000fb5e80f */
[----:B------:R-:W-:Y:S02]  /*23b0*/  UIADD3.X UR18, UPT, UPT, ~UR18, UR29, URZ, UP0, !UPT ;  /* 0x0000001d12127290 */ /* 0x000fe400087fe5ff */
[----:B------:R-:W-:-:S12]  /*23c0*/  UIADD3.X UR22, UPT, UPT, UR22, -0x1, ~UR11, UP2, UP3 ;  /* 0xffffffff16167890 */ /* 0x000fd800097e6c0b */
.L_x_263:
[----:B------:R-:W-:Y:S02]  /*23d0*/  UISETP.GT.U32.AND UP0, UPT, UR36, -0x1, UPT ;  /* 0xffffffff2400788c */ /* 0x000fe4000bf04070 */
[----:B------:R-:W-:Y:S02]  /*23e0*/  USHF.L.W.U32.HI UR23, UR19, 0x1, UR17 ;  /* 0x0000000113177899 */ /* 0x000fe40008010e11 */
[----:B------:R-:W-:Y:S02]  /*23f0*/  UISETP.GT.AND.EX UP0, UPT, UR19, -0x1, UPT, UP0 ;  /* 0xffffffff1300788c */ /* 0x000fe4000bf04300 */
[----:B------:R-:W-:Y:S02]  /*2400*/  USHF.L.W.U32.HI UR24, UR17, 0x1, UR18 ;  /* 0x0000000111187899 */ /* 0x000fe40008010e12 */
[----:B------:R-:W-:Y:S02]  /*2410*/  UISETP.NE.U32.AND UP2, UPT, UR23, UR17, UPT ;  /* 0x000000111700728c */ /* 0x000fe4000bf45070 */
[----:B------:R-:W-:-:S02]  /*2420*/  UISETP.GE.U32.AND UP1, UPT, UR23, UR17, UPT ;  /* 0x000000111700728c */ /* 0x000fc4000bf26070 */
[----:B------:R-:W-:Y:S02]  /*2430*/  UISETP.NE.AND.EX UP2, UPT, UR24, UR18, UPT, UP2 ;  /* 0x000000121800728c */ /* 0x000fe4000bf45320 */
[----:B------:R-:W-:Y:S02]  /*2440*/  UISETP.GE.U32.AND.EX UP1, UPT, UR24, UR18, UPT, UP1 ;  /* 0x000000121800728c */ /* 0x000fe4000bf26110 */
[----:B------:R-:W-:Y:S02]  /*2450*/  USEL UR14, URZ, 0xffffffff, UP2 ;  /* 0xffffffffff0e7887 */ /* 0x000fe40009000000 */
[----:B------:R-:W-:Y:S02]  /*2460*/  @UP0 USEL UR14, URZ, 0xffffffff, UP1 ;  /* 0xffffffffff0e0887 */ /* 0x000fe40008800000 */
[----:B------:R-:W-:Y:S02]  /*2470*/  USHF.L.U64.HI UR18, UR20, 0x1, UR16 ;  /* 0x0000000114127899 */ /* 0x000fe40008010210 */
[----:B------:R-:W-:-:S02]  /*2480*/  ULOP3.LUT UR14, UR14, 0x1, URZ, 0xc0, !UPT ;  /* 0x000000010e0e7892 */ /* 0x000fc4000f8ec0ff */
[----:B------:R-:W-:Y:S02]  /*2490*/  USHF.L.U64.HI UR17, UR21, 0x1, UR22 ;  /* 0x0000000115117899 */ /* 0x000fe40008010216 */
[----:B------:R-:W-:Y:S02]  /*24a0*/  UISETP.EQ.U32.OR UP0, UPT, UR14, 0x1, !UP1 ;  /* 0x000000010e00788c */ /* 0x000fe4000cf02470 */
[----:B------:R-:W-:Y:S02]  /*24b0*/  USHF.L.U32 UR14, UR20, 0x1, URZ ;  /* 0x00000001140e7899 */ /* 0x000fe400080006ff */
[----:B------:R-:W-:Y:S02]  /*24c0*/  USEL UR15, URZ, 0x1, !UP0 ;  /* 0x00000001ff0f7887 */ /* 0x000fe4000c000000 */
[----:B------:R-:W-:Y:S02]  /*24d0*/  USHF.L.U64.HI UR19, UR36, 0x1, UR19 ;  /* 0x0000000124137899 */ /* 0x000fe40008010213 */
[----:B------:R-:W-:-:S04]  /*24e0*/  ULOP3.LUT UR25, UR14, UR15, URZ, 0xfc, !UPT ;  /* 0x0000000f0e197292 */ /* 0x000fc8000f8efcff */
[----:B------:R-:W-:Y:S02]  /*24f0*/  UISETP.GE.U32.AND UP1, UPT, UR25, UR20, UPT ;  /* 0x000000141900728c */ /* 0x000fe4000bf26070 */
[----:B------:R-:W-:Y:S02]  /*2500*/  UISETP.GE.U32.AND UP2, UPT, UR25, UR20, UPT ;  /* 0x000000141900728c */ /* 0x000fe4000bf46070 */
[----:B------:R-:W-:Y:S02]  /*2510*/  UISETP.NE.U32.AND UP3, UPT, UR25, UR20, UPT ;  /* 0x000000141900728c */ /* 0x000fe4000bf65070 */
[----:B------:R-:W-:Y:S02]  /*2520*/  UISETP.GE.U32.AND.EX UP1, UPT, UR18, UR16, UPT, UP1 ;  /* 0x000000101200728c */ /* 0x000fe4000bf26110 */
[----:B------:R-:W-:Y:S02]  /*2530*/  UISETP.GE.U32.AND.EX UP2, UPT, UR18, UR16, UPT, UP2 ;  /* 0x000000101200728c */ /* 0x000fe4000bf46120 */
[----:B------:R-:W-:-:S02]  /*2540*/  UISETP.NE.AND.EX UP3, UPT, UR18, UR16, UPT, UP3 ;  /* 0x000000101200728c */ /* 0x000fc4000bf65330 */
[----:B------:R-:W-:Y:S02]  /*2550*/  USEL UR14, URZ, 0xffffffff, UP2 ;  /* 0xffffffffff0e7887 */ /* 0x000fe40009000000 */
[----:B------:R-:W-:Y:S02]  /*2560*/  USEL UR15, URZ, 0xffffffff, UP3 ;  /* 0xffffffffff0f7887 */ /* 0x000fe40009800000 */
[----:B------:R-:W-:Y:S02]  /*2570*/  USHF.L.U32 UR16, UR21, 0x1, URZ ;  /* 0x0000000115107899 */ /* 0x000fe400080006ff */
[----:B------:R-:W-:Y:S02]  /*2580*/  @UP1 USEL UR14, UR15, UR14, UP0 ;  /* 0x0000000e0f0e1287 */ /* 0x000fe40008000000 */
[----:B------:R-:W-:Y:S02]  /*2590*/  USHF.L.U32 UR15, UR36, 0x1, URZ ;  /* 0x00000001240f7899 */ /* 0x000fe400080006ff */
[----:B------:R-:W-:-:S04]  /*25a0*/  ULOP3.LUT UR14, UR14, 0x1, URZ, 0xc0, !UPT ;  /* 0x000000010e0e7892 */ /* 0x000fc8000f8ec0ff */
[----:B------:R-:W-:Y:S02]  /*25b0*/  ULOP3.LUT UR16, UR16, UR14, URZ, 0xfc, !UPT ;  /* 0x0000000e10107292 */ /* 0x000fe4000f8efcff */
[----:B------:R-:W-:Y:S02]  /*25c0*/  UISETP.NE.U32.AND UP0, UPT, UR14, 0x1, UPT ;  /* 0x000000010e00788c */ /* 0x000fe4000bf05070 */
[----:B------:R-:W-:Y:S02]  /*25d0*/  UISETP.EQ.U32.AND UP2, UPT, UR16, UR21, UPT ;  /* 0x000000151000728c */ /* 0x000fe4000bf42070 */
[----:B------:R-:W-:Y:S02]  /*25e0*/  UISETP.GE.U32.AND UP1, UPT, UR16, UR21, UPT ;  /* 0x000000151000728c */ /* 0x000fe4000bf26070 */
[----:B------:R-:W-:Y:S02]  /*25f0*/  UISETP.GT.U32.AND UP3, UPT, UR16, UR10, UPT ;  /* 0x0000000a1000728c */ /* 0x000fe4000bf64070 */
[----:B------:R-:W-:-:S02]  /*2600*/  UISETP.EQ.AND.EX UP0, UPT, UR17, UR22, !UP0, UP2 ;  /* 0x000000161100728c */ /* 0x000fc4000c702320 */
[----:B------:R-:W-:Y:S02]  /*2610*/  UISETP.GE.U32.AND.EX UP1, UPT, UR17, UR22, UPT, UP1 ;  /* 0x000000161100728c */ /* 0x000fe4000bf26110 */
[----:B------:R-:W-:-:S04]  /*2620*/  UISETP.GT.U32.OR.EX UP0, UPT, UR17, UR11, UP0, UP3 ;  /* 0x0000000b1100728c */ /* 0x000fc80008704530 */
[----:B------:R-:W-:-:S09]  /*2630*/  UPLOP3.LUT UP0, UPT, UP1, UP0, UPT, 0x8f, 0xf8 ;  /* 0x0000000000f8789c */ /* 0x000fd20000f01177 */
[----:B------:R-:W-:Y:S05]  /*2640*/  BRA.U UP0, `(.L_x_264) ;  /* 0x0000000100907547 */ /* 0x000fea000b800000 */
[----:B------:R-:W-:Y:S01]  /*2650*/  UISETP.GE.U32.AND UP1, UPT, UR16, UR10, UPT ;  /* 0x0000000a1000728c */ /* 0x000fe2000bf26070 */
[----:B------:R-:W-:Y:S01]  /*2660*/  IMAD.U32 R15, RZ, RZ, UR25 ;  /* 0x00000019ff0f7e24 */ /* 0x000fe2000f8e00ff */
[----:B------:R-:W-:Y:S01]  /*2670*/  UPLOP3.LUT UP0, UPT, UPT, UPT, UPT, 0x80, 0x8 ;  /* 0x000000000008789c */ /* 0x000fe20003f0f070 */
[----:B------:R-:W-:Y:S01]  /*2680*/  IMAD.U32 R14, RZ, RZ, UR18 ;  /* 0x00000012ff0e7e24 */ /* 0x000fe2000f8e00ff */
[----:B------:R-:W-:Y:S01]  /*2690*/  UISETP.GE.U32.AND.EX UP1, UPT, UR17, UR11, UPT, UP1 ;  /* 0x0000000b1100728c */ /* 0x000fe2000bf26110 */
[----:B------:R-:W-:Y:S02]  /*26a0*/  IMAD.U32 R2, RZ, RZ, UR23 ;  /* 0x00000017ff027e24 */ /* 0x000fe4000f8e00ff */
[----:B------:R-:W-:Y:S02]  /*26b0*/  IMAD.U32 R3, RZ, RZ, UR24 ;  /* 0x00000018ff037e24 */ /* 0x000fe4000f8e00ff */
[----:B------:R-:W-:Y:S02]  /*26c0*/  IMAD.U32 R11, RZ, RZ, UR15 ;  /* 0x0000000fff0b7e24 */ /* 0x000fe4000f8e00ff */
[----:B------:R-:W-:-:S02]  /*26d0*/  IMAD.U32 R10, RZ, RZ, UR19 ;  /* 0x00000013ff0a7e24 */ /* 0x000fc4000f8e00ff */
[----:B------:R-:W-:Y:S05]  /*26e0*/  BRA.U !UP1, `(.L_x_261) ;  /* 0x0000000109d87547 */ /* 0x000fea000b800000 */
[----:B------:R-:W-:-:S04]  /*26f0*/  UISETP.GT.U32.AND UP1, UPT, UR25, UR8, UPT ;  /* 0x000000081900728c */ /* 0x000fc8000bf24070 */
[----:B------:R-:W-:-:S09]  /*2700*/  UISETP.GT.U32.AND.EX UP1, UPT, UR18, UR9, UPT, UP1 ;  /* 0x000000091200728c */ /* 0x000fd2000bf24110 */
[----:B------:R-:W-:Y:S05]  /*2710*/  BRA.U UP1, `(.L_x_264) ;  /* 0x00000001015c7547 */ /* 0x000fea000b800000 */
[----:B------:R-:W-:Y:S02]  /*2720*/  UISETP.GE.U32.AND UP1, UPT, UR25, UR8, UPT ;  /* 0x000000081900728c */ /* 0x000fe4000bf26070 */
[----:B------:R-:W-:Y:S02]  /*2730*/  IMAD.U32 R15, RZ, RZ, UR25 ;  /* 0x00000019ff0f7e24 */ /* 0x000fe4000f8e00ff */
[----:B------:R-:W-:Y:S01]  /*2740*/  IMAD.U32 R14, RZ, RZ, UR18 ;  /* 0x00000012ff0e7e24 */ /* 0x000fe2000f8e00ff */
[----:B------:R-:W-:Y:S01]  /*2750*/  UISETP.GE.U32.AND.EX UP1, UPT, UR18, UR9, UPT, UP1 ;  /* 0x000000091200728c */ /* 0x000fe2000bf26110 */
[----:B------:R-:W-:Y:S02]  /*2760*/  IMAD.U32 R2, RZ, RZ, UR23 ;  /* 0x00000017ff027e24 */ /* 0x000fe4000f8e00ff */
[----:B------:R-:W-:Y:S02]  /*2770*/  IMAD.U32 R3, RZ, RZ, UR24 ;  /* 0x00000018ff037e24 */ /* 0x000fe4000f8e00ff */
[----:B------:R-:W-:-:S02]  /*2780*/  IMAD.U32 R11, RZ, RZ, UR15 ;  /* 0x0000000fff0b7e24 */ /* 0x000fc4000f8e00ff */
[----:B------:R-:W-:Y:S02]  /*2790*/  IMAD.U32 R10, RZ, RZ, UR19 ;  /* 0x00000013ff0a7e24 */ /* 0x000fe4000f8e00ff */
[----:B------:R-:W-:Y:S05]  /*27a0*/  BRA.U !UP1, `(.L_x_261) ;  /* 0x0000000109a87547 */ /* 0x000fea000b800000 */
[----:B------:R-:W-:-:S04]  /*27b0*/  UISETP.GT.U32.AND UP1, UPT, UR23, UR6, UPT ;  /* 0x000000061700728c */ /* 0x000fc8000bf24070 */
[----:B------:R-:W-:-:S09]  /*27c0*/  UISETP.GT.U32.AND.EX UP1, UPT, UR24, UR7, UPT, UP1 ;  /* 0x000000071800728c */ /* 0x000fd2000bf24110 */
[----:B------:R-:W-:Y:S05]  /*27d0*/  BRA.U UP1, `(.L_x_264) ;  /* 0x00000001012c7547 */ /* 0x000fea000b800000 */
[----:B------:R-:W-:Y:S01]  /*27e0*/  UISETP.GE.U32.AND UP1, UPT, UR15, UR4, UPT ;  /* 0x000000040f00728c */ /* 0x000fe2000bf26070 */
[----:B------:R-:W-:Y:S01]  /*27f0*/  IMAD.U32 R15, RZ, RZ, UR25 ;  /* 0x00000019ff0f7e24 */ /* 0x000fe2000f8e00ff */
[----:B------:R-:W-:Y:S01]  /*2800*/  UISETP.LT.U32.AND UP2, UPT, UR23, UR6, UPT ;  /* 0x000000061700728c */ /* 0x000fe2000bf41070 */
[----:B------:R-:W-:Y:S01]  /*2810*/  IMAD.U32 R14, RZ, RZ, UR18 ;  /* 0x00000012ff0e7e24 */ /* 0x000fe2000f8e00ff */
[----:B------:R-:W-:Y:S01]  /*2820*/  UISETP.GE.U32.AND.EX UP1, UPT, UR19, UR5, UPT, UP1 ;  /* 0x000000051300728c */ /* 0x000fe2000bf26110 */
[----:B------:R-:W-:Y:S02]  /*2830*/  IMAD.U32 R2, RZ, RZ, UR23 ;  /* 0x00000017ff027e24 */ /* 0x000fe4000f8e00ff */
[----:B------:R-:W-:Y:S01]  /*2840*/  IMAD.U32 R3, RZ, RZ, UR24 ;  /* 0x00000018ff037e24 */ /* 0x000fe2000f8e00ff */
[----:B------:R-:W-:Y:S01]  /*2850*/  UISETP.LT.U32.OR.EX UP1, UPT, UR24, UR7, !UP1, UP2 ;  /* 0x000000071800728c */ /* 0x000fe2000cf21520 */
[----:B------:R-:W-:Y:S02]  /*2860*/  IMAD.U32 R11, RZ, RZ, UR15 ;  /* 0x0000000fff0b7e24 */ /* 0x000fe4000f8e00ff */
[----:B------:R-:W-:-:S06]  /*2870*/  IMAD.U32 R10, RZ, RZ, UR19 ;  /* 0x00000013ff0a7e24 */ /* 0x000fcc000f8e00ff */
[----:B------:R-:W-:Y:S05]  /*2880*/  BRA.U UP1, `(.L_x_261) ;  /* 0x0000000101707547 */ /* 0x000fea000b800000 */
.L_x_264:
[----:B------:R-:W-:Y:S02]  /*2890*/  UISETP.GE.U32.AND UP0, UPT, UR15, UR4, UPT ;  /* 0x000000040f00728c */ /* 0x000fe4000bf06070 */
[----:B------:R-:W-:Y:S02]  /*28a0*/  UIADD3 UR15, UP1, UPT, UR15, -UR4, URZ ;  /* 0x800000040f0f7290 */ /* 0x000fe4000ff3e0ff */
[----:B------:R-:W-:-:S04]  /*28b0*/  UISETP.GE.U32.AND.EX UP0, UPT, UR19, UR5, UPT, UP0 ;  /* 0x000000051300728c */ /* 0x000fc8000bf06100 */
[----:B------:R-:W-:Y:S01]  /*28c0*/  USEL UR14, URZ, 0x1, UP0 ;  /* 0x00000001ff0e7887 */ /* 0x000fe20008000000 */
[----:B------:R-:W-:-:S03]  /*28d0*/  IMAD.U32 R11, RZ, RZ, UR15 ;  /* 0x0000000fff0b7e24 */ /* 0x000fc6000f8e00ff */
[----:B------:R-:W-:-:S04]  /*28e0*/  UIADD3 UR14, UP0, UPT, UR14, UR6, URZ ;  /* 0x000000060e0e7290 */ /* 0x000fc8000ff1e0ff */
[----:B------:R-:W-:Y:S02]  /*28f0*/  UIADD3.X UR7, UPT, UPT, URZ, UR7, URZ, UP0, !UPT ;  /* 0x00000007ff077290 */ /* 0x000fe400087fe4ff */
[----:B------:R-:W-:-:S04]  /*2900*/  UISETP.GE.U32.AND UP0, UPT, UR23, UR14, UPT ;  /* 0x0000000e1700728c */ /* 0x000fc8000bf06070 */
[----:B------:R-:W-:-:S04]  /*2910*/  UISETP.GE.U32.AND.EX UP0, UPT, UR24, UR7, UPT, UP0 ;  /* 0x000000071800728c */ /* 0x000fc8000bf06100 */
[----:B------:R-:W-:-:S04]  /*2920*/  USEL UR6, URZ, 0x1, UP0 ;  /* 0x00000001ff067887 */ /* 0x000fc80008000000 */
[----:B------:R-:W-:-:S04]  /*2930*/  UIADD3 UR8, UP0, UPT, UR6, UR8, URZ ;  /* 0x0000000806087290 */ /* 0x000fc8000ff1e0ff */
[----:B------:R-:W-:Y:S02]  /*2940*/  UIADD3.X UR9, UPT, UPT, URZ, UR9, URZ, UP0, !UPT ;  /* 0x00000009ff097290 */ /* 0x000fe400087fe4ff */
[----:B------:R-:W-:-:S04]  /*2950*/  UISETP.GE.U32.AND UP0, UPT, UR25, UR8, UPT ;  /* 0x000000081900728c */ /* 0x000fc8000bf06070 */
[----:B------:R-:W-:-:S04]  /*2960*/  UISETP.GE.U32.AND.EX UP0, UPT, UR18, UR9, UPT, UP0 ;  /* 0x000000091200728c */ /* 0x000fc8000bf06100 */
[----:B------:R-:W-:Y:S02]  /*2970*/  USEL UR6, URZ, 0x1, UP0 ;  /* 0x00000001ff067887 */ /* 0x000fe40008000000 */
[----:B------:R-:W-:Y:S02]  /*2980*/  UPLOP3.LUT UP0, UPT, UPT, UPT, UPT, 0x80, 0x8 ;  /* 0x000000000008789c */ /* 0x000fe40003f0f070 */
[----:B------:R-:W-:Y:S02]  /*2990*/  UIADD3 UR16, UP2, UP3, UR16, -UR10, -UR6 ;  /* 0x8000000a10107290 */ /* 0x000fe4000fb5e806 */
[----:B------:R-:W-:Y:S02]  /*29a0*/  UIADD3.X UR10, UPT, UPT, UR19, ~UR5, URZ, UP1, !UPT ;  /* 0x80000005130a7290 */ /* 0x000fe40008ffe4ff */
[----:B------:R-:W-:Y:S02]  /*29b0*/  UIADD3.X UR17, UPT, UPT, UR17, -0x1, ~UR11, UP2, UP3 ;  /* 0xffffffff11117890 */ /* 0x000fe400097e6c0b */
[----:B------:R-:W-:-:S02]  /*29c0*/  UIADD3 UR6, UP1, UPT, UR23, -UR14, URZ ;  /* 0x8000000e17067290 */ /* 0x000fc4000ff3e0ff */
[----:B------:R-:W-:Y:S01]  /*29d0*/  UIADD3 UR4, UP2, UPT, -UR8, UR25, URZ ;  /* 0x0000001908047290 */ /* 0x000fe2000ff5e1ff */
[----:B------:R-:W-:Y:S01]  /*29e0*/  IMAD.U32 R10, RZ, RZ, UR10 ;  /* 0x0000000aff0a7e24 */ /* 0x000fe2000f8e00ff */
[----:B------:R-:W-:Y:S02]  /*29f0*/  UIADD3.X UR7, UPT, UPT, UR24, ~UR7, URZ, UP1, !UPT ;  /* 0x8000000718077290 */ /* 0x000fe40008ffe4ff */
[----:B------:R-:W-:Y:S01]  /*2a00*/  UIADD3.X UR5, UPT, UPT, ~UR9, UR18, URZ, UP2, !UPT ;  /* 0x0000001209057290 */ /* 0x000fe200097fe5ff */
[----:B------:R-:W-:Y:S02]  /*2a10*/  IMAD.U32 R2, RZ, RZ, UR6 ;  /* 0x00000006ff027e24 */ /* 0x000fe4000f8e00ff */
[----:B------:R-:W-:Y:S02]  /*2a20*/  IMAD.U32 R15, RZ, RZ, UR4 ;  /* 0x00000004ff0f7e24 */ /* 0x000fe4000f8e00ff */
[----:B------:R-:W-:Y:S02]  /*2a30*/  IMAD.U32 R3, RZ, RZ, UR7 ;  /* 0x00000007ff037e24 */ /* 0x000fe4000f8e00ff */
[----:B------:R-:W-:-:S07]  /*2a40*/  IMAD.U32 R14, RZ, RZ, UR5 ;  /* 0x00000005ff0e7e24 */ /* 0x000fce000f8e00ff */
.L_x_261:
[----:B------:R-:W-:Y:S02]  /*2a50*/  LOP3.LUT R0, R15, R11, R2, 0xfe, !PT ;  /* 0x0000000b0f007212 */ /* 0x000fe400078efe02 */
[----:B------:R-:W-:Y:S02]  /*2a60*/  LOP3.LUT R4, R14, R10, R3, 0xfe, !PT ;  /* 0x0000000a0e047212 */ /* 0x000fe400078efe03 */
[----:B------:R-:W-:-:S04]  /*2a70*/  LOP3.LUT P0, RZ, R0, UR16, RZ, 0xfc, !PT ;  /* 0x0000001000ff7c12 */ /* 0x000fc8000f80fcff */
[----:B------:R-:W-:-:S04]  /*2a80*/  LOP3.LUT P0, RZ, R4, UR17, RZ, 0xfc, P0 ;  /* 0x0000001104ff7c12 */ /* 0x000fc8000800fcff */
[----:B------:R-:W-:-:S13]  /*2a90*/  PLOP3.LUT P0, PT, P0, PT, UP0, 0x5d, 0xd5 ;  /* 0x0000000000d5781c */ /* 0x000fda000070eb0d */
[----:B------:R-:W-:Y:S05]  /*2aa0*/  @P0 BRA `(.L_x_265) ;  /* 0x0000001400240947 */ /* 0x000fea0003800000 */
[----:B------:R-:W0:Y:S01]  /*2ab0*/  LDCU.64 UR4, c[0x3][0xe0] ;  /* 0x00c01c00ff0477ac */ /* 0x000e220008000a00 */
[----:B------:R-:W1:Y:S01]  /*2ac0*/  LDCU.128 UR8, c[0x3][URZ] ;  /* 0x00c00000ff0877ac */ /* 0x000e620008000c00 */
[----:B0-----:R-:W-:Y:S02]  /*2ad0*/  IMAD R0, R10, UR4, RZ ;  /* 0x000000040a007c24 */ /* 0x001fe4000f8e02ff */
[----:B------:R-:W-:-:S04]  /*2ae0*/  IMAD.WIDE.U32 R12, R11, UR4, RZ ;  /* 0x000000040b0c7c25 */ /* 0x000fc8000f8e00ff */
[----:B------:R-:W-:-:S04]  /*2af0*/  IMAD R5, R11, UR5, R0 ;  /* 0x000000050b057c24 */ /* 0x000fc8000f8e0200 */
[----:B------:R-:W-:-:S04]  /*2b00*/  IMAD.IADD R0, R13, 0x1, R5 ;  /* 0x000000010d007824 */ /* 0x000fc800078e0205 */
[----:B-1----:R-:W-:-:S04]  /*2b10*/  IMAD.WIDE.U32 R4, R0, UR8, RZ ;  /* 0x0000000800047c25 */ /* 0x002fc8000f8e00ff */
        /* <DEDUP_REMOVED lines=9> */
[----:B------:R-:W-:Y:S01]  /*2bb0*/  IMAD.WIDE.U32 R8, R12, UR10, RZ ;  /* 0x0000000a0c087c25 */ /* 0x000fe2000f8e00ff */
[----:B------:R-:W-:-:S03]  /*2bc0*/  IADD3.X R13, P0, PT, RZ, R6, RZ, P0, !PT ;  /* 0x00000006ff0d7210 */ /* 0x000fc6000071e4ff */
[----:B------:R-:W-:Y:S01]  /*2bd0*/  IMAD.WIDE.U32 R4, P2, R12, UR11, R4 ;  /* 0x0000000b0c047c25 */ /* 0x000fe2000f840004 */
[----:B------:R-:W-:-:S03]  /*2be0*/  IADD3 R13, P1, PT, R2, R13, RZ ;  /* 0x0000000d020d7210 */ /* 0x000fc60007f3e0ff */
[----:B------:R-:W-:Y:S01]  /*2bf0*/  IMAD.X R6, RZ, RZ, R7, P0 ;  /* 0x000000ffff067224 */ /* 0x000fe200000e0607 */
[----:B------:R-:W-:Y:S01]  /*2c00*/  IADD3 R2, P3, PT, R9, R4, RZ ;  /* 0x0000000409027210 */ /* 0x000fe20007f7e0ff */
[----:B------:R-:W-:Y:S01]  /*2c10*/  IMAD.X R17, RZ, RZ, RZ, P2 ;  /* 0x000000ffff117224 */ /* 0x000fe200010e06ff */
[----:B------:R-:W-:Y:S01]  /*2c20*/  IADD3 R13, P0, PT, R13, R8, RZ ;  /* 0x000000080d0d7210 */ /* 0x000fe20007f1e0ff */
[----:B------:R-:W-:Y:S01]  /*2c30*/  IMAD.MOV.U32 R16, RZ, RZ, R5 ;  /* 0x000000ffff107224 */ /* 0x000fe200078e0005 */
[----:B------:R-:W-:Y:S01]  /*2c40*/  IADD3.X R3, P1, PT, R3, R6, RZ, P1, !PT ;  /* 0x0000000603037210 */ /* 0x000fe20000f3e4ff */
[----:B------:R-:W0:Y:S02]  /*2c50*/  LDC.64 R8, c[0x3][0x10] ;  /* 0x00c00400ff087b82 */ /* 0x000e240000000a00 */
[----:B------:R-:W-:Y:S01]  /*2c60*/  IMAD.WIDE.U32 R6, R13, UR4, RZ ;  /* 0x000000040d067c25 */ /* 0x000fe2000f8e00ff */
[----:B------:R-:W-:-:S03]  /*2c70*/  IADD3.X R3, P0, PT, R3, R2, RZ, P0, !PT ;  /* 0x0000000203037210 */ /* 0x000fc6000071e4ff */
[----:B------:R-:W-:-:S04]  /*2c80*/  IMAD.WIDE.U32.X R16, R0, UR11, R16, P3 ;  /* 0x0000000b00107c25 */ /* 0x000fc800098e0410 */
[----:B------:R-:W-:Y:S01]  /*2c90*/  IMAD R2, R3, UR4, RZ ;  /* 0x0000000403027c24 */ /* 0x000fe2000f8e02ff */
[----:B------:R-:W-:-:S03]  /*2ca0*/  IADD3.X R16, P0, P1, R16, RZ, RZ, P0, P1 ;  /* 0x000000ff10107210 */ /* 0x000fc600001024ff */
[----:B------:R-:W-:Y:S01]  /*2cb0*/  IMAD R11, R13, UR5, R2 ;  /* 0x000000050d0b7c24 */ /* 0x000fe2000f8e0202 */
[----:B------:R-:W-:-:S03]  /*2cc0*/  IADD3.X R21, PT, PT, R17, RZ, RZ, P0, P1 ;  /* 0x000000ff11157210 */ /* 0x000fc600007e24ff */
[----:B------:R-:W-:Y:S01]  /*2cd0*/  IMAD.IADD R2, R7, 0x1, R11 ;  /* 0x0000000107027824 */ /* 0x000fe200078e020b */
[----:B------:R-:W-:Y:S01]  /*2ce0*/  IADD3 R7, P0, PT, R15, R16, RZ ;  /* 0x000000100f077210 */ /* 0x000fe20007f1e0ff */
[----:B------:R-:W-:-:S04]  /*2cf0*/  IMAD.WIDE.U32 R10, R6, UR8, RZ ;  /* 0x00000008060a7c25 */ /* 0x000fc8000f8e00ff */
[----:B------:R-:W-:Y:S01]  /*2d00*/  IMAD.WIDE.U32 R18, R2, UR8, RZ ;  /* 0x0000000802127c25 */ /* 0x000fe2000f8e00ff */
[----:B------:R-:W-:Y:S02]  /*2d10*/  IADD3 RZ, P1, PT, R13, R10, RZ ;  /* 0x0000000a0dff7210 */ /* 0x000fe40007f3e0ff */
[----:B------:R-:W-:Y:S01]  /*2d20*/  IADD3.X R13, P0, PT, R14, R21, RZ, P0, !PT ;  /* 0x000000150e0d7210 */ /* 0x000fe2000071e4ff */
[----:B0-----:R-:W-:-:S04]  /*2d30*/  IMAD.WIDE.U32 R4, R0, R8, RZ ;  /* 0x0000000800047225 */ /* 0x001fc800078e00ff */
[----:B------:R-:W-:-:S04]  /*2d40*/  IMAD.WIDE.U32 R18, P2, R6, UR9, R18 ;  /* 0x0000000906127c25 */ /* 0x000fc8000f840012 */
[----:B------:R-:W-:Y:S01]  /*2d50*/  IMAD.X R15, RZ, RZ, RZ, P2 ;  /* 0x000000ffff0f7224 */ /* 0x000fe200010e06ff */
[----:B------:R-:W-:Y:S01]  /*2d60*/  IADD3 R20, P5, PT, R11, R18, RZ ;  /* 0x000000120b147210 */ /* 0x000fe20007fbe0ff */
[----:B------:R-:W-:Y:S01]  /*2d70*/  IMAD.MOV.U32 R14, RZ, RZ, R19 ;  /* 0x000000ffff0e7224 */ /* 0x000fe200078e0013 */
[----:B------:R-:W0:Y:S01]  /*2d80*/  LDC.64 R10, c[0x3][0x18] ;  /* 0x00c00600ff0a7b82 */ /* 0x000e220000000a00 */
[----:B------:R-:W-:Y:S01]  /*2d90*/  IMAD.WIDE.U32 R16, R12, R8, RZ ;  /* 0x000000080c107225 */ /* 0x000fe200078e00ff */
[----:B------:R-:W-:-:S03]  /*2da0*/  IADD3.X RZ, P1, PT, R3, R20, RZ, P1, !PT ;  /* 0x0000001403ff7210 */ /* 0x000fc60000f3e4ff */
[----:B------:R-:W-:Y:S01]  /*2db0*/  IMAD.WIDE.U32 R4, P4, R12, R9, R4 ;  /* 0x000000090c047225 */ /* 0x000fe20007880004 */
[----:B------:R-:W-:-:S03]  /*2dc0*/  IADD3 R7, P2, PT, R7, R16, RZ ;  /* 0x0000001007077210 */ /* 0x000fc60007f5e0ff */
[----:B------:R-:W-:Y:S01]  /*2dd0*/  IMAD.WIDE.U32.X R14, R2, UR9, R14, P5 ;  /* 0x00000009020e7c25 */ /* 0x000fe2000a8e040e */
[----:B------:R-:W-:-:S03]  /*2de0*/  IADD3 R4, P3, PT, R17, R4, RZ ;  /* 0x0000000411047210 */ /* 0x000fc60007f7e0ff */
[----:B------:R-:W-:Y:S01]  /*2df0*/  IMAD.WIDE.U32 R18, R2, UR10, RZ ;  /* 0x0000000a02127c25 */ /* 0x000fe2000f8e00ff */
[----:B------:R-:W-:Y:S02]  /*2e00*/  IADD3.X R14, P1, PT, RZ, R14, RZ, P1, !PT ;  /* 0x0000000eff0e7210 */ /* 0x000fe40000f3e4ff */
[----:B------:R-:W-:Y:S01]  /*2e10*/  IADD3.X R20, P2, PT, R13, R4, RZ, P2, !PT ;  /* 0x000000040d147210 */ /* 0x000fe2000175e4ff */
[----:B------:R-:W-:Y:S02]  /*2e20*/  IMAD.X R17, RZ, RZ, RZ, P4 ;  /* 0x000000ffff117224 */ /* 0x000fe400020e06ff */
[----:B------:R-:W-:Y:S02]  /*2e30*/  IMAD.MOV.U32 R16, RZ, RZ, R5 ;  /* 0x000000ffff107224 */ /* 0x000fe400078e0005 */
[----:B------:R-:W-:-:S04]  /*2e40*/  IMAD.WIDE.U32 R4, P4, R6, UR11, R18 ;  /* 0x0000000b06047c25 */ /* 0x000fc8000f880012 */
[----:B------:R-:W-:-:S04]  /*2e50*/  IMAD.WIDE.U32.X R16, R0, R9, R16, P3 ;  /* 0x0000000900107225 */ /* 0x000fc800018e0410 */
[----:B------:R-:W-:Y:S01]  /*2e60*/  IMAD.WIDE.U32 R18, R6, UR10, RZ ;  /* 0x0000000a06127c25 */ /* 0x000fe2000f8e00ff */
[----:B------:R-:W-:-:S03]  /*2e70*/  IADD3.X R13, P0, P2, R16, RZ, RZ, P2, P0 ;  /* 0x000000ff100d7210 */ /* 0x000fc600012004ff */
[----:B------:R-:W-:Y:S01]  /*2e80*/  IMAD.X R21, RZ, RZ, R15, P1 ;  /* 0x000000ffff157224 */ /* 0x000fe200008e060f */
[----:B------:R-:W-:Y:S01]  /*2e90*/  IADD3 R3, P1, PT, R14, R7, RZ ;  /* 0x000000070e037210 */ /* 0x000fe20007f3e0ff */
[----:B------:R-:W-:Y:S01]  /*2ea0*/  IMAD.X R15, RZ, RZ, RZ, P4 ;  /* 0x000000ffff0f7224 */ /* 0x000fe200020e06ff */
[----:B------:R-:W-:Y:S01]  /*2eb0*/  IADD3 R7, P4, PT, R19, R4, RZ ;  /* 0x0000000413077210 */ /* 0x000fe20007f9e0ff */
[----:B------:R-:W-:Y:S01]  /*2ec0*/  IMAD.MOV.U32 R14, RZ, RZ, R5 ;  /* 0x000000ffff0e7224 */ /* 0x000fe200078e0005 */
[----:B------:R-:W-:Y:S01]  /*2ed0*/  IADD3 R3, P3, PT, R3, R18, RZ ;  /* 0x0000001203037210 */ /* 0x000fe20007f7e0ff */
[----:B0-----:R-:W-:Y:S01]  /*2ee0*/  IMAD.WIDE.U32 R22, R0, R10, RZ ;  /* 0x0000000a00167225 */ /* 0x001fe200078e00ff */
[----:B------:R-:W-:Y:S02]  /*2ef0*/  IADD3.X R4, P1, PT, R21, R20, RZ, P1, !PT ;  /* 0x0000001415047210 */ /* 0x000fe40000f3e4ff */
[----:B------:R-:W-:Y:S01]  /*2f00*/  IADD3.X R18, PT, PT, R17, RZ, RZ, P0, P2 ;  /* 0x000000ff11127210 */ /* 0x000fe200007e44ff */
[----:B------:R-:W-:Y:S01]  /*2f10*/  IMAD.WIDE.U32.X R16, R2, UR11, R14, P4 ;  /* 0x0000000b02107c25 */ /* 0x000fe2000a0e040e */
[----:B------:R-:W-:-:S03]  /*2f20*/  IADD3.X R4, P0, PT, R4, R7, RZ, P3, !PT ;  /* 0x0000000704047210 */ /* 0x000fc60001f1e4ff */
[----:B------:R-:W-:Y:S01]  /*2f30*/  IMAD.WIDE.U32 R14, R12, R10, RZ ;  /* 0x0000000a0c0e7225 */ /* 0x000fe200078e00ff */
[----:B------:R-:W-:Y:S02]  /*2f40*/  IADD3.X R7, P0, P2, R16, RZ, RZ, P0, P1 ;  /* 0x000000ff10077210 */ /* 0x000fe400002024ff */
[----:B------:R-:W-:Y:S01]  /*2f50*/  IADD3 R19, P1, PT, R13, UR16, RZ ;  /* 0x000000100d137c10 */ /* 0x000fe2000ff3e0ff */
[----:B------:R-:W-:Y:S01]  /*2f60*/  IMAD.WIDE.U32 R20, R2, R8, RZ ;  /* 0x0000000802147225 */ /* 0x000fe200078e00ff */
[----:B------:R-:W-:Y:S02]  /*2f70*/  IADD3.X R5, PT, PT, R17, RZ, RZ, P0, P2 ;  /* 0x000000ff11057210 */ /* 0x000fe400007e44ff */
[----:B------:R-:W-:Y:S01]  /*2f80*/  IADD3 R14, P2, PT, R19, R14, RZ ;  /* 0x0000000e130e7210 */ /* 0x000fe20007f5e0ff */
[----:B------:R-:W-:Y:S01]  /*2f90*/  IMAD.WIDE.U32 R12, P4, R12, R11, R22 ;  /* 0x0000000b0c0c7225 */ /* 0x000fe20007880016 */
[----:B------:R-:W-:-:S03]  /*2fa0*/  IADD3.X R19, P1, PT, R18, UR17, RZ, P1, !PT ;  /* 0x0000001112137c10 */ /* 0x000fc60008f3e4ff */
[C---:B------:R-:W-:Y:S01]  /*2fb0*/  IMAD.WIDE.U32 R24, R6.reuse, R8, RZ ;  /* 0x0000000806187225 */ /* 0x040fe200078e00ff */
[----:B------:R-:W-:Y:S02]  /*2fc0*/  IADD3 R26, P5, PT, R15, R12, RZ ;  /* 0x0000000c0f1a7210 */ /* 0x000fe40007fbe0ff */
[----:B------:R-:W-:Y:S01]  /*2fd0*/  IADD3 R15, P3, PT, R7, R14, RZ ;  /* 0x0000000e070f7210 */ /* 0x000fe20007f7e0ff */
[----:B------:R-:W-:Y:S01]  /*2fe0*/  IMAD.WIDE.U32 R20, P6, R6, R9, R20 ;  /* 0x0000000906147225 */ /* 0x000fe200078c0014 */
[----:B------:R-:W-:-:S03]  /*2ff0*/  IADD3.X R26, P2, PT, R19, R26, RZ, P2, !PT ;  /* 0x0000001a131a7210 */ /* 0x000fc6000175e4ff */
[----:B------:R-:W-:Y:S01]  /*3000*/  IMAD.WIDE.U32 R16, R2, R10, RZ ;  /* 0x0000000a02107225 */ /* 0x000fe200078e00ff */
[----:B------:R-:W-:Y:S02]  /*3010*/  IADD3 R12, P0, PT, R25, R20, RZ ;  /* 0x00000014190c7210 */ /* 0x000fe40007f1e0ff */
[----:B------:R-:W-:Y:S01]  /*3020*/  IADD3.X R5, P3, PT, R5, R26, RZ, P3, !PT ;  /* 0x0000001a05057210 */ /* 0x000fe20001f7e4ff */
[----:B------:R-:W-:Y:S02]  /*3030*/  IMAD R14, R4, UR4, RZ ;  /* 0x00000004040e7c24 */ /* 0x000fe4000f8e02ff */
[----:B------:R-:W-:Y:S01]  /*3040*/  IMAD.X R7, RZ, RZ, RZ, P4 ;  /* 0x000000ffff077224 */ /* 0x000fe200020e06ff */
[----:B------:R-:W-:Y:S01]  /*3050*/  IADD3 R24, P4, PT, R15, R24, RZ ;  /* 0x000000180f187210 */ /* 0x000fe20007f9e0ff */
[----:B------:R-:W-:Y:S02]  /*3060*/  IMAD R25, R3, UR5, R14 ;  /* 0x0000000503197c24 */ /* 0x000fe4000f8e020e */
[----:B------:R-:W-:Y:S01]  /*3070*/  IMAD.X R15, RZ, RZ, RZ, P6 ;  /* 0x000000ffff0f7224 */ /* 0x000fe200030e06ff */
[----:B------:R-:W-:Y:S01]  /*3080*/  IADD3.X R5, P4, PT, R5, R12, RZ, P4, !PT ;  /* 0x0000000c05057210 */ /* 0x000fe2000279e4ff */
[----:B------:R-:W-:-:S04]  /*3090*/  IMAD.WIDE.U32 R18, R3, UR4, RZ ;  /* 0x0000000403127c25 */ /* 0x000fc8000f8e00ff */
[----:B------:R-:W-:Y:S02]  /*30a0*/  IMAD.MOV.U32 R14, RZ, RZ, R21 ;  /* 0x000000ffff0e7224 */ /* 0x000fe400078e0015 */
[----:B------:R-:W-:-:S04]  /*30b0*/  IMAD.WIDE.U32 R16, P6, R6, R11, R16 ;  /* 0x0000000b06107225 */ /* 0x000fc800078c0010 */
[----:B------:R-:W-:-:S04]  /*30c0*/  IMAD.WIDE.U32 R20, R6, R10, RZ ;  /* 0x0000000a06147225 */ /* 0x000fc800078e00ff */
[----:B------:R-:W-:Y:S02]  /*30d0*/  IMAD.MOV.U32 R6, RZ, RZ, R13 ;  /* 0x000000ffff067224 */ /* 0x000fe400078e000d */
[----:B------:R-:W-:Y:S02]  /*30e0*/  IMAD.IADD R25, R19, 0x1, R25 ;  /* 0x0000000113197824 */ /* 0x000fe400078e0219 */
[----:B------:R-:W-:Y:S01]  /*30f0*/  IMAD.WIDE.U32.X R6, R0, R11, R6, P5 ;  /* 0x0000000b00067225 */ /* 0x000fe200028e0406 */
[----:B------:R-:W-:-:S03]  /*3100*/  IADD3 R0, P5, PT, R21, R16, RZ ;  /* 0x0000001015007210 */ /* 0x000fc60007fbe0ff */
[----:B------:R-:W-:Y:S02]  /*3110*/  IMAD.MOV.U32 R22, RZ, RZ, R17 ;  /* 0x000000ffff167224 */ /* 0x000fe400078e0011 */
[----:B------:R-:W-:-:S04]  /*3120*/  IMAD.WIDE.U32 R16, R25, UR8, RZ ;  /* 0x0000000819107c25 */ /* 0x000fc8000f8e00ff */
[----:B------:R-:W-:Y:S02]  /*3130*/  IMAD.X R23, RZ, RZ, RZ, P6 ;  /* 0x000000ffff177224 */ /* 0x000fe400030e06ff */
[----:B------:R-:W-:-:S04]  /*3140*/  IMAD.WIDE.U32.X R14, R2, R9, R14, P0 ;  /* 0x00000009020e7225 */ /* 0x000fc800000e040e */
[----:B------:R-:W-:Y:S01]  /*3150*/  IMAD.WIDE.U32.X R26, R2, R11, R22, P5 ;  /* 0x0000000b021a7225 */ /* 0x000fe200028e0416 */
[----:B------:R-:W-:Y:S02]  /*3160*/  IADD3.X R2, P1, P2, R6, RZ, RZ, P2, P1 ;  /* 0x000000ff06027210 */ /* 0x000fe400012224ff */
[----:B------:R-:W-:Y:S01]  /*3170*/  IADD3.X R13, P4, P3, R14, RZ, RZ, P4, P3 ;  /* 0x000000ff0e0d7210 */ /* 0x000fe200023864ff */
[C---:B------:R-:W-:Y:S01]  /*3180*/  IMAD.WIDE.U32 R22, R18.reuse, UR8, RZ ;  /* 0x0000000812167c25 */ /* 0x040fe2000f8e00ff */
[----:B------:R-:W-:Y:S02]  /*3190*/  IADD3.X R12, PT, PT, R7, RZ, RZ, P1, P2 ;  /* 0x000000ff070c7210 */ /* 0x000fe40000fe44ff */
[----:B------:R-:W-:Y:S01]  /*31a0*/  IADD3 R13, P1, PT, R13, R2, RZ ;  /* 0x000000020d0d7210 */ /* 0x000fe20007f3e0ff */
[----:B------:R-:W-:Y:S01]  /*31b0*/  IMAD.WIDE.U32 R16, P5, R18, UR9, R16 ;  /* 0x0000000912107c25 */ /* 0x000fe2000f8a0010 */
[----:B------:R-:W-:-:S03]  /*31c0*/  IADD3 RZ, P0, PT, R3, R22, RZ ;  /* 0x0000001603ff7210 */ /* 0x000fc60007f1e0ff */
[----:B------:R-:W-:Y:S01]  /*31d0*/  IMAD.X R3, RZ, RZ, RZ, P5 ;  /* 0x000000ffff037224 */ /* 0x000fe200028e06ff */
[----:B------:R-:W-:Y:S01]  /*31e0*/  IADD3 R23, P2, PT, R23, R16, RZ ;  /* 0x0000001017177210 */ /* 0x000fe20007f5e0ff */
[----:B------:R-:W-:Y:S02]  /*31f0*/  IMAD.MOV.U32 R2, RZ, RZ, R17 ;  /* 0x000000ffff027224 */ /* 0x000fe400078e0011 */
[----:B------:R-:W-:Y:S01]  /*3200*/  IMAD.WIDE.U32 R6, R25, UR10, RZ ;  /* 0x0000000a19067c25 */ /* 0x000fe2000f8e00ff */
[----:B------:R-:W-:-:S03]  /*3210*/  IADD3.X RZ, P0, PT, R4, R23, RZ, P0, !PT ;  /* 0x0000001704ff7210 */ /* 0x000fc6000071e4ff */
[----:B------:R-:W-:-:S04]  /*3220*/  IMAD.WIDE.U32.X R2, R25, UR9, R2, P2 ;  /* 0x0000000919027c25 */ /* 0x000fc800090e0402 */
[----:B------:R-:W-:Y:S01]  /*3230*/  IMAD.WIDE.U32 R6, P5, R18, UR11, R6 ;  /* 0x0000000b12067c25 */ /* 0x000fe2000f8a0006 */
[----:B------:R-:W-:-:S03]  /*3240*/  IADD3.X R19, P0, PT, RZ, R2, RZ, P0, !PT ;  /* 0x00000002ff137210 */ /* 0x000fc6000071e4ff */
[----:B------:R-:W-:Y:S01]  /*3250*/  IMAD.WIDE.U32 R16, R18, UR10, RZ ;  /* 0x0000000a12107c25 */ /* 0x000fe2000f8e00ff */
[----:B------:R-:W-:-:S03]  /*3260*/  IADD3 R19, P2, PT, R19, R24, RZ ;  /* 0x0000001813137210 */ /* 0x000fc60007f5e0ff */
[----:B------:R-:W-:Y:S01]  /*3270*/  IMAD.X R2, RZ, RZ, R3, P0 ;  /* 0x000000ffff027224 */ /* 0x000fe200000e0603 */
[----:B------:R-:W-:Y:S01]  /*3280*/  IADD3 R3, P6, PT, R17, R6, RZ ;  /* 0x0000000611037210 */ /* 0x000fe20007fde0ff */
[----:B------:R-:W-:Y:S01]  /*3290*/  IMAD.MOV.U32 R4, RZ, RZ, R7 ;  /* 0x000000ffff047224 */ /* 0x000fe200078e0007 */
[----:B------:R-:W-:Y:S01]  /*32a0*/  IADD3 R16, P0, PT, R19, R16, RZ ;  /* 0x0000001013107210 */ /* 0x000fe20007f1e0ff */
[----:B------:R-:W-:Y:S01]  /*32b0*/  IMAD.WIDE.U32 R6, R25, R8, RZ ;  /* 0x0000000819067225 */ /* 0x000fe200078e00ff */
[----:B------:R-:W-:Y:S02]  /*32c0*/  IADD3.X R2, P2, PT, R2, R5, RZ, P2, !PT ;  /* 0x0000000502027210 */ /* 0x000fe4000175e4ff */
[----:B------:R-:W-:Y:S01]  /*32d0*/  IADD3.X R17, PT, PT, R15, RZ, RZ, P4, P3 ;  /* 0x000000ff0f117210 */ /* 0x000fe200027e64ff */
[----:B------:R-:W-:Y:S01]  /*32e0*/  IMAD.X R5, RZ, RZ, RZ, P5 ;  /* 0x000000ffff057224 */ /* 0x000fe200028e06ff */
[----:B------:R-:W-:Y:S02]  /*32f0*/  IADD3.X R2, P5, PT, R2, R3, RZ, P0, !PT ;  /* 0x0000000302027210 */ /* 0x000fe400007be4ff */
[----:B------:R-:W-:Y:S01]  /*3300*/  IADD3 R20, P3, PT, R13, R20, RZ ;  /* 0x000000140d147210 */ /* 0x000fe20007f7e0ff */
[----:B------:R-:W-:Y:S01]  /*3310*/  IMAD.WIDE.U32.X R14, R25, UR11, R4, P6 ;  /* 0x0000000b190e7c25 */ /* 0x000fe2000b0e0404 */
[----:B------:R-:W-:-:S03]  /*3320*/  IADD3.X R17, P0, PT, R17, R12, RZ, P1, !PT ;  /* 0x0000000c11117210 */ /* 0x000fc60000f1e4ff */
[----:B------:R-:W-:Y:S01]  /*3330*/  IMAD R3, R2, UR4, RZ ;  /* 0x0000000402037c24 */ /* 0x000fe2000f8e02ff */
[----:B------:R-:W-:Y:S01]  /*3340*/  IADD3.X R19, P5, P4, R14, RZ, RZ, P5, P2 ;  /* 0x000000ff0e137210 */ /* 0x000fe20002ca44ff */
[C---:B------:R-:W-:Y:S01]  /*3350*/  IMAD.WIDE.U32 R4, R16.reuse, UR4, RZ ;  /* 0x0000000410047c25 */ /* 0x040fe2000f8e00ff */
[----:B------:R-:W-:Y:S02]  /*3360*/  IADD3.X R0, P2, PT, R17, R0, RZ, P3, !PT ;  /* 0x0000000011007210 */ /* 0x000fe40001f5e4ff */
[----:B------:R-:W-:Y:S01]  /*3370*/  IADD3.X R17, PT, PT, R15, RZ, RZ, P5, P4 ;  /* 0x000000ff0f117210 */ /* 0x000fe20002fe84ff */
[----:B------:R-:W-:Y:S01]  /*3380*/  IMAD R3, R16, UR5, R3 ;  /* 0x0000000510037c24 */ /* 0x000fe2000f8e0203 */
[----:B------:R-:W-:Y:S01]  /*3390*/  IADD3 R19, P1, PT, R19, R20, RZ ;  /* 0x0000001413137210 */ /* 0x000fe20007f3e0ff */
[----:B------:R-:W-:-:S03]  /*33a0*/  IMAD.WIDE.U32 R12, R18, R8, RZ ;  /* 0x00000008120c7225 */ /* 0x000fc600078e00ff */
[----:B------:R-:W-:Y:S01]  /*33b0*/  IADD3.X R0, P1, PT, R17, R0, RZ, P1, !PT ;  /* 0x0000000011007210 */ /* 0x000fe20000f3e4ff */
[----:B------:R-:W-:Y:S02]  /*33c0*/  IMAD.IADD R3, R5, 0x1, R3 ;  /* 0x0000000105037824 */ /* 0x000fe400078e0203 */
[----:B------:R-:W-:-:S04]  /*33d0*/  IMAD.WIDE.U32 R6, P6, R18, R9, R6 ;  /* 0x0000000912067225 */ /* 0x000fc800078c0006 */
[----:B------:R-:W-:Y:S01]  /*33e0*/  IMAD.WIDE.U32 R14, R3, UR8, RZ ;  /* 0x00000008030e7c25 */ /* 0x000fe2000f8e00ff */
[----:B------:R-:W-:Y:S02]  /*33f0*/  IADD3 R5, P5, PT, R13, R6, RZ ;  /* 0x000000060d057210 */ /* 0x000fe40007fbe0ff */
[----:B------:R-:W-:Y:S01]  /*3400*/  IADD3 R6, P4, PT, R19, R12, RZ ;  /* 0x0000000c13067210 */ /* 0x000fe20007f9e0ff */
[----:B------:R-:W-:Y:S02]  /*3410*/  IMAD.X R13, RZ, RZ, RZ, P6 ;  /* 0x000000ffff0d7224 */ /* 0x000fe400030e06ff */
[----:B------:R-:W-:Y:S01]  /*3420*/  IMAD.WIDE.U32 R20, R4, UR8, RZ ;  /* 0x0000000804147c25 */ /* 0x000fe2000f8e00ff */
[----:B------:R-:W-:Y:S02]  /*3430*/  IADD3.X R5, P4, PT, R0, R5, RZ, P4, !PT ;  /* 0x0000000500057210 */ /* 0x000fe4000279e4ff */
[----:B------:R-:W-:Y:S01]  /*3440*/  IADD3.X R0, P2, P0, R26, RZ, RZ, P2, P0 ;  /* 0x000000ff1a007210 */ /* 0x000fe200010404ff */
[----:B------:R-:W-:Y:S01]  /*3450*/  IMAD.WIDE.U32 R14, P6, R4, UR9, R14 ;  /* 0x00000009040e7c25 */ /* 0x000fe2000f8c000e */
[----:B------:R-:W-:-:S02]  /*3460*/  IADD3 RZ, P3, PT, R16, R20, RZ ;  /* 0x0000001410ff7210 */ /* 0x000fc40007f7e0ff */
[----:B------:R-:W-:Y:S01]  /*3470*/  IADD3.X R26, PT, PT, R27, RZ, RZ, P2, P0 ;  /* 0x000000ff1b1a7210 */ /* 0x000fe200017e04ff */
[----:B------:R-:W-:Y:S02]  /*3480*/  IMAD.MOV.U32 R12, RZ, RZ, R7 ;  /* 0x000000ffff0c7224 */ /* 0x000fe400078e0007 */
[----:B------:R-:W-:Y:S02]  /*3490*/  IMAD.X R17, RZ, RZ, RZ, P6 ;  /* 0x000000ffff117224 */ /* 0x000fe400030e06ff */
[----:B------:R-:W-:Y:S01]  /*34a0*/  IMAD.WIDE.U32.X R12, R25, R9, R12, P5 ;  /* 0x00000009190c7225 */ /* 0x000fe200028e040c */
[----:B------:R-:W-:-:S03]  /*34b0*/  IADD3 R21, P5, PT, R21, R14, RZ ;  /* 0x0000000e15157210 */ /* 0x000fc60007fbe0ff */
[----:B------:R-:W-:Y:S01]  /*34c0*/  IMAD.MOV.U32 R16, RZ, RZ, R15 ;  /* 0x000000ffff107224 */ /* 0x000fe200078e000f */
[----:B------:R-:W-:Y:S01]  /*34d0*/  IADD3.X RZ, P3, PT, R2, R21, RZ, P3, !PT ;  /* 0x0000001502ff7210 */ /* 0x000fe20001f7e4ff */
[----:B------:R-:W-:Y:S01]  /*34e0*/  IMAD.WIDE.U32 R14, R3, UR10, RZ ;  /* 0x0000000a030e7c25 */ /* 0x000fe2000f8e00ff */
[----:B------:R-:W-:-:S03]  /*34f0*/  IADD3.X R19, P1, P4, R12, RZ, RZ, P4, P1 ;  /* 0x000000ff0c137210 */ /* 0x000fc600024224ff */
[----:B------:R-:W-:Y:S01]  /*3500*/  IMAD.WIDE.U32.X R16, R3, UR9, R16, P5 ;  /* 0x0000000903107c25 */ /* 0x000fe2000a8e0410 */
[----:B------:R-:W-:-:S03]  /*3510*/  IADD3.X R21, PT, PT, R13, RZ, RZ, P1, P4 ;  /* 0x000000ff0d157210 */ /* 0x000fc60000fe84ff */
[----:B------:R-:W-:Y:S01]  /*3520*/  IMAD.WIDE.U32 R12, R4, UR10, RZ ;  /* 0x0000000a040c7c25 */ /* 0x000fe2000f8e00ff */
[----:B------:R-:W-:-:S03]  /*3530*/  IADD3.X R23, P3, PT, RZ, R16, RZ, P3, !PT ;  /* 0x00000010ff177210 */ /* 0x000fc60001f7e4ff */
[----:B------:R-:W-:Y:S01]  /*3540*/  IMAD.WIDE.U32 R14, P0, R4, UR11, R14 ;  /* 0x0000000b040e7c25 */ /* 0x000fe2000f80000e */
[----:B------:R-:W-:-:S03]  /*3550*/  IADD3 R23, P2, PT, R23, R6, RZ ;  /* 0x0000000617177210 */ /* 0x000fc60007f5e0ff */
[----:B------:R-:W-:-:S04]  /*3560*/  IMAD.WIDE.U32 R6, R25, R10, RZ ;  /* 0x0000000a19067225 */ /* 0x000fc800078e00ff */
[----:B------:R-:W-:Y:S01]  /*3570*/  IMAD.X R16, RZ, RZ, R17, P3 ;  /* 0x000000ffff107224 */ /* 0x000fe200018e0611 */
[----:B------:R-:W-:Y:S01]  /*3580*/  IADD3 R2, P3, PT, R23, R12, RZ ;  /* 0x0000000c17027210 */ /* 0x000fe20007f7e0ff */
[----:B------:R-:W-:Y:S01]  /*3590*/  IMAD.X R17, RZ, RZ, RZ, P0 ;  /* 0x000000ffff117224 */ /* 0x000fe200000e06ff */
[----:B------:R-:W-:Y:S01]  /*35a0*/  IADD3 R12, P4, PT, R13, R14, RZ ;  /* 0x0000000e0d0c7210 */ /* 0x000fe20007f9e0ff */
[----:B------:R-:W-:Y:S01]  /*35b0*/  IMAD.WIDE.U32 R6, P1, R18, R11, R6 ;  /* 0x0000000b12067225 */ /* 0x000fe20007820006 */
[----:B------:R-:W-:Y:S02]  /*35c0*/  IADD3.X R13, P2, PT, R16, R5, RZ, P2, !PT ;  /* 0x00000005100d7210 */ /* 0x000fe4000175e4ff */
[----:B------:R-:W-:Y:S01]  /*35d0*/  IADD3 R5, P0, PT, R19, R0, RZ ;  /* 0x0000000013057210 */ /* 0x000fe20007f1e0ff */
[----:B------:R-:W-:Y:S01]  /*35e0*/  IMAD.MOV.U32 R16, RZ, RZ, R15 ;  /* 0x000000ffff107224 */ /* 0x000fe200078e000f */
[----:B------:R-:W-:Y:S01]  /*35f0*/  IADD3.X R0, P3, PT, R13, R12, RZ, P3, !PT ;  /* 0x0000000c0d007210 */ /* 0x000fe20001f7e4ff */
[----:B------:R-:W-:-:S04]  /*3600*/  IMAD.WIDE.U32 R18, R18, R10, RZ ;  /* 0x0000000a12127225 */ /* 0x000fc800078e00ff */
[----:B------:R-:W-:-:S04]  /*3610*/  IMAD.WIDE.U32.X R16, R3, UR11, R16, P4 ;  /* 0x0000000b03107c25 */ /* 0x000fc8000a0e0410 */
[----:B------:R-:W-:Y:S01]  /*3620*/  IMAD.X R13, RZ, RZ, RZ, P1 ;  /* 0x000000ffff0d7224 */ /* 0x000fe200008e06ff */
[----:B------:R-:W-:Y:S01]  /*3630*/  IADD3 R5, P1, PT, R5, R18, RZ ;  /* 0x0000001205057210 */ /* 0x000fe20007f3e0ff */
[----:B------:R-:W-:Y:S01]  /*3640*/  IMAD.WIDE.U32 R14, R3, R8, RZ ;  /* 0x00000008030e7225 */ /* 0x000fe200078e00ff */
[----:B------:R-:W-:Y:S02]  /*3650*/  IADD3 R18, P4, PT, R19, R6, RZ ;  /* 0x0000000613127210 */ /* 0x000fe40007f9e0ff */
[----:B------:R-:W-:Y:S01]  /*3660*/  IADD3.X R19, P0, PT, R21, R26, RZ, P0, !PT ;  /* 0x0000001a15137210 */ /* 0x000fe2000071e4ff */
[----:B------:R-:W-:Y:S01]  /*3670*/  IMAD.MOV.U32 R12, RZ, RZ, R7 ;  /* 0x000000ffff0c7224 */ /* 0x000fe200078e0007 */
[----:B------:R-:W-:Y:S01]  /*3680*/  IADD3.X R16, P2, P3, R16, RZ, RZ, P3, P2 ;  /* 0x000000ff10107210 */ /* 0x000fe20001b444ff */
[C---:B------:R-:W-:Y:S01]  /*3690*/  IMAD.WIDE.U32 R14, P5, R4.reuse, R9, R14 ;  /* 0x00000009040e7225 */ /* 0x040fe200078a000e */
[----:B------:R-:W-:Y:S02]  /*36a0*/  IADD3.X R19, P1, PT, R19, R18, RZ, P1, !PT ;  /* 0x0000001213137210 */ /* 0x000fe40000f3e4ff */
[----:B------:R-:W-:Y:S01]  /*36b0*/  IADD3.X R18, PT, PT, R17, RZ, RZ, P2, P3 ;  /* 0x000000ff11127210 */ /* 0x000fe200017e64ff */
[----:B------:R-:W-:Y:S01]  /*36c0*/  IMAD.WIDE.U32 R6, R4, R8, RZ ;  /* 0x0000000804067225 */ /* 0x000fe200078e00ff */
[----:B------:R-:W-:-:S03]  /*36d0*/  IADD3 R5, P2, PT, R16, R5, RZ ;  /* 0x0000000510057210 */ /* 0x000fc60007f5e0ff */
[----:B------:R-:W-:Y:S01]  /*36e0*/  IMAD.WIDE.U32.X R12, R25, R11, R12, P4 ;  /* 0x0000000b190c7225 */ /* 0x000fe200020e040c */
[----:B------:R-:W-:Y:S02]  /*36f0*/  IADD3 R21, P4, PT, R7, R14, RZ ;  /* 0x0000000e07157210 */ /* 0x000fe40007f9e0ff */
[----:B------:R-:W-:Y:S01]  /*3700*/  IADD3 R5, P3, PT, R5, R6, RZ ;  /* 0x0000000605057210 */ /* 0x000fe20007f7e0ff */
[----:B------:R-:W-:Y:S01]  /*3710*/  IMAD.X R17, RZ, RZ, RZ, P5 ;  /* 0x000000ffff117224 */ /* 0x000fe200028e06ff */
[----:B------:R-:W-:Y:S01]  /*3720*/  IADD3.X R18, P2, PT, R18, R19, RZ, P2, !PT ;  /* 0x0000001312127210 */ /* 0x000fe2000175e4ff */
[----:B------:R-:W-:Y:S01]  /*3730*/  IMAD.MOV.U32 R16, RZ, RZ, R15 ;  /* 0x000000ffff107224 */ /* 0x000fe200078e000f */
[----:B------:R-:W-:Y:S01]  /*3740*/  IADD3.X R12, P0, P1, R12, RZ, RZ, P1, P0 ;  /* 0x000000ff0c0c7210 */ /* 0x000fe200009004ff */
[----:B------:R-:W-:-:S04]  /*3750*/  IMAD.WIDE.U32 R6, R3, R10, RZ ;  /* 0x0000000a03067225 */ /* 0x000fc800078e00ff */
[----:B------:R-:W-:Y:S01]  /*3760*/  IMAD.WIDE.U32.X R14, R3, R9, R16, P4 ;  /* 0x00000009030e7225 */ /* 0x000fe200020e0410 */
[----:B------:R-:W-:Y:S02]  /*3770*/  IADD3.X R16, P3, PT, R18, R21, RZ, P3, !PT ;  /* 0x0000001512107210 */ /* 0x000fe40001f7e4ff */
[----:B------:R-:W-:Y:S01]  /*3780*/  IADD3.X R21, PT, PT, R13, RZ, RZ, P0, P1 ;  /* 0x000000ff0d157210 */ /* 0x000fe200007e24ff */
[----:B------:R-:W-:Y:S01]  /*3790*/  IMAD.WIDE.U32 R6, P4, R4, R11, R6 ;  /* 0x0000000b04067225 */ /* 0x000fe20007880006 */
[----:B------:R-:W-:-:S03]  /*37a0*/  IADD3.X R17, P2, P3, R14, RZ, RZ, P3, P2 ;  /* 0x000000ff0e117210 */ /* 0x000fc60001b444ff */
[----:B------:R-:W-:Y:S01]  /*37b0*/  IMAD.WIDE.U32 R18, R4, R10, RZ ;  /* 0x0000000a04127225 */ /* 0x000fe200078e00ff */
[----:B------:R-:W-:Y:S02]  /*37c0*/  IADD3 R17, P0, PT, R17, R12, RZ ;  /* 0x0000000c11117210 */ /* 0x000fe40007f1e0ff */
[----:B------:R-:W-:Y:S01]  /*37d0*/  IADD3.X R4, PT, PT, R15, RZ, RZ, P2, P3 ;  /* 0x000000ff0f047210 */ /* 0x000fe200017e64ff */
[----:B------:R-:W-:Y:S01]  /*37e0*/  IMAD.X R13, RZ, RZ, RZ, P4 ;  /* 0x000000ffff0d7224 */ /* 0x000fe200020e06ff */
[----:B------:R-:W-:Y:S01]  /*37f0*/  IADD3 R15, P3, PT, R19, R6, RZ ;  /* 0x00000006130f7210 */ /* 0x000fe20007f7e0ff */
[----:B------:R-:W-:Y:S01]  /*3800*/  IMAD.MOV.U32 R12, RZ, RZ, R7 ;  /* 0x000000ffff0c7224 */ /* 0x000fe200078e0007 */
[----:B------:R-:W-:Y:S02]  /*3810*/  IADD3 R19, P1, PT, R17, R18, RZ ;  /* 0x0000001211137210 */ /* 0x000fe40007f3e0ff */
        /* <DEDUP_REMOVED lines=31> */
[----:B------:R-:W-:-:S03]  /*3a10*/  IMAD.MOV.U32 R7, RZ, RZ, R18 ;  /* 0x000000ffff077224 */ /* 0x000fc600078e0012 */
[----:B------:R-:W-:-:S13]  /*3a20*/  ISETP.LT.U32.OR.EX P0, PT, R16, UR11, !P0, P1 ;  /* 0x0000000b10007c0c */ /* 0x000fda000c701510 */
[----:B------:R-:W-:Y:S05]  /*3a30*/  @P0 BRA `(.L_x_267) ;  /* 0x0000000000540947 */ /* 0x000fea0003800000 */
.L_x_266:
        /* <DEDUP_REMOVED lines=9> */
[----:B------:R-:W-:Y:S01]  /*3ad0*/  ISETP.GE.U32.AND P0, PT, R19, R6, PT ;  /* 0x000000061300720c */ /* 0x000fe20003f06070 */
[----:B------:R-:W-:Y:S01]  /*3ae0*/  IMAD.X R7, RZ, RZ, R9, P1 ;  /* 0x000000ffff077224 */ /* 0x000fe200008e0609 */
[----:B------:R-:W-:Y:S02]  /*3af0*/  IADD3 R5, P1, PT, R5, -R14, RZ ;  /* 0x8000000e05057210 */ /* 0x000fe40007f3e0ff */
[----:B------:R-:W-:Y:S02]  /*3b00*/  IADD3 R19, P2, PT, R19, -R6, RZ ;  /* 0x8000000613137210 */ /* 0x000fe40007f5e0ff */
[----:B------:R-:W-:Y:S01]  /*3b10*/  ISETP.GE.U32.AND.EX P0, PT, R18, R7, PT, P0 ;  /* 0x000000071200720c */ /* 0x000fe20003f06100 */
[----:B------:R-:W-:Y:S02]  /*3b20*/  IMAD.X R16, R16, 0x1, ~R13, P1 ;  /* 0x0000000110107824 */ /* 0x000fe400008e0e0d */
[----:B------:R-:W-:Y:S01]  /*3b30*/  IMAD.X R7, R18, 0x1, ~R7, P2 ;  /* 0x0000000112077824 */ /* 0x000fe200010e0e07 */
[----:B------:R-:W-:-:S02]  /*3b40*/  SEL R4, RZ, 0x1, P0 ;  /* 0x00000001ff047807 */ /* 0x000fc40000000000 */
[----:B------:R-:W-:Y:S02]  /*3b50*/  IADD3 R15, P0, PT, R2, -UR8, RZ ;  /* 0x80000008020f7c10 */ /* 0x000fe4000ff1e0ff */
[----:B------:R-:W-:Y:S02]  /*3b60*/  IADD3 R3, P3, P4, R3, -R10, -R4 ;  /* 0x8000000a03037210 */ /* 0x000fe40007c7e804 */
[----:B------:R-:W-:Y:S02]  /*3b70*/  IADD3.X R13, PT, PT, R0, ~UR9, RZ, P0, !PT ;  /* 0x80000009000d7c10 */ /* 0x000fe400087fe4ff */
[----:B------:R-:W-:-:S09]  /*3b80*/  IADD3.X R12, PT, PT, R12, -0x1, ~R11, P3, P4 ;  /* 0xffffffff0c0c7810 */ /* 0x000fd20001fe8c0b */
.L_x_267:
[----:B------:R-:W-:Y:S02]  /*3b90*/  LOP3.LUT R0, R3, R5, R19, 0xfe, !PT ;  /* 0x0000000503007212 */ /* 0x000fe400078efe13 */
[----:B------:R-:W-:Y:S02]  /*3ba0*/  LOP3.LUT R2, R12, R16, R7, 0xfe, !PT ;  /* 0x000000100c027212 */ /* 0x000fe400078efe07 */
[----:B------:R-:W-:-:S04]  /*3bb0*/  LOP3.LUT P0, RZ, R0, R15, RZ, 0xfc, !PT ;  /* 0x0000000f00ff7212 */ /* 0x000fc8000780fcff */
[----:B------:R-:W-:-:S13]  /*3bc0*/  LOP3.LUT P0, RZ, R2, R13, RZ, 0xfc, P0 ;  /* 0x0000000d02ff7212 */ /* 0x000fda000000fcff */
[----:B------:R-:W-:Y:S05]  /*3bd0*/  @!P0 BRA `(.L_x_268) ;  /* 0x0000000000608947 */ /* 0x000fea0003800000 */
[----:B------:R-:W-:Y:S01]  /*3be0*/  IADD3 R4, P0, PT, R15, -0x3d1, RZ ;  /* 0xfffffc2f0f047810 */ /* 0x000fe20007f1e0ff */
[----:B------:R-:W-:Y:S02]  /*3bf0*/  IMAD.MOV.U32 R0, RZ, RZ, RZ ;  /* 0x000000ffff007224 */ /* 0x000fe400078e00ff */
[----:B------:R-:W-:Y:S01]  /*3c00*/  IMAD.MOV.U32 R2, RZ, RZ, -0x3d1 ;  /* 0xfffffc2fff027424 */ /* 0x000fe200078e00ff */
[----:B------:R-:W-:Y:S01]  /*3c10*/  IADD3.X R5, PT, PT, R13, -0x2, RZ, P0, !PT ;  /* 0xfffffffe0d057810 */ /* 0x000fe200007fe4ff */
[----:B------:R-:W-:-:S08]  /*3c20*/  IMAD.MOV.U32 R3, RZ, RZ, -0x2 ;  /* 0xfffffffeff037424 */ /* 0x000fd000078e00ff */
.L_x_269:
        /* <DEDUP_REMOVED lines=19> */
.L_x_268:
[----:B------:R-:W-:Y:S01]  /*3d60*/  LOP3.LUT R0, R10, UR10, R8, 0xfe, !PT ;  /* 0x0000000a0a007c12 */ /* 0x000fe2000f8efe08 */
[----:B------:R-:W0:Y:S01]  /*3d70*/  LDC.64 R2, c[0x0][0x380] ;  /* 0x0000e000ff027b82 */ /* 0x000e220000000a00 */
[----:B------:R-:W-:Y:S02]  /*3d80*/  LOP3.LUT R4, R11, UR11, R9, 0xfe, !PT ;  /* 0x0000000b0b047c12 */ /* 0x000fe4000f8efe09 */
[----:B------:R-:W-:Y:S02]  /*3d90*/  CS2R R6, SRZ ;  /* 0x0000000000067805 */ /* 0x000fe4000001ff00 */
[----:B------:R-:W-:Y:S02]  /*3da0*/  LOP3.LUT R0, R0, UR8, RZ, 0xfc, !PT ;  /* 0x0000000800007c12 */ /* 0x000fe4000f8efcff */
[----:B------:R-:W-:Y:S02]  /*3db0*/  CS2R R8, SRZ ;  /* 0x0000000000087805 */ /* 0x000fe4000001ff00 */
[----:B------:R-:W-:-:S02]  /*3dc0*/  LOP3.LUT R4, R4, UR9, RZ, 0xfc, !PT ;  /* 0x0000000904047c12 */ /* 0x000fc4000f8efcff */
[----:B------:R-:W-:Y:S02]  /*3dd0*/  CS2R R10, SRZ ;  /* 0x00000000000a7805 */ /* 0x000fe4000001ff00 */
[C---:B------:R-:W-:Y:S02]  /*3de0*/  ISETP.NE.U32.AND P0, PT, R0.reuse, RZ, PT ;  /* 0x000000ff0000720c */ /* 0x040fe40003f05070 */
[----:B------:R-:W-:Y:S02]  /*3df0*/  ISETP.NE.U32.AND P1, PT, R0, RZ, PT ;  /* 0x000000ff0000720c */ /* 0x000fe40003f25070 */
[C---:B------:R-:W-:Y:S02]  /*3e00*/  ISETP.NE.AND.EX P0, PT, R4.reuse, RZ, PT, P0 ;  /* 0x000000ff0400720c */ /* 0x040fe40003f05300 */
[----:B------:R-:W-:Y:S02]  /*3e10*/  ISETP.NE.AND.EX P1, PT, R4, RZ, PT, P1 ;  /* 0x000000ff0400720c */ /* 0x000fe40003f25310 */
[----:B------:R-:W-:Y:S01]  /*3e20*/  CS2R R4, SRZ ;  /* 0x0000000000047805 */ /* 0x000fe2000001ff00 */
[----:B0-----:R-:W-:Y:S04]  /*3e30*/  STG.E.64 desc[UR12][R2.64+0x28], RZ ;  /* 0x000028ff02007986 */ /* 0x001fe8000c101b0c */
[----:B------:R-:W-:Y:S04]  /*3e40*/  STG.E.64 desc[UR12][R2.64+0x30], RZ ;  /* 0x000030ff02007986 */ /* 0x000fe8000c101b0c */
[----:B------:R-:W-:Y:S04]  /*3e50*/  @!P0 STG.E.64 desc[UR12][R2.64+0x20], RZ ;  /* 0x000020ff02008986 */ /* 0x000fe8000c101b0c */
[----:B------:R-:W-:Y:S04]  /*3e60*/  STG.E.64 desc[UR12][R2.64+0x38], RZ ;  /* 0x000038ff02007986 */ /* 0x000fe8000c101b0c */
[----:B------:R-:W-:Y:S04]  /*3e70*/  STG.E.64 desc[UR12][R2.64+0x28], RZ ;  /* 0x000028ff02007986 */ /* 0x000fe8000c101b0c */
        /* <DEDUP_REMOVED lines=10> */
[----:B------:R-:W-:Y:S01]  /*3f20*/  @!P1 STG.E.64 desc[UR12][R2.64+0x20], RZ ;  /* 0x000020ff02009986 */ /* 0x000fe2000c101b0c */
[----:B------:R-:W-:Y:S05]  /*3f30*/  EXIT ;  /* 0x000000000000794d */ /* 0x000fea0003800000 */
.L_x_265:
[----:B------:R-:W0:Y:S01]  /*3f40*/  LDC.64 R2, c[0x0][0x380] ;  /* 0x0000e000ff027b82 */ /* 0x000e220000000a00 */
[----:B------:R-:W-:-:S05]  /*3f50*/  IMAD.MOV.U32 R5, RZ, RZ, 0x1 ;  /* 0x00000001ff057424 */ /* 0x000fca00078e00ff */
[----:B0-----:R-:W-:Y:S04]  /*3f60*/  STG.E desc[UR12][R2.64+0x40], R5 ;  /* 0x0000400502007986 */ /* 0x001fe8000c10190c */
[----:B------:R-:W-:Y:S04]  /*3f70*/  STG.E.64 desc[UR12][R2.64], RZ ;  /* 0x000000ff02007986 */ /* 0x000fe8000c101b0c */
[----:B------:R-:W-:Y:S04]  /*3f80*/  STG.E.64 desc[UR12][R2.64+0x8], RZ ;  /* 0x000008ff02007986 */ /* 0x000fe8000c101b0c */
[----:B------:R-:W-:Y:S04]  /*3f90*/  STG.E.64 desc[UR12][R2.64+0x10], RZ ;  /* 0x000010ff02007986 */ /* 0x000fe8000c101b0c */
[----:B------:R-:W-:Y:S04]  /*3fa0*/  STG.E.64 desc[UR12][R2.64+0x18], RZ ;  /* 0x000018ff02007986 */ /* 0x000fe8000c101b0c */
[----:B------:R-:W-:Y:S04]  /*3fb0*/  STG.E.64 desc[UR12][R2.64+0x20], RZ ;  /* 0x000020ff02007986 */ /* 0x000fe8000c101b0c */
[----:B------:R-:W-:Y:S04]  /*3fc0*/  STG.E.64 desc[UR12][R2.64+0x28], RZ ;  /* 0x000028ff02007986 */ /* 0x000fe8000c101b0c */
[----:B------:R-:W-:Y:S04]  /*3fd0*/  STG.E.64 desc[UR12][R2.64+0x30], RZ ;  /* 0x000030ff02007986 */ /* 0x000fe8000c101b0c */
[----:B------:R-:W-:Y:S01]  /*3fe0*/  STG.E.64 desc[UR12][R2.64+0x38], RZ ;  /* 0x000038ff02007986 */ /* 0x000fe2000c101b0c */
[----:B------:R-:W-:Y:S05]  /*3ff0*/  EXIT ;  /* 0x000000000000794d */ /* 0x000fea0003800000 */
.L_x_270:
        /* <DEDUP_REMOVED lines=16> */
.L_x_561:


//--------------------- .text._Z9point_addP7ECPointPKS_S2_ --------------------------
	.section	.text._Z9point_addP7ECPointPKS_S2_,"ax",@progbits
	.align	128
        .global         _Z9point_addP7ECPointPKS_S2_
        .type           _Z9point_addP7ECPointPKS_S2_,@function
        .size           _Z9point_addP7ECPointPKS_S2_,(.L_x_562 - _Z9point_addP7ECPointPKS_S2_)
        .other          _Z9point_addP7ECPointPKS_S2_,@"STO_CUDA_ENTRY STV_DEFAULT"
_Z9point_addP7ECPointPKS_S2_:
.text._Z9point_addP7ECPointPKS_S2_:
[----:B------:R-:W-:Y:S08]  /*0000*/  LDC R1, c[0x0][0x37c] ;  /* 0x0000df00ff017b82 */ /* 0x000ff00000000800 */
[----:B------:R-:W0:Y:S01]  /*0010*/  LDC.64 R2, c[0x0][0x388] ;  /* 0x0000e200ff027b82 */ /* 0x000e220000000a00 */
[----:B------:R-:W0:Y:S07]  /*0020*/  LDCU.64 UR4, c[0x0][0x358] ;  /* 0x00006b00ff0477ac */ /* 0x000e2e0008000a00 */
[----:B------:R-:W1:Y:S01]  /*0030*/  LDC.64 R14, c[0x0][0x390] ;  /* 0x0000e400ff0e7b82 */ /* 0x000e620000000a00 */
[----:B0-----:R-:W2:Y:S04]  /*0040*/  LDG.E R18, desc[UR4][R2.64+0x40] ;  /* 0x0000400402127981 */ /* 0x001ea8000c1e1900 */
[----:B-1----:R-:W3:Y:S03]  /*0050*/  LDG.E R0, desc[UR4][R14.64+0x40] ;  /* 0x000040040e007981 */ /* 0x002ee6000c1e1900 */
[----:B------:R-:W0:Y:S08]  /*0060*/  LDC.64 R74, c[0x3][0x190] ;  /* 0x00c06400ff4a7b82 */ /* 0x000e300000000a00 */
[----:B------:R-:W1:Y:S08]  /*0070*/  LDC.64 R96, c[0x3][0x198] ;  /* 0x00c06600ff607b82 */ /* 0x000e700000000a00 */
[----:B------:R-:W4:Y:S08]  /*0080*/  LDC.64 R102, c[0x3][0x1a0] ;  /* 0x00c06800ff667b82 */ /* 0x000f300000000a00 */
[----:B------:R-:W4:Y:S01]  /*0090*/  LDC.64 R118, c[0x3][0x1a8] ;  /* 0x00c06a00ff767b82 */ /* 0x000f220000000a00 */
[----:B------:R-:W-:-:S02]  /*00a0*/  CS2R R4, SRZ ;  /* 0x0000000000047805 */ /* 0x000fc4000001ff00 */
[----:B------:R-:W-:Y:S01]  /*00b0*/  CS2R R6, SRZ ;  /* 0x0000000000067805 */ /* 0x000fe2000001ff00 */
[----:B------:R-:W-:Y:S02]  /*00c0*/  IMAD.MOV.U32 R9, RZ, RZ, RZ ;  /* 0x000000ffff097224 */ /* 0x000fe400078e00ff */
[----:B------:R-:W-:Y:S01]  /*00d0*/  IMAD.MOV.U32 R25, RZ, RZ, 0x1 ;  /* 0x00000001ff197424 */ /* 0x000fe200078e00ff */
[----:B--2---:R-:W-:Y:S02]  /*00e0*/  ISETP.NE.AND P0, PT, R18, RZ, PT ;  /* 0x000000ff1200720c */ /* 0x004fe40003f05270 */
[----:B---3--:R-:W-:-:S11]  /*00f0*/  ISETP.NE.AND P1, PT, R0, RZ, PT ;  /* 0x000000ff0000720c */ /* 0x008fd60003f25270 */
[--C-:B0-----:R-:W-:Y:S02]  /*0100*/  @P0 IMAD.MOV.U32 R86, RZ, RZ, R74.reuse ;  /* 0x000000ffff560224 */ /* 0x101fe400078e004a */
[--C-:B------:R-:W-:Y:S02]  /*0110*/  @P0 IMAD.MOV.U32 R87, RZ, RZ, R75.reuse ;  /* 0x000000ffff570224 */ /* 0x100fe400078e004b */
[----:B------:R-:W-:Y:S02]  /*0120*/  @P0 IMAD.MOV.U32 R64, RZ, RZ, R74 ;  /* 0x000000ffff400224 */ /* 0x000fe400078e004a */
[----:B------:R-:W-:Y:S02]  /*0130*/  @P0 IMAD.MOV.U32 R65, RZ, RZ, R75 ;  /* 0x000000ffff410224 */ /* 0x000fe400078e004b */
[----:B-1----:R-:W-:Y:S01]  /*0140*/  @P0 IMAD.MOV.U32 R88, RZ, RZ, R96 ;  /* 0x000000ffff580224 */ /* 0x002fe200078e0060 */
[----:B------:R-:W5:Y:S01]  /*0150*/  @!P0 LDG.E.64 R86, desc[UR4][R2.64] ;  /* 0x0000000402568981 */ /* 0x000f62000c1e1b00 */
[----:B------:R-:W-:-:S02]  /*0160*/  @P0 IMAD.MOV.U32 R89, RZ, RZ, R97 ;  /* 0x000000ffff590224 */ /* 0x000fc400078e0061 */
[----:B------:R-:W-:Y:S01]  /*0170*/  @P0 IMAD.MOV.U32 R60, RZ, RZ, R96 ;  /* 0x000000ffff3c0224 */ /* 0x000fe200078e0060 */
[----:B------:R-:W5:Y:S01]  /*0180*/  @!P0 LDG.E.64 R64, desc[UR4][R2.64+0x20] ;  /* 0x0000200402408981 */ /* 0x000f62000c1e1b00 */
[----:B------:R-:W-:Y:S02]  /*0190*/  @P0 IMAD.MOV.U32 R61, RZ, RZ, R97 ;  /* 0x000000ffff3d0224 */ /* 0x000fe400078e0061 */
[--C-:B----4-:R-:W-:Y:S01]  /*01a0*/  @P0 IMAD.MOV.U32 R90, RZ, RZ, R102.reuse ;  /* 0x000000ffff5a0224 */ /* 0x110fe200078e0066 */
[----:B------:R-:W5:Y:S01]  /*01b0*/  @!P0 LDG.E.64 R88, desc[UR4][R2.64+0x8] ;  /* 0x0000080402588981 */ /* 0x000f62000c1e1b00 */
[--C-:B------:R-:W-:Y:S02]  /*01c0*/  @P0 IMAD.MOV.U32 R91, RZ, RZ, R103.reuse ;  /* 0x000000ffff5b0224 */ /* 0x100fe400078e0067 */
[----:B------:R-:W-:Y:S01]  /*01d0*/  @P0 IMAD.MOV.U32 R58, RZ, RZ, R102 ;  /* 0x000000ffff3a0224 */ /* 0x000fe200078e0066 */
[----:B------:R-:W5:Y:S01]  /*01e0*/  @!P0 LDG.E.64 R60, desc[UR4][R2.64+0x28] ;  /* 0x00002804023c8981 */ /* 0x000f62000c1e1b00 */
[----:B------:R-:W-:-:S02]  /*01f0*/  @P0 IMAD.MOV.U32 R59, RZ, RZ, R103 ;  /* 0x000000ffff3b0224 */ /* 0x000fc400078e0067 */
[--C-:B------:R-:W-:Y:S01]  /*0200*/  @P0 IMAD.MOV.U32 R114, RZ, RZ, R118.reuse ;  /* 0x000000ffff720224 */ /* 0x100fe200078e0076 */
[----:B------:R-:W5:Y:S01]  /*0210*/  @!P0 LDG.E.64 R90, desc[UR4][R2.64+0x10] ;  /* 0x00001004025a8981 */ /* 0x000f62000c1e1b00 */
[--C-:B------:R-:W-:Y:S02]  /*0220*/  @P0 IMAD.MOV.U32 R115, RZ, RZ, R119.reuse ;  /* 0x000000ffff730224 */ /* 0x100fe400078e0077 */
[----:B------:R-:W-:Y:S01]  /*0230*/  @P0 IMAD.MOV.U32 R54, RZ, RZ, R118 ;  /* 0x000000ffff360224 */ /* 0x000fe200078e0076 */
[----:B------:R-:W5:Y:S01]  /*0240*/  @!P0 LDG.E.64 R58, desc[UR4][R2.64+0x30] ;  /* 0x00003004023a8981 */ /* 0x000f62000c1e1b00 */
[----:B------:R-:W-:Y:S02]  /*0250*/  @P0 IMAD.MOV.U32 R55, RZ, RZ, R119 ;  /* 0x000000ffff370224 */ /* 0x000fe400078e0077 */
[----:B------:R-:W-:Y:S01]  /*0260*/  @P0 IMAD.MOV.U32 R62, RZ, RZ, R74 ;  /* 0x000000ffff3e0224 */ /* 0x000fe200078e004a */
[----:B------:R-:W5:Y:S01]  /*0270*/  @!P0 LDG.E.64 R114, desc[UR4][R2.64+0x18] ;  /* 0x0000180402728981 */ /* 0x000f62000c1e1b00 */
[----:B------:R-:W-:-:S02]  /*0280*/  @P0 IMAD.MOV.U32 R63, RZ, RZ, R75 ;  /* 0x000000ffff3f0224 */ /* 0x000fc400078e004b */
[----:B------:R-:W-:Y:S01]  /*0290*/  @P0 IMAD.MOV.U32 R68, RZ, RZ, R96 ;  /* 0x000000ffff440224 */ /* 0x000fe200078e0060 */
[----:B------:R0:W5:Y:S01]  /*02a0*/  @!P0 LDG.E.64 R54, desc[UR4][R2.64+0x38] ;  /* 0x0000380402368981 */ /* 0x000162000c1e1b00 */
[----:B------:R-:W-:Y:S02]  /*02b0*/  @P0 IMAD.MOV.U32 R69, RZ, RZ, R97 ;  /* 0x000000ffff450224 */ /* 0x000fe400078e0061 */
[----:B------:R-:W-:Y:S02]  /*02c0*/  @P0 IMAD.MOV.U32 R56, RZ, RZ, R102 ;  /* 0x000000ffff380224 */ /* 0x000fe400078e0066 */
[----:B------:R-:W-:Y:S02]  /*02d0*/  @P0 IMAD.MOV.U32 R57, RZ, RZ, R103 ;  /* 0x000000ffff390224 */ /* 0x000fe400078e0067 */
[----:B------:R-:W-:Y:S02]  /*02e0*/  @P0 IMAD.MOV.U32 R52, RZ, RZ, R118 ;  /* 0x000000ffff340224 */ /* 0x000fe400078e0076 */
[----:B------:R-:W-:-:S02]  /*02f0*/  @P0 IMAD.MOV.U32 R53, RZ, RZ, R119 ;  /* 0x000000ffff350224 */ /* 0x000fc400078e0077 */
[----:B------:R-:W-:Y:S02]  /*0300*/  @!P0 IMAD.MOV.U32 R62, RZ, RZ, R74 ;  /* 0x000000ffff3e8224 */ /* 0x000fe400078e004a */
[----:B------:R-:W-:Y:S02]  /*0310*/  @!P0 IMAD.MOV.U32 R63, RZ, RZ, R75 ;  /* 0x000000ffff3f8224 */ /* 0x000fe400078e004b */
[----:B------:R-:W-:Y:S01]  /*0320*/  @!P0 IMAD.MOV.U32 R68, RZ, RZ, R96 ;  /* 0x000000ffff448224 */ /* 0x000fe200078e0060 */
[----:B0-----:R-:W-:Y:S01]  /*0330*/  CS2R R2, SRZ ;  /* 0x0000000000027805 */ /* 0x001fe2000001ff00 */
[----:B------:R-:W-:Y:S01]  /*0340*/  @!P0 IMAD.MOV.U32 R69, RZ, RZ, R97 ;  /* 0x000000ffff458224 */ /* 0x000fe200078e0061 */
[----:B------:R-:W5:Y:S01]  /*0350*/  @!P1 LDG.E.64 R74, desc[UR4][R14.64] ;  /* 0x000000040e4a9981 */ /* 0x000f62000c1e1b00 */
[----:B------:R-:W-:Y:S02]  /*0360*/  @!P0 IMAD.MOV.U32 R56, RZ, RZ, R102 ;  /* 0x000000ffff388224 */ /* 0x000fe400078e0066 */
[----:B------:R-:W-:Y:S01]  /*0370*/  @!P0 IMAD.MOV.U32 R57, RZ, RZ, R103 ;  /* 0x000000ffff398224 */ /* 0x000fe200078e0067 */
[----:B------:R-:W5:Y:S01]  /*0380*/  @!P1 LDG.E.64 R62, desc[UR4][R14.64+0x20] ;  /* 0x000020040e3e9981 */ /* 0x000f62000c1e1b00 */
[----:B------:R-:W-:-:S02]  /*0390*/  @!P0 IMAD.MOV.U32 R52, RZ, RZ, R118 ;  /* 0x000000ffff348224 */ /* 0x000fc400078e0076 */
[----:B------:R-:W-:Y:S01]  /*03a0*/  @!P0 IMAD.MOV.U32 R53, RZ, RZ, R119 ;  /* 0x000000ffff358224 */ /* 0x000fe200078e0077 */
[----:B------:R-:W5:Y:S01]  /*03b0*/  @!P1 LDG.E.64 R68, desc[UR4][R14.64+0x28] ;  /* 0x000028040e449981 */ /* 0x000f62000c1e1b00 */
[----:B------:R-:W-:Y:S01]  /*03c0*/  IMAD.MOV.U32 R0, RZ, RZ, RZ ;  /* 0x000000ffff007224 */ /* 0x000fe200078e00ff */
[----:B------:R-:W-:Y:S02]  /*03d0*/  @P0 CS2R R10, SRZ ;  /* 0x00000000000a0805 */ /* 0x000fe4000001ff00 */
[----:B------:R-:W-:Y:S01]  /*03e0*/  @P0 CS2R R12, SRZ ;  /* 0x00000000000c0805 */ /* 0x000fe2000001ff00 */
[----:B------:R-:W5:Y:S01]  /*03f0*/  @!P1 LDG.E.64 R56, desc[UR4][R14.64+0x30] ;  /* 0x000030040e389981 */ /* 0x000f62000c1e1b00 */
[----:B------:R-:W-:Y:S02]  /*0400*/  @P0 IMAD.MOV.U32 R8, RZ, RZ, RZ ;  /* 0x000000ffff080224 */ /* 0x000fe400078e00ff */
[----:B------:R-:W-:Y:S01]  /*0410*/  @P0 IMAD.MOV.U32 R17, RZ, RZ, RZ ;  /* 0x000000ffff110224 */ /* 0x000fe200078e00ff */
[----:B------:R-:W5:Y:S01]  /*0420*/  @!P1 LDG.E.64 R96, desc[UR4][R14.64+0x8] ;  /* 0x000008040e609981 */ /* 0x000f62000c1e1b00 */
[----:B------:R-:W0:Y:S03]  /*0430*/  @!P1 LDC R0, c[0x3][0x1a8] ;  /* 0x00c06a00ff009b82 */ /* 0x000e260000000800 */
[----:B------:R-:W5:Y:S04]  /*0440*/  @!P1 LDG.E.64 R102, desc[UR4][R14.64+0x10] ;  /* 0x000010040e669981 */ /* 0x000f68000c1e1b00 */
[----:B------:R-:W5:Y:S01]  /*0450*/  @!P1 LDG.E.64 R118, desc[UR4][R14.64+0x18] ;  /* 0x000018040e769981 */ /* 0x000f62000c1e1b00 */
[----:B------:R-:W1:Y:S03]  /*0460*/  @!P1 LDC R2, c[0x3][0x1ac] ;  /* 0x00c06b00ff029b82 */ /* 0x000e660000000800 */
[----:B------:R2:W5:Y:S05]  /*0470*/  @!P1 LDG.E.64 R52, desc[UR4][R14.64+0x38] ;  /* 0x000038040e349981 */ /* 0x00056a000c1e1b00 */
[----:B------:R-:W3:Y:S01]  /*0480*/  @!P1 LDC R3, c[0x3][0x1a0] ;  /* 0x00c06800ff039b82 */ /* 0x000ee20000000800 */
[----:B--2---:R-:W-:-:S07]  /*0490*/  @P0 CS2R R14, SRZ ;  /* 0x00000000000e0805 */ /* 0x004fce000001ff00 */
[----:B------:R-:W2:Y:S08]  /*04a0*/  @!P1 LDC R4, c[0x3][0x1a4] ;  /* 0x00c06900ff049b82 */ /* 0x000eb00000000800 */
[----:B------:R-:W4:Y:S08]  /*04b0*/  @!P1 LDC R6, c[0x3][0x198] ;  /* 0x00c06600ff069b82 */ /* 0x000f300000000800 */
[----:B------:R-:W4:Y:S08]  /*04c0*/  @!P1 LDC R5, c[0x3][0x19c] ;  /* 0x00c06700ff059b82 */ /* 0x000f300000000800 */
[----:B------:R-:W4:Y:S08]  /*04d0*/  @!P1 LDC R7, c[0x3][0x190] ;  /* 0x00c06400ff079b82 */ /* 0x000f300000000800 */
[----:B------:R-:W4:Y:S01]  /*04e0*/  @!P1 LDC R9, c[0x3][0x194] ;  /* 0x00c06500ff099b82 */ /* 0x000f220000000800 */
[----:B------:R-:W-:-:S07]  /*04f0*/  ISETP.NE.AND P2, PT, R18, RZ, PT ;  /* 0x000000ff1200720c */ /* 0x000fce0003f45270 */
[----:B------:R-:W0:Y:S08]  /*0500*/  @!P0 LDC R11, c[0x3][0x1a8] ;  /* 0x00c06a00ff0b8b82 */ /* 0x000e300000000800 */
[----:B------:R-:W0:Y:S08]  /*0510*/  @!P0 LDC R13, c[0x3][0x1ac] ;  /* 0x00c06b00ff0d8b82 */ /* 0x000e300000000800 */
[----:B------:R-:W1:Y:S08]  /*0520*/  @!P0 LDC R8, c[0x3][0x1a0] ;  /* 0x00c06800ff088b82 */ /* 0x000e700000000800 */
[----:B------:R-:W4:Y:S08]  /*0530*/  @!P0 LDC R15, c[0x3][0x1a4] ;  /* 0x00c06900ff0f8b82 */ /* 0x000f300000000800 */
[----:B------:R-:W4:Y:S08]  /*0540*/  @!P0 LDC R17, c[0x3][0x198] ;  /* 0x00c06600ff118b82 */ /* 0x000f300000000800 */
[----:B------:R-:W4:Y:S08]  /*0550*/  @!P0 LDC R10, c[0x3][0x19c] ;  /* 0x00c06700ff0a8b82 */ /* 0x000f300000000800 */
[----:B------:R-:W4:Y:S08]  /*0560*/  @!P0 LDC R12, c[0x3][0x190] ;  /* 0x00c06400ff0c8b82 */ /* 0x000f300000000800 */
[----:B------:R-:W4:Y:S01]  /*0570*/  @!P0 LDC R14, c[0x3][0x194] ;  /* 0x00c06500ff0e8b82 */ /* 0x000f220000000800 */
[----:B------:R-:W-:-:S02]  /*0580*/  @P0 IMAD.MOV.U32 R16, RZ, RZ, 0x1 ;  /* 0x00000001ff100424 */ /* 0x000fc400078e00ff */
[----:B------:R-:W-:Y:S02]  /*0590*/  @!P1 IMAD.MOV.U32 R25, RZ, RZ, RZ ;  /* 0x000000ffff199224 */ /* 0x000fe400078e00ff */
[----:B------:R-:W-:Y:S02]  /*05a0*/  @!P0 IMAD.MOV.U32 R16, RZ, RZ, RZ ;  /* 0x000000ffff108224 */ /* 0x000fe400078e00ff */
[----:B0-----:R-:W-:Y:S02]  /*05b0*/  IMAD.MOV.U32 R19, RZ, RZ, R0 ;  /* 0x000000ffff137224 */ /* 0x001fe400078e0000 */
[----:B-1----:R-:W-:Y:S02]  /*05c0*/  IMAD.MOV.U32 R20, RZ, RZ, R2 ;  /* 0x000000ffff147224 */ /* 0x002fe400078e0002 */
[----:B---3--:R-:W-:Y:S02]  /*05d0*/  IMAD.MOV.U32 R22, RZ, RZ, R3 ;  /* 0x000000ffff167224 */ /* 0x008fe400078e0003 */
[----:B--2---:R-:W-:-:S02]  /*05e0*/  IMAD.MOV.U32 R21, RZ, RZ, R4 ;  /* 0x000000ffff157224 */ /* 0x004fc400078e0004 */
[----:B----4-:R-:W-:Y:S02]  /*05f0*/  IMAD.MOV.U32 R23, RZ, RZ, R6 ;  /* 0x000000ffff177224 */ /* 0x010fe400078e0006 */
[----:B------:R-:W-:Y:S02]  /*0600*/  IMAD.MOV.U32 R24, RZ, RZ, R5 ;  /* 0x000000ffff187224 */ /* 0x000fe400078e0005 */
[----:B------:R-:W-:Y:S02]  /*0610*/  IMAD.MOV.U32 R27, RZ, RZ, R7 ;  /* 0x000000ffff1b7224 */ /* 0x000fe400078e0007 */
[----:B------:R-:W-:Y:S01]  /*0620*/  IMAD.MOV.U32 R26, RZ, RZ, R9 ;  /* 0x000000ffff1a7224 */ /* 0x000fe200078e0009 */
[----:B------:R-:W-:Y:S06]  /*0630*/  @P2 BRA `(.L_x_271) ;  /* 0x0000017000902947 */ /* 0x000fec0003800000 */
        /* <DEDUP_REMOVED lines=35> */
[----:B------:R-:W-:-:S04]  /*0870*/  IMAD.MOV.U32 R26, RZ, RZ, R14 ;  /* 0x000000ffff1a7224 */ /* 0x000fc800078e000e */
[----:B------:R-:W-:Y:S05]  /*0880*/  @!P0 BRA `(.L_x_271) ;  /* 0x0000016c00fc8947 */ /* 0x000fea0003800000 */
[----:B------:R-:W-:Y:S01]  /*0890*/  IMAD.MOV.U32 R37, RZ, RZ, RZ ;  /* 0x000000ffff257224 */ /* 0x000fe200078e00ff */
[----:B------:R-:W-:Y:S01]  /*08a0*/  CS2R R18, SRZ ;  /* 0x0000000000127805 */ /* 0x000fe2000001ff00 */
[----:B------:R-:W-:Y:S01]  /*08b0*/  IMAD.WIDE.U32 R28, R8, R12, RZ ;  /* 0x0000000c081c7225 */ /* 0x000fe200078e00ff */
[----:B------:R-:W0:Y:S03]  /*08c0*/  LDC.64 R50, c[0x3][0xe0] ;  /* 0x00c03800ff327b82 */ /* 0x000e260000000a00 */
[----:B------:R-:W-:-:S04]  /*08d0*/  IMAD.WIDE.U32 R20, R17, R17, RZ ;  /* 0x0000001111147225 */ /* 0x000fc800078e00ff */
[----:B------:R-:W-:Y:S01]  /*08e0*/  IMAD.WIDE.U32 R24, R15, R12, RZ ;  /* 0x0000000c0f187225 */ /* 0x000fe200078e00ff */
[----:B------:R-:W-:Y:S01]  /*08f0*/  LOP3.LUT R40, R20, 0xfffffffd, RZ, 0xc0, !PT ;  /* 0xfffffffd14287812 */ /* 0x000fe200078ec0ff */
[----:B------:R-:W1:Y:S02]  /*0900*/  LDC.64 R48, c[0x3][RZ] ;  /* 0x00c00000ff307b82 */ /* 0x000e640000000a00 */
[----:B------:R-:W-:-:S04]  /*0910*/  IMAD.WIDE.U32 R26, R8, R14, RZ ;  /* 0x0000000e081a7225 */ /* 0x000fc800078e00ff */
[----:B------:R-:W-:Y:S02]  /*0920*/  IMAD.IADD R77, R29, 0x1, R37 ;  /* 0x000000011d4d7824 */ /* 0x000fe400078e0225 */
[----:B------:R-:W-:Y:S02]  /*0930*/  IMAD.IADD R42, R19, 0x1, R21 ;  /* 0x00000001132a7824 */ /* 0x000fe400078e0215 */
[----:B------:R-:W-:Y:S01]  /*0940*/  IMAD.WIDE.U32 R20, R12, R12, RZ ;  /* 0x0000000c0c147225 */ /* 0x000fe200078e00ff */
[----:B------:R-:W-:-:S03]  /*0950*/  IADD3 R77, P0, P6, R26, R77, R24 ;  /* 0x0000004d1a4d7210 */ /* 0x000fc60007e1e018 */
[----:B------:R-:W-:Y:S01]  /*0960*/  IMAD.MOV.U32 R23, RZ, RZ, RZ ;  /* 0x000000ffff177224 */ /* 0x000fe200078e00ff */
[----:B------:R-:W-:Y:S01]  /*0970*/  LOP3.LUT R29, R20, 0xfffffffd, RZ, 0xc0, !PT ;  /* 0xfffffffd141d7812 */ /* 0x000fe200078ec0ff */
[----:B------:R-:W-:Y:S01]  /*0980*/  IMAD.IADD R44, R37, 0x1, R27 ;  /* 0x00000001252c7824 */ /* 0x000fe200078e021b */
[----:B------:R-:W-:Y:S01]  /*0990*/  IADD3.X R43, PT, PT, RZ, RZ, RZ, P0, P6 ;  /* 0x000000ffff2b7210 */ /* 0x000fe200007ec4ff */
[----:B------:R-:W-:-:S04]  /*09a0*/  IMAD.WIDE.U32 R26, R17, R12, RZ ;  /* 0x0000000c111a7225 */ /* 0x000fc800078e00ff */
        /* <DEDUP_REMOVED lines=8> */
[----:B------:R-:W-:Y:S01]  /*0a30*/  IMAD.WIDE.U32 R24, R11, R12, RZ ;  /* 0x0000000c0b187225 */ /* 0x000fe200078e00ff */
[----:B------:R-:W-:-:S03]  /*0a40*/  SHF.R.U32.HI R73, RZ, 0x1f, R27 ;  /* 0x0000001fff497819 */ /* 0x000fc6000001161b */
[----:B------:R-:W-:Y:S02]  /*0a50*/  IMAD.MOV.U32 R85, RZ, RZ, RZ ;  /* 0x000000ffff557224 */ /* 0x000fe400078e00ff */
[----:B------:R-:W-:-:S04]  /*0a60*/  IMAD.WIDE.U32 R34, R10, R17, RZ ;  /* 0x000000110a227225 */ /* 0x000fc800078e00ff */
[----:B------:R-:W-:-:S04]  /*0a70*/  IMAD.WIDE.U32 R32, R13, R12, RZ ;  /* 0x0000000c0d207225 */ /* 0x000fc800078e00ff */
[----:B------:R-:W-:-:S04]  /*0a80*/  IMAD.WIDE.U32 R38, R11, R14, RZ ;  /* 0x0000000e0b267225 */ /* 0x000fc800078e00ff */
[----:B------:R-:W-:Y:S01]  /*0a90*/  IMAD.IADD R83, R25, 0x1, R16 ;  /* 0x0000000119537824 */ /* 0x000fe200078e0210 */
[----:B------:R-:W-:Y:S01]  /*0aa0*/  IADD3 R25, P1, PT, R73, R28, RZ ;  /* 0x0000001c49197210 */ /* 0x000fe20007f3e0ff */
[----:B------:R-:W-:Y:S02]  /*0ab0*/  IMAD.IADD R45, R85, 0x1, R35 ;  /* 0x00000001552d7824 */ /* 0x000fe400078e0223 */
[----:B------:R-:W-:Y:S01]  /*0ac0*/  IMAD.IADD R41, R16, 0x1, R39 ;  /* 0x0000000110297824 */ /* 0x000fe200078e0227 */
[----:B------:R-:W-:Y:S01]  /*0ad0*/  IADD3 R83, P3, P2, R38, R83, R32 ;  /* 0x0000005326537210 */ /* 0x000fe20007a7e020 */
[C---:B------:R-:W-:Y:S01]  /*0ae0*/  IMAD.SHL.U32 R35, R34.reuse, 0x2, RZ ;  /* 0x0000000222237824 */ /* 0x040fe200078e00ff */
[C-C-:B------:R-:W-:Y:S01]  /*0af0*/  SHF.L.U64.HI R39, R34.reuse, 0x1, R45.reuse ;  /* 0x0000000122277819 */ /* 0x140fe2000001022d */
[----:B------:R-:W-:Y:S01]  /*0b00*/  IMAD.IADD R36, R33, 0x1, R18 ;  /* 0x0000000121247824 */ /* 0x000fe200078e0212 */
[----:B------:R-:W-:Y:S01]  /*0b10*/  SHF.R.U64 R38, R34, 0x1f, R45 ;  /* 0x0000001f22267819 */ /* 0x000fe2000000122d */
[----:B------:R-:W-:Y:S01]  /*0b20*/  IMAD.X R34, RZ, RZ, R77, P1 ;  /* 0x000000ffff227224 */ /* 0x000fe200008e064d */
[----:B------:R-:W-:Y:S01]  /*0b30*/  ISETP.GT.U32.AND P0, PT, R28, R25, PT ;  /* 0x000000191c00720c */ /* 0x000fe20003f04070 */
[----:B------:R-:W-:Y:S01]  /*0b40*/  IMAD.WIDE.U32 R32, R14, R12, RZ ;  /* 0x0000000c0e207225 */ /* 0x000fe200078e00ff */
[----:B------:R-:W-:-:S02]  /*0b50*/  LOP3.LUT R35, R35, 0xfffffffe, RZ, 0xc0, !PT ;  /* 0xfffffffe23237812 */ /* 0x000fc400078ec0ff */
[----:B------:R-:W-:Y:S01]  /*0b60*/  ISETP.GT.U32.AND.EX P0, PT, R77, R34, PT, P0 ;  /* 0x000000224d00720c */ /* 0x000fe20003f04100 */
[----:B------:R-:W-:Y:S01]  /*0b70*/  IMAD.MOV.U32 R23, RZ, RZ, RZ ;  /* 0x000000ffff177224 */ /* 0x000fe200078e00ff */
[----:B------:R-:W-:Y:S01]  /*0b80*/  IADD3 R35, P6, PT, R35, R42, RZ ;  /* 0x0000002a23237210 */ /* 0x000fe20007fde0ff */
[----:B------:R-:W-:Y:S01]  /*0b90*/  IMAD.SHL.U32 R81, R32, 0x2, RZ ;  /* 0x0000000220517824 */ /* 0x000fe200078e00ff */
[----:B------:R-:W-:Y:S01]  /*0ba0*/  IADD3 R67, P1, PT, R25, R40, RZ ;  /* 0x0000002819437210 */ /* 0x000fe20007f3e0ff */
[----:B------:R-:W-:Y:S01]  /*0bb0*/  IMAD.WIDE.U32 R22, R15, R14, R22 ;  /* 0x0000000e0f167225 */ /* 0x000fe200078e0016 */
[----:B------:R-:W-:Y:S02]  /*0bc0*/  SEL R30, R28, R25, P0 ;  /* 0x000000191c1e7207 */ /* 0x000fe40000000000 */
[----:B------:R-:W-:Y:S01]  /*0bd0*/  SEL R25, R77, R34, P0 ;  /* 0x000000224d197207 */ /* 0x000fe20000000000 */
[----:B------:R-:W-:Y:S01]  /*0be0*/  IMAD.X R20, R34, 0x1, R35, P1 ;  /* 0x0000000122147824 */ /* 0x000fe200008e0623 */
[----:B------:R-:W-:Y:S01]  /*0bf0*/  ISETP.GT.U32.AND P0, PT, R30, R67, PT ;  /* 0x000000431e00720c */ /* 0x000fe20003f04070 */
[----:B------:R-:W-:Y:S01]  /*0c00*/  IMAD.IADD R47, R71, 0x1, R23 ;  /* 0x00000001472f7824 */ /* 0x000fe200078e0217 */
[----:B------:R-:W-:Y:S01]  /*0c10*/  LOP3.LUT R81, R81, 0xfffffffe, RZ, 0xc0, !PT ;  /* 0xfffffffe51517812 */ /* 0x000fe200078ec0ff */
[----:B------:R-:W-:Y:S01]  /*0c20*/  IMAD.WIDE.U32 R34, R8, R17, RZ ;  /* 0x0000001108227225 */ /* 0x000fe200078e00ff */
[----:B------:R-:W-:-:S02]  /*0c30*/  ISETP.GT.U32.AND.EX P0, PT, R25, R20, PT, P0 ;  /* 0x000000141900720c */ /* 0x000fc40003f04100 */
[----:B------:R-:W-:Y:S02]  /*0c40*/  SHF.R.U32.HI R25, RZ, 0x1f, R45 ;  /* 0x0000001fff197819 */ /* 0x000fe4000001162d */
[----:B------:R-:W-:Y:S02]  /*0c50*/  IADD3.X R30, PT, PT, RZ, RZ, RZ, P3, P2 ;  /* 0x000000ffff1e7210 */ /* 0x000fe40001fe44ff */
[----:B------:R-:W-:Y:S01]  /*0c60*/  IADD3 R44, P2, P3, R43, R22, R44 ;  /* 0x000000162b2c7210 */ /* 0x000fe20007b5e02c */
[----:B------:R-:W-:Y:S01]  /*0c70*/  IMAD.WIDE.U32 R22, R15, R17, RZ ;  /* 0x000000110f167225 */ /* 0x000fe200078e00ff */
[----:B------:R-:W-:Y:S02]  /*0c80*/  LOP3.LUT R40, R39, 0x1, RZ, 0xc0, !PT ;  /* 0x0000000127287812 */ /* 0x000fe400078ec0ff */
[----:B------:R-:W-:Y:S01]  /*0c90*/  LOP3.LUT R38, R38, 0xfffffffe, RZ, 0xc0, !PT ;  /* 0xfffffffe26267812 */ /* 0x000fe200078ec0ff */
[----:B------:R-:W-:Y:S01]  /*0ca0*/  IMAD.WIDE.U32 R42, R8, R10, RZ ;  /* 0x0000000a082a7225 */ /* 0x000fe200078e00ff */
[----:B------:R-:W-:-:S02]  /*0cb0*/  LOP3.LUT R39, R25, 0x1, RZ, 0xc0, !PT ;  /* 0x0000000119277812 */ /* 0x000fc400078ec0ff */
[----:B------:R-:W-:Y:S01]  /*0cc0*/  IADD3 R81, P1, PT, R81, R46, RZ ;  /* 0x0000002e51517210 */ /* 0x000fe20007f3e0ff */
[----:B------:R-:W-:Y:S01]  /*0cd0*/  IMAD.IADD R46, R71, 0x1, R23 ;  /* 0x00000001472e7824 */ /* 0x000fe200078e0217 */
[----:B------:R-:W-:Y:S01]  /*0ce0*/  IADD3.X R45, PT, PT, RZ, R47, RZ, P2, P3 ;  /* 0x0000002fff2d7210 */ /* 0x000fe200017e64ff */
[----:B------:R-:W-:Y:S02]  /*0cf0*/  IMAD.IADD R25, R37, 0x1, R35 ;  /* 0x0000000125197824 */ /* 0x000fe400078e0223 */
[----:B------:R-:W-:Y:S02]  /*0d00*/  IMAD.X R23, RZ, RZ, R40, P6 ;  /* 0x000000ffff177224 */ /* 0x000fe400030e0628 */
[----:B------:R-:W-:Y:S01]  /*0d10*/  IMAD.WIDE.U32 R38, R10, R10, R38 ;  /* 0x0000000a0a267225 */ /* 0x000fe200078e0026 */
[----:B------:R-:W-:-:S03]  /*0d20*/  IADD3 R42, P3, P2, R42, R25, R22 ;  /* 0x000000192a2a7210 */ /* 0x000fc60007a7e016 */
[----:B0-----:R-:W-:Y:S01]  /*0d30*/  IMAD R40, R81, R50, RZ ;  /* 0x0000003251287224 */ /* 0x001fe200078e02ff */
[----:B------:R-:W-:Y:S01]  /*0d40*/  IADD3.X R25, PT, PT, RZ, RZ, RZ, P3, P2 ;  /* 0x000000ffff197210 */ /* 0x000fe20001fe44ff */
[----:B------:R-:W-:Y:S01]  /*0d50*/  IMAD.IADD R35, R37, 0x1, R43 ;  /* 0x0000000125237824 */ /* 0x000fe200078e022b */
[----:B------:R-:W-:Y:S01]  /*0d60*/  SEL R43, RZ, 0x1, !P0 ;  /* 0x00000001ff2b7807 */ /* 0x000fe20004000000 */
[----:B------:R-:W-:Y:S01]  /*0d70*/  IMAD.MOV.U32 R37, RZ, RZ, RZ ;  /* 0x000000ffff257224 */ /* 0x000fe200078e00ff */
[----:B------:R-:W-:Y:S01]  /*0d80*/  IADD3 R70, P0, P6, R23, R38, R44 ;  /* 0x0000002617467210 */ /* 0x000fe20007e1e02c */
[----:B------:R-:W-:Y:S02]  /*0d90*/  IMAD.IADD R38, R85, 0x1, R39 ;  /* 0x0000000155267824 */ /* 0x000fe400078e0227 */
[----:B------:R-:W-:Y:S01]  /*0da0*/  IMAD.WIDE.U32 R22, R29, R50, RZ ;  /* 0x000000321d167225 */ /* 0x000fe200078e00ff */
[----:B------:R-:W-:-:S03]  /*0db0*/  IADD3 R70, P2, P3, R44, R70, R43 ;  /* 0x000000462c467210 */ /* 0x000fc60007b5e02b */
[----:B------:R-:W-:Y:S02]  /*0dc0*/  IMAD R79, R29, R51, R40 ;  /* 0x000000331d4f7224 */ /* 0x000fe400078e0228 */
[----:B------:R-:W-:Y:S02]  /*0dd0*/  IMAD.MOV.U32 R47, RZ, RZ, RZ ;  /* 0x000000ffff2f7224 */ /* 0x000fe400078e00ff */
[----:B------:R-:W-:-:S04]  /*0de0*/  IMAD.WIDE.U32 R36, R13, R14, R36 ;  /* 0x0000000e0d247225 */ /* 0x000fc800078e0024 */
[----:B------:R-:W-:Y:S01]  /*0df0*/  IMAD.IADD R79, R23, 0x1, R79 ;  /* 0x00000001174f7824 */ /* 0x000fe200078e024f */
[----:B------:R-:W-:Y:S01]  /*0e00*/  IADD3.X R23, PT, PT, RZ, R38, R45, P0, P6 ;  /* 0x00000026ff177210 */ /* 0x000fe200007ec42d */
[----:B------:R-:W-:Y:S01]  /*0e10*/  IMAD.WIDE.U32 R46, R15, R10, R46 ;  /* 0x0000000a0f2e7225 */ /* 0x000fe200078e002e */
[----:B------:R-:W-:Y:S02]  /*0e20*/  IADD3 R36, P0, P6, R30, R36, R41 ;  /* 0x000000241e247210 */ /* 0x000fe40007e1e029 */
[----:B------:R-:W-:Y:S01]  /*0e30*/  IADD3.X R41, PT, PT, R45, R23, RZ, P2, P3 ;  /* 0x000000172d297210 */ /* 0x000fe200017e64ff */
[----:B-1----:R-:W-:Y:S01]  /*0e40*/  IMAD.WIDE.U32 R38, R79, R48, RZ ;  /* 0x000000304f267225 */ /* 0x002fe200078e00ff */
[----:B------:R-:W-:-:S03]  /*0e50*/  IADD3 R30, P3, PT, R35, R46, RZ ;  /* 0x0000002e231e7210 */ /* 0x000fc60007f7e0ff */
[----:B------:R-:W-:Y:S02]  /*0e60*/  IMAD.IADD R40, R18, 0x1, R37 ;  /* 0x0000000112287824 */ /* 0x000fe400078e0225 */
[----:B------:R-:W-:-:S03]  /*0e70*/  IMAD.WIDE.U32 R44, R22, R48, RZ ;  /* 0x00000030162c7225 */ /* 0x000fc600078e00ff */
[----:B------:R-:W-:Y:S01]  /*0e80*/  IADD3.X R40, PT, PT, RZ, R40, RZ, P0, P6 ;  /* 0x00000028ff287210 */ /* 0x000fe200007ec4ff */
[----:B------:R-:W-:Y:S01]  /*0e90*/  IMAD.X R35, R71, 0x1, R47, P3 ;  /* 0x0000000147237824 */ /* 0x000fe200018e062f */
[----:B------:R-:W-:Y:S01]  /*0ea0*/  IADD3 R23, P3, PT, R43, R24, RZ ;  /* 0x000000182b177210 */ /* 0x000fe20007f7e0ff */
[----:B------:R-:W-:Y:S01]  /*0eb0*/  IMAD.WIDE.U32 R38, P2, R22, R49, R38 ;  /* 0x0000003116267225 */ /* 0x000fe20007840026 */
[----:B------:R-:W0:Y:S01]  /*0ec0*/  LDC.64 R46, c[0x3][0x8] ;  /* 0x00c00200ff2e7b82 */ /* 0x000e220000000a00 */
[----:B------:R-:W-:Y:S02]  /*0ed0*/  IADD3 RZ, P6, PT, R29, R44, RZ ;  /* 0x0000002c1dff7210 */ /* 0x000fe40007fde0ff */
[----:B------:R-:W-:Y:S01]  /*0ee0*/  IMAD.MOV.U32 R43, RZ, RZ, RZ ;  /* 0x000000ffff2b7224 */ /* 0x000fe200078e00ff */
[----:B------:R-:W-:Y:S01]  /*0ef0*/  IADD3 R44, P0, PT, R45, R38, RZ ;  /* 0x000000262d2c7210 */ /* 0x000fe20007f1e0ff */
[----:B------:R-:W-:Y:S01]  /*0f00*/  IMAD.X R38, RZ, RZ, R83, P3 ;  /* 0x000000ffff267224 */ /* 0x000fe200018e0653 */
[----:B------:R-:W-:Y:S01]  /*0f10*/  ISETP.GT.U32.AND P3, PT, R24, R23, PT ;  /* 0x000000171800720c */ /* 0x000fe20003f64070 */
[----:B------:R-:W-:Y:S01]  /*0f20*/  IMAD.X R45, RZ, RZ, RZ, P2 ;  /* 0x000000ffff2d7224 */ /* 0x000fe200010e06ff */
[----:B------:R-:W-:Y:S01]  /*0f30*/  IADD3.X RZ, P2, PT, R81, R44, RZ, P6, !PT ;  /* 0x0000002c51ff7210 */ /* 0x000fe2000375e4ff */
[----:B------:R-:W-:Y:S01]  /*0f40*/  IMAD.MOV.U32 R44, RZ, RZ, R39 ;  /* 0x000000ffff2c7224 */ /* 0x000fe200078e0027 */
[----:B------:R-:W-:Y:S01]  /*0f50*/  IADD3 R76, P6, PT, R23, R34, RZ ;  /* 0x00000022174c7210 */ /* 0x000fe20007fde0ff */
[----:B------:R-:W-:Y:S01]  /*0f60*/  IMAD.IADD R29, R33, 0x1, R43 ;  /* 0x00000001211d7824 */ /* 0x000fe200078e022b */
[----:B------:R-:W-:Y:S01]  /*0f70*/  ISETP.GT.U32.AND.EX P3, PT, R83, R38, PT, P3 ;  /* 0x000000265300720c */ /* 0x000fe20003f64130 */
[----:B------:R-:W-:-:S03]  /*0f80*/  IMAD.WIDE.U32.X R44, R79, R49, R44, P0 ;  /* 0x000000314f2c7225 */ /* 0x000fc600000e042c */
[----:B------:R-:W-:Y:S01]  /*0f90*/  SEL R23, R24, R23, P3 ;  /* 0x0000001718177207 */ /* 0x000fe20001800000 */
[----:B------:R-:W-:Y:S01]  /*0fa0*/  IMAD.X R37, R38, 0x1, R42, P6 ;  /* 0x0000000126257824 */ /* 0x000fe200030e062a */
[----:B------:R-:W-:Y:S02]  /*0fb0*/  SEL R38, R83, R38, P3 ;  /* 0x0000002653267207 */ /* 0x000fe40001800000 */
[----:B------:R-:W-:Y:S02]  /*0fc0*/  IADD3 R39, P3, P6, R25, R30, R36 ;  /* 0x0000001e19277210 */ /* 0x000fe40007e7e024 */
[----:B------:R-:W-:Y:S02]  /*0fd0*/  IADD3.X R93, P2, PT, RZ, R44, RZ, P2, !PT ;  /* 0x0000002cff5d7210 */ /* 0x000fe4000175e4ff */
[C---:B------:R-:W-:Y:S02]  /*0fe0*/  SHF.L.U64.HI R71, R32.reuse, 0x1, R29 ;  /* 0x0000000120477819 */ /* 0x040fe4000001021d */
[----:B------:R-:W-:Y:S01]  /*0ff0*/  ISETP.GT.U32.AND P0, PT, R23, R76, PT ;  /* 0x0000004c1700720c */ /* 0x000fe20003f04070 */
[----:B------:R-:W-:Y:S01]  /*1000*/  IMAD.X R81, RZ, RZ, R45, P2 ;  /* 0x000000ffff517224 */ /* 0x000fe200010e062d */
[----:B------:R-:W-:Y:S01]  /*1010*/  SHF.R.U64 R32, R32, 0x1f, R29 ;  /* 0x0000001f20207819 */ /* 0x000fe2000000121d */
[----:B------:R-:W1:Y:S01]  /*1020*/  LDC.64 R44, c[0x3][0x10] ;  /* 0x00c00400ff2c7b82 */ /* 0x000e620000000a00 */
[----:B------:R-:W-:-:S02]  /*1030*/  IADD3.X R72, PT, PT, RZ, R35, R40, P3, P6 ;  /* 0x00000023ff487210 */ /* 0x000fc40001fec428 */
[----:B------:R-:W-:Y:S02]  /*1040*/  SHF.R.U32.HI R23, RZ, 0x1f, R29 ;  /* 0x0000001fff177819 */ /* 0x000fe4000001161d */
[----:B------:R-:W-:Y:S02]  /*1050*/  IADD3 R66, P3, PT, R67, R28, RZ ;  /* 0x0000001c43427210 */ /* 0x000fe40007f7e0ff */
[C---:B------:R-:W-:Y:S02]  /*1060*/  SHF.L.U64.HI R28, R26.reuse, 0x1, R27 ;  /* 0x000000011a1c7819 */ /* 0x040fe4000001021b */
[----:B------:R-:W-:Y:S01]  /*1070*/  LEA R93, P6, R26, R93, 0x1 ;  /* 0x0000005d1a5d7211 */ /* 0x000fe200078c08ff */
[----:B0-----:R-:W-:Y:S01]  /*1080*/  IMAD.WIDE.U32 R26, R79, R46, RZ ;  /* 0x0000002e4f1a7225 */ /* 0x001fe200078e00ff */
[----:B------:R-:W-:Y:S02]  /*1090*/  LOP3.LUT R71, R71, 0x1, RZ, 0xc0, !PT ;  /* 0x0000000147477812 */ /* 0x000fe400078ec0ff */
[----:B------:R-:W-:Y:S01]  /*10a0*/  LOP3.LUT R32, R32, 0xfffffffe, RZ, 0xc0, !PT ;  /* 0xfffffffe20207812 */ /* 0x000fe200078ec0ff */
[----:B------:R-:W-:Y:S01]  /*10b0*/  IMAD.X R77, R20, 0x1, R77, P3 ;  /* 0x00000001144d7824 */ /* 0x000fe200018e064d */
[----:B------:R-:W-:Y:S01]  /*10c0*/  LOP3.LUT R33, R23, 0x1, RZ, 0xc0, !PT ;  /* 0x0000000117217812 */ /* 0x000fe200078ec0ff */
[----:B------:R-:W-:Y:S01]  /*10d0*/  IMAD.X R71, RZ, RZ, R71, P1 ;  /* 0x000000ffff477224 */ /* 0x000fe200008e0647 */
[----:B------:R-:W-:Y:S01]  /*10e0*/  IADD3.X R81, P2, PT, R81, R28, RZ, P6, !PT ;  /* 0x0000001c51517210 */ /* 0x000fe2000375e4ff */
[----:B------:R-:W-:Y:S01]  /*10f0*/  IMAD.WIDE.U32 R28, R22, R46, RZ ;  /* 0x0000002e161c7225 */ /* 0x000fe200078e00ff */
[----:B------:R-:W-:-:S03]  /*1100*/  ISETP.GT.U32.AND.EX P0, PT, R38, R37, PT, P0 ;  /* 0x000000252600720c */ /* 0x000fc60003f04100 */
[----:B------:R-:W-:Y:S01]  /*1110*/  IMAD.WIDE.U32 R26, P6, R22, R47, R26 ;  /* 0x0000002f161a7225 */ /* 0x000fe200078c001a */
[----:B------:R-:W-:Y:S02]  /*1120*/  SEL R38, RZ, 0x1, !P0 ;  /* 0x00000001ff267807 */ /* 0x000fe40004000000 */
[----:B------:R-:W-:Y:S01]  /*1130*/  IADD3 R93, P1, PT, R93, R28, RZ ;  /* 0x0000001c5d5d7210 */ /* 0x000fe20007f3e0ff */
[----:B------:R-:W-:Y:S01]  /*1140*/  IMAD.WIDE.U32 R32, R14, R14, R32 ;  /* 0x0000000e0e207225 */ /* 0x000fe200078e0020 */
[----:B------:R-:W-:-:S03]  /*1150*/  IADD3 R26, P3, PT, R29, R26, RZ ;  /* 0x0000001a1d1a7210 */ /* 0x000fc60007f7e0ff */
[----:B------:R-:W-:Y:S01]  /*1160*/  IMAD.IADD R23, R19, 0x1, R21 ;  /* 0x0000000113177824 */ /* 0x000fe200078e0215 */
[----:B------:R-:W-:Y:S01]  /*1170*/  IADD3 R71, P0, PT, R71, R32, RZ ;  /* 0x0000002047477210 */ /* 0x000fe20007f1e0ff */
[----:B------:R-:W-:Y:S01]  /*1180*/  IMAD.X R29, RZ, RZ, RZ, P6 ;  /* 0x000000ffff1d7224 */ /* 0x000fe200030e06ff */
[----:B------:R-:W-:Y:S01]  /*1190*/  IADD3.X R81, P1, PT, R81, R26, RZ, P1, !PT ;  /* 0x0000001a51517210 */ /* 0x000fe20000f3e4ff */
[----:B------:R-:W-:Y:S02]  /*11a0*/  IMAD.MOV.U32 R28, RZ, RZ, R27 ;  /* 0x000000ffff1c7224 */ /* 0x000fe400078e001b */
[----:B------:R-:W-:Y:S01]  /*11b0*/  IMAD.X R43, R43, 0x1, R33, P0 ;  /* 0x000000012b2b7824 */ /* 0x000fe200000e0621 */
[----:B------:R-:W-:Y:S01]  /*11c0*/  ISETP.GE.U32.AND P0, PT, R66, R67, PT ;  /* 0x000000434200720c */ /* 0x000fe20003f06070 */
[----:B------:R-:W-:Y:S02]  /*11d0*/  IMAD R26, R81, R50, RZ ;  /* 0x00000032511a7224 */ /* 0x000fe400078e02ff */
[----:B------:R-:W-:Y:S01]  /*11e0*/  IMAD.WIDE.U32.X R28, R79, R47, R28, P3 ;  /* 0x0000002f4f1c7225 */ /* 0x000fe200018e041c */
[----:B------:R-:W-:-:S03]  /*11f0*/  ISETP.GE.U32.AND.EX P0, PT, R77, R20, PT, P0 ;  /* 0x000000144d00720c */ /* 0x000fc60003f06100 */
[C---:B------:R-:W-:Y:S01]  /*1200*/  IMAD.WIDE.U32 R20, R93.reuse, R50, RZ ;  /* 0x000000325d147225 */ /* 0x040fe200078e00ff */
[----:B------:R-:W-:Y:S02]  /*1210*/  SEL R19, RZ, 0x1, P0 ;  /* 0x00000001ff137807 */ /* 0x000fe40000000000 */
[----:B------:R-:W-:Y:S01]  /*1220*/  IADD3 R38, P0, P6, R30, R39, R38 ;  /* 0x000000271e267210 */ /* 0x000fe20007e1e026 */
[----:B------:R-:W-:Y:S01]  /*1230*/  IMAD R33, R93, R51, R26 ;  /* 0x000000335d217224 */ /* 0x000fe200078e021a */
[----:B------:R-:W-:Y:S01]  /*1240*/  IADD3 R67, P3, PT, R19, R76, RZ ;  /* 0x0000004c13437210 */ /* 0x000fe20007f7e0ff */
[----:B------:R-:W-:Y:S01]  /*1250*/  IMAD.IADD R30, R31, 0x1, R85 ;  /* 0x000000011f1e7824 */ /* 0x000fe200078e0255 */
[----:B------:R-:W-:Y:S01]  /*1260*/  IADD3.X R72, PT, PT, R35, R72, RZ, P0, P6 ;  /* 0x0000004823487210 */ /* 0x000fe200007ec4ff */
[----:B------:R-:W-:Y:S01]  /*1270*/  IMAD.IADD R39, R21, 0x1, R33 ;  /* 0x0000000115277824 */ /* 0x000fe200078e0221 */
[----:B------:R-:W-:Y:S01]  /*1280*/  ISETP.GT.U32.AND P0, PT, R76, R67, PT ;  /* 0x000000434c00720c */ /* 0x000fe20003f04070 */
[----:B------:R-:W-:Y:S01]  /*1290*/  IMAD.X R80, RZ, RZ, R37, P3 ;  /* 0x000000ffff507224 */ /* 0x000fe200018e0625 */
[----:B------:R-:W-:Y:S01]  /*12a0*/  IADD3.X R31, P2, P6, R28, RZ, RZ, P1, P2 ;  /* 0x000000ff1c1f7210 */ /* 0x000fe20000e444ff */
[----:B------:R-:W-:Y:S01]  /*12b0*/  IMAD.WIDE.U32 R26, R39, R48, RZ ;  /* 0x00000030271a7225 */ /* 0x000fe200078e00ff */
[----:B------:R-:W-:-:S02]  /*12c0*/  IADD3 R21, P3, PT, R67, R34, RZ ;  /* 0x0000002243157210 */ /* 0x000fc40007f7e0ff */
[----:B------:R-:W-:Y:S01]  /*12d0*/  ISETP.GT.U32.AND.EX P0, PT, R37, R80, PT, P0 ;  /* 0x000000502500720c */ /* 0x000fe20003f04100 */
[----:B------:R-:W-:Y:S01]  /*12e0*/  IMAD.WIDE.U32 R32, R20, R48, RZ ;  /* 0x0000003014207225 */ /* 0x000fe200078e00ff */
[----:B------:R-:W-:Y:S02]  /*12f0*/  IADD3.X R78, PT, PT, R29, RZ, RZ, P2, P6 ;  /* 0x000000ff1d4e7210 */ /* 0x000fe400017ec4ff */
[----:B------:R-:W-:Y:S01]  /*1300*/  SEL R76, R76, R67, P0 ;  /* 0x000000434c4c7207 */ /* 0x000fe20000000000 */
[----:B------:R-:W-:Y:S01]  /*1310*/  IMAD.WIDE.U32 R26, P1, R20, R49, R26 ;  /* 0x00000031141a7225 */ /* 0x000fe2000782001a */
[----:B------:R-:W-:Y:S02]  /*1320*/  IADD3 RZ, P2, PT, R93, R32, RZ ;  /* 0x000000205dff7210 */ /* 0x000fe40007f5e0ff */
[----:B------:R-:W-:Y:S01]  /*1330*/  SEL R37, R37, R80, P0 ;  /* 0x0000005025257207 */ /* 0x000fe20000000000 */
[----:B------:R-:W-:Y:S01]  /*1340*/  IMAD.X R29, RZ, RZ, RZ, P1 ;  /* 0x000000ffff1d7224 */ /* 0x000fe200008e06ff */
[----:B------:R-:W-:Y:S01]  /*1350*/  IADD3 R32, P6, PT, R33, R26, RZ ;  /* 0x0000001a21207210 */ /* 0x000fe20007fde0ff */
[----:B------:R-:W-:Y:S01]  /*1360*/  IMAD.MOV.U32 R28, RZ, RZ, R27 ;  /* 0x000000ffff1c7224 */ /* 0x000fe200078e001b */
[----:B------:R-:W-:Y:S01]  /*1370*/  IADD3 R31, P1, PT, R31, R66, RZ ;  /* 0x000000421f1f7210 */ /* 0x000fe20007f3e0ff */
[----:B------:R-:W-:Y:S01]  /*1380*/  IMAD.X R42, R80, 0x1, R42, P3 ;  /* 0x00000001502a7824 */ /* 0x000fe200018e062a */
[----:B------:R-:W0:Y:S01]  /*1390*/  LDC.64 R66, c[0x3][0x18] ;  /* 0x00c00600ff427b82 */ /* 0x000e220000000a00 */
[----:B------:R-:W-:Y:S01]  /*13a0*/  IADD3.X RZ, P2, PT, R81, R32, RZ, P2, !PT ;  /* 0x0000002051ff7210 */ /* 0x000fe2000175e4ff */
[----:B-1----:R-:W-:Y:S01]  /*13b0*/  IMAD.WIDE.U32 R32, R79, R44, RZ ;  /* 0x0000002c4f207225 */ /* 0x002fe200078e00ff */
[----:B------:R-:W-:-:S02]  /*13c0*/  IADD3.X R78, P0, PT, R78, R77, RZ, P1, !PT ;  /* 0x0000004d4e4e7210 */ /* 0x000fc40000f1e4ff */
[----:B------:R-:W-:Y:S01]  /*13d0*/  IADD3.X R80, PT, PT, RZ, RZ, RZ, P4, P5 ;  /* 0x000000ffff507210 */ /* 0x000fe200027ea4ff */
[----:B------:R-:W-:-:S04]  /*13e0*/  IMAD.WIDE.U32.X R26, R39, R49, R28, P6 ;  /* 0x00000031271a7225 */ /* 0x000fc800030e041c */
[----:B------:R-:W-:Y:S01]  /*13f0*/  IMAD.WIDE.U32 R34, R22, R44, RZ ;  /* 0x0000002c16227225 */ /* 0x000fe200078e00ff */
[----:B------:R-:W-:-:S03]  /*1400*/  IADD3.X R26, P2, PT, RZ, R26, RZ, P2, !PT ;  /* 0x0000001aff1a7210 */ /* 0x000fc6000175e4ff */
[----:B------:R-:W-:Y:S01]  /*1410*/  IMAD.WIDE.U32 R32, P3, R22, R45, R32 ;  /* 0x0000002d16207225 */ /* 0x000fe20007860020 */
[----:B------:R-:W-:-:S03]  /*1420*/  IADD3 R77, P1, PT, R31, R34, RZ ;  /* 0x000000221f4d7210 */ /* 0x000fc60007f3e0ff */
[----:B------:R-:W-:Y:S01]  /*1430*/  IMAD.WIDE.U32 R28, R39, R46, RZ ;  /* 0x0000002e271c7225 */ /* 0x000fe200078e00ff */
[----:B------:R-:W-:-:S03]  /*1440*/  IADD3 R77, P5, PT, R26, R77, RZ ;  /* 0x0000004d1a4d7210 */ /* 0x000fc60007fbe0ff */
[----:B------:R-:W-:Y:S01]  /*1450*/  IMAD.X R81, RZ, RZ, R27, P2 ;  /* 0x000000ffff517224 */ /* 0x000fe200010e061b */
[----:B------:R-:W-:Y:S01]  /*1460*/  IADD3 R93, P2, PT, R35, R32, RZ ;  /* 0x00000020235d7210 */ /* 0x000fe20007f5e0ff */
[----:B------:R-:W-:Y:S02]  /*1470*/  IMAD.X R27, RZ, RZ, RZ, P3 ;  /* 0x000000ffff1b7224 */ /* 0x000fe400018e06ff */
[----:B------:R-:W-:Y:S01]  /*1480*/  IMAD.WIDE.U32 R34, R20, R46, RZ ;  /* 0x0000002e14227225 */ /* 0x000fe200078e00ff */
[----:B------:R-:W-:-:S03]  /*1490*/  IADD3.X R32, P1, PT, R78, R93, RZ, P1, !PT ;  /* 0x0000005d4e207210 */ /* 0x000fc60000f3e4ff */
[----:B------:R-:W-:Y:S01]  /*14a0*/  IMAD.WIDE.U32 R28, P3, R20, R47, R28 ;  /* 0x0000002f141c7225 */ /* 0x000fe2000786001c */
[----:B------:R-:W-:Y:S02]  /*14b0*/  IADD3.X R81, P5, PT, R81, R32, RZ, P5, !PT ;  /* 0x0000002051517210 */ /* 0x000fe40002fbe4ff */
[----:B------:R-:W-:Y:S01]  /*14c0*/  IADD3 R77, P4, PT, R77, R34, RZ ;  /* 0x000000224d4d7210 */ /* 0x000fe20007f9e0ff */
[----:B------:R-:W-:Y:S01]  /*14d0*/  IMAD.MOV.U32 R26, RZ, RZ, R33 ;  /* 0x000000ffff1a7224 */ /* 0x000fe200078e0021 */
[----:B------:R-:W-:Y:S01]  /*14e0*/  IADD3 R28, P6, PT, R35, R28, RZ ;  /* 0x0000001c231c7210 */ /* 0x000fe20007fde0ff */
[----:B0-----:R-:W-:-:S03]  /*14f0*/  IMAD.WIDE.U32 R32, R79, R66, RZ ;  /* 0x000000424f207225 */ /* 0x001fc600078e00ff */
[----:B------:R-:W-:Y:S01]  /*1500*/  IADD3.X R81, P4, PT, R81, R28, RZ, P4, !PT ;  /* 0x0000001c51517210 */ /* 0x000fe2000279e4ff */
[----:B------:R-:W-:Y:S02]  /*1510*/  IMAD.MOV.U32 R31, RZ, RZ, RZ ;  /* 0x000000ffff1f7224 */ /* 0x000fe400078e00ff */
[----:B------:R-:W-:Y:S02]  /*1520*/  IMAD.X R35, RZ, RZ, RZ, P3 ;  /* 0x000000ffff237224 */ /* 0x000fe400018e06ff */
[----:B------:R-:W-:Y:S02]  /*1530*/  IMAD.MOV.U32 R34, RZ, RZ, R29 ;  /* 0x000000ffff227224 */ /* 0x000fe400078e001d */
[----:B------:R-:W-:-:S04]  /*1540*/  IMAD.WIDE.U32 R30, R10, R14, R30 ;  /* 0x0000000e0a1e7225 */ /* 0x000fc800078e001e */
[----:B------:R-:W-:-:S04]  /*1550*/  IMAD.WIDE.U32.X R34, R39, R47, R34, P6 ;  /* 0x0000002f27227225 */ /* 0x000fc800030e0422 */
[----:B------:R-:W-:-:S04]  /*1560*/  IMAD.WIDE.U32 R32, P6, R22, R67, R32 ;  /* 0x0000004316207225 */ /* 0x000fc800078c0020 */
[----:B------:R-:W-:Y:S01]  /*1570*/  IMAD.WIDE.U32.X R26, R79, R45, R26, P2 ;  /* 0x0000002d4f1a7225 */ /* 0x000fe200010e041a */
[----:B------:R-:W-:Y:S02]  /*1580*/  IADD3 R78, P2, P3, R80, R30, R23 ;  /* 0x0000001e504e7210 */ /* 0x000fe40007b5e017 */
[----:B------:R-:W-:Y:S01]  /*1590*/  IADD3.X R30, P4, P5, R34, RZ, RZ, P4, P5 ;  /* 0x000000ff221e7210 */ /* 0x000fe2000258a4ff */
[----:B------:R-:W-:Y:S01]  /*15a0*/  IMAD.X R29, RZ, RZ, RZ, P6 ;  /* 0x000000ffff1d7224 */ /* 0x000fe200030e06ff */
[----:B------:R-:W-:Y:S01]  /*15b0*/  IADD3 R24, P6, PT, R21, R24, RZ ;  /* 0x0000001815187210 */ /* 0x000fe20007fde0ff */
[----:B------:R-:W-:Y:S01]  /*15c0*/  IMAD.IADD R80, R85, 0x1, R31 ;  /* 0x0000000155507824 */ /* 0x000fe200078e021f */
[----:B------:R-:W-:Y:S01]  /*15d0*/  IADD3.X R31, P1, P0, R26, RZ, RZ, P1, P0 ;  /* 0x000000ff1a1f7210 */ /* 0x000fe200008204ff */
[----:B------:R-:W-:Y:S01]  /*15e0*/  IMAD.WIDE.U32 R22, R22, R66, RZ ;  /* 0x0000004216167225 */ /* 0x000fe200078e00ff */
[----:B------:R-:W-:Y:S02]  /*15f0*/  IADD3.X R82, PT, PT, R35, RZ, RZ, P4, P5 ;  /* 0x000000ff23527210 */ /* 0x000fe400027ea4ff */
[----:B------:R-:W-:Y:S01]  /*1600*/  IADD3.X R34, PT, PT, R27, RZ, RZ, P1, P0 ;  /* 0x000000ff1b227210 */ /* 0x000fe20000fe04ff */
[----:B------:R-:W-:Y:S01]  /*1610*/  IMAD.MOV.U32 R28, RZ, RZ, R33 ;  /* 0x000000ffff1c7224 */ /* 0x000fe200078e0021 */
[----:B------:R-:W-:Y:S01]  /*1620*/  IADD3 R84, P0, PT, R23, R32, RZ ;  /* 0x0000002017547210 */ /* 0x000fe20007f1e0ff */
[----:B------:R-:W-:Y:S01]  /*1630*/  IMAD.X R83, R42, 0x1, R83, P6 ;  /* 0x000000012a537824 */ /* 0x000fe200030e0653 */
[----:B------:R-:W-:Y:S01]  /*1640*/  IADD3 R33, P1, PT, R31, R24, RZ ;  /* 0x000000181f217210 */ /* 0x000fe20007f3e0ff */
[----:B------:R-:W-:Y:S01]  /*1650*/  IMAD.WIDE.U32 R26, R39, R44, RZ ;  /* 0x0000002c271a7225 */ /* 0x000fe200078e00ff */
[----:B------:R-:W-:-:S02]  /*1660*/  IADD3.X R80, PT, PT, RZ, R80, RZ, P2, P3 ;  /* 0x00000050ff507210 */ /* 0x000fc400017e64ff */
[----:B------:R-:W-:Y:S01]  /*1670*/  IADD3 R33, P4, PT, R33, R22, RZ ;  /* 0x0000001621217210 */ /* 0x000fe20007f9e0ff */
[-C--:B------:R-:W-:Y:S01]  /*1680*/  IMAD R32, R81, R50.reuse, RZ ;  /* 0x0000003251207224 */ /* 0x080fe200078e02ff */
[----:B------:R-:W-:Y:S01]  /*1690*/  IADD3.X R85, P1, PT, R34, R83, RZ, P1, !PT ;  /* 0x0000005322557210 */ /* 0x000fe20000f3e4ff */
[----:B------:R-:W-:-:S03]  /*16a0*/  IMAD.WIDE.U32 R22, R77, R50, RZ ;  /* 0x000000324d167225 */ /* 0x000fc600078e00ff */
[----:B------:R-:W-:Y:S01]  /*16b0*/  IADD3.X R85, P4, PT, R85, R84, RZ, P4, !PT ;  /* 0x0000005455557210 */ /* 0x000fe2000279e4ff */
[----:B------:R-:W-:Y:S02]  /*16c0*/  IMAD R31, R77, R51, R32 ;  /* 0x000000334d1f7224 */ /* 0x000fe400078e0220 */
        /* <DEDUP_REMOVED lines=12> */
[----:B------:R-:W-:Y:S02]  /*1790*/  IMAD.MOV.U32 R30, RZ, RZ, R27 ;  /* 0x000000ffff1e7224 */ /* 0x000fe400078e001b */
[----:B------:R-:W-:-:S04]  /*17a0*/  IMAD.WIDE.U32 R28, R22, R48, RZ ;  /* 0x00000030161c7225 */ /* 0x000fc800078e00ff */
[----:B------:R-:W-:Y:S01]  /*17b0*/  IMAD.WIDE.U32 R26, R39, R66, RZ ;  /* 0x00000042271a7225 */ /* 0x000fe200078e00ff */
[----:B------:R-:W-:Y:S02]  /*17c0*/  IADD3 RZ, P2, PT, R77, R28, RZ ;  /* 0x0000001c4dff7210 */ /* 0x000fe40007f5e0ff */
[----:B------:R-:W-:Y:S01]  /*17d0*/  IADD3.X R77, P1, PT, R82, R93, RZ, P1, !PT ;  /* 0x0000005d524d7210 */ /* 0x000fe20000f3e4ff */
[----:B------:R-:W-:-:S04]  /*17e0*/  IMAD.WIDE.U32 R32, P6, R22, R49, R32 ;  /* 0x0000003116207225 */ /* 0x000fc800078c0020 */
[----:B------:R-:W-:Y:S01]  /*17f0*/  IMAD.WIDE.U32.X R30, R39, R45, R30, P4 ;  /* 0x0000002d271e7225 */ /* 0x000fe200020e041e */
[----:B------:R-:W-:-:S03]  /*1800*/  IADD3 R28, P3, PT, R29, R32, RZ ;  /* 0x000000201d1c7210 */ /* 0x000fc60007f7e0ff */
[----:B------:R-:W-:Y:S01]  /*1810*/  IMAD.WIDE.U32 R26, P5, R20, R67, R26 ;  /* 0x00000043141a7225 */ /* 0x000fe200078a001a */
[----:B------:R-:W-:Y:S02]  /*1820*/  IADD3.X RZ, P2, PT, R81, R28, RZ, P2, !PT ;  /* 0x0000001c51ff7210 */ /* 0x000fe4000175e4ff */
[----:B------:R-:W-:Y:S01]  /*1830*/  IADD3.X R81, P0, P1, R30, RZ, RZ, P1, P0 ;  /* 0x000000ff1e517210 */ /* 0x000fe200009004ff */
[----:B------:R-:W-:Y:S01]  /*1840*/  IMAD.X R35, RZ, RZ, RZ, P6 ;  /* 0x000000ffff237224 */ /* 0x000fe200030e06ff */
[----:B------:R-:W-:Y:S01]  /*1850*/  IADD3 R82, P6, PT, R34, R71, RZ ;  /* 0x0000004722527210 */ /* 0x000fe20007fde0ff */
[----:B------:R-:W-:Y:S01]  /*1860*/  IMAD.X R29, RZ, RZ, RZ, P5 ;  /* 0x000000ffff1d7224 */ /* 0x000fe200028e06ff */
[----:B------:R-:W-:Y:S01]  /*1870*/  IADD3 R73, P5, P4, R73, R78, R78 ;  /* 0x0000004e49497210 */ /* 0x000fe20007cbe04e */
[----:B------:R-:W-:-:S03]  /*1880*/  IMAD.WIDE.U32 R78, R20, R66, RZ ;  /* 0x00000042144e7225 */ /* 0x000fc600078e00ff */
[----:B------:R-:W-:Y:S01]  /*1890*/  IADD3.X R80, PT, PT, RZ, R80, R80, P5, P4 ;  /* 0x00000050ff507210 */ /* 0x000fe20002fe8450 */
        /* <DEDUP_REMOVED lines=11> */
[----:B------:R-:W-:Y:S01]  /*1950*/  IADD3.X R39, P6, PT, R20, R79, RZ, P6, !PT ;  /* 0x0000004f14277210 */ /* 0x000fe200037de4ff */
[----:B------:R-:W-:Y:S01]  /*1960*/  IMAD.WIDE.U32 R26, R23, R46, RZ ;  /* 0x0000002e171a7225 */ /* 0x000fe200078e00ff */
[----:B------:R-:W-:Y:S02]  /*1970*/  IADD3.X R79, P2, PT, RZ, R34, RZ, P2, !PT ;  /* 0x00000022ff4f7210 */ /* 0x000fe4000175e4ff */
[----:B------:R-:W-:Y:S01]  /*1980*/  IADD3.X R33, P1, P6, R28, RZ, RZ, P6, P1 ;  /* 0x000000ff1c217210 */ /* 0x000fe200036224ff */
[C---:B------:R-:W-:Y:S01]  /*1990*/  IMAD.WIDE.U32 R30, R22.reuse, R46, RZ ;  /* 0x0000002e161e7225 */ /* 0x040fe200078e00ff */
[----:B------:R-:W-:Y:S02]  /*19a0*/  ISETP.GT.U32.AND.EX P0, PT, R37, R42, PT, P0 ;  /* 0x0000002a2500720c */ /* 0x000fe40003f04100 */
[----:B------:R-:W-:Y:S01]  /*19b0*/  IADD3.X R34, PT, PT, R29, RZ, RZ, P1, P6 ;  /* 0x000000ff1d227210 */ /* 0x000fe20000fec4ff */
[----:B------:R-:W-:-:S04]  /*19c0*/  IMAD.WIDE.U32 R26, P3, R22, R47, R26 ;  /* 0x0000002f161a7225 */ /* 0x000fc8000786001a */
        /* <DEDUP_REMOVED lines=8> */
[----:B------:R-:W-:Y:S02]  /*1a50*/  SEL R20, RZ, 0x1, !P0 ;  /* 0x00000001ff147807 */ /* 0x000fe40004000000 */
[----:B------:R-:W-:Y:S01]  /*1a60*/  IADD3.X R77, P1, PT, R77, R26, RZ, P1, !PT ;  /* 0x0000001a4d4d7210 */ /* 0x000fe20000f3e4ff */
[----:B------:R-:W-:Y:S01]  /*1a70*/  IMAD.WIDE.U32 R26, R23, R44, RZ ;  /* 0x0000002c171a7225 */ /* 0x000fe200078e00ff */
[----:B------:R-:W-:-:S02]  /*1a80*/  ISETP.GE.U32.AND P0, PT, R24, R21, PT ;  /* 0x000000151800720c */ /* 0x000fc40003f06070 */
[----:B------:R-:W-:Y:S01]  /*1a90*/  IADD3 R70, P3, PT, R70, R19, RZ ;  /* 0x0000001346467210 */ /* 0x000fe20007f7e0ff */
[----:B------:R-:W-:Y:S01]  /*1aa0*/  IMAD R24, R77, R50, RZ ;  /* 0x000000324d187224 */ /* 0x000fe200078e02ff */
[----:B------:R-:W-:Y:S01]  /*1ab0*/  IADD3 R19, P5, P4, R20, R38, R25 ;  /* 0x0000002614137210 */ /* 0x000fe20007cbe019 */
[C---:B------:R-:W-:Y:S01]  /*1ac0*/  IMAD.WIDE.U32 R20, R79.reuse, R50, RZ ;  /* 0x000000324f147225 */ /* 0x040fe200078e00ff */
[----:B------:R-:W-:Y:S02]  /*1ad0*/  IADD3.X R37, P1, P6, R28, RZ, RZ, P1, P2 ;  /* 0x000000ff1c257210 */ /* 0x000fe40000e244ff */
[----:B------:R-:W-:Y:S01]  /*1ae0*/  IADD3.X R35, PT, PT, RZ, R72, RZ, P5, P4 ;  /* 0x00000048ff237210 */ /* 0x000fe20002fe84ff */
[----:B------:R-:W-:Y:S01]  /*1af0*/  IMAD R31, R79, R51, R24 ;  /* 0x000000334f1f7224 */ /* 0x000fe200078e0218 */
[----:B------:R-:W-:Y:S01]  /*1b00*/  IADD3.X R38, PT, PT, R29, RZ, RZ, P1, P6 ;  /* 0x000000ff1d267210 */ /* 0x000fe20000fec4ff */
[----:B------:R-:W-:Y:S01]  /*1b10*/  IMAD.WIDE.U32 R24, P2, R22, R45, R26 ;  /* 0x0000002d16187225 */ /* 0x000fe2000784001a */
[----:B------:R-:W-:-:S02]  /*1b20*/  ISETP.GE.U32.AND P1, PT, R82, R71, PT ;  /* 0x000000475200720c */ /* 0x000fc40003f26070 */
[----:B------:R-:W-:Y:S01]  /*1b30*/  ISETP.GE.U32.AND.EX P0, PT, R83, R42, PT, P0 ;  /* 0x0000002a5300720c */ /* 0x000fe20003f06100 */
[----:B------:R-:W-:Y:S01]  /*1b40*/  IMAD.IADD R21, R21, 0x1, R31 ;  /* 0x0000000115157824 */ /* 0x000fe200078e021f */
[----:B------:R-:W-:Y:S01]  /*1b50*/  ISETP.GE.U32.AND.EX P1, PT, R32, R43, PT, P1 ;  /* 0x0000002b2000720c */ /* 0x000fe20003f26110 */
[----:B------:R-:W-:-:S04]  /*1b60*/  IMAD.WIDE.U32 R28, R22, R44, RZ ;  /* 0x0000002c161c7225 */ /* 0x000fc800078e00ff */
[----:B------:R-:W-:Y:S01]  /*1b70*/  IMAD.X R27, RZ, RZ, RZ, P2 ;  /* 0x000000ffff1b7224 */ /* 0x000fe200010e06ff */
[----:B------:R-:W-:Y:S01]  /*1b80*/  IADD3 R37, P2, PT, R37, R78, RZ ;  /* 0x0000004e25257210 */ /* 0x000fe20007f5e0ff */
[----:B------:R-:W-:Y:S01]  /*1b90*/  IMAD.WIDE.U32 R30, R21, R48, RZ ;  /* 0x00000030151e7225 */ /* 0x000fe200078e00ff */
[----:B------:R-:W-:Y:S02]  /*1ba0*/  IADD3 R72, P4, PT, R29, R24, RZ ;  /* 0x000000181d487210 */ /* 0x000fe40007f9e0ff */
[----:B------:R-:W-:Y:S01]  /*1bb0*/  IADD3 R37, P6, PT, R37, R28, RZ ;  /* 0x0000001c25257210 */ /* 0x000fe20007fde0ff */
[----:B------:R-:W-:Y:S01]  /*1bc0*/  IMAD.MOV.U32 R26, RZ, RZ, R25 ;  /* 0x000000ffff1a7224 */ /* 0x000fe200078e0019 */
[----:B------:R-:W-:Y:S01]  /*1bd0*/  IADD3.X R39, P2, PT, R38, R39, RZ, P2, !PT ;  /* 0x0000002726277210 */ /* 0x000fe2000175e4ff */
[C---:B------:R-:W-:Y:S01]  /*1be0*/  IMAD.WIDE.U32 R24, R20.reuse, R48, RZ ;  /* 0x0000003014187225 */ /* 0x040fe200078e00ff */
[----:B------:R-:W-:Y:S02]  /*1bf0*/  SEL R38, RZ, 0x1, P1 ;  /* 0x00000001ff267807 */ /* 0x000fe40000800000 */
[----:B------:R-:W-:Y:S01]  /*1c00*/  IADD3.X R39, P6, PT, R39, R72, RZ, P6, !PT ;  /* 0x0000004827277210 */ /* 0x000fe200037de4ff */
[----:B------:R-:W-:Y:S01]  /*1c10*/  IMAD.WIDE.U32 R30, P5, R20, R49, R30 ;  /* 0x00000031141e7225 */ /* 0x000fe200078a001e */
[----:B------:R-:W-:-:S03]  /*1c20*/  IADD3 RZ, P1, PT, R79, R24, RZ ;  /* 0x000000184fff7210 */ /* 0x000fc60007f3e0ff */
[----:B------:R-:W-:Y:S01]  /*1c30*/  IMAD.WIDE.U32.X R26, R23, R45, R26, P4 ;  /* 0x0000002d171a7225 */ /* 0x000fe200020e041a */
[----:B------:R-:W-:-:S03]  /*1c40*/  IADD3 R24, P4, PT, R25, R30, RZ ;  /* 0x0000001e19187210 */ /* 0x000fc60007f9e0ff */
[----:B------:R-:W-:Y:S01]  /*1c50*/  IMAD.X R25, RZ, RZ, RZ, P5 ;  /* 0x000000ffff197224 */ /* 0x000fe200028e06ff */
[----:B------:R-:W-:Y:S01]  /*1c60*/  IADD3.X R43, P2, P6, R26, RZ, RZ, P6, P2 ;  /* 0x000000ff1a2b7210 */ /* 0x000fe200036444ff */
[----:B------:R-:W-:Y:S01]  /*1c70*/  IMAD.WIDE.U32 R28, R23, R66, RZ ;  /* 0x00000042171c7225 */ /* 0x000fe200078e00ff */
[----:B------:R-:W-:Y:S02]  /*1c80*/  IADD3 R38, P5, PT, R38, R73, RZ ;  /* 0x0000004926267210 */ /* 0x000fe40007fbe0ff */
[----:B------:R-:W-:Y:S01]  /*1c90*/  IADD3.X RZ, P1, PT, R77, R24, RZ, P1, !PT ;  /* 0x000000184dff7210 */ /* 0x000fe20000f3e4ff */
[----:B------:R-:W-:Y:S01]  /*1ca0*/  IMAD.MOV.U32 R24, RZ, RZ, R31 ;  /* 0x000000ffff187224 */ /* 0x000fe200078e001f */
[----:B------:R-:W-:Y:S01]  /*1cb0*/  IADD3.X R71, PT, PT, R27, RZ, RZ, P2, P6 ;  /* 0x000000ff1b477210 */ /* 0x000fe200017ec4ff */
[----:B------:R-:W-:Y:S01]  /*1cc0*/  IMAD.WIDE.U32 R30, P6, R22, R67, R28 ;  /* 0x00000043161e7225 */ /* 0x000fe200078c001c */
[----:B------:R-:W-:-:S03]  /*1cd0*/  ISETP.GE.U32.AND P2, PT, R38, R73, PT ;  /* 0x000000492600720c */ /* 0x000fc60003f46070 */
[----:B------:R-:W-:Y:S01]  /*1ce0*/  IMAD.X R73, RZ, RZ, R80, P5 ;  /* 0x000000ffff497224 */ /* 0x000fe200028e0650 */
[----:B------:R-:W-:Y:S01]  /*1cf0*/  IADD3 R72, P5, PT, R33, R38, RZ ;  /* 0x0000002621487210 */ /* 0x000fe20007fbe0ff */
[----:B------:R-:W-:-:S04]  /*1d00*/  IMAD.WIDE.U32 R28, R22, R66, RZ ;  /* 0x00000042161c7225 */ /* 0x000fc800078e00ff */
[----:B------:R-:W-:-:S04]  /*1d10*/  IMAD.WIDE.U32.X R32, R21, R49, R24, P4 ;  /* 0x0000003115207225 */ /* 0x000fc800020e0418 */
        /* <DEDUP_REMOVED lines=25> */
[----:B------:R-:W-:Y:S01]  /*1eb0*/  IADD3.X R34, PT, PT, R25, RZ, RZ, P4, P6 ;  /* 0x000000ff19227210 */ /* 0x000fe200027ec4ff */
[----:B------:R-:W-:Y:S01]  /*1ec0*/  IMAD.WIDE.U32 R26, R21, R44, RZ ;  /* 0x0000002c151a7225 */ /* 0x000fe200078e00ff */
[----:B------:R-:W-:-:S02]  /*1ed0*/  ISETP.GE.U32.AND.EX P5, PT, R73, R80, PT, P2 ;  /* 0x000000504900720c */ /* 0x000fc40003fa6120 */
[----:B------:R-:W-:Y:S02]  /*1ee0*/  IADD3.X R25, P0, P1, R28, RZ, RZ, P1, P0 ;  /* 0x000000ff1c197210 */ /* 0x000fe400009004ff */
[----:B------:R-:W-:Y:S02]  /*1ef0*/  ISETP.GE.U32.AND P2, PT, R72, R38, PT ;  /* 0x000000264800720c */ /* 0x000fe40003f46070 */
[----:B------:R-:W-:Y:S02]  /*1f00*/  IADD3 R38, P6, P4, R31, R36, R19 ;  /* 0x000000241f267210 */ /* 0x000fe40007cde013 */
[----:B------:R-:W-:Y:S01]  /*1f10*/  IADD3.X R19, PT, PT, R29, RZ, RZ, P0, P1 ;  /* 0x000000ff1d137210 */ /* 0x000fe200007e24ff */
[----:B------:R-:W-:Y:S01]  /*1f20*/  IMAD.WIDE.U32 R28, R20, R44, RZ ;  /* 0x0000002c141c7225 */ /* 0x000fe200078e00ff */
[----:B------:R-:W-:Y:S02]  /*1f30*/  SEL R39, RZ, 0x1, P5 ;  /* 0x00000001ff277807 */ /* 0x000fe40002800000 */
[----:B------:R-:W-:Y:S01]  /*1f40*/  ISETP.GE.U32.AND.EX P2, PT, R76, R73, PT, P2 ;  /* 0x000000494c00720c */ /* 0x000fe20003f46120 */
[----:B------:R-:W-:Y:S01]  /*1f50*/  IMAD.WIDE.U32 R26, P5, R20, R45, R26 ;  /* 0x0000002d141a7225 */ /* 0x000fe200078a001a */
[----:B------:R-:W-:-:S02]  /*1f60*/  IADD3 R25, P0, PT, R25, R42, RZ ;  /* 0x0000002a19197210 */ /* 0x000fc40007f1e0ff */
[----:B------:R-:W-:Y:S01]  /*1f70*/  SEL R36, RZ, 0x1, P2 ;  /* 0x00000001ff247807 */ /* 0x000fe20001000000 */
[----:B------:R-:W-:Y:S01]  /*1f80*/  IMAD.X R33, RZ, RZ, RZ, P5 ;  /* 0x000000ffff217224 */ /* 0x000fe200028e06ff */
[----:B------:R-:W-:Y:S01]  /*1f90*/  IADD3.X R19, P0, PT, R19, R30, RZ, P0, !PT ;  /* 0x0000001e13137210 */ /* 0x000fe2000071e4ff */
[----:B------:R-:W-:Y:S01]  /*1fa0*/  IMAD.WIDE.U32 R30, R21, R66, RZ ;  /* 0x00000042151e7225 */ /* 0x000fe200078e00ff */
[----:B------:R-:W-:Y:S02]  /*1fb0*/  IADD3 R42, P2, PT, R29, R26, RZ ;  /* 0x0000001a1d2a7210 */ /* 0x000fe40007f5e0ff */
[----:B------:R-:W-:Y:S01]  /*1fc0*/  IADD3 R39, P3, PT, R39, R70, RZ ;  /* 0x0000004627277210 */ /* 0x000fe20007f7e0ff */
[----:B------:R-:W-:Y:S01]  /*1fd0*/  IMAD.MOV.U32 R32, RZ, RZ, R27 ;  /* 0x000000ffff207224 */ /* 0x000fe200078e001b */
[----:B------:R-:W-:Y:S01]  /*1fe0*/  IADD3 R25, P1, PT, R25, R28, RZ ;  /* 0x0000001c19197210 */ /* 0x000fe20007f3e0ff */
[----:B------:R-:W-:Y:S01]  /*1ff0*/  IMAD.WIDE.U32 R28, R20, R66, RZ ;  /* 0x00000042141c7225 */ /* 0x000fe200078e00ff */
[----:B------:R-:W-:-:S02]  /*2000*/  IADD3 R36, P5, PT, R36, R39, RZ ;  /* 0x0000002724247210 */ /* 0x000fc40007fbe0ff */
[----:B------:R-:W-:Y:S01]  /*2010*/  IADD3.X R42, P1, PT, R19, R42, RZ, P1, !PT ;  /* 0x0000002a132a7210 */ /* 0x000fe20000f3e4ff */
[----:B------:R-:W-:-:S04]  /*2020*/  IMAD.WIDE.U32.X R32, R21, R45, R32, P2 ;  /* 0x0000002d15207225 */ /* 0x000fc800010e0420 */
[----:B------:R-:W-:Y:S01]  /*2030*/  IMAD.WIDE.U32 R30, P2, R20, R67, R30 ;  /* 0x00000043141e7225 */ /* 0x000fe2000784001e */
[----:B------:R-:W-:-:S03]  /*2040*/  IADD3.X R19, P1, P0, R32, RZ, RZ, P1, P0 ;  /* 0x000000ff20137210 */ /* 0x000fc600008204ff */
[----:B------:R-:W-:Y:S01]  /*2050*/  IMAD.X R26, RZ, RZ, R41, P3 ;  /* 0x000000ffff1a7224 */ /* 0x000fe200018e0629 */
[----:B------:R-:W-:Y:S01]  /*2060*/  ISETP.GE.U32.AND P3, PT, R39, R70, PT ;  /* 0x000000462700720c */ /* 0x000fe20003f66070 */
[----:B------:R-:W-:Y:S01]  /*2070*/  IMAD.X R27, RZ, RZ, RZ, P2 ;  /* 0x000000ffff1b7224 */ /* 0x000fe200010e06ff */
[----:B------:R-:W-:Y:S01]  /*2080*/  IADD3 R20, P2, PT, R23, R36, RZ ;  /* 0x0000002417147210 */ /* 0x000fe20007f5e0ff */
[----:B------:R-:W-:Y:S01]  /*2090*/  IMAD.X R37, RZ, RZ, R26, P5 ;  /* 0x000000ffff257224 */ /* 0x000fe200028e061a */
[----:B------:R-:W-:Y:S02]  /*20a0*/  ISETP.GE.U32.AND P5, PT, R36, R39, PT ;  /* 0x000000272400720c */ /* 0x000fe40003fa6070 */
[----:B------:R-:W-:Y:S01]  /*20b0*/  IADD3.X R32, PT, PT, R33, RZ, RZ, P1, P0 ;  /* 0x000000ff21207210 */ /* 0x000fe20000fe04ff */
[----:B------:R-:W-:Y:S01]  /*20c0*/  IMAD.X R23, R34, 0x1, R37, P2 ;  /* 0x0000000122177824 */ /* 0x000fe200010e0625 */
[----:B------:R-:W-:Y:S02]  /*20d0*/  ISETP.GE.U32.AND.EX P3, PT, R26, R41, PT, P3 ;  /* 0x000000291a00720c */ /* 0x000fe40003f66130 */
[----:B------:R-:W-:-:S02]  /*20e0*/  IADD3 R19, P0, PT, R19, R20, RZ ;  /* 0x0000001413137210 */ /* 0x000fc40007f1e0ff */
[----:B------:R-:W-:Y:S01]  /*20f0*/  ISETP.GE.U32.AND.EX P5, PT, R37, R26, PT, P5 ;  /* 0x0000001a2500720c */ /* 0x000fe20003fa6150 */
[----:B------:R-:W-:Y:S01]  /*2100*/  IMAD.MOV.U32 R26, RZ, RZ, R31 ;  /* 0x000000ffff1a7224 */ /* 0x000fe200078e001f */
[----:B------:R-:W-:Y:S02]  /*2110*/  IADD3 R70, P1, PT, R29, R30, RZ ;  /* 0x0000001e1d467210 */ /* 0x000fe40007f3e0ff */
[----:B------:R-:W-:Y:S02]  /*2120*/  SEL R30, RZ, 0x1, P3 ;  /* 0x00000001ff1e7807 */ /* 0x000fe40001800000 */
[----:B------:R-:W-:Y:S01]  /*2130*/  IADD3 R29, P2, PT, R19, R28, RZ ;  /* 0x0000001c131d7210 */ /* 0x000fe20007f5e0ff */
[----:B------:R-:W-:Y:S01]  /*2140*/  IMAD.WIDE.U32.X R26, R21, R67, R26, P1 ;  /* 0x00000043151a7225 */ /* 0x000fe200008e041a */
[----:B------:R-:W-:Y:S02]  /*2150*/  ISETP.GE.U32.AND P3, PT, R20, R36, PT ;  /* 0x000000241400720c */ /* 0x000fe40003f66070 */
        /* <DEDUP_REMOVED lines=41> */
.L_x_272:
        /* <DEDUP_REMOVED lines=14> */
[----:B------:R-:W-:-:S03]  /*24d0*/  IMAD.X R27, R42, 0x1, ~R27, P1 ;  /* 0x000000012a1b7824 */ /* 0x000fc600008e0e1b */
[----:B------:R-:W-:Y:S02]  /*24e0*/  SEL R23, RZ, 0x1, P0 ;  /* 0x00000001ff177807 */ /* 0x000fe40000000000 */
[----:B------:R-:W-:Y:S02]  /*24f0*/  IADD3 R22, P0, PT, R22, -R48, RZ ;  /* 0x8000003016167210 */ /* 0x000fe40007f1e0ff */
[----:B------:R-:W-:Y:S01]  /*2500*/  IADD3 R19, P3, P4, R19, -R66, -R23 ;  /* 0x8000004213137210 */ /* 0x000fe20007c7e817 */
[----:B------:R-:W-:Y:S02]  /*2510*/  IMAD.X R23, R70, 0x1, ~R26, P2 ;  /* 0x0000000146177824 */ /* 0x000fe400010e0e1a */
[----:B------:R-:W-:Y:S01]  /*2520*/  IMAD.X R24, R24, 0x1, ~R49, P0 ;  /* 0x0000000118187824 */ /* 0x000fe200000e0e31 */
[----:B------:R-:W-:-:S09]  /*2530*/  IADD3.X R20, PT, PT, R20, -0x1, ~R67, P3, P4 ;  /* 0xffffffff14147810 */ /* 0x000fd20001fe8c43 */
.L_x_273:
[----:B------:R-:W-:-:S04]  /*2540*/  IMAD.WIDE.U32 R28, R6, R6, RZ ;  /* 0x00000006061c7225 */ /* 0x000fc800078e00ff */
[----:B------:R-:W-:Y:S01]  /*2550*/  IMAD.MOV.U32 R107, RZ, RZ, RZ ;  /* 0x000000ffff6b7224 */ /* 0x000fe200078e00ff */
[----:B------:R-:W-:Y:S01]  /*2560*/  LOP3.LUT R26, R28, 0xfffffffd, RZ, 0xc0, !PT ;  /* 0xfffffffd1c1a7812 */ /* 0x000fe200078ec0ff */
[----:B------:R-:W-:Y:S02]  /*2570*/  IMAD.MOV.U32 R39, RZ, RZ, RZ ;  /* 0x000000ffff277224 */ /* 0x000fe400078e00ff */
[----:B------:R-:W-:Y:S02]  /*2580*/  IMAD.IADD R35, R107, 0x1, R29 ;  /* 0x000000016b237824 */ /* 0x000fe400078e021d */
[----:B------:R-:W-:-:S04]  /*2590*/  IMAD.WIDE.U32 R28, R7, R7, RZ ;  /* 0x00000007071c7225 */ /* 0x000fc800078e00ff */
[----:B------:R-:W-:Y:S01]  /*25a0*/  IMAD.WIDE.U32 R98, R3, R7, RZ ;  /* 0x0000000703627225 */ /* 0x000fe200078e00ff */
[----:B------:R-:W-:-:S03]  /*25b0*/  LOP3.LUT R71, R28, 0xfffffffd, RZ, 0xc0, !PT ;  /* 0xfffffffd1c477812 */ /* 0x000fc600078ec0ff */
        /* <DEDUP_REMOVED lines=9> */
[----:B------:R-:W-:Y:S02]  /*2650*/  IMAD.MOV.U32 R111, RZ, RZ, RZ ;  /* 0x000000ffff6f7224 */ /* 0x000fe400078e00ff */
[----:B------:R-:W-:Y:S02]  /*2660*/  IMAD.IADD R77, R39, 0x1, R33 ;  /* 0x00000001274d7824 */ /* 0x000fe400078e0221 */
[----:B------:R-:W-:-:S04]  /*2670*/  IMAD.WIDE.U32 R84, R0, R9, RZ ;  /* 0x0000000900547225 */ /* 0x000fc800078e00ff */
[----:B------:R-:W-:-:S04]  /*2680*/  IMAD.WIDE.U32 R32, R2, R7, RZ ;  /* 0x0000000702207225 */ /* 0x000fc800078e00ff */
[----:B------:R-:W-:Y:S02]  /*2690*/  IMAD.IADD R29, R29, 0x1, R99 ;  /* 0x000000011d1d7824 */ /* 0x000fe400078e0263 */
[----:B------:R-:W-:Y:S02]  /*26a0*/  IMAD.IADD R38, R31, 0x1, R111 ;  /* 0x000000011f267824 */ /* 0x000fe400078e026f */
[----:B------:R-:W-:Y:S01]  /*26b0*/  IMAD.WIDE.U32 R30, R3, R6, RZ ;  /* 0x00000006031e7225 */ /* 0x000fe200078e00ff */
[----:B------:R-:W-:-:S03]  /*26c0*/  IADD3 R84, P1, P5, R84, R29, R32 ;  /* 0x0000001d54547210 */ /* 0x000fc60007d3e020 */
[----:B------:R-:W-:-:S04]  /*26d0*/  IMAD.WIDE.U32 R36, R3, R5, RZ ;  /* 0x0000000503247225 */ /* 0x000fc800078e00ff */
[----:B------:R-:W-:-:S04]  /*26e0*/  IMAD.WIDE.U32 R42, R4, R6, RZ ;  /* 0x00000006042a7225 */ /* 0x000fc800078e00ff */
[----:B------:R-:W-:Y:S02]  /*26f0*/  IMAD.IADD R29, R39, 0x1, R31 ;  /* 0x00000001271d7824 */ /* 0x000fe400078e021f */
[----:B------:R-:W-:-:S03]  /*2700*/  IMAD.WIDE.U32 R40, R5, R6, RZ ;  /* 0x0000000605287225 */ /* 0x000fc600078e00ff */
[----:B------:R-:W-:Y:S01]  /*2710*/  IADD3 R78, P0, P6, R36, R29, R42 ;  /* 0x0000001d244e7210 */ /* 0x000fe20007e1e02a */
[----:B------:R-:W-:Y:S02]  /*2720*/  IMAD.MOV.U32 R105, RZ, RZ, RZ ;  /* 0x000000ffff697224 */ /* 0x000fe400078e00ff */
[C---:B------:R-:W-:Y:S02]  /*2730*/  IMAD.SHL.U32 R29, R40.reuse, 0x2, RZ ;  /* 0x00000002281d7824 */ /* 0x040fe400078e00ff */
[----:B------:R-:W-:Y:S02]  /*2740*/  IMAD.IADD R93, R105, 0x1, R41 ;  /* 0x00000001695d7824 */ /* 0x000fe400078e0229 */
[----:B------:R-:W-:Y:S02]  /*2750*/  IMAD.IADD R99, R99, 0x1, R85 ;  /* 0x0000000163637824 */ /* 0x000fe400078e0255 */
[----:B------:R-:W-:Y:S01]  /*2760*/  IMAD.IADD R85, R39, 0x1, R37 ;  /* 0x0000000127557824 */ /* 0x000fe200078e0225 */
[C-C-:B------:R-:W-:Y:S01]  /*2770*/  SHF.L.U64.HI R70, R40.reuse, 0x1, R93.reuse ;  /* 0x0000000128467819 */ /* 0x140fe2000001025d */
[----:B------:R-:W-:Y:S01]  /*2780*/  IMAD.WIDE.U32 R36, R9, R7, RZ ;  /* 0x0000000709247225 */ /* 0x000fe200078e00ff */
[----:B------:R-:W-:-:S02]  /*2790*/  SHF.R.U64 R92, R40, 0x1f, R93 ;  /* 0x0000001f285c7819 */ /* 0x000fc4000000125d */
[----:B------:R-:W-:Y:S01]  /*27a0*/  LOP3.LUT R40, R29, 0xfffffffe, RZ, 0xc0, !PT ;  /* 0xfffffffe1d287812 */ /* 0x000fe200078ec0ff */
[----:B------:R-:W-:Y:S01]  /*27b0*/  IMAD.MOV.U32 R81, RZ, RZ, RZ ;  /* 0x000000ffff517224 */ /* 0x000fe200078e00ff */
[----:B------:R-:W-:Y:S01]  /*27c0*/  SHF.R.U32.HI R93, RZ, 0x1f, R93 ;  /* 0x0000001fff5d7819 */ /* 0x000fe2000001165d */
[----:B------:R-:W-:Y:S01]  /*27d0*/  IMAD.MOV.U32 R39, RZ, RZ, RZ ;  /* 0x000000ffff277224 */ /* 0x000fe200078e00ff */
[----:B------:R-:W-:Y:S01]  /*27e0*/  IADD3 R29, P2, PT, R40, R35, RZ ;  /* 0x00000023281d7210 */ /* 0x000fe20007f5e0ff */
[----:B------:R-:W-:Y:S01]  /*27f0*/  IMAD.MOV.U32 R95, RZ, RZ, RZ ;  /* 0x000000ffff5f7224 */ /* 0x000fe200078e00ff */
[----:B------:R-:W-:Y:S01]  /*2800*/  LOP3.LUT R70, R70, 0x1, RZ, 0xc0, !PT ;  /* 0x0000000146467812 */ /* 0x000fe200078ec0ff */
[----:B------:R-:W-:Y:S02]  /*2810*/  IMAD.IADD R37, R37, 0x1, R81 ;  /* 0x0000000125257824 */ /* 0x000fe400078e0251 */
[----:B------:R-:W-:Y:S02]  /*2820*/  IMAD.SHL.U32 R31, R36, 0x2, RZ ;  /* 0x00000002241f7824 */ /* 0x000fe400078e00ff */
[----:B------:R-:W-:Y:S01]  /*2830*/  IMAD.WIDE.U32 R38, R4, R9, R38 ;  /* 0x0000000904267225 */ /* 0x000fe200078e0026 */
[----:B------:R-:W-:-:S02]  /*2840*/  SHF.L.U64.HI R72, R36, 0x1, R37 ;  /* 0x0000000124487819 */ /* 0x000fc40000010225 */
[----:B------:R-:W-:Y:S01]  /*2850*/  SHF.R.U64 R94, R36, 0x1f, R37 ;  /* 0x0000001f245e7819 */ /* 0x000fe20000001225 */
[----:B------:R-:W-:Y:S01]  /*2860*/  IMAD.IADD R34, R33, 0x1, R95 ;  /* 0x0000000121227824 */ /* 0x000fe200078e025f */
[----:B------:R-:W-:Y:S01]  /*2870*/  IADD3 R80, P3, P4, R80, R38, R77 ;  /* 0x0000002650507210 */ /* 0x000fe20007c7e04d */
[----:B------:R-:W-:Y:S01]  /*2880*/  IMAD.MOV.U32 R35, RZ, RZ, RZ ;  /* 0x000000ffff237224 */ /* 0x000fe200078e00ff */
[----:B------:R-:W-:Y:S01]  /*2890*/  LOP3.LUT R36, R31, 0xfffffffe, RZ, 0xc0, !PT ;  /* 0xfffffffe1f247812 */ /* 0x000fe200078ec0ff */
[C---:B------:R-:W-:Y:S01]  /*28a0*/  IMAD.IADD R83, R111.reuse, 0x1, R39 ;  /* 0x000000016f537824 */ /* 0x040fe200078e0227 */
[----:B------:R-:W-:Y:S01]  /*28b0*/  IADD3.X R31, PT, PT, RZ, RZ, RZ, P1, P5 ;  /* 0x000000ffff1f7210 */ /* 0x000fe20000fea4ff */
[----:B------:R-:W-:Y:S01]  /*28c0*/  IMAD.WIDE.U32 R34, R2, R9, R34 ;  /* 0x0000000902227225 */ /* 0x000fe200078e0022 */
[----:B------:R-:W-:Y:S02]  /*28d0*/  IADD3 R73, P5, PT, R36, R73, RZ ;  /* 0x0000004924497210 */ /* 0x000fe40007fbe0ff */
[----:B------:R-:W-:Y:S01]  /*28e0*/  IADD3.X R83, PT, PT, RZ, R83, RZ, P3, P4 ;  /* 0x00000053ff537210 */ /* 0x000fe20001fe84ff */
[----:B------:R-:W-:Y:S01]  /*28f0*/  IMAD.IADD R32, R111, 0x1, R43 ;  /* 0x000000016f207824 */ /* 0x000fe200078e022b */
[----:B------:R-:W-:Y:S01]  /*2900*/  IADD3 R31, P3, P4, R31, R34, R99 ;  /* 0x000000221f1f7210 */ /* 0x000fe20007c7e063 */
[----:B------:R-:W-:Y:S01]  /*2910*/  IMAD.MOV.U32 R33, RZ, RZ, RZ ;  /* 0x000000ffff217224 */ /* 0x000fe200078e00ff */
[----:B------:R-:W-:Y:S01]  /*2920*/  LOP3.LUT R36, R92, 0xfffffffe, RZ, 0xc0, !PT ;  /* 0xfffffffe5c247812 */ /* 0x000fe200078ec0ff */
[----:B------:R-:W-:Y:S01]  /*2930*/  IMAD.WIDE.U32 R42, R6, R7, RZ ;  /* 0x00000007062a7225 */ /* 0x000fe200078e00ff */
[----:B------:R-:W-:-:S03]  /*2940*/  LOP3.LUT R72, R72, 0x1, RZ, 0xc0, !PT ;  /* 0x0000000148487812 */ /* 0x000fc600078ec0ff */
[----:B------:R-:W-:-:S04]  /*2950*/  IMAD.WIDE.U32 R32, R4, R5, R32 ;  /* 0x0000000504207225 */ /* 0x000fc800078e0020 */
[----:B------:R-:W-:Y:S01]  /*2960*/  IMAD.IADD R82, R95, 0x1, R35 ;  /* 0x000000015f527824 */ /* 0x000fe200078e0223 */
[----:B------:R-:W-:Y:S01]  /*2970*/  IADD3 R85, P1, PT, R85, R32, RZ ;  /* 0x0000002055557210 */ /* 0x000fe20007f3e0ff */
[----:B------:R-:W-:-:S03]  /*2980*/  IMAD.WIDE.U32 R40, R5, R7, RZ ;  /* 0x0000000705287225 */ /* 0x000fc600078e00ff */
[----:B------:R-:W-:Y:S01]  /*2990*/  IADD3.X R82, PT, PT, RZ, R82, RZ, P3, P4 ;  /* 0x00000052ff527210 */ /* 0x000fe20001fe84ff */
[----:B------:R-:W-:-:S04]  /*29a0*/  IMAD.WIDE.U32 R34, R6, R9, RZ ;  /* 0x0000000906227225 */ /* 0x000fc800078e00ff */
[----:B------:R-:W-:Y:S02]  /*29b0*/  IMAD.IADD R43, R43, 0x1, R107 ;  /* 0x000000012b2b7824 */ /* 0x000fe400078e026b */
[----:B------:R-:W-:-:S03]  /*29c0*/  IMAD.WIDE.U32 R76, R71, R50, RZ ;  /* 0x00000032474c7225 */ /* 0x000fc600078e00ff */
[----:B------:R-:W-:Y:S01]  /*29d0*/  IADD3 R43, P4, P3, R34, R43, R40 ;  /* 0x0000002b222b7210 */ /* 0x000fe20007b9e028 */
[----:B------:R-:W-:Y:S02]  /*29e0*/  IMAD R32, R73, R50, RZ ;  /* 0x0000003249207224 */ /* 0x000fe400078e02ff */
[----:B------:R-:W-:Y:S01]  /*29f0*/  IMAD.WIDE.U32 R38, R76, R48, RZ ;  /* 0x000000304c267225 */ /* 0x000fe200078e00ff */
[----:B------:R-:W-:-:S03]  /*2a00*/  SHF.R.U32.HI R92, RZ, 0x1f, R43 ;  /* 0x0000001fff5c7819 */ /* 0x000fc6000001162b */
[----:B------:R-:W-:Y:S01]  /*2a10*/  IMAD.X R111, R111, 0x1, R33, P1 ;  /* 0x000000016f6f7824 */ /* 0x000fe200008e0621 */
[----:B------:R-:W-:Y:S01]  /*2a20*/  SHF.R.U32.HI R33, RZ, 0x1f, R37 ;  /* 0x0000001fff217819 */ /* 0x000fe20000011625 */
[----:B------:R-:W-:Y:S01]  /*2a30*/  IMAD R113, R71, R51, R32 ;  /* 0x0000003347717224 */ /* 0x000fe200078e0220 */
[----:B------:R-:W-:Y:S01]  /*2a40*/  LOP3.LUT R37, R93, 0x1, RZ, 0xc0, !PT ;  /* 0x000000015d257812 */ /* 0x000fe200078ec0ff */
[----:B------:R-:W-:Y:S01]  /*2a50*/  IMAD.X R93, RZ, RZ, R70, P2 ;  /* 0x000000ffff5d7224 */ /* 0x000fe200010e0646 */
[----:B------:R-:W-:Y:S01]  /*2a60*/  IADD3 RZ, P1, PT, R71, R38, RZ ;  /* 0x0000002647ff7210 */ /* 0x000fe20007f3e0ff */
[----:B------:R-:W-:Y:S01]  /*2a70*/  IMAD.IADD R113, R77, 0x1, R113 ;  /* 0x000000014d717824 */ /* 0x000fe200078e0271 */
[----:B------:R-:W-:Y:S01]  /*2a80*/  IADD3 R71, P2, PT, R92, R98, RZ ;  /* 0x000000625c477210 */ /* 0x000fe20007f5e0ff */
[----:B------:R-:W-:Y:S01]  /*2a90*/  IMAD.WIDE.U32 R36, R5, R5, R36 ;  /* 0x0000000505247225 */ /* 0x000fe200078e0024 */
[----:B------:R-:W-:Y:S02]  /*2aa0*/  LOP3.LUT R32, R94, 0xfffffffe, RZ, 0xc0, !PT ;  /* 0xfffffffe5e207812 */ /* 0x000fe400078ec0ff */
[----:B------:R-:W-:Y:S01]  /*2ab0*/  LOP3.LUT R33, R33, 0x1, RZ, 0xc0, !PT ;  /* 0x0000000121217812 */ /* 0x000fe200078ec0ff */
[----:B------:R-:W-:Y:S01]  /*2ac0*/  IMAD.X R40, RZ, RZ, R79, P2 ;  /* 0x000000ffff287224 */ /* 0x000fe200010e064f */
[----:B------:R-:W-:Y:S01]  /*2ad0*/  IADD3 R95, P2, PT, R71, R26, RZ ;  /* 0x0000001a475f7210 */ /* 0x000fe20007f5e0ff */
[----:B------:R-:W-:Y:S01]  /*2ae0*/  IMAD.IADD R34, R105, 0x1, R37 ;  /* 0x0000000169227824 */ /* 0x000fe200078e0225 */
[----:B------:R-:W-:Y:S01]  /*2af0*/  IADD3.X R26, PT, PT, RZ, RZ, RZ, P0, P6 ;  /* 0x000000ffff1a7210 */ /* 0x000fe200007ec4ff */
[----:B------:R-:W-:Y:S01]  /*2b00*/  IMAD.WIDE.U32 R32, R9, R9, R32 ;  /* 0x0000000909207225 */ /* 0x000fe200078e0020 */
[----:B------:R-:W-:-:S03]  /*2b10*/  ISETP.GT.U32.AND P0, PT, R98, R71, PT ;  /* 0x000000476200720c */ /* 0x000fc60003f04070 */
[----:B------:R-:W-:Y:S01]  /*2b20*/  IMAD.X R38, R40, 0x1, R29, P2 ;  /* 0x0000000128267824 */ /* 0x000fe200010e061d */
[----:B------:R-:W-:Y:S01]  /*2b30*/  ISETP.GT.U32.AND.EX P0, PT, R79, R40, PT, P0 ;  /* 0x000000284f00720c */ /* 0x000fe20003f04100 */
[----:B------:R-:W-:Y:S01]  /*2b40*/  IMAD.X R29, RZ, RZ, R72, P5 ;  /* 0x000000ffff1d7224 */ /* 0x000fe200028e0648 */
[----:B------:R-:W-:Y:S01]  /*2b50*/  IADD3 R93, P2, P6, R93, R36, R80 ;  /* 0x000000245d5d7210 */ /* 0x000fe20007e5e050 */
[C---:B------:R-:W-:Y:S01]  /*2b60*/  IMAD.WIDE.U32 R36, R113.reuse, R48, RZ ;  /* 0x0000003071247225 */ /* 0x040fe200078e00ff */
[----:B------:R-:W-:Y:S02]  /*2b70*/  SEL R70, R98, R71, P0 ;  /* 0x0000004762467207 */ /* 0x000fe40000000000 */
[----:B------:R-:W-:Y:S02]  /*2b80*/  IADD3.X R34, PT, PT, RZ, R34, R83, P2, P6 ;  /* 0x00000022ff227210 */ /* 0x000fe400017ec453 */
[----:B------:R-:W-:Y:S01]  /*2b90*/  ISETP.GT.U32.AND P2, PT, R70, R95, PT ;  /* 0x0000005f4600720c */ /* 0x000fe20003f44070 */
[----:B------:R-:W-:Y:S01]  /*2ba0*/  IMAD.WIDE.U32 R70, R113, R46, RZ ;  /* 0x0000002e71467225 */ /* 0x000fe200078e00ff */
[----:B------:R-:W-:-:S02]  /*2bb0*/  SEL R77, R79, R40, P0 ;  /* 0x000000284f4d7207 */ /* 0x000fc40000000000 */
[----:B------:R-:W-:Y:S01]  /*2bc0*/  IADD3 R98, P5, PT, R95, R98, RZ ;  /* 0x000000625f627210 */ /* 0x000fe20007fbe0ff */
[----:B------:R-:W-:Y:S01]  /*2bd0*/  IMAD.WIDE.U32 R36, P0, R76, R49, R36 ;  /* 0x000000314c247225 */ /* 0x000fe20007800024 */
[----:B------:R-:W-:Y:S02]  /*2be0*/  IADD3 R29, P6, PT, R29, R32, RZ ;  /* 0x000000201d1d7210 */ /* 0x000fe40007fde0ff */
[----:B------:R-:W-:Y:S01]  /*2bf0*/  ISETP.GT.U32.AND.EX P2, PT, R77, R38, PT, P2 ;  /* 0x000000264d00720c */ /* 0x000fe20003f44120 */
[----:B------:R-:W-:Y:S01]  /*2c00*/  IMAD.X R79, R38, 0x1, R79, P5 ;  /* 0x00000001264f7824 */ /* 0x000fe200028e064f */
[----:B------:R-:W-:Y:S01]  /*2c10*/  ISETP.GE.U32.AND P5, PT, R98, R95, PT ;  /* 0x0000005f6200720c */ /* 0x000fe20003fa6070 */
[----:B------:R-:W-:Y:S01]  /*2c20*/  IMAD.X R81, R81, 0x1, R33, P6 ;  /* 0x0000000151517824 */ /* 0x000fe200030e0621 */
[----:B------:R-:W-:Y:S01]  /*2c30*/  SEL R95, RZ, 0x1, !P2 ;  /* 0x00000001ff5f7807 */ /* 0x000fe20005000000 */
[----:B------:R-:W-:Y:S01]  /*2c40*/  IMAD.X R33, RZ, RZ, RZ, P0 ;  /* 0x000000ffff217224 */ /* 0x000fe200000e06ff */
[----:B------:R-:W-:Y:S01]  /*2c50*/  IADD3 R36, P2, PT, R39, R36, RZ ;  /* 0x0000002427247210 */ /* 0x000fe20007f5e0ff */
[----:B------:R-:W-:Y:S01]  /*2c60*/  IMAD.MOV.U32 R32, RZ, RZ, R37 ;  /* 0x000000ffff207224 */ /* 0x000fe200078e0025 */
[----:B------:R-:W-:Y:S01]  /*2c70*/  ISETP.GE.U32.AND.EX P0, PT, R79, R38, PT, P5 ;  /* 0x000000264f00720c */ /* 0x000fe20003f06150 */
[----:B------:R-:W-:Y:S01]  /*2c80*/  IMAD.WIDE.U32 R70, P6, R76, R47, R70 ;  /* 0x0000002f4c467225 */ /* 0x000fe200078c0046 */
[----:B------:R-:W-:-:S02]  /*2c90*/  IADD3.X RZ, P1, PT, R73, R36, RZ, P1, !PT ;  /* 0x0000002449ff7210 */ /* 0x000fc40000f3e4ff */
[----:B------:R-:W-:Y:S01]  /*2ca0*/  SHF.L.U64.HI R40, R42, 0x1, R43 ;  /* 0x000000012a287819 */ /* 0x000fe2000001022b */
[----:B------:R-:W-:Y:S01]  /*2cb0*/  IMAD.WIDE.U32.X R32, R113, R49, R32, P2 ;  /* 0x0000003171207225 */ /* 0x000fe200010e0420 */
[----:B------:R-:W-:Y:S02]  /*2cc0*/  IADD3 R80, P5, P2, R80, R93, R95 ;  /* 0x0000005d50507210 */ /* 0x000fe40007abe05f */
[----:B------:R-:W-:Y:S01]  /*2cd0*/  SEL R99, RZ, 0x1, P0 ;  /* 0x00000001ff637807 */ /* 0x000fe20000000000 */
[C---:B------:R-:W-:Y:S01]  /*2ce0*/  IMAD.WIDE.U32 R38, R76.reuse, R46, RZ ;  /* 0x0000002e4c267225 */ /* 0x040fe200078e00ff */
[----:B------:R-:W-:Y:S02]  /*2cf0*/  IADD3.X R83, PT, PT, R83, R34, RZ, P5, P2 ;  /* 0x0000002253537210 */ /* 0x000fe40002fe44ff */
[----:B------:R-:W-:Y:S01]  /*2d00*/  IADD3 R95, P5, PT, R95, R28, RZ ;  /* 0x0000001c5f5f7210 */ /* 0x000fe20007fbe0ff */
[----:B------:R-:W-:Y:S01]  /*2d10*/  IMAD.X R37, RZ, RZ, RZ, P6 ;  /* 0x000000ffff257224 */ /* 0x000fe200030e06ff */
[----:B------:R-:W-:Y:S01]  /*2d20*/  IADD3.X R101, P2, PT, RZ, R32, RZ, P1, !PT ;  /* 0x00000020ff657210 */ /* 0x000fe20000f5e4ff */
[----:B------:R-:W-:Y:S01]  /*2d30*/  IMAD.WIDE.U32 R72, R76, R44, RZ ;  /* 0x0000002c4c487225 */ /* 0x000fe200078e00ff */
[----:B------:R-:W-:-:S02]  /*2d40*/  ISETP.GT.U32.AND P0, PT, R28, R95, PT ;  /* 0x0000005f1c00720c */ /* 0x000fc40003f04070 */
[----:B------:R-:W-:Y:S01]  /*2d50*/  LEA R101, P1, R42, R101, 0x1 ;  /* 0x000000652a657211 */ /* 0x000fe200078208ff */
[----:B------:R-:W-:Y:S01]  /*2d60*/  IMAD.X R43, RZ, RZ, R84, P5 ;  /* 0x000000ffff2b7224 */ /* 0x000fe200028e0654 */
[----:B------:R-:W-:Y:S01]  /*2d70*/  IADD3 R42, P5, PT, R95, R30, RZ ;  /* 0x0000001e5f2a7210 */ /* 0x000fe20007fbe0ff */
[----:B------:R-:W-:Y:S01]  /*2d80*/  IMAD.X R117, RZ, RZ, R33, P2 ;  /* 0x000000ffff757224 */ /* 0x000fe200010e0621 */
[----:B------:R-:W-:Y:S01]  /*2d90*/  IADD3 R100, P6, PT, R39, R70, RZ ;  /* 0x0000004627647210 */ /* 0x000fe20007fde0ff */
[----:B------:R-:W-:Y:S01]  /*2da0*/  IMAD.WIDE.U32 R32, R113, R44, RZ ;  /* 0x0000002c71207225 */ /* 0x000fe200078e00ff */
[----:B------:R-:W-:Y:S02]  /*2db0*/  ISETP.GT.U32.AND.EX P0, PT, R84, R43, PT, P0 ;  /* 0x0000002b5400720c */ /* 0x000fe40003f04100 */
[----:B------:R-:W-:Y:S01]  /*2dc0*/  IADD3 R93, P2, PT, R99, R42, RZ ;  /* 0x0000002a635d7210 */ /* 0x000fe20007f5e0ff */
[----:B------:R-:W-:Y:S01]  /*2dd0*/  IMAD.X R94, R43, 0x1, R78, P5 ;  /* 0x000000012b5e7824 */ /* 0x000fe200028e064e */
[----:B------:R-:W-:Y:S01]  /*2de0*/  SEL R95, R28, R95, P0 ;  /* 0x0000005f1c5f7207 */ /* 0x000fe20000000000 */
[----:B------:R-:W-:Y:S01]  /*2df0*/  IMAD.WIDE.U32 R32, P5, R76, R45, R32 ;  /* 0x0000002d4c207225 */ /* 0x000fe200078a0020 */
[----:B------:R-:W-:-:S02]  /*2e00*/  SEL R43, R84, R43, P0 ;  /* 0x0000002b542b7207 */ /* 0x000fc40000000000 */
[----:B------:R-:W-:Y:S01]  /*2e10*/  IADD3 R101, P0, PT, R101, R38, RZ ;  /* 0x0000002665657210 */ /* 0x000fe20007f1e0ff */
[----:B------:R-:W-:Y:S01]  /*2e20*/  IMAD.WIDE.U32 R38, R113, R66, RZ ;  /* 0x0000004271267225 */ /* 0x000fe200078e00ff */
[----:B------:R-:W-:-:S03]  /*2e30*/  IADD3.X R117, P1, PT, R117, R40, RZ, P1, !PT ;  /* 0x0000002875757210 */ /* 0x000fc60000f3e4ff */
[----:B------:R-:W-:Y:S02]  /*2e40*/  IMAD.MOV.U32 R36, RZ, RZ, R71 ;  /* 0x000000ffff247224 */ /* 0x000fe400078e0047 */
[----:B------:R-:W-:Y:S02]  /*2e50*/  IMAD.X R71, RZ, RZ, RZ, P5 ;  /* 0x000000ffff477224 */ /* 0x000fe400028e06ff */
[----:B------:R-:W-:-:S04]  /*2e60*/  IMAD.WIDE.U32 R38, P5, R76, R67, R38 ;  /* 0x000000434c267225 */ /* 0x000fc800078a0026 */
[----:B------:R-:W-:Y:S01]  /*2e70*/  IMAD.X R109, RZ, RZ, R94, P2 ;  /* 0x000000ffff6d7224 */ /* 0x000fe200010e065e */
[----:B------:R-:W-:Y:S01]  /*2e80*/  IADD3 R40, P2, PT, R73, R32, RZ ;  /* 0x0000002049287210 */ /* 0x000fe20007f5e0ff */
[----:B------:R-:W-:Y:S01]  /*2e90*/  IMAD.MOV.U32 R70, RZ, RZ, R33 ;  /* 0x000000ffff467224 */ /* 0x000fe200078e0021 */
[----:B------:R-:W-:Y:S01]  /*2ea0*/  IADD3.X R73, P0, PT, R117, R100, RZ, P0, !PT ;  /* 0x0000006475497210 */ /* 0x000fe2000071e4ff */
[----:B------:R-:W-:Y:S01]  /*2eb0*/  IMAD.X R33, RZ, RZ, RZ, P5 ;  /* 0x000000ffff217224 */ /* 0x000fe200028e06ff */
[----:B------:R-:W-:Y:S01]  /*2ec0*/  ISETP.GT.U32.AND P5, PT, R42, R93, PT ;  /* 0x0000005d2a00720c */ /* 0x000fe20003fa4070 */
[----:B------:R-:W-:Y:S01]  /*2ed0*/  IMAD.WIDE.U32.X R36, R113, R47, R36, P6 ;  /* 0x0000002f71247225 */ /* 0x000fe200030e0424 */
[----:B------:R-:W-:Y:S02]  /*2ee0*/  IADD3 R34, P6, PT, R93, R30, RZ ;  /* 0x0000001e5d227210 */ /* 0x000fe40007fde0ff */
[----:B------:R-:W-:Y:S01]  /*2ef0*/  ISETP.GT.U32.AND.EX P5, PT, R94, R109, PT, P5 ;  /* 0x0000006d5e00720c */ /* 0x000fe20003fa4150 */
[----:B------:R-:W-:Y:S01]  /*2f00*/  IMAD.WIDE.U32.X R70, R113, R45, R70, P2 ;  /* 0x0000002d71467225 */ /* 0x000fe200010e0446 */
[----:B------:R-:W-:-:S02]  /*2f10*/  ISETP.GT.U32.AND P2, PT, R95, R42, PT ;  /* 0x0000002a5f00720c */ /* 0x000fc40003f44070 */
[----:B------:R-:W-:Y:S01]  /*2f20*/  SEL R93, R42, R93, P5 ;  /* 0x0000005d2a5d7207 */ /* 0x000fe20002800000 */
[----:B------:R-:W-:Y:S01]  /*2f30*/  IMAD R30, R73, R50, RZ ;  /* 0x00000032491e7224 */ /* 0x000fe200078e02ff */
[----:B------:R-:W-:Y:S01]  /*2f40*/  ISETP.GT.U32.AND.EX P2, PT, R43, R94, PT, P2 ;  /* 0x0000005e2b00720c */ /* 0x000fe20003f44120 */
[----:B------:R-:W-:Y:S01]  /*2f50*/  IMAD.X R95, R109, 0x1, R78, P6 ;  /* 0x000000016d5f7824 */ /* 0x000fe200030e064e */
[----:B------:R-:W-:Y:S01]  /*2f60*/  SEL R94, R94, R109, P5 ;  /* 0x0000006d5e5e7207 */ /* 0x000fe20002800000 */
[----:B------:R-:W-:-:S04]  /*2f70*/  IMAD.WIDE.U32 R42, R101, R50, RZ ;  /* 0x00000032652a7225 */ /* 0x000fc800078e00ff */
[----:B------:R-:W-:Y:S02]  /*2f80*/  IMAD R109, R101, R51, R30 ;  /* 0x00000033656d7224 */ /* 0x000fe400078e021e */
[----:B------:R-:W-:-:S04]  /*2f90*/  IMAD.WIDE.U32 R76, R76, R66, RZ ;  /* 0x000000424c4c7225 */ /* 0x000fc800078e00ff */
[----:B------:R-:W-:Y:S01]  /*2fa0*/  IMAD.MOV.U32 R32, RZ, RZ, R39 ;  /* 0x000000ffff207224 */ /* 0x000fe200078e0027 */
[----:B------:R-:W-:Y:S01]  /*2fb0*/  IADD3.X R39, P0, P1, R36, RZ, RZ, P0, P1 ;  /* 0x000000ff24277210 */ /* 0x000fe200001024ff */
[----:B------:R-:W-:Y:S01]  /*2fc0*/  IMAD.IADD R109, R43, 0x1, R109 ;  /* 0x000000012b6d7824 */ /* 0x000fe200078e026d */
[----:B------:R-:W-:Y:S02]  /*2fd0*/  IADD3 R78, P6, PT, R77, R38, RZ ;  /* 0x000000264d4e7210 */ /* 0x000fe40007fde0ff */
[----:B------:R-:W-:Y:S02]  /*2fe0*/  IADD3.X R100, PT, PT, R37, RZ, RZ, P0, P1 ;  /* 0x000000ff25647210 */ /* 0x000fe400007e24ff */
[----:B------:R-:W-:Y:S01]  /*2ff0*/  SEL R36, RZ, 0x1, !P2 ;  /* 0x00000001ff247807 */ /* 0x000fe20005000000 */
[----:B------:R-:W-:Y:S01]  /*3000*/  IMAD.WIDE.U32.X R32, R113, R67, R32, P6 ;  /* 0x0000004371207225 */ /* 0x000fe200030e0420 */
[----:B------:R-:W-:Y:S02]  /*3010*/  IADD3 R43, P1, PT, R39, R98, RZ ;  /* 0x00000062272b7210 */ /* 0x000fe40007f3e0ff */
[----:B------:R-:W-:Y:S01]  /*3020*/  IADD3 R30, P5, P2, R26, R85, R31 ;  /* 0x000000551a1e7210 */ /* 0x000fe20007abe01f */
[----:B------:R-:W-:Y:S01]  /*3030*/  IMAD.WIDE.U32 R38, R109, R48, RZ ;  /* 0x000000306d267225 */ /* 0x000fe200078e00ff */
[----:B------:R-:W-:-:S02]  /*3040*/  IADD3.X R79, P1, PT, R100, R79, RZ, P1, !PT ;  /* 0x0000004f644f7210 */ /* 0x000fc40000f3e4ff */
[----:B------:R-:W-:Y:S01]  /*3050*/  IADD3 R85, P0, P6, R85, R30, R36 ;  /* 0x0000001e55557210 */ /* 0x000fe20007e1e024 */
[C---:B------:R-:W-:Y:S01]  /*3060*/  IMAD.WIDE.U32 R36, R42.reuse, R48, RZ ;  /* 0x000000302a247225 */ /* 0x040fe200078e00ff */
[----:B------:R-:W-:Y:S02]  /*3070*/  IADD3.X R30, PT, PT, RZ, R111, R82, P5, P2 ;  /* 0x0000006fff1e7210 */ /* 0x000fe40002fe4452 */
[----:B------:R-:W-:Y:S01]  /*3080*/  IADD3 R72, P5, PT, R43, R72, RZ ;  /* 0x000000482b487210 */ /* 0x000fe20007fbe0ff */
[----:B------:R-:W-:Y:S01]  /*3090*/  IMAD.WIDE.U32 R38, P2, R42, R49, R38 ;  /* 0x000000312a267225 */ /* 0x000fe20007840026 */
[----:B------:R-:W-:Y:S02]  /*30a0*/  IADD3.X R30, PT, PT, R111, R30, RZ, P0, P6 ;  /* 0x0000001e6f1e7210 */ /* 0x000fe400007ec4ff */
[----:B------:R-:W-:Y:S01]  /*30b0*/  IADD3 RZ, P0, PT, R101, R36, RZ ;  /* 0x0000002465ff7210 */ /* 0x000fe20007f1e0ff */
[----:B------:R-:W-:Y:S01]  /*30c0*/  IMAD.X R111, RZ, RZ, RZ, P2 ;  /* 0x000000ffff6f7224 */ /* 0x000fe200010e06ff */
[----:B------:R-:W-:Y:S01]  /*30d0*/  IADD3 R38, P2, PT, R37, R38, RZ ;  /* 0x0000002625267210 */ /* 0x000fe20007f5e0ff */
[----:B------:R-:W-:Y:S01]  /*30e0*/  IMAD.MOV.U32 R110, RZ, RZ, R39 ;  /* 0x000000ffff6e7224 */ /* 0x000fe200078e0027 */
[----:B------:R-:W-:Y:S01]  /*30f0*/  IADD3.X R40, P5, PT, R79, R40, RZ, P5, !PT ;  /* 0x000000284f287210 */ /* 0x000fe20002fbe4ff */
[----:B------:R-:W-:Y:S01]  /*3100*/  IMAD.WIDE.U32 R36, R109, R46, RZ ;  /* 0x0000002e6d247225 */ /* 0x000fe200078e00ff */
[----:B------:R-:W-:-:S02]  /*3110*/  IADD3.X RZ, P0, PT, R73, R38, RZ, P0, !PT ;  /* 0x0000002649ff7210 */ /* 0x000fc4000071e4ff */
[----:B------:R-:W-:Y:S01]  /*3120*/  IADD3.X R98, P1, P5, R70, RZ, RZ, P5, P1 ;  /* 0x000000ff46627210 */ /* 0x000fe20002d224ff */
[----:B------:R-:W-:Y:S01]  /*3130*/  IMAD.WIDE.U32.X R110, R109, R49, R110, P2 ;  /* 0x000000316d6e7225 */ /* 0x000fe200010e046e */
[----:B------:R-:W-:Y:S02]  /*3140*/  IADD3 R101, P2, PT, R34, R28, RZ ;  /* 0x0000001c22657210 */ /* 0x000fe40007f5e0ff */
[----:B------:R-:W-:Y:S01]  /*3150*/  IADD3.X R43, PT, PT, R71, RZ, RZ, P1, P5 ;  /* 0x000000ff472b7210 */ /* 0x000fe20000fea4ff */
[----:B------:R-:W-:Y:S01]  /*3160*/  IMAD.WIDE.U32 R36, P6, R42, R47, R36 ;  /* 0x0000002f2a247225 */ /* 0x000fe200078c0024 */
[----:B------:R-:W-:-:S03]  /*3170*/  IADD3.X R77, P0, PT, RZ, R110, RZ, P0, !PT ;  /* 0x0000006eff4d7210 */ /* 0x000fc6000071e4ff */
[----:B------:R-:W-:Y:S01]  /*3180*/  IMAD.WIDE.U32 R38, R42, R46, RZ ;  /* 0x0000002e2a267225 */ /* 0x000fe200078e00ff */
[----:B------:R-:W-:-:S03]  /*3190*/  IADD3 R77, P1, PT, R77, R72, RZ ;  /* 0x000000484d4d7210 */ /* 0x000fc60007f3e0ff */
[----:B------:R-:W-:Y:S01]  /*31a0*/  IMAD.X R111, RZ, RZ, R111, P0 ;  /* 0x000000ffff6f7224 */ /* 0x000fe200000e066f */
[----:B------:R-:W-:Y:S01]  /*31b0*/  IADD3 R79, P5, PT, R39, R36, RZ ;  /* 0x00000024274f7210 */ /* 0x000fe20007fbe0ff */
[----:B------:R-:W-:Y:S01]  /*31c0*/  IMAD.WIDE.U32 R70, R109, R44, RZ ;  /* 0x0000002c6d467225 */ /* 0x000fe200078e00ff */
[----:B------:R-:W-:Y:S02]  /*31d0*/  IADD3 R28, P0, PT, R77, R38, RZ ;  /* 0x000000264d1c7210 */ /* 0x000fe40007f1e0ff */
[----:B------:R-:W-:Y:S01]  /*31e0*/  IADD3.X R40, P1, PT, R111, R40, RZ, P1, !PT ;  /* 0x000000286f287210 */ /* 0x000fe20000f3e4ff */
[----:B------:R-:W-:Y:S02]  /*31f0*/  IMAD.X R73, RZ, RZ, RZ, P6 ;  /* 0x000000ffff497224 */ /* 0x000fe400030e06ff */
[----:B------:R-:W-:Y:S02]  /*3200*/  IMAD.MOV.U32 R72, RZ, RZ, R37 ;  /* 0x000000ffff487224 */ /* 0x000fe400078e0025 */
[----:B------:R-:W-:Y:S01]  /*3210*/  IMAD.X R84, R95, 0x1, R84, P2 ;  /* 0x000000015f547824 */ /* 0x000fe200010e0654 */
[----:B------:R-:W-:Y:S01]  /*3220*/  IADD3 R111, P2, PT, R98, R101, RZ ;  /* 0x00000065626f7210 */ /* 0x000fe20007f5e0ff */
[----:B------:R-:W-:-:S04]  /*3230*/  IMAD.WIDE.U32 R70, P6, R42, R45, R70 ;  /* 0x0000002d2a467225 */ /* 0x000fc800078c0046 */
[----:B------:R-:W-:-:S04]  /*3240*/  IMAD.WIDE.U32 R38, R42, R44, RZ ;  /* 0x0000002c2a267225 */ /* 0x000fc800078e00ff */
[----:B------:R-:W-:Y:S01]  /*3250*/  IMAD.WIDE.U32.X R72, R109, R47, R72, P5 ;  /* 0x0000002f6d487225 */ /* 0x000fe200028e0448 */
[----:B------:R-:W-:Y:S02]  /*3260*/  IADD3 R98, P5, PT, R111, R76, RZ ;  /* 0x0000004c6f627210 */ /* 0x000fe40007fbe0ff */
[----:B------:R-:W-:Y:S01]  /*3270*/  IADD3.X R111, P0, PT, R40, R79, RZ, P0, !PT ;  /* 0x0000004f286f7210 */ /* 0x000fe2000071e4ff */
[----:B------:R-:W-:Y:S01]  /*3280*/  IMAD.X R77, RZ, RZ, RZ, P6 ;  /* 0x000000ffff4d7224 */ /* 0x000fe200030e06ff */
[----:B------:R-:W-:Y:S01]  /*3290*/  IADD3 R39, P6, PT, R39, R70, RZ ;  /* 0x0000004627277210 */ /* 0x000fe20007fde0ff */
[----:B------:R-:W-:-:S04]  /*32a0*/  IMAD.WIDE.U32 R36, R109, R66, RZ ;  /* 0x000000426d247225 */ /* 0x000fc800078e00ff */
[----:B------:R-:W-:Y:S01]  /*32b0*/  IMAD.MOV.U32 R76, RZ, RZ, R71 ;  /* 0x000000ffff4c7224 */ /* 0x000fe200078e0047 */
[----:B------:R-:W-:Y:S01]  /*32c0*/  IADD3.X R71, P2, PT, R43, R84, RZ, P2, !PT ;  /* 0x000000542b477210 */ /* 0x000fe2000175e4ff */
[----:B------:R-:W-:Y:S02]  /*32d0*/  IMAD R70, R111, R50, RZ ;  /* 0x000000326f467224 */ /* 0x000fe400078e02ff */
[----:B------:R-:W-:-:S04]  /*32e0*/  IMAD.WIDE.U32.X R76, R109, R45, R76, P6 ;  /* 0x0000002d6d4c7225 */ /* 0x000fc800030e044c */
[----:B------:R-:W-:-:S04]  /*32f0*/  IMAD.WIDE.U32 R36, P6, R42, R67, R36 ;  /* 0x000000432a247225 */ /* 0x000fc800078c0024 */
[----:B------:R-:W-:Y:S01]  /*3300*/  IMAD.IADD R40, R41, 0x1, R105 ;  /* 0x0000000129287824 */ /* 0x000fe200078e0269 */
[----:B------:R-:W-:Y:S01]  /*3310*/  IADD3.X R41, P5, PT, R71, R78, RZ, P5, !PT ;  /* 0x0000004e47297210 */ /* 0x000fe20002fbe4ff */
[----:B------:R-:W-:-:S03]  /*3320*/  IMAD.WIDE.U32 R78, R28, R50, RZ ;  /* 0x000000321c4e7225 */ /* 0x000fc600078e00ff */
[----:B------:R-:W-:Y:S01]  /*3330*/  IADD3.X R100, P2, P5, R32, RZ, RZ, P5, P2 ;  /* 0x000000ff20647210 */ /* 0x000fe20002d444ff */
[----:B------:R-:W-:Y:S02]  /*3340*/  IMAD R113, R28, R51, R70 ;  /* 0x000000331c717224 */ /* 0x000fe400078e0246 */
[----:B------:R-:W-:Y:S01]  /*3350*/  IMAD.MOV.U32 R70, RZ, RZ, R37 ;  /* 0x000000ffff467224 */ /* 0x000fe200078e0025 */
[----:B------:R-:W-:Y:S01]  /*3360*/  IADD3.X R37, P0, P1, R72, RZ, RZ, P0, P1 ;  /* 0x000000ff48257210 */ /* 0x000fe200001024ff */
[----:B------:R-:W-:Y:S01]  /*3370*/  IMAD.WIDE.U32 R42, R42, R66, RZ ;  /* 0x000000422a2a7225 */ /* 0x000fe200078e00ff */
[----:B------:R-:W-:Y:S02]  /*3380*/  IADD3.X R72, PT, PT, R33, RZ, RZ, P2, P5 ;  /* 0x000000ff21487210 */ /* 0x000fe400017ea4ff */
[----:B------:R-:W-:Y:S01]  /*3390*/  IADD3.X R104, PT, PT, R73, RZ, RZ, P0, P1 ;  /* 0x000000ff49687210 */ /* 0x000fe200007e24ff */
[----:B------:R-:W-:Y:S01]  /*33a0*/  IMAD.IADD R79, R79, 0x1, R113 ;  /* 0x000000014f4f7824 */ /* 0x000fe200078e0271 */
[----:B------:R-:W-:Y:S01]  /*33b0*/  IADD3 R73, P2, PT, R37, R98, RZ ;  /* 0x0000006225497210 */ /* 0x000fe20007f5e0ff */
[----:B------:R-:W-:Y:S01]  /*33c0*/  IMAD.X R71, RZ, RZ, RZ, P6 ;  /* 0x000000ffff477224 */ /* 0x000fe200030e06ff */
[----:B------:R-:W-:Y:S01]  /*33d0*/  IADD3 R43, P6, PT, R43, R36, RZ ;  /* 0x000000242b2b7210 */ /* 0x000fe20007fde0ff */
[----:B------:R-:W-:-:S04]  /*33e0*/  IMAD.WIDE.U32 R32, R79, R48, RZ ;  /* 0x000000304f207225 */ /* 0x000fc800078e00ff */
[----:B------:R-:W-:-:S04]  /*33f0*/  IMAD.WIDE.U32 R36, R78, R48, RZ ;  /* 0x000000304e247225 */ /* 0x000fc800078e00ff */
[----:B------:R-:W-:Y:S01]  /*3400*/  IMAD.WIDE.U32.X R70, R109, R67, R70, P6 ;  /* 0x000000436d467225 */ /* 0x000fe200030e0446 */
[----:B------:R-:W-:Y:S02]  /*3410*/  IADD3 RZ, P0, PT, R28, R36, RZ ;  /* 0x000000241cff7210 */ /* 0x000fe40007f1e0ff */
[----:B------:R-:W-:Y:S01]  /*3420*/  IADD3 R28, P6, PT, R73, R38, RZ ;  /* 0x00000026491c7210 */ /* 0x000fe20007fde0ff */
[----:B------:R-:W-:Y:S01]  /*3430*/  IMAD.WIDE.U32 R32, P5, R78, R49, R32 ;  /* 0x000000314e207225 */ /* 0x000fe200078a0020 */
[----:B------:R-:W-:-:S03]  /*3440*/  IADD3.X R36, P2, PT, R104, R41, RZ, P2, !PT ;  /* 0x0000002968247210 */ /* 0x000fc6000175e4ff */
[----:B------:R-:W-:Y:S01]  /*3450*/  IMAD.IADD R38, R107, 0x1, R35 ;  /* 0x000000016b267824 */ /* 0x000fe200078e0223 */
[----:B------:R-:W-:Y:S01]  /*3460*/  IADD3 R32, P1, PT, R37, R32, RZ ;  /* 0x0000002025207210 */ /* 0x000fe20007f3e0ff */
[----:B------:R-:W-:Y:S01]  /*3470*/  IMAD.X R37, RZ, RZ, RZ, P5 ;  /* 0x000000ffff257224 */ /* 0x000fe200028e06ff */
[----:B------:R-:W-:Y:S01]  /*3480*/  IADD3.X R35, P6, PT, R36, R39, RZ, P6, !PT ;  /* 0x0000002724237210 */ /* 0x000fe200037de4ff */
[----:B------:R-:W-:Y:S01]  /*3490*/  IMAD.MOV.U32 R36, RZ, RZ, R33 ;  /* 0x000000ffff247224 */ /* 0x000fe200078e0021 */
[----:B------:R-:W-:Y:S01]  /*34a0*/  IADD3.X RZ, P0, PT, R111, R32, RZ, P0, !PT ;  /* 0x000000206fff7210 */ /* 0x000fe2000071e4ff */
[----:B------:R-:W-:Y:S01]  /*34b0*/  IMAD.MOV.U32 R41, RZ, RZ, RZ ;  /* 0x000000ffff297224 */ /* 0x000fe200078e00ff */
[----:B------:R-:W-:Y:S01]  /*34c0*/  IADD3 R100, P5, PT, R100, R29, RZ ;  /* 0x0000001d64647210 */ /* 0x000fe20007fbe0ff */
[----:B------:R-:W-:Y:S01]  /*34d0*/  IMAD.WIDE.U32.X R36, R79, R49, R36, P1 ;  /* 0x000000314f247225 */ /* 0x000fe200008e0424 */
[----:B------:R-:W-:Y:S02]  /*34e0*/  IADD3.X R39, P2, P6, R76, RZ, RZ, P6, P2 ;  /* 0x000000ff4c277210 */ /* 0x000fe400036444ff */
[----:B------:R-:W-:Y:S01]  /*34f0*/  IADD3.X R107, PT, PT, RZ, RZ, RZ, P4, P3 ;  /* 0x000000ffff6b7210 */ /* 0x000fe200027e64ff */
[----:B------:R-:W-:Y:S01]  /*3500*/  IMAD.WIDE.U32 R40, R5, R9, R40 ;  /* 0x0000000905287225 */ /* 0x000fe200078e0028 */
[----:B------:R-:W-:-:S02]  /*3510*/  IADD3 R39, P4, PT, R39, R100, RZ ;  /* 0x0000006427277210 */ /* 0x000fc40007f9e0ff */
[----:B------:R-:W-:Y:S01]  /*3520*/  IADD3.X R73, P0, PT, RZ, R36, RZ, P0, !PT ;  /* 0x00000024ff497210 */ /* 0x000fe2000071e4ff */
[----:B------:R-:W-:Y:S01]  /*3530*/  IMAD.WIDE.U32 R32, R79, R46, RZ ;  /* 0x0000002e4f207225 */ /* 0x000fe200078e00ff */
[----:B------:R-:W-:Y:S02]  /*3540*/  IADD3.X R77, PT, PT, R77, RZ, RZ, P2, P6 ;  /* 0x000000ff4d4d7210 */ /* 0x000fe400017ec4ff */
[----:B------:R-:W-:Y:S01]  /*3550*/  IADD3 R107, P3, P1, R107, R40, R38 ;  /* 0x000000286b6b7210 */ /* 0x000fe2000797e026 */
        /* <DEDUP_REMOVED lines=18> */
[----:B------:R-:W-:Y:S02]  /*3680*/  IADD3.X R43, PT, PT, RZ, R105, RZ, P3, P1 ;  /* 0x00000069ff2b7210 */ /* 0x000fe40001fe24ff */
[----:B------:R-:W-:Y:S02]  /*3690*/  IADD3.X R70, PT, PT, R71, RZ, RZ, P4, P6 ;  /* 0x000000ff47467210 */ /* 0x000fe400027ec4ff */
[----:B------:R-:W-:Y:S02]  /*36a0*/  ISETP.GT.U32.AND P1, PT, R93, R34, PT ;  /* 0x000000225d00720c */ /* 0x000fe40003f24070 */
[----:B------:R-:W-:Y:S01]  /*36b0*/  IADD3.X R77, P2, P6, R36, RZ, RZ, P2, P0 ;  /* 0x000000ff244d7210 */ /* 0x000fe200016404ff */
[----:B------:R-:W-:Y:S01]  /*36c0*/  IMAD R36, R41, R50, RZ ;  /* 0x0000003229247224 */ /* 0x000fe200078e02ff */
[----:B------:R-:W-:-:S02]  /*36d0*/  ISETP.GT.U32.AND.EX P1, PT, R94, R95, PT, P1 ;  /* 0x0000005f5e00720c */ /* 0x000fc40003f24110 */
[----:B------:R-:W-:Y:S01]  /*36e0*/  IADD3.X R93, PT, PT, R37, RZ, RZ, P2, P6 ;  /* 0x000000ff255d7210 */ /* 0x000fe200017ec4ff */
[C---:B------:R-:W-:Y:S01]  /*36f0*/  IMAD R35, R73.reuse, R51, R36 ;  /* 0x0000003349237224 */ /* 0x040fe200078e0224 */
[----:B------:R-:W-:Y:S01]  /*3700*/  ISETP.GE.U32.AND P2, PT, R100, R29, PT ;  /* 0x0000001d6400720c */ /* 0x000fe20003f46070 */
[----:B------:R-:W-:Y:S01]  /*3710*/  IMAD.WIDE.U32 R28, R73, R50, RZ ;  /* 0x00000032491c7225 */ /* 0x000fe200078e00ff */
[----:B------:R-:W-:Y:S02]  /*3720*/  IADD3 R92, P3, P5, R92, R107, R107 ;  /* 0x0000006b5c5c7210 */ /* 0x000fe40007d7e06b */
[----:B------:R-:W-:Y:S01]  /*3730*/  ISETP.GE.U32.AND P0, PT, R101, R34, PT ;  /* 0x000000226500720c */ /* 0x000fe20003f06070 */
[----:B------:R-:W-:Y:S01]  /*3740*/  IMAD.IADD R29, R29, 0x1, R35 ;  /* 0x000000011d1d7824 */ /* 0x000fe200078e0223 */
[----:B------:R-:W-:Y:S01]  /*3750*/  SEL R34, RZ, 0x1, !P1 ;  /* 0x00000001ff227807 */ /* 0x000fe20004800000 */
[----:B------:R-:W-:Y:S01]  /*3760*/  IMAD.WIDE.U32 R32, P1, R78, R45, R32 ;  /* 0x0000002d4e207225 */ /* 0x000fe20007820020 */
[----:B------:R-:W-:-:S02]  /*3770*/  IADD3.X R43, PT, PT, RZ, R43, R43, P3, P5 ;  /* 0x0000002bff2b7210 */ /* 0x000fc40001fea42b */
[----:B------:R-:W-:Y:S01]  /*3780*/  IADD3 R26, P3, P5, R34, R85, R26 ;  /* 0x00000055221a7210 */ /* 0x000fe20007d7e01a */
[----:B------:R-:W-:Y:S01]  /*3790*/  IMAD.WIDE.U32 R36, R78, R44, RZ ;  /* 0x0000002c4e247225 */ /* 0x000fe200078e00ff */
[----:B------:R-:W-:Y:S02]  /*37a0*/  ISETP.GE.U32.AND.EX P2, PT, R76, R81, PT, P2 ;  /* 0x000000514c00720c */ /* 0x000fe40003f46120 */
[----:B------:R-:W-:Y:S01]  /*37b0*/  IADD3.X R71, PT, PT, RZ, R30, RZ, P3, P5 ;  /* 0x0000001eff477210 */ /* 0x000fe20001fea4ff */
[----:B------:R-:W-:Y:S01]  /*37c0*/  IMAD.X R35, RZ, RZ, RZ, P1 ;  /* 0x000000ffff237224 */ /* 0x000fe200008e06ff */
[----:B------:R-:W-:Y:S01]  /*37d0*/  IADD3 R77, P1, PT, R77, R42, RZ ;  /* 0x0000002a4d4d7210 */ /* 0x000fe20007f3e0ff */
[----:B------:R-:W-:Y:S01]  /*37e0*/  IMAD.WIDE.U32 R38, R29, R48, RZ ;  /* 0x000000301d267225 */ /* 0x000fe200078e00ff */
[----:B------:R-:W-:Y:S02]  /*37f0*/  IADD3 R81, P5, PT, R37, R32, RZ ;  /* 0x0000002025517210 */ /* 0x000fe40007fbe0ff */
[----:B------:R-:W-:Y:S01]  /*3800*/  IADD3 R30, P3, PT, R77, R36, RZ ;  /* 0x000000244d1e7210 */ /* 0x000fe20007f7e0ff */
[----:B------:R-:W-:Y:S01]  /*3810*/  IMAD.MOV.U32 R34, RZ, RZ, R33 ;  /* 0x000000ffff227224 */ /* 0x000fe200078e0021 */
[----:B------:R-:W-:Y:S01]  /*3820*/  IADD3.X R42, P1, PT, R93, R72, RZ, P1, !PT ;  /* 0x000000485d2a7210 */ /* 0x000fe20000f3e4ff */
[----:B------:R-:W-:Y:S01]  /*3830*/  IMAD.WIDE.U32 R36, R28, R48, RZ ;  /* 0x000000301c247225 */ /* 0x000fe200078e00ff */
[----:B------:R-:W-:-:S02]  /*3840*/  SEL R77, RZ, 0x1, P2 ;  /* 0x00000001ff4d7807 */ /* 0x000fc40001000000 */
[----:B------:R-:W-:Y:S01]  /*3850*/  IADD3.X R42, P3, PT, R42, R81, RZ, P3, !PT ;  /* 0x000000512a2a7210 */ /* 0x000fe20001f7e4ff */
[----:B------:R-:W-:Y:S01]  /*3860*/  IMAD.WIDE.U32 R32, P6, R28, R49, R38 ;  /* 0x000000311c207225 */ /* 0x000fe200078c0026 */
[----:B------:R-:W-:Y:S02]  /*3870*/  ISETP.GE.U32.AND.EX P0, PT, R84, R95, PT, P0 ;  /* 0x0000005f5400720c */ /* 0x000fe40003f06100 */
[----:B------:R-:W-:Y:S01]  /*3880*/  IADD3 R80, P4, PT, R80, R99, RZ ;  /* 0x0000006350507210 */ /* 0x000fe20007f9e0ff */
[----:B------:R-:W-:Y:S01]  /*3890*/  IMAD.WIDE.U32.X R38, R79, R45, R34, P5 ;  /* 0x0000002d4f267225 */ /* 0x000fe200028e0422 */
[----:B------:R-:W-:Y:S02]  /*38a0*/  IADD3 RZ, P5, PT, R73, R36, RZ ;  /* 0x0000002449ff7210 */ /* 0x000fe40007fbe0ff */
        /* <DEDUP_REMOVED lines=24> */
[----:B------:R-:W-:Y:S02]  /*3a30*/  IADD3 R76, P3, PT, R33, R32, RZ ;  /* 0x00000020214c7210 */ /* 0x000fe40007f7e0ff */
        /* <DEDUP_REMOVED lines=12> */
[C---:B------:R-:W-:Y:S01]  /*3b00*/  IMAD.WIDE.U32.X R34, R29.reuse, R47, R34, P5 ;  /* 0x0000002f1d227225 */ /* 0x040fe200028e0422 */
[----:B------:R-:W-:Y:S02]  /*3b10*/  IADD3.X R36, P3, PT, R36, R33, RZ, P3, !PT ;  /* 0x0000002124247210 */ /* 0x000fe40001f7e4ff */
[----:B------:R-:W-:Y:S01]  /*3b20*/  ISETP.GE.U32.AND.EX P5, PT, R72, R43, PT, P1 ;  /* 0x0000002b4800720c */ /* 0x000fe20003fa6110 */
[----:B------:R-:W-:Y:S01]  /*3b30*/  IMAD.WIDE.U32 R32, R29, R44, RZ ;  /* 0x0000002c1d207225 */ /* 0x000fe200078e00ff */
[----:B------:R-:W-:-:S02]  /*3b40*/  ISETP.GE.U32.AND P1, PT, R78, R73, PT ;  /* 0x000000494e00720c */ /* 0x000fc40003f26070 */
[----:B------:R-:W-:Y:S02]  /*3b50*/  IADD3.X R43, PT, PT, R41, RZ, RZ, P2, P6 ;  /* 0x000000ff292b7210 */ /* 0x000fe400017ec4ff */
[----:B------:R-:W-:Y:S02]  /*3b60*/  IADD3.X R41, P0, P3, R34, RZ, RZ, P3, P0 ;  /* 0x000000ff22297210 */ /* 0x000fe40001b004ff */
[----:B------:R-:W-:Y:S02]  /*3b70*/  SEL R39, RZ, 0x1, P5 ;  /* 0x00000001ff277807 */ /* 0x000fe40002800000 */
[----:B------:R-:W-:Y:S02]  /*3b80*/  ISETP.GE.U32.AND.EX P1, PT, R70, R72, PT, P1 ;  /* 0x000000484600720c */ /* 0x000fe40003f26110 */
[----:B------:R-:W-:Y:S01]  /*3b90*/  IADD3 R26, P6, P2, R84, R31, R26 ;  /* 0x0000001f541a7210 */ /* 0x000fe20007ade01a */
[----:B------:R-:W-:Y:S01]  /*3ba0*/  IMAD.WIDE.U32 R30, R28, R44, RZ ;  /* 0x0000002c1c1e7225 */ /* 0x000fe200078e00ff */
[----:B------:R-:W-:-:S02]  /*3bb0*/  IADD3.X R40, PT, PT, R35, RZ, RZ, P0, P3 ;  /* 0x000000ff23287210 */ /* 0x000fc400007e64ff */
[----:B------:R-:W-:Y:S01]  /*3bc0*/  IADD3 R39, P4, PT, R39, R80, RZ ;  /* 0x0000005027277210 */ /* 0x000fe20007f9e0ff */
[----:B------:R-:W-:Y:S01]  /*3bd0*/  IMAD.WIDE.U32 R32, P3, R28, R45, R32 ;  /* 0x0000002d1c207225 */ /* 0x000fe20007860020 */
[----:B------:R-:W-:Y:S02]  /*3be0*/  IADD3 R41, P0, PT, R41, R76, RZ ;  /* 0x0000004c29297210 */ /* 0x000fe40007f1e0ff */
[----:B------:R-:W-:Y:S01]  /*3bf0*/  SEL R70, RZ, 0x1, P1 ;  /* 0x00000001ff467807 */ /* 0x000fe20000800000 */
[----:B------:R-:W-:Y:S01]  /*3c00*/  IMAD.X R73, RZ, RZ, R38, P4 ;  /* 0x000000ffff497224 */ /* 0x000fe200020e0626 */
[----:B------:R-:W-:Y:S01]  /*3c10*/  IADD3 R79, P5, PT, R31, R32, RZ ;  /* 0x000000201f4f7210 */ /* 0x000fe20007fbe0ff */
[----:B------:R-:W-:Y:S01]  /*3c20*/  IMAD.X R35, RZ, RZ, RZ, P3 ;  /* 0x000000ffff237224 */ /* 0x000fe200018e06ff */
[----:B------:R-:W-:Y:S01]  /*3c30*/  IADD3 R41, P1, PT, R41, R30, RZ ;  /* 0x0000001e29297210 */ /* 0x000fe20007f3e0ff */
[----:B------:R-:W-:Y:S01]  /*3c40*/  IMAD.WIDE.U32 R30, R29, R66, RZ ;  /* 0x000000421d1e7225 */ /* 0x000fe200078e00ff */
[----:B------:R-:W-:-:S02]  /*3c50*/  IADD3 R70, P4, PT, R70, R39, RZ ;  /* 0x0000002746467210 */ /* 0x000fc40007f9e0ff */
        /* <DEDUP_REMOVED lines=10> */
[----:B------:R-:W-:Y:S01]  /*3d00*/  IMAD.X R31, RZ, RZ, RZ, P4 ;  /* 0x000000ffff1f7224 */ /* 0x000fe200020e06ff */
[----:B------:R-:W-:Y:S01]  /*3d10*/  IADD3 R73, P4, PT, R42, R70, RZ ;  /* 0x000000462a497210 */ /* 0x000fe20007f9e0ff */
[----:B------:R-:W-:Y:S01]  /*3d20*/  IMAD.WIDE.U32 R38, R28, R66, RZ ;  /* 0x000000421c267225 */ /* 0x000fe200078e00ff */
[----:B------:R-:W-:-:S03]  /*3d30*/  IADD3.X R28, P1, P0, R32, RZ, RZ, P1, P0 ;  /* 0x000000ff201c7210 */ /* 0x000fc600008204ff */
[----:B------:R-:W-:Y:S01]  /*3d40*/  IMAD.X R43, R43, 0x1, R72, P4 ;  /* 0x000000012b2b7824 */ /* 0x000fe200020e0648 */
[----:B------:R-:W-:Y:S01]  /*3d50*/  IADD3.X R32, PT, PT, R33, RZ, RZ, P1, P0 ;  /* 0x000000ff21207210 */ /* 0x000fe20000fe04ff */
[----:B------:R-:W-:Y:S01]  /*3d60*/  IMAD.MOV.U32 R30, RZ, RZ, R35 ;  /* 0x000000ffff1e7224 */ /* 0x000fe200078e0023 */
        /* <DEDUP_REMOVED lines=56> */
.L_x_274:
        /* <DEDUP_REMOVED lines=21> */
.L_x_275:
[----:B------:R-:W-:Y:S01]  /*4240*/  CS2R R106, SRZ ;  /* 0x00000000006a7805 */ /* 0x000fe2000001ff00 */
[-C--:B-----5:R-:W-:Y:S01]  /*4250*/  IMAD.WIDE.U32 R42, R32, R86.reuse, RZ ;  /* 0x00000056202a7225 */ /* 0x0a0fe200078e00ff */
[----:B------:R-:W-:Y:S02]  /*4260*/  CS2R R104, SRZ ;  /* 0x0000000000687805 */ /* 0x000fe4000001ff00 */
[----:B------:R-:W-:Y:S02]  /*4270*/  CS2R R108, SRZ ;  /* 0x00000000006c7805 */ /* 0x000fe4000001ff00 */
[----:B------:R-:W-:Y:S01]  /*4280*/  CS2R R110, SRZ ;  /* 0x00000000006e7805 */ /* 0x000fe2000001ff00 */
[----:B------:R-:W-:-:S04]  /*4290*/  IMAD.WIDE.U32 R40, R34, R86, RZ ;  /* 0x0000005622287225 */ /* 0x000fc800078e00ff */
[----:B------:R-:W-:-:S04]  /*42a0*/  IMAD.WIDE.U32 R38, R32, R87, RZ ;  /* 0x0000005720267225 */ /* 0x000fc800078e00ff */
[----:B------:R-:W-:Y:S02]  /*42b0*/  IMAD.IADD R43, R43, 0x1, R106 ;  /* 0x000000012b2b7824 */ /* 0x000fe400078e026a */
[----:B------:R-:W-:-:S03]  /*42c0*/  IMAD.WIDE.U32 R36, R31, R88, RZ ;  /* 0x000000581f247225 */ /* 0x000fc600078e00ff */
[----:B------:R-:W-:Y:S01]  /*42d0*/  IADD3 R43, P0, P1, R38, R43, R40 ;  /* 0x0000002b262b7210 */ /* 0x000fe2000791e028 */
[----:B------:R-:W-:Y:S01]  /*42e0*/  IMAD.IADD R76, R106, 0x1, R39 ;  /* 0x000000016a4c7824 */ /* 0x000fe200078e0227 */
[----:B------:R-:W-:Y:S01]  /*42f0*/  IADD3 R35, P3, PT, R42, R36, RZ ;  /* 0x000000242a237210 */ /* 0x000fe20007f7e0ff */
[----:B------:R-:W-:Y:S01]  /*4300*/  IMAD.WIDE.U32 R38, R28, R86, RZ ;  /* 0x000000561c267225 */ /* 0x000fe200078e00ff */
[----:B------:R-:W-:-:S03]  /*4310*/  IADD3.X R77, PT, PT, RZ, RZ, RZ, P0, P1 ;  /* 0x000000ffff4d7210 */ /* 0x000fc600007e24ff */
        /* <DEDUP_REMOVED lines=8> */
[----:B------:R-:W-:-:S04]  /*43a0*/  IMAD.WIDE.U32 R36, R87, R34, R36 ;  /* 0x0000002257247225 */ /* 0x000fc800078e0024 */
[----:B------:R-:W-:Y:S01]  /*43b0*/  IMAD.IADD R40, R71, 0x1, R109 ;  /* 0x0000000147287824 */ /* 0x000fe200078e026d */
[----:B------:R-:W-:Y:S01]  /*43c0*/  IADD3 R36, P1, P2, R77, R36, R76 ;  /* 0x000000244d247210 */ /* 0x000fe20007a3e04c */
[----:B------:R-:W-:Y:S02]  /*43d0*/  IMAD.IADD R92, R105, 0x1, R73 ;  /* 0x00000001695c7824 */ /* 0x000fe400078e0249 */
[----:B------:R-:W-:-:S04]  /*43e0*/  IMAD.WIDE.U32 R70, R31, R89, RZ ;  /* 0x000000591f467225 */ /* 0x000fc800078e00ff */
[----:B------:R-:W-:Y:S02]  /*43f0*/  IMAD.MOV.U32 R93, RZ, RZ, RZ ;  /* 0x000000ffff5d7224 */ /* 0x000fe400078e00ff */
[----:B------:R-:W-:Y:S02]  /*4400*/  IMAD.IADD R41, R107, 0x1, R37 ;  /* 0x000000016b297824 */ /* 0x000fe400078e0225 */
[----:B------:R-:W-:-:S04]  /*4410*/  IMAD.WIDE.U32 R92, R89, R33, R92 ;  /* 0x00000021595c7225 */ /* 0x000fc800078e005c */
[----:B------:R-:W-:Y:S01]  /*4420*/  IMAD.IADD R37, R104, 0x1, R71 ;  /* 0x0000000168257824 */ /* 0x000fe200078e0247 */
[----:B------:R-:W-:Y:S01]  /*4430*/  IADD3.X R71, PT, PT, RZ, RZ, RZ, P4, P6 ;  /* 0x000000ffff477210 */ /* 0x000fe200027ec4ff */
[----:B------:R-:W-:Y:S01]  /*4440*/  IMAD.WIDE.U32 R78, R29, R86, RZ ;  /* 0x000000561d4e7225 */ /* 0x000fe200078e00ff */
[----:B------:R-:W-:Y:S02]  /*4450*/  IADD3 R98, P6, P4, R70, R85, R72 ;  /* 0x0000005546627210 */ /* 0x000fe40007cde048 */
[----:B------:R-:W-:Y:S01]  /*4460*/  IADD3 R92, P0, P5, R36, R92, R37 ;  /* 0x0000005c245c7210 */ /* 0x000fe20007d1e025 */
[----:B------:R-:W-:Y:S01]  /*4470*/  IMAD.IADD R94, R105, 0x1, R93 ;  /* 0x00000001695e7824 */ /* 0x000fe200078e025d */
[----:B------:R-:W-:Y:S01]  /*4480*/  IADD3.X R37, PT, PT, RZ, R41, RZ, P1, P2 ;  /* 0x00000029ff257210 */ /* 0x000fe20000fe44ff */
[----:B------:R-:W-:Y:S01]  /*4490*/  IMAD.WIDE.U32 R82, R26, R86, RZ ;  /* 0x000000561a527225 */ /* 0x000fe200078e00ff */
[----:B------:R-:W-:Y:S02]  /*44a0*/  P2R R93, PR, RZ, 0x10 ;  /* 0x00000010ff5d7803 */ /* 0x000fe40000000000 */
[----:B------:R-:W-:Y:S01]  /*44b0*/  IADD3.X R94, PT, PT, R37, R94, RZ, P0, P5 ;  /* 0x0000005e255e7210 */ /* 0x000fe200007ea4ff */
[----:B------:R-:W-:Y:S01]  /*44c0*/  IMAD.WIDE.U32 R76, R29, R87, RZ ;  /* 0x000000571d4c7225 */ /* 0x000fe200078e00ff */
[----:B------:R-:W-:-:S02]  /*44d0*/  ISETP.GE.U32.AND P0, PT, R35, R42, PT ;  /* 0x0000002a2300720c */ /* 0x000fc40003f06070 */
[----:B------:R-:W-:Y:S01]  /*44e0*/  P2R R95, PR, RZ, 0x40 ;  /* 0x00000040ff5f7803 */ /* 0x000fe20000000000 */
[----:B------:R-:W-:Y:S02]  /*44f0*/  IMAD.IADD R79, R79, 0x1, R111 ;  /* 0x000000014f4f7824 */ /* 0x000fe400078e026f */
[----:B------:R-:W-:Y:S02]  /*4500*/  IMAD.MOV.U32 R41, RZ, RZ, RZ ;  /* 0x000000ffff297224 */ /* 0x000fe400078e00ff */
[----:B------:R-:W-:Y:S01]  /*4510*/  IMAD.IADD R39, R108, 0x1, R81 ;  /* 0x000000016c277824 */ /* 0x000fe200078e0251 */
[----:B------:R-:W-:Y:S01]  /*4520*/  IADD3 R79, P1, P2, R76, R79, R82 ;  /* 0x0000004f4c4f7210 */ /* 0x000fe20007a3e052 */
[----:B------:R-:W-:Y:S02]  /*4530*/  IMAD.IADD R36, R83, 0x1, R110 ;  /* 0x0000000153247824 */ /* 0x000fe400078e026e */
[----:B------:R-:W-:Y:S01]  /*4540*/  IMAD.WIDE.U32 R40, R87, R30, R40 ;  /* 0x0000001e57287225 */ /* 0x000fe200078e0028 */
[----:B------:R-:W-:-:S03]  /*4550*/  IADD3.X R42, PT, PT, RZ, RZ, RZ, P1, P2 ;  /* 0x000000ffff2a7210 */ /* 0x000fc60000fe44ff */
[----:B------:R-:W-:Y:S01]  /*4560*/  IMAD.MOV.U32 R37, RZ, RZ, RZ ;  /* 0x000000ffff257224 */ /* 0x000fe200078e00ff */
[----:B------:R-:W-:Y:S01]  /*4570*/  IADD3 R39, P1, P2, R71, R40, R39 ;  /* 0x0000002847277210 */ /* 0x000fe20007a3e027 */
[----:B------:R-:W-:Y:S02]  /*4580*/  IMAD.X R98, R98, 0x1, R43, P3 ;  /* 0x0000000162627824 */ /* 0x000fe400018e062b */
[----:B------:R-:W-:Y:S02]  /*4590*/  IMAD.IADD R81, R111, 0x1, R77 ;  /* 0x000000016f517824 */ /* 0x000fe400078e024d */
[----:B------:R-:W-:Y:S01]  /*45a0*/  IMAD.WIDE.U32 R36, R87, R26, R36 ;  /* 0x0000001a57247225 */ /* 0x000fe200078e0024 */
[----:B------:R-:W-:-:S03]  /*45b0*/  ISETP.GE.U32.AND.EX P0, PT, R98, R43, PT, P0 ;  /* 0x0000002b6200720c */ /* 0x000fc60003f06100 */
[----:B------:R-:W-:Y:S01]  /*45c0*/  IMAD.IADD R72, R109, 0x1, R41 ;  /* 0x000000016d487824 */ /* 0x000fe200078e0229 */
[----:B------:R-:W-:Y:S01]  /*45d0*/  IADD3 R81, P3, P5, R42, R36, R81 ;  /* 0x000000242a517210 */ /* 0x000fe20007d7e051 */
[----:B------:R-:W-:Y:S01]  /*45e0*/  IMAD.WIDE.U32 R40, R32, R88, RZ ;  /* 0x0000005820287225 */ /* 0x000fe200078e00ff */
[----:B------:R-:W-:-:S03]  /*45f0*/  SEL R99, RZ, 0x1, P0 ;  /* 0x00000001ff637807 */ /* 0x000fc60000000000 */
[----:B------:R-:W-:-:S04]  /*4600*/  IMAD.WIDE.U32 R70, R34, R88, RZ ;  /* 0x0000005822467225 */ /* 0x000fc800078e00ff */
[----:B------:R-:W-:Y:S02]  /*4610*/  IMAD.IADD R100, R110, 0x1, R37 ;  /* 0x000000016e647824 */ /* 0x000fe400078e0225 */
[----:B------:R-:W-:-:S03]  /*4620*/  IMAD.WIDE.U32 R36, R32, R89, RZ ;  /* 0x0000005920247225 */ /* 0x000fc600078e00ff */
[----:B------:R-:W-:Y:S01]  /*4630*/  IADD3.X R100, PT, PT, RZ, R100, RZ, P3, P5 ;  /* 0x00000064ff647210 */ /* 0x000fe20001fea4ff */
[----:B------:R-:W-:Y:S02]  /*4640*/  IMAD.IADD R41, R106, 0x1, R41 ;  /* 0x000000016a297824 */ /* 0x000fe400078e0229 */
[----:B------:R-:W-:Y:S01]  /*4650*/  IMAD.IADD R42, R107, 0x1, R71 ;  /* 0x000000016b2a7824 */ /* 0x000fe200078e0247 */
[----:B------:R-:W-:Y:S01]  /*4660*/  IADD3.X R71, PT, PT, RZ, R72, RZ, P1, P2 ;  /* 0x00000048ff477210 */ /* 0x000fe20000fe44ff */
[----:B------:R-:W-:Y:S01]  /*4670*/  IMAD.MOV.U32 R43, RZ, RZ, RZ ;  /* 0x000000ffff2b7224 */ /* 0x000fe200078e00ff */
[----:B------:R-:W-:Y:S01]  /*4680*/  IADD3 R82, P1, P2, R36, R41, R70 ;  /* 0x0000002924527210 */ /* 0x000fe20007a3e046 */
[----:B------:R-:W-:Y:S01]  /*4690*/  IMAD.IADD R37, R106, 0x1, R37 ;  /* 0x000000016a257824 */ /* 0x000fe200078e0225 */
[----:B------:R-:W-:Y:S01]  /*46a0*/  IADD3 R41, P0, PT, R99, R38, RZ ;  /* 0x0000002663297210 */ /* 0x000fe20007f1e0ff */
[----:B------:R-:W-:-:S04]  /*46b0*/  IMAD.WIDE.U32 R42, R89, R34, R42 ;  /* 0x00000022592a7225 */ /* 0x000fc800078e002a */
[----:B------:R-:W-:Y:S01]  /*46c0*/  IMAD.IADD R70, R107, 0x1, R43 ;  /* 0x000000016b467824 */ /* 0x000fe200078e022b */
[----:B------:R-:W-:Y:S01]  /*46d0*/  IADD3 R42, P5, P3, R39, R42, R37 ;  /* 0x0000002a272a7210 */ /* 0x000fe20007bbe025 */
[----:B------:R-:W-:Y:S01]  /*46e0*/  IMAD.X R43, RZ, RZ, R80, P0 ;  /* 0x000000ffff2b7224 */ /* 0x000fe200000e0650 */
[----:B------:R-:W-:Y:S01]  /*46f0*/  ISETP.GT.U32.AND P0, PT, R38, R41, PT ;  /* 0x000000292600720c */ /* 0x000fe20003f04070 */
[----:B------:R-:W-:Y:S01]  /*4700*/  IMAD.WIDE.U32 R76, R30, R88, RZ ;  /* 0x000000581e4c7225 */ /* 0x000fe200078e00ff */
[----:B------:R-:W-:Y:S02]  /*4710*/  IADD3.X R39, PT, PT, R71, R70, RZ, P5, P3 ;  /* 0x0000004647277210 */ /* 0x000fe40002fe64ff */
[----:B------:R-:W-:Y:S01]  /*4720*/  ISETP.GT.U32.AND.EX P0, PT, R80, R43, PT, P0 ;  /* 0x0000002b5000720c */ /* 0x000fe20003f04100 */
[----:B------:R-:W-:Y:S01]  /*4730*/  IMAD.IADD R36, R109, 0x1, R77 ;  /* 0x000000016d247824 */ /* 0x000fe200078e024d */
[----:B------:R-:W-:Y:S01]  /*4740*/  IADD3 R77, P3, PT, R41, R40, RZ ;  /* 0x00000028294d7210 */ /* 0x000fe20007f7e0ff */
[----:B------:R-:W-:Y:S01]  /*4750*/  IMAD.MOV.U32 R37, RZ, RZ, RZ ;  /* 0x000000ffff257224 */ /* 0x000fe200078e00ff */
[----:B------:R-:W-:Y:S01]  /*4760*/  SEL R38, R38, R41, P0 ;  /* 0x0000002926267207 */ /* 0x000fe20000000000 */
[----:B------:R-:W-:Y:S01]  /*4770*/  IMAD.WIDE.U32 R72, R28, R89, RZ ;  /* 0x000000591c487225 */ /* 0x000fe200078e00ff */
[----:B------:R-:W-:-:S02]  /*4780*/  SEL R80, R80, R43, P0 ;  /* 0x0000002b50507207 */ /* 0x000fc40000000000 */
[----:B------:R-:W-:Y:S01]  /*4790*/  ISETP.GT.U32.AND P0, PT, R38, R77, PT ;  /* 0x0000004d2600720c */ /* 0x000fe20003f04070 */
[----:B------:R-:W-:Y:S01]  /*47a0*/  IMAD.WIDE.U32 R36, R89, R30, R36 ;  /* 0x0000001e59247225 */ /* 0x000fe200078e0024 */
[----:B------:R-:W-:-:S03]  /*47b0*/  IADD3.X R38, PT, PT, RZ, RZ, RZ, P1, P2 ;  /* 0x000000ffff267210 */ /* 0x000fc60000fe44ff */
[----:B------:R-:W-:Y:S02]  /*47c0*/  IMAD.IADD R89, R108, 0x1, R73 ;  /* 0x000000016c597824 */ /* 0x000fe400078e0249 */
[----:B------:R-:W-:Y:S02]  /*47d0*/  IMAD.X R73, R43, 0x1, R82, P3 ;  /* 0x000000012b497824 */ /* 0x000fe400018e0652 */
[----:B------:R-:W-:Y:S01]  /*47e0*/  IMAD.IADD R37, R109, 0x1, R37 ;  /* 0x000000016d257824 */ /* 0x000fe200078e0225 */
[----:B------:R-:W-:Y:S01]  /*47f0*/  IADD3 R89, P3, P5, R81, R36, R89 ;  /* 0x0000002451597210 */ /* 0x000fe20007d7e059 */
[-C--:B------:R-:W-:Y:S01]  /*4800*/  IMAD.WIDE.U32 R84, R31, R86.reuse, RZ ;  /* 0x000000561f547225 */ /* 0x080fe200078e00ff */
[----:B------:R-:W-:Y:S02]  /*4810*/  ISETP.GT.U32.AND.EX P0, PT, R80, R73, PT, P0 ;  /* 0x000000495000720c */ /* 0x000fe40003f04100 */
[----:B------:R-:W-:Y:S01]  /*4820*/  IADD3.X R100, PT, PT, R100, R37, RZ, P3, P5 ;  /* 0x0000002564647210 */ /* 0x000fe20001fea4ff */
[----:B------:R-:W-:Y:S01]  /*4830*/  IMAD.WIDE.U32 R82, R33, R86, RZ ;  /* 0x0000005621527225 */ /* 0x000fe200078e00ff */
[----:B------:R-:W-:-:S03]  /*4840*/  SEL R101, RZ, 0x1, !P0 ;  /* 0x00000001ff657807 */ /* 0x000fc60004000000 */
[----:B------:R-:W-:Y:S01]  /*4850*/  IMAD.WIDE.U32 R70, R33, R90, RZ ;  /* 0x0000005a21467225 */ /* 0x000fe200078e00ff */
[----:B------:R-:W-:-:S03]  /*4860*/  IADD3 R38, P0, P1, R101, R42, R38 ;  /* 0x0000002a65267210 */ /* 0x000fc6000791e026 */
[----:B------:R-:W-:Y:S01]  /*4870*/  IMAD.WIDE.U32 R80, R31, R87, RZ ;  /* 0x000000571f507225 */ /* 0x000fe200078e00ff */
[----:B------:R-:W-:-:S03]  /*4880*/  IADD3.X R86, PT, PT, RZ, R39, RZ, P0, P1 ;  /* 0x00000027ff567210 */ /* 0x000fc600007e24ff */
[----:B------:R-:W-:Y:S02]  /*4890*/  IMAD.IADD R37, R85, 0x1, R104 ;  /* 0x0000000155257824 */ /* 0x000fe400078e0268 */
[----:B------:R-:W-:Y:S02]  /*48a0*/  IMAD.IADD R36, R105, 0x1, R71 ;  /* 0x0000000169247824 */ /* 0x000fe400078e0247 */
[----:B------:R-:W-:Y:S01]  /*48b0*/  IMAD.WIDE.U32 R42, R31, R91, RZ ;  /* 0x0000005b1f2a7225 */ /* 0x000fe200078e00ff */
[----:B------:R-:W-:-:S03]  /*48c0*/  IADD3 R71, P2, P4, R80, R37, R82 ;  /* 0x0000002550477210 */ /* 0x000fc60007c5e052 */
[----:B------:R-:W-:Y:S01]  /*48d0*/  IMAD.MOV.U32 R37, RZ, RZ, RZ ;  /* 0x000000ffff257224 */ /* 0x000fe200078e00ff */
[----:B------:R-:W-:Y:S01]  /*48e0*/  P2R R80, PR, RZ, 0x4 ;  /* 0x00000004ff507803 */ /* 0x000fe20000000000 */
[----:B------:R-:W-:Y:S02]  /*48f0*/  IMAD.IADD R43, R104, 0x1, R43 ;  /* 0x00000001682b7824 */ /* 0x000fe400078e022b */
[----:B------:R-:W-:-:S04]  /*4900*/  IMAD.WIDE.U32 R36, R91, R33, R36 ;  /* 0x000000215b247225 */ /* 0x000fc800078e0024 */
[----:B------:R-:W-:Y:S01]  /*4910*/  IMAD.IADD R41, R105, 0x1, R37 ;  /* 0x0000000169297824 */ /* 0x000fe200078e0225 */
[----:B------:R-:W-:Y:S01]  /*4920*/  IADD3 R43, P1, P2, R38, R36, R43 ;  /* 0x00000024262b7210 */ /* 0x000fe20007a3e02b */
[----:B------:R-:W-:-:S03]  /*4930*/  IMAD R36, R71, R50, RZ ;  /* 0x0000003247247224 */ /* 0x000fc600078e02ff */
[----:B------:R-:W-:Y:S01]  /*4940*/  IADD3.X R86, PT, PT, R86, R41, RZ, P1, P2 ;  /* 0x0000002956567210 */ /* 0x000fe20000fe44ff */
[C---:B------:R-:W-:Y:S02]  /*4950*/  IMAD R39, R84.reuse, R51, R36 ;  /* 0x0000003354277224 */ /* 0x040fe400078e0224 */
[----:B------:R-:W-:-:S04]  /*4960*/  IMAD.WIDE.U32 R36, R84, R50, RZ ;  /* 0x0000003254247225 */ /* 0x000fc800078e00ff */
[----:B------:R-:W-:Y:S02]  /*4970*/  IMAD.IADD R37, R37, 0x1, R39 ;  /* 0x0000000125257824 */ /* 0x000fe400078e0227 */
[----:B------:R-:W-:-:S04]  /*4980*/  IMAD.WIDE.U32 R38, R31, R90, RZ ;  /* 0x0000005a1f267225 */ /* 0x000fc800078e00ff */
[----:B------:R-:W-:Y:S01]  /*4990*/  IMAD.WIDE.U32 R112, R37, R48, RZ ;  /* 0x0000003025707225 */ /* 0x000fe200078e00ff */
[----:B------:R-:W-:-:S03]  /*49a0*/  IADD3 R82, P0, PT, R77, R38, RZ ;  /* 0x000000264d527210 */ /* 0x000fc60007f1e0ff */
[----:B------:R-:W-:-:S04]  /*49b0*/  IMAD.WIDE.U32 R40, R36, R48, RZ ;  /* 0x0000003024287225 */ /* 0x000fc800078e00ff */
[----:B------:R-:W-:-:S04]  /*49c0*/  IMAD.WIDE.U32 R112, P1, R36, R49, R112 ;  /* 0x0000003124707225 */ /* 0x000fc80007820070 */
[----:B------:R-:W-:Y:S01]  /*49d0*/  IMAD.IADD R85, R104, 0x1, R39 ;  /* 0x0000000168557824 */ /* 0x000fe200078e0227 */
[----:B------:R-:W-:Y:S01]  /*49e0*/  IADD3 R112, P2, PT, R41, R112, RZ ;  /* 0x0000007029707210 */ /* 0x000fe20007f5e0ff */
[----:B------:R-:W-:Y:S01]  /*49f0*/  IMAD.X R39, RZ, RZ, RZ, P1 ;  /* 0x000000ffff277224 */ /* 0x000fe200008e06ff */
[----:B------:R-:W-:Y:S01]  /*4a00*/  IADD3 RZ, P1, PT, R84, R40, RZ ;  /* 0x0000002854ff7210 */ /* 0x000fe20007f3e0ff */
[----:B------:R-:W-:Y:S02]  /*4a10*/  IMAD.MOV.U32 R38, RZ, RZ, R113 ;  /* 0x000000ffff267224 */ /* 0x000fe400078e0071 */
[----:B------:R-:W-:Y:S01]  /*4a20*/  IMAD.WIDE.U32 R116, R36, R44, RZ ;  /* 0x0000002c24747225 */ /* 0x000fe200078e00ff */
[----:B------:R-:W-:-:S03]  /*4a30*/  IADD3.X RZ, P1, PT, R71, R112, RZ, P1, !PT ;  /* 0x0000007047ff7210 */ /* 0x000fc60000f3e4ff */
[----:B------:R-:W-:-:S04]  /*4a40*/  IMAD.WIDE.U32.X R38, R37, R49, R38, P2 ;  /* 0x0000003125267225 */ /* 0x000fc800010e0426 */
[----:B------:R-:W-:Y:S01]  /*4a50*/  IMAD.WIDE.U32 R112, R36, R46, RZ ;  /* 0x0000002e24707225 */ /* 0x000fe200078e00ff */
[----:B------:R-:W-:-:S05]  /*4a60*/  IADD3.X R38, P1, PT, RZ, R38, RZ, P1, !PT ;  /* 0x00000026ff267210 */ /* 0x000fca0000f3e4ff */
[----:B------:R-:W-:Y:S01]  /*4a70*/  IMAD.X R41, RZ, RZ, R39, P1 ;  /* 0x000000ffff297224 */ /* 0x000fe200008e0627 */
[----:B------:R-:W-:Y:S01]  /*4a80*/  IADD3 R35, P1, PT, R38, R35, RZ ;  /* 0x0000002326237210 */ /* 0x000fe20007f3e0ff */
[----:B------:R-:W-:-:S03]  /*4a90*/  IMAD.WIDE.U32 R38, R37, R46, RZ ;  /* 0x0000002e25267225 */ /* 0x000fc600078e00ff */
[----:B------:R-:W-:Y:S01]  /*4aa0*/  IADD3.X R98, P1, PT, R41, R98, RZ, P1, !PT ;  /* 0x0000006229627210 */ /* 0x000fe20000f3e4ff */
[----:B------:R-:W-:-:S04]  /*4ab0*/  IMAD.WIDE.U32 R38, P2, R36, R47, R38 ;  /* 0x0000002f24267225 */ /* 0x000fc80007840026 */
[----:B------:R-:W-:Y:S02]  /*4ac0*/  IMAD.X R41, RZ, RZ, RZ, P2 ;  /* 0x000000ffff297224 */ /* 0x000fe400010e06ff */
[----:B------:R-:W-:Y:S01]  /*4ad0*/  IMAD.MOV.U32 R40, RZ, RZ, R39 ;  /* 0x000000ffff287224 */ /* 0x000fe200078e0027 */
[----:B------:R-:W-:-:S05]  /*4ae0*/  IADD3 R39, P2, PT, R113, R38, RZ ;  /* 0x0000002671277210 */ /* 0x000fca0007f5e0ff */
[----:B------:R-:W-:Y:S01]  /*4af0*/  IMAD.WIDE.U32.X R40, R37, R47, R40, P2 ;  /* 0x0000002f25287225 */ /* 0x000fe200010e0428 */
[----:B------:R-:W-:-:S04]  /*4b00*/  IADD3 R35, P2, PT, R35, R112, RZ ;  /* 0x0000007023237210 */ /* 0x000fc80007f5e0ff */
        /* <DEDUP_REMOVED lines=31> */
[----:B------:R-:W-:Y:S01]  /*4d00*/  IMAD.MOV.U32 R39, RZ, RZ, RZ ;  /* 0x000000ffff277224 */ /* 0x000fe200078e00ff */
[----:B------:R-:W-:Y:S01]  /*4d10*/  ISETP.GT.U32.AND.EX P0, PT, R79, R72, PT, P0 ;  /* 0x000000484f00720c */ /* 0x000fe20003f04100 */
[----:B------:R-:W-:-:S03]  /*4d20*/  IMAD.WIDE.U32 R78, R34, R90, RZ ;  /* 0x0000005a224e7225 */ /* 0x000fc600078e00ff */
[----:B------:R-:W-:-:S04]  /*4d30*/  SEL R38, RZ, 0x1, !P0 ;  /* 0x00000001ff267807 */ /* 0x000fc80004000000 */
[----:B------:R-:W-:Y:S01]  /*4d40*/  IADD3 R89, P0, P2, R38, R89, R85 ;  /* 0x0000005926597210 */ /* 0x000fe20007a1e055 */
[----:B------:R-:W-:Y:S02]  /*4d50*/  IMAD.IADD R38, R107, 0x1, R79 ;  /* 0x000000016b267824 */ /* 0x000fe400078e024f */
[----:B------:R-:W-:Y:S01]  /*4d60*/  IMAD.IADD R79, R106, 0x1, R71 ;  /* 0x000000016a4f7824 */ /* 0x000fe200078e0247 */
[----:B------:R-:W-:Y:S01]  /*4d70*/  IADD3.X R100, PT, PT, RZ, R100, RZ, P0, P2 ;  /* 0x00000064ff647210 */ /* 0x000fe200007e44ff */
[----:B------:R-:W-:-:S04]  /*4d80*/  IMAD.WIDE.U32 R38, R91, R34, R38 ;  /* 0x000000225b267225 */ /* 0x000fc800078e0026 */
[----:B------:R-:W-:Y:S01]  /*4d90*/  IMAD.IADD R71, R107, 0x1, R39 ;  /* 0x000000016b477824 */ /* 0x000fe200078e0227 */
[----:B------:R-:W-:Y:S01]  /*4da0*/  IADD3 R79, P0, P2, R89, R38, R79 ;  /* 0x00000026594f7210 */ /* 0x000fe20007a1e04f */
[----:B------:R-:W-:-:S03]  /*4db0*/  IMAD.WIDE.U32 R38, R32, R90, RZ ;  /* 0x0000005a20267225 */ /* 0x000fc600078e00ff */
[----:B------:R-:W-:Y:S01]  /*4dc0*/  IADD3.X R71, PT, PT, R100, R71, RZ, P0, P2 ;  /* 0x0000004764477210 */ /* 0x000fe200007e44ff */
[----:B------:R-:W-:Y:S02]  /*4dd0*/  IMAD.IADD R39, R106, 0x1, R39 ;  /* 0x000000016a277824 */ /* 0x000fe400078e0227 */
[----:B------:R-:W-:-:S03]  /*4de0*/  IMAD.WIDE.U32 R88, R31, R114, RZ ;  /* 0x000000721f587225 */ /* 0x000fc600078e00ff */
[----:B------:R-:W-:Y:S01]  /*4df0*/  IADD3 R70, P0, P2, R70, R39, R78 ;  /* 0x0000002746467210 */ /* 0x000fe20007a1e04e */
[C---:B------:R-:W-:Y:S02]  /*4e00*/  IMAD.IADD R89, R104.reuse, 0x1, R89 ;  /* 0x0000000168597824 */ /* 0x040fe400078e0259 */
[----:B------:R-:W-:Y:S01]  /*4e10*/  IMAD.IADD R90, R104, 0x1, R81 ;  /* 0x00000001685a7824 */ /* 0x000fe200078e0251 */
[----:B------:R-:W-:Y:S02]  /*4e20*/  IADD3.X R78, PT, PT, RZ, RZ, RZ, P0, P2 ;  /* 0x000000ffff4e7210 */ /* 0x000fe400007e44ff */
[----:B------:R-:W-:-:S04]  /*4e30*/  ISETP.GE.U32.AND P0, PT, R82, R77, PT ;  /* 0x0000004d5200720c */ /* 0x000fc80003f06070 */
[----:B------:R-:W-:-:S04]  /*4e40*/  ISETP.GE.U32.AND.EX P0, PT, R42, R73, PT, P0 ;  /* 0x000000492a00720c */ /* 0x000fc80003f06100 */
[----:B------:R-:W-:-:S04]  /*4e50*/  SEL R42, RZ, 0x1, P0 ;  /* 0x00000001ff2a7807 */ /* 0x000fc80000000000 */
[----:B------:R-:W-:-:S05]  /*4e60*/  IADD3 R39, P0, PT, R42, R76, RZ ;  /* 0x0000004c2a277210 */ /* 0x000fca0007f1e0ff */
[----:B------:R-:W-:Y:S01]  /*4e70*/  IMAD.X R73, RZ, RZ, R72, P0 ;  /* 0x000000ffff497224 */ /* 0x000fe200000e0648 */
[----:B------:R-:W-:-:S04]  /*4e80*/  IADD3 R85, P0, PT, R39, R38, RZ ;  /* 0x0000002627557210 */ /* 0x000fc80007f1e0ff */
[----:B------:R-:W-:Y:S01]  /*4e90*/  IADD3 R88, P5, PT, R85, R88, RZ ;  /* 0x0000005855587210 */ /* 0x000fe20007fbe0ff */
[----:B------:R-:W-:Y:S01]  /*4ea0*/  IMAD.X R82, R73, 0x1, R70, P0 ;  /* 0x0000000149527824 */ /* 0x000fe200000e0646 */
[----:B------:R-:W-:-:S04]  /*4eb0*/  ISETP.GT.U32.AND P0, PT, R76, R39, PT ;  /* 0x000000274c00720c */ /* 0x000fc80003f04070 */
[----:B------:R-:W-:-:S04]  /*4ec0*/  ISETP.GT.U32.AND.EX P0, PT, R72, R73, PT, P0 ;  /* 0x000000494800720c */ /* 0x000fc80003f04100 */
[----:B------:R-:W-:Y:S02]  /*4ed0*/  SEL R76, R76, R39, P0 ;  /* 0x000000274c4c7207 */ /* 0x000fe40000000000 */
[----:B------:R-:W-:Y:S01]  /*4ee0*/  SEL R39, R72, R73, P0 ;  /* 0x0000004948277207 */ /* 0x000fe20000000000 */
[----:B------:R-:W-:Y:S01]  /*4ef0*/  IMAD.WIDE.U32 R72, R33, R114, RZ ;  /* 0x0000007221487225 */ /* 0x000fe200078e00ff */
[----:B------:R-:W-:-:S04]  /*4f00*/  ISETP.GT.U32.AND P0, PT, R76, R85, PT ;  /* 0x000000554c00720c */ /* 0x000fc80003f04070 */
[----:B------:R-:W-:Y:S01]  /*4f10*/  ISETP.GT.U32.AND.EX P0, PT, R39, R82, PT, P0 ;  /* 0x000000522700720c */ /* 0x000fe20003f04100 */
[----:B------:R-:W-:-:S03]  /*4f20*/  IMAD.MOV.U32 R39, RZ, RZ, RZ ;  /* 0x000000ffff277224 */ /* 0x000fc600078e00ff */
[----:B------:R-:W-:-:S04]  /*4f30*/  SEL R38, RZ, 0x1, !P0 ;  /* 0x00000001ff267807 */ /* 0x000fc80004000000 */
[----:B------:R-:W-:Y:S01]  /*4f40*/  IADD3 R79, P0, P2, R38, R79, R78 ;  /* 0x0000004f264f7210 */ /* 0x000fe20007a1e04e */
[----:B------:R-:W-:-:S03]  /*4f50*/  IMAD.IADD R38, R105, 0x1, R73 ;  /* 0x0000000169267824 */ /* 0x000fc600078e0249 */
[----:B------:R-:W-:Y:S01]  /*4f60*/  IADD3.X R76, PT, PT, RZ, R71, RZ, P0, P2 ;  /* 0x00000047ff4c7210 */ /* 0x000fe200007e44ff */
[----:B------:R-:W-:-:S04]  /*4f70*/  IMAD.WIDE.U32 R70, R31, R115, RZ ;  /* 0x000000731f467225 */ /* 0x000fc800078e00ff */
[----:B------:R-:W-:-:S04]  /*4f80*/  IMAD.WIDE.U32 R38, R115, R33, R38 ;  /* 0x0000002173267225 */ /* 0x000fc800078e0026 */
[----:B------:R-:W-:Y:S02]  /*4f90*/  IMAD.IADD R73, R104, 0x1, R71 ;  /* 0x0000000168497824 */ /* 0x000fe400078e0247 */
[----:B------:R-:W-:-:S03]  /*4fa0*/  IMAD.IADD R71, R105, 0x1, R39 ;  /* 0x0000000169477824 */ /* 0x000fc600078e0227 */
[----:B------:R-:W-:Y:S01]  /*4fb0*/  IADD3 R73, P0, P2, R79, R38, R73 ;  /* 0x000000264f497210 */ /* 0x000fe20007a1e049 */
[----:B------:R-:W-:-:S03]  /*4fc0*/  IMAD.WIDE.U32 R38, R37, R66, RZ ;  /* 0x0000004225267225 */ /* 0x000fc600078e00ff */
[----:B------:R-:W-:Y:S01]  /*4fd0*/  IADD3.X R71, PT, PT, R76, R71, RZ, P0, P2 ;  /* 0x000000474c477210 */ /* 0x000fe200007e44ff */
[----:B------:R-:W-:-:S04]  /*4fe0*/  IMAD.WIDE.U32 R76, R36, R66, RZ ;  /* 0x00000042244c7225 */ /* 0x000fc800078e00ff */
[----:B------:R-:W-:-:S04]  /*4ff0*/  IMAD.WIDE.U32 R38, P0, R36, R67, R38 ;  /* 0x0000004324267225 */ /* 0x000fc80007800026 */
[----:B------:R-:W-:Y:S01]  /*5000*/  IMAD.X R79, RZ, RZ, RZ, P0 ;  /* 0x000000ffff4f7224 */ /* 0x000fe200000e06ff */
[----:B------:R-:W-:Y:S01]  /*5010*/  IADD3 R77, P0, PT, R77, R38, RZ ;  /* 0x000000264d4d7210 */ /* 0x000fe20007f1e0ff */
[----:B------:R-:W-:Y:S02]  /*5020*/  IMAD.MOV.U32 R78, RZ, RZ, R39 ;  /* 0x000000ffff4e7224 */ /* 0x000fe400078e0027 */
[----:B------:R-:W-:Y:S02]  /*5030*/  IMAD R36, R113, R50, RZ ;  /* 0x0000003271247224 */ /* 0x000fe400078e02ff */
[----:B------:R-:W-:Y:S01]  /*5040*/  IMAD.WIDE.U32.X R78, R37, R67, R78, P0 ;  /* 0x00000043254e7225 */ /* 0x000fe200000e044e */
[----:B------:R-:W-:-:S05]  /*5050*/  IADD3 R89, P0, P2, R70, R89, R72 ;  /* 0x0000005946597210 */ /* 0x000fca0007a1e048 */
        /* <DEDUP_REMOVED lines=8> */
[----:B------:R-:W-:Y:S01]  /*50e0*/  IMAD.WIDE.U32 R78, R35, R50, RZ ;  /* 0x00000032234e7225 */ /* 0x000fe200078e00ff */
[----:B------:R-:W-:Y:S02]  /*50f0*/  ISETP.NE.AND P5, PT, R80, RZ, PT ;  /* 0x000000ff5000720c */ /* 0x000fe40003fa5270 */
[----:B------:R-:W-:Y:S01]  /*5100*/  ISETP.NE.AND P6, PT, R95, RZ, PT ;  /* 0x000000ff5f00720c */ /* 0x000fe20003fc5270 */
[----:B------:R-:W-:Y:S01]  /*5110*/  IMAD.IADD R79, R79, 0x1, R37 ;  /* 0x000000014f4f7824 */ /* 0x000fe200078e0225 */
[----:B------:R-:W-:Y:S01]  /*5120*/  IADD3.X R91, PT, PT, RZ, RZ, RZ, P5, P4 ;  /* 0x000000ffff5b7210 */ /* 0x000fe20002fe84ff */
[----:B------:R-:W-:Y:S01]  /*5130*/  IMAD.WIDE.U32 R76, R78, R48, RZ ;  /* 0x000000304e4c7225 */ /* 0x000fe200078e00ff */
[----:B------:R-:W-:-:S03]  /*5140*/  ISETP.NE.AND P4, PT, R93, RZ, PT ;  /* 0x000000ff5d00720c */ /* 0x000fc60003f85270 */
[----:B------:R-:W-:-:S04]  /*5150*/  IMAD.WIDE.U32 R38, R79, R48, RZ ;  /* 0x000000304f267225 */ /* 0x000fc800078e00ff */
[----:B------:R-:W-:-:S04]  /*5160*/  IMAD.WIDE.U32 R80, R79, R44, RZ ;  /* 0x0000002c4f507225 */ /* 0x000fc800078e00ff */
[----:B------:R-:W-:-:S04]  /*5170*/  IMAD.WIDE.U32 R38, P5, R78, R49, R38 ;  /* 0x000000314e267225 */ /* 0x000fc800078a0026 */
[----:B------:R-:W-:Y:S01]  /*5180*/  IMAD.X R37, RZ, RZ, RZ, P5 ;  /* 0x000000ffff257224 */ /* 0x000fe200028e06ff */
[----:B------:R-:W-:Y:S01]  /*5190*/  IADD3 R38, P5, PT, R77, R38, RZ ;  /* 0x000000264d267210 */ /* 0x000fe20007fbe0ff */
[----:B------:R-:W-:Y:S02]  /*51a0*/  IMAD.MOV.U32 R36, RZ, RZ, R39 ;  /* 0x000000ffff247224 */ /* 0x000fe400078e0027 */
[----:B------:R-:W-:Y:S02]  /*51b0*/  IMAD.MOV.U32 R77, RZ, RZ, RZ ;  /* 0x000000ffff4d7224 */ /* 0x000fe400078e00ff */
[----:B------:R-:W-:Y:S01]  /*51c0*/  IMAD.WIDE.U32.X R36, R79, R49, R36, P5 ;  /* 0x000000314f247225 */ /* 0x000fe200028e0424 */
[----:B------:R-:W-:Y:S02]  /*51d0*/  IADD3 RZ, P5, PT, R35, R76, RZ ;  /* 0x0000004c23ff7210 */ /* 0x000fe40007fbe0ff */
[----:B------:R-:W-:Y:S01]  /*51e0*/  IADD3.X R35, PT, PT, RZ, RZ, RZ, P6, P4 ;  /* 0x000000ffff237210 */ /* 0x000fe200037e84ff */
[----:B------:R-:W-:Y:S01]  /*51f0*/  IMAD.IADD R76, R83, 0x1, R105 ;  /* 0x00000001534c7824 */ /* 0x000fe200078e0269 */
[----:B------:R-:W-:Y:S01]  /*5200*/  IADD3.X RZ, P5, PT, R113, R38, RZ, P5, !PT ;  /* 0x0000002671ff7210 */ /* 0x000fe20002fbe4ff */
[----:B------:R-:W-:-:S03]  /*5210*/  IMAD.WIDE.U32 R38, R79, R46, RZ ;  /* 0x0000002e4f267225 */ /* 0x000fc600078e00ff */
[----:B------:R-:W-:Y:S01]  /*5220*/  IADD3.X R83, P5, PT, RZ, R36, RZ, P5, !PT ;  /* 0x00000024ff537210 */ /* 0x000fe20002fbe4ff */
[----:B------:R-:W-:-:S03]  /*5230*/  IMAD.WIDE.U32 R76, R87, R33, R76 ;  /* 0x00000021574c7225 */ /* 0x000fc600078e004c */
[----:B------:R-:W-:Y:S01]  /*5240*/  IADD3 R87, P4, PT, R83, R116, RZ ;  /* 0x0000007453577210 */ /* 0x000fe20007f9e0ff */
[----:B------:R-:W-:Y:S01]  /*5250*/  IMAD.X R98, RZ, RZ, R37, P5 ;  /* 0x000000ffff627224 */ /* 0x000fe200028e0625 */
[----:B------:R-:W-:Y:S01]  /*5260*/  IADD3.X R83, PT, PT, RZ, RZ, RZ, P3, P1 ;  /* 0x000000ffff537210 */ /* 0x000fe20001fe24ff */
[----:B------:R-:W-:-:S03]  /*5270*/  IMAD.WIDE.U32 R38, P5, R78, R47, R38 ;  /* 0x0000002f4e267225 */ /* 0x000fc600078a0026 */
[----:B------:R-:W-:Y:S01]  /*5280*/  IADD3.X R41, P1, PT, R98, R41, RZ, P4, !PT ;  /* 0x0000002962297210 */ /* 0x000fe2000273e4ff */
[----:B------:R-:W-:-:S04]  /*5290*/  IMAD.WIDE.U32 R36, R78, R46, RZ ;  /* 0x0000002e4e247225 */ /* 0x000fc800078e00ff */
[----:B------:R-:W-:Y:S01]  /*52a0*/  IMAD.X R101, RZ, RZ, RZ, P5 ;  /* 0x000000ffff657224 */ /* 0x000fe200028e06ff */
[----:B------:R-:W-:Y:S01]  /*52b0*/  IADD3 R38, P5, PT, R37, R38, RZ ;  /* 0x0000002625267210 */ /* 0x000fe20007fbe0ff */
[----:B------:R-:W-:Y:S01]  /*52c0*/  IMAD.MOV.U32 R100, RZ, RZ, R39 ;  /* 0x000000ffff647224 */ /* 0x000fe200078e0027 */
[----:B------:R-:W-:Y:S01]  /*52d0*/  IADD3 R87, P3, PT, R87, R36, RZ ;  /* 0x0000002457577210 */ /* 0x000fe20007f7e0ff */
[----:B------:R-:W-:-:S03]  /*52e0*/  IMAD.WIDE.U32 R80, P4, R78, R45, R80 ;  /* 0x0000002d4e507225 */ /* 0x000fc60007880050 */
[----:B------:R-:W-:Y:S01]  /*52f0*/  IADD3.X R41, P3, PT, R41, R38, RZ, P3, !PT ;  /* 0x0000002629297210 */ /* 0x000fe20001f7e4ff */
[----:B------:R-:W-:-:S04]  /*5300*/  IMAD.WIDE.U32.X R100, R79, R47, R100, P5 ;  /* 0x0000002f4f647225 */ /* 0x000fc800028e0464 */
[----:B------:R-:W-:Y:S01]  /*5310*/  IMAD.WIDE.U32 R38, R78, R44, RZ ;  /* 0x0000002c4e267225 */ /* 0x000fe200078e00ff */
[----:B------:R-:W-:-:S03]  /*5320*/  IADD3.X R95, P3, P6, R100, RZ, RZ, P3, P1 ;  /* 0x000000ff645f7210 */ /* 0x000fc60001e624ff */
[----:B------:R-:W-:Y:S01]  /*5330*/  IMAD.X R37, RZ, RZ, RZ, P4 ;  /* 0x000000ffff257224 */ /* 0x000fe200020e06ff */
[----:B------:R-:W-:Y:S01]  /*5340*/  IADD3 R93, P5, P4, R91, R76, R90 ;  /* 0x0000004c5b5d7210 */ /* 0x000fe20007cbe05a */
[----:B------:R-:W-:Y:S01]  /*5350*/  IMAD.WIDE.U32 R90, R79, R66, RZ ;  /* 0x000000424f5a7225 */ /* 0x000fe200078e00ff */
[----:B------:R-:W-:Y:S02]  /*5360*/  IADD3 R76, P1, PT, R39, R80, RZ ;  /* 0x00000050274c7210 */ /* 0x000fe40007f3e0ff */
[----:B------:R-:W-:Y:S01]  /*5370*/  IADD3.X R113, PT, PT, R101, RZ, RZ, P3, P6 ;  /* 0x000000ff65717210 */ /* 0x000fe20001fec4ff */
[----:B------:R-:W-:Y:S01]  /*5380*/  IMAD R98, R41, R50, RZ ;  /* 0x0000003229627224 */ /* 0x000fe200078e02ff */
[----:B------:R-:W-:Y:S01]  /*5390*/  IADD3 R39, P3, PT, R95, R72, RZ ;  /* 0x000000485f277210 */ /* 0x000fe20007f7e0ff */
[----:B------:R-:W-:Y:S02]  /*53a0*/  IMAD.MOV.U32 R36, RZ, RZ, R81 ;  /* 0x000000ffff247224 */ /* 0x000fe400078e0051 */
[----:B------:R-:W-:Y:S01]  /*53b0*/  IMAD.WIDE.U32 R80, R87, R50, RZ ;  /* 0x0000003257507225 */ /* 0x000fe200078e00ff */
[----:B------:R-:W-:-:S03]  /*53c0*/  IADD3.X R113, P3, PT, R113, R70, RZ, P3, !PT ;  /* 0x0000004671717210 */ /* 0x000fc60001f7e4ff */
[----:B------:R-:W-:Y:S02]  /*53d0*/  IMAD R95, R87, R51, R98 ;  /* 0x00000033575f7224 */ /* 0x000fe400078e0262 */
[----:B------:R-:W-:-:S04]  /*53e0*/  IMAD.WIDE.U32 R90, P6, R78, R67, R90 ;  /* 0x000000434e5a7225 */ /* 0x000fc800078c005a */
[----:B------:R-:W-:-:S04]  /*53f0*/  IMAD.WIDE.U32 R100, R78, R66, RZ ;  /* 0x000000424e647225 */ /* 0x000fc800078e00ff */
[----:B------:R-:W-:Y:S01]  /*5400*/  IMAD.WIDE.U32.X R36, R79, R45, R36, P1 ;  /* 0x0000002d4f247225 */ /* 0x000fe200008e0424 */
[----:B------:R-:W-:-:S03]  /*5410*/  IADD3 R72, P1, PT, R39, R38, RZ ;  /* 0x0000002627487210 */ /* 0x000fc60007f3e0ff */
[----:B------:R-:W-:Y:S02]  /*5420*/  IMAD.IADD R81, R81, 0x1, R95 ;  /* 0x0000000151517824 */ /* 0x000fe400078e025f */
[----:B------:R-:W-:Y:S01]  /*5430*/  IMAD.X R39, RZ, RZ, RZ, P6 ;  /* 0x000000ffff277224 */ /* 0x000fe200030e06ff */
[----:B------:R-:W-:Y:S01]  /*5440*/  IADD3 R70, P6, PT, R101, R90, RZ ;  /* 0x0000005a65467210 */ /* 0x000fe20007fde0ff */
[----:B------:R-:W-:Y:S01]  /*5450*/  IMAD.IADD R95, R105, 0x1, R77 ;  /* 0x00000001695f7824 */ /* 0x000fe200078e024d */
[----:B------:R-:W-:Y:S01]  /*5460*/  IADD3.X R90, P1, PT, R113, R76, RZ, P1, !PT ;  /* 0x0000004c715a7210 */ /* 0x000fe20000f3e4ff */
[----:B------:R-:W-:-:S04]  /*5470*/  IMAD.WIDE.U32 R76, R81, R48, RZ ;  /* 0x00000030514c7225 */ /* 0x000fc800078e00ff */
[----:B------:R-:W-:-:S04]  /*5480*/  IMAD.MOV.U32 R38, RZ, RZ, R91 ;  /* 0x000000ffff267224 */ /* 0x000fc800078e005b */
[----:B------:R-:W-:Y:S01]  /*5490*/  IMAD.WIDE.U32.X R78, R79, R67, R38, P6 ;  /* 0x000000434f4e7225 */ /* 0x000fe200030e0426 */
[----:B------:R-:W-:-:S03]  /*54a0*/  IADD3.X R101, P1, P6, R36, RZ, RZ, P1, P3 ;  /* 0x000000ff24657210 */ /* 0x000fc60000e264ff */
[----:B------:R-:W-:Y:S01]  /*54b0*/  IMAD.WIDE.U32 R38, R80, R48, RZ ;  /* 0x0000003050267225 */ /* 0x000fe200078e00ff */
[----:B------:R-:W-:-:S03]  /*54c0*/  IADD3.X R91, PT, PT, R37, RZ, RZ, P1, P6 ;  /* 0x000000ff255b7210 */ /* 0x000fc60000fec4ff */
[----:B------:R-:W-:Y:S01]  /*54d0*/  IMAD.WIDE.U32 R76, P3, R80, R49, R76 ;  /* 0x00000031504c7225 */ /* 0x000fe2000786004c */
[----:B------:R-:W-:Y:S02]  /*54e0*/  IADD3 RZ, P1, PT, R87, R38, RZ ;  /* 0x0000002657ff7210 */ /* 0x000fe40007f3e0ff */
[----:B------:R-:W-:Y:S01]  /*54f0*/  IADD3.X R87, PT, PT, RZ, R95, RZ, P5, P4 ;  /* 0x0000005fff577210 */ /* 0x000fe20002fe84ff */
[----:B------:R-:W-:Y:S01]  /*5500*/  IMAD.WIDE.U32 R36, R81, R46, RZ ;  /* 0x0000002e51247225 */ /* 0x000fe200078e00ff */
[----:B------:R-:W-:Y:S02]  /*5510*/  IADD3 R38, P6, PT, R39, R76, RZ ;  /* 0x0000004c27267210 */ /* 0x000fe40007fde0ff */
[----:B------:R-:W-:Y:S01]  /*5520*/  IADD3 R98, P5, PT, R40, R93, RZ ;  /* 0x0000005d28627210 */ /* 0x000fe20007fbe0ff */
[----:B------:R-:W-:Y:S01]  /*5530*/  IMAD.X R39, RZ, RZ, RZ, P3 ;  /* 0x000000ffff277224 */ /* 0x000fe200018e06ff */
[----:B------:R-:W-:Y:S01]  /*5540*/  IADD3.X RZ, P1, PT, R41, R38, RZ, P1, !PT ;  /* 0x0000002629ff7210 */ /* 0x000fe20000f3e4ff */
[----:B------:R-:W-:Y:S01]  /*5550*/  IMAD.MOV.U32 R38, RZ, RZ, R77 ;  /* 0x000000ffff267224 */ /* 0x000fe200078e004d */
[----:B------:R-:W-:Y:S01]  /*5560*/  IADD3 R95, P3, PT, R101, R98, RZ ;  /* 0x00000062655f7210 */ /* 0x000fe20007f7e0ff */
[----:B------:R-:W-:-:S04]  /*5570*/  IMAD.WIDE.U32 R36, P4, R80, R47, R36 ;  /* 0x0000002f50247225 */ /* 0x000fc80007880024 */
[----:B------:R-:W-:-:S04]  /*5580*/  IMAD.WIDE.U32.X R40, R81, R49, R38, P6 ;  /* 0x0000003151287225 */ /* 0x000fc800030e0426 */
[----:B------:R-:W-:Y:S01]  /*5590*/  IMAD.X R77, RZ, RZ, RZ, P4 ;  /* 0x000000ffff4d7224 */ /* 0x000fe200020e06ff */
        /* <DEDUP_REMOVED lines=19> */
[----:B------:R-:W-:Y:S01]  /*56d0*/  IADD3.X R79, P1, P5, R76, RZ, RZ, P5, P1 ;  /* 0x000000ff4c4f7210 */ /* 0x000fe20002d224ff */
[----:B------:R-:W-:Y:S01]  /*56e0*/  IMAD.WIDE.U32 R40, R80, R44, RZ ;  /* 0x0000002c50287225 */ /* 0x000fe200078e00ff */
[----:B------:R-:W-:Y:S02]  /*56f0*/  IADD3 R35, P6, P4, R99, R92, R35 ;  /* 0x0000005c63237210 */ /* 0x000fe40007cde023 */
[----:B------:R-:W-:Y:S01]  /*5700*/  IADD3.X R76, PT, PT, R77, RZ, RZ, P1, P5 ;  /* 0x000000ff4d4c7210 */ /* 0x000fe20000fea4ff */
[----:B------:R-:W-:Y:S01]  /*5710*/  IMAD.MOV.U32 R38, RZ, RZ, R37 ;  /* 0x000000ffff267224 */ /* 0x000fe200078e0025 */
[----:B------:R-:W-:-:S02]  /*5720*/  ISETP.GE.U32.AND P3, PT, R98, R93, PT ;  /* 0x0000005d6200720c */ /* 0x000fc40003f66070 */
[----:B------:R-:W-:Y:S02]  /*5730*/  IADD3 R77, P1, PT, R79, R100, RZ ;  /* 0x000000644f4d7210 */ /* 0x000fe40007f3e0ff */
[----:B------:R-:W-:Y:S02]  /*5740*/  IADD3.X R94, PT, PT, RZ, R94, RZ, P6, P4 ;  /* 0x0000005eff5e7210 */ /* 0x000fe400037e84ff */
[----:B------:R-:W-:Y:S02]  /*5750*/  ISETP.GE.U32.AND.EX P3, PT, R84, R87, PT, P3 ;  /* 0x000000575400720c */ /* 0x000fe40003f66130 */
[----:B------:R-:W-:Y:S01]  /*5760*/  IADD3 R92, P6, PT, R77, R40, RZ ;  /* 0x000000284d5c7210 */ /* 0x000fe20007fde0ff */
[----:B------:R-:W-:Y:S01]  /*5770*/  IMAD R77, R91, R50, RZ ;  /* 0x000000325b4d7224 */ /* 0x000fe200078e02ff */
[----:B------:R-:W-:Y:S02]  /*5780*/  IADD3.X R87, P4, PT, R76, R95, RZ, P1, !PT ;  /* 0x0000005f4c577210 */ /* 0x000fe40000f9e4ff */
[----:B------:R-:W-:Y:S01]  /*5790*/  IADD3 R78, P5, PT, R41, R36, RZ ;  /* 0x00000024294e7210 */ /* 0x000fe20007fbe0ff */
[----:B------:R-:W-:Y:S01]  /*57a0*/  IMAD.WIDE.U32 R40, R81, R66, RZ ;  /* 0x0000004251287225 */ /* 0x000fe200078e00ff */
[----:B------:R-:W-:-:S02]  /*57b0*/  SEL R76, RZ, 0x1, P3 ;  /* 0x00000001ff4c7807 */ /* 0x000fc40001800000 */
[----:B------:R-:W-:Y:S01]  /*57c0*/  IADD3.X R87, P3, PT, R87, R78, RZ, P6, !PT ;  /* 0x0000004e57577210 */ /* 0x000fe2000377e4ff */
[----:B------:R-:W-:Y:S01]  /*57d0*/  IMAD.WIDE.U32 R36, R70, R50, RZ ;  /* 0x0000003246247225 */ /* 0x000fe200078e00ff */
[----:B------:R-:W-:-:S03]  /*57e0*/  IADD3 R93, P1, PT, R76, R35, RZ ;  /* 0x000000234c5d7210 */ /* 0x000fc60007f3e0ff */
[----:B------:R-:W-:Y:S02]  /*57f0*/  IMAD R79, R70, R51, R77 ;  /* 0x00000033464f7224 */ /* 0x000fe400078e024d */
[----:B------:R-:W-:-:S04]  /*5800*/  IMAD.WIDE.U32.X R38, R81, R45, R38, P5 ;  /* 0x0000002d51267225 */ /* 0x000fc800028e0426 */
[----:B------:R-:W-:Y:S01]  /*5810*/  IMAD.IADD R37, R37, 0x1, R79 ;  /* 0x0000000125257824 */ /* 0x000fe200078e024f */
[----:B------:R-:W-:Y:S01]  /*5820*/  IADD3.X R99, P3, P4, R38, RZ, RZ, P3, P4 ;  /* 0x000000ff26637210 */ /* 0x000fe20001c684ff */
[----:B------:R-:W-:-:S03]  /*5830*/  IMAD.WIDE.U32 R40, P6, R80, R67, R40 ;  /* 0x0000004350287225 */ /* 0x000fc600078c0028 */
[----:B------:R-:W-:Y:S01]  /*5840*/  IADD3.X R101, PT, PT, R39, RZ, RZ, P3, P4 ;  /* 0x000000ff27657210 */ /* 0x000fe20001fe84ff */
[----:B------:R-:W-:-:S04]  /*5850*/  IMAD.WIDE.U32 R76, R80, R66, RZ ;  /* 0x00000042504c7225 */ /* 0x000fc800078e00ff */
[----:B------:R-:W-:Y:S01]  /*5860*/  IMAD.X R95, RZ, RZ, R94, P1 ;  /* 0x000000ffff5f7224 */ /* 0x000fe200008e065e */
[----:B------:R-:W-:Y:S01]  /*5870*/  ISETP.GE.U32.AND P1, PT, R88, R85, PT ;  /* 0x000000555800720c */ /* 0x000fe20003f26070 */
[----:B------:R-:W-:Y:S01]  /*5880*/  IMAD.WIDE.U32 R78, R37, R48, RZ ;  /* 0x00000030254e7225 */ /* 0x000fe200078e00ff */
[----:B------:R-:W-:Y:S02]  /*5890*/  IADD3 R113, P5, PT, R77, R40, RZ ;  /* 0x000000284d717210 */ /* 0x000fe40007fbe0ff */
[----:B------:R-:W-:Y:S01]  /*58a0*/  ISETP.GE.U32.AND.EX P1, PT, R89, R82, PT, P1 ;  /* 0x000000525900720c */ /* 0x000fe20003f26110 */
        /* <DEDUP_REMOVED lines=30> */
[----:B------:R-:W-:Y:S01]  /*5a90*/  ISETP.GE.U32.AND P5, PT, R93, R35, PT ;  /* 0x000000235d00720c */ /* 0x000fe20003fa6070 */
[C---:B------:R-:W-:Y:S01]  /*5aa0*/  IMAD.WIDE.U32 R38, R37.reuse, R44, RZ ;  /* 0x0000002c25267225 */ /* 0x040fe200078e00ff */
[----:B------:R-:W-:Y:S02]  /*5ab0*/  IADD3.X R76, P4, PT, R76, R81, RZ, P4, !PT ;  /* 0x000000514c4c7210 */ /* 0x000fe4000279e4ff */
[----:B------:R-:W-:Y:S01]  /*5ac0*/  IADD3.X R35, PT, PT, RZ, RZ, RZ, P0, P2 ;  /* 0x000000ffff237210 */ /* 0x000fe200007e44ff */
[----:B------:R-:W-:Y:S01]  /*5ad0*/  IMAD.WIDE.U32.X R40, R37, R47, R40, P6 ;  /* 0x0000002f25287225 */ /* 0x000fe200030e0428 */
[----:B------:R-:W-:-:S02]  /*5ae0*/  ISETP.GE.U32.AND.EX P5, PT, R95, R94, PT, P5 ;  /* 0x0000005e5f00720c */ /* 0x000fc40003fa6150 */
[----:B------:R-:W-:Y:S02]  /*5af0*/  IADD3 R42, P2, P0, R42, R43, R83 ;  /* 0x0000002b2a2a7210 */ /* 0x000fe4000785e053 */
[----:B------:R-:W-:Y:S02]  /*5b00*/  IADD3.X R79, P3, P4, R40, RZ, RZ, P4, P3 ;  /* 0x000000ff284f7210 */ /* 0x000fe400024664ff */
[----:B------:R-:W-:Y:S02]  /*5b10*/  SEL R40, RZ, 0x1, P1 ;  /* 0x00000001ff287807 */ /* 0x000fe40000800000 */
[----:B------:R-:W-:Y:S02]  /*5b20*/  ISETP.GE.U32.AND P1, PT, R72, R93, PT ;  /* 0x0000005d4800720c */ /* 0x000fe40003f26070 */
[----:B------:R-:W-:Y:S02]  /*5b30*/  IADD3.X R43, PT, PT, R41, RZ, RZ, P3, P4 ;  /* 0x000000ff292b7210 */ /* 0x000fe40001fe84ff */
[----:B------:R-:W-:Y:S01]  /*5b40*/  IADD3 R35, P4, P3, R40, R73, R35 ;  /* 0x0000004928237210 */ /* 0x000fe20007b9e023 */
[----:B------:R-:W-:Y:S01]  /*5b50*/  IMAD.WIDE.U32 R40, R36, R44, RZ ;  /* 0x0000002c24287225 */ /* 0x000fe200078e00ff */
[----:B------:R-:W-:-:S02]  /*5b60*/  SEL R73, RZ, 0x1, P5 ;  /* 0x00000001ff497807 */ /* 0x000fc40002800000 */
[----:B------:R-:W-:Y:S01]  /*5b70*/  ISETP.GE.U32.AND.EX P1, PT, R90, R95, PT, P1 ;  /* 0x0000005f5a00720c */ /* 0x000fe20003f26110 */
[----:B------:R-:W-:Y:S01]  /*5b80*/  IMAD.WIDE.U32 R38, P5, R36, R45, R38 ;  /* 0x0000002d24267225 */ /* 0x000fe200078a0026 */
[----:B------:R-:W-:Y:S02]  /*5b90*/  IADD3.X R86, PT, PT, RZ, R86, RZ, P2, P0 ;  /* 0x00000056ff567210 */ /* 0x000fe400017e04ff */
[----:B------:R-:W-:Y:S02]  /*5ba0*/  IADD3 R79, P0, PT, R79, R80, RZ ;  /* 0x000000504f4f7210 */ /* 0x000fe40007f1e0ff */
[----:B------:R-:W-:Y:S02]  /*5bb0*/  IADD3 R73, P2, PT, R73, R42, RZ ;  /* 0x0000002a49497210 */ /* 0x000fe40007f5e0ff */
[----:B------:R-:W-:Y:S02]  /*5bc0*/  SEL R80, RZ, 0x1, P1 ;  /* 0x00000001ff507807 */ /* 0x000fe40000800000 */
        /* <DEDUP_REMOVED lines=15> */
[----:B------:R-:W-:-:S03]  /*5cc0*/  ISETP.GE.U32.AND.EX P6, PT, R82, R81, PT, P6 ;  /* 0x000000515200720c */ /* 0x000fc60003fc6160 */
        /* <DEDUP_REMOVED lines=63> */
.L_x_276:
        /* <DEDUP_REMOVED lines=21> */
.L_x_277:
[----:B------:R-:W-:Y:S01]  /*6210*/  CS2R R82, SRZ ;  /* 0x0000000000527805 */ /* 0x000fe2000001ff00 */
[-C--:B------:R-:W-:Y:S01]  /*6220*/  IMAD.WIDE.U32 R88, R25, R74.reuse, RZ ;  /* 0x0000004a19587225 */ /* 0x080fe200078e00ff */
[----:B------:R-:W-:Y:S02]  /*6230*/  CS2R R98, SRZ ;  /* 0x0000000000627805 */ /* 0x000fe4000001ff00 */
[----:B------:R-:W-:Y:S02]  /*6240*/  CS2R R80, SRZ ;  /* 0x0000000000507805 */ /* 0x000fe4000001ff00 */
[----:B------:R-:W-:Y:S01]  /*6250*/  CS2R R100, SRZ ;  /* 0x0000000000647805 */ /* 0x000fe2000001ff00 */
[----:B------:R-:W-:-:S04]  /*6260*/  IMAD.WIDE.U32 R78, R27, R74, RZ ;  /* 0x0000004a1b4e7225 */ /* 0x000fc800078e00ff */
[----:B------:R-:W-:-:S04]  /*6270*/  IMAD.WIDE.U32 R76, R25, R75, RZ ;  /* 0x0000004b194c7225 */ /* 0x000fc800078e00ff */
[----:B------:R-:W-:Y:S02]  /*6280*/  IMAD.IADD R43, R89, 0x1, R82 ;  /* 0x00000001592b7824 */ /* 0x000fe400078e0252 */
[----:B------:R-:W-:Y:S02]  /*6290*/  IMAD.IADD R72, R79, 0x1, R83 ;  /* 0x000000014f487824 */ /* 0x000fe400078e0253 */
[----:B------:R-:W-:Y:S01]  /*62a0*/  IMAD.MOV.U32 R73, RZ, RZ, RZ ;  /* 0x000000ffff497224 */ /* 0x000fe200078e00ff */
[----:B------:R-:W-:Y:S01]  /*62b0*/  IADD3 R43, P0, P3, R76, R43, R78 ;  /* 0x0000002b4c2b7210 */ /* 0x000fe20007b1e04e */
[----:B------:R-:W-:-:S04]  /*62c0*/  IMAD.WIDE.U32 R86, R21, R74, RZ ;  /* 0x0000004a15567225 */ /* 0x000fc800078e00ff */
[----:B------:R-:W-:Y:S01]  /*62d0*/  IMAD.IADD R113, R82, 0x1, R77 ;  /* 0x0000000152717824 */ /* 0x000fe200078e024d */
[----:B------:R-:W-:Y:S01]  /*62e0*/  IADD3.X R77, PT, PT, RZ, RZ, RZ, P0, P3 ;  /* 0x000000ffff4d7210 */ /* 0x000fe200007e64ff */
[----:B------:R-:W-:-:S04]  /*62f0*/  IMAD.WIDE.U32 R72, R75, R27, R72 ;  /* 0x0000001b4b487225 */ /* 0x000fc800078e0048 */
[----:B------:R-:W-:Y:S01]  /*6300*/  IMAD.WIDE.U32 R94, R22, R74, RZ ;  /* 0x0000004a165e7225 */ /* 0x000fe200078e00ff */
[----:B------:R-:W-:-:S03]  /*6310*/  IADD3 R113, P0, P3, R77, R72, R113 ;  /* 0x000000484d717210 */ /* 0x000fc60007b1e071 */
        /* <DEDUP_REMOVED lines=9> */
[----:B------:R-:W-:Y:S01]  /*63b0*/  IMAD.MOV.U32 R77, RZ, RZ, RZ ;  /* 0x000000ffff4d7224 */ /* 0x000fe200078e00ff */
[----:B------:R-:W-:Y:S01]  /*63c0*/  IADD3 R89, P4, P5, R92, R89, R78 ;  /* 0x000000595c597210 */ /* 0x000fe20007d9e04e */
[----:B------:R-:W-:-:S03]  /*63d0*/  IMAD.WIDE.U32 R70, R24, R96, RZ ;  /* 0x0000006018467225 */ /* 0x000fc600078e00ff */
[----:B------:R-:W-:Y:S01]  /*63e0*/  P2R R95, PR, RZ, 0x10 ;  /* 0x00000010ff5f7803 */ /* 0x000fe20000000000 */
[----:B------:R-:W-:Y:S01]  /*63f0*/  IMAD.IADD R85, R98, 0x1, R85 ;  /* 0x0000000162557824 */ /* 0x000fe200078e0255 */
[----:B------:R-:W-:Y:S01]  /*6400*/  P2R R92, PR, RZ, 0x20 ;  /* 0x00000020ff5c7803 */ /* 0x000fe20000000000 */
        /* <DEDUP_REMOVED lines=14> */
[----:B------:R-:W-:-:S04]  /*64f0*/  IMAD.WIDE.U32 R84, R19, R74, RZ ;  /* 0x0000004a13547225 */ /* 0x000fc800078e00ff */
[----:B------:R-:W-:Y:S02]  /*6500*/  IMAD.IADD R90, R79, 0x1, R80 ;  /* 0x000000014f5a7824 */ /* 0x000fe400078e0250 */
[----:B------:R-:W-:Y:S02]  /*6510*/  IMAD.IADD R76, R73, 0x1, R100 ;  /* 0x00000001494c7824 */ /* 0x000fe400078e0264 */
[----:B------:R-:W-:Y:S02]  /*6520*/  IMAD.MOV.U32 R91, RZ, RZ, RZ ;  /* 0x000000ffff5b7224 */ /* 0x000fe400078e00ff */
[----:B------:R-:W-:Y:S02]  /*6530*/  IMAD.MOV.U32 R77, RZ, RZ, RZ ;  /* 0x000000ffff4d7224 */ /* 0x000fe400078e00ff */
[----:B------:R-:W-:-:S04]  /*6540*/  IMAD.WIDE.U32 R78, R19, R75, RZ ;  /* 0x0000004b134e7225 */ /* 0x000fc800078e00ff */
[----:B------:R-:W-:Y:S01]  /*6550*/  IMAD.IADD R73, R85, 0x1, R101 ;  /* 0x0000000155497824 */ /* 0x000fe200078e0265 */
[----:B------:R-:W-:Y:S01]  /*6560*/  IADD3.X R85, PT, PT, RZ, R71, RZ, P1, P2 ;  /* 0x00000047ff557210 */ /* 0x000fe20000fe44ff */
[----:B------:R-:W-:-:S03]  /*6570*/  IMAD.WIDE.U32 R90, R75, R24, R90 ;  /* 0x000000184b5a7225 */ /* 0x000fc600078e005a */
[----:B------:R-:W-:Y:S01]  /*6580*/  IADD3 R78, P3, P0, R78, R73, R72 ;  /* 0x000000494e4e7210 */ /* 0x000fe2000787e048 */
[----:B------:R-:W-:-:S04]  /*6590*/  IMAD.WIDE.U32 R76, R75, R20, R76 ;  /* 0x000000144b4c7225 */ /* 0x000fc800078e004c */
[----:B------:R-:W-:-:S04]  /*65a0*/  IMAD.WIDE.U32 R74, R22, R96, RZ ;  /* 0x00000060164a7225 */ /* 0x000fc800078e00ff */
[----:B------:R-:W-:Y:S01]  /*65b0*/  IMAD.IADD R73, R81, 0x1, R75 ;  /* 0x0000000151497824 */ /* 0x000fe200078e024b */
[----:B------:R-:W-:Y:S01]  /*65c0*/  P2R R75, PR, RZ, 0x8 ;  /* 0x00000008ff4b7803 */ /* 0x000fe20000000000 */
[----:B------:R-:W-:-:S03]  /*65d0*/  IMAD.WIDE.U32 R122, R27, R96, RZ ;  /* 0x000000601b7a7225 */ /* 0x000fc600078e00ff */
[----:B------:R-:W-:Y:S01]  /*65e0*/  IADD3 R116, P1, P2, R116, R73, R70 ;  /* 0x0000004974747210 */ /* 0x000fe20007a3e046 */
[----:B------:R-:W-:-:S04]  /*65f0*/  IMAD.WIDE.U32 R72, R25, R96, RZ ;  /* 0x0000006019487225 */ /* 0x000fc800078e00ff */
[----:B------:R-:W-:Y:S02]  /*6600*/  IMAD.IADD R71, R82, 0x1, R73 ;  /* 0x0000000152477824 */ /* 0x000fe400078e0249 */
[----:B------:R-:W-:-:S04]  /*6610*/  IMAD.WIDE.U32 R120, R25, R97, RZ ;  /* 0x0000006119787225 */ /* 0x000fc800078e00ff */
[----:B------:R-:W-:Y:S01]  /*6620*/  IMAD.IADD R70, R83, 0x1, R123 ;  /* 0x0000000153467824 */ /* 0x000fe200078e027b */
[----:B------:R-:W-:Y:S01]  /*6630*/  IADD3 R115, P3, P4, R120, R71, R122 ;  /* 0x0000004778737210 */ /* 0x000fe20007c7e07a */
[----:B------:R-:W-:Y:S02]  /*6640*/  IMAD.MOV.U32 R71, RZ, RZ, RZ ;  /* 0x000000ffff477224 */ /* 0x000fe400078e00ff */
[----:B------:R-:W-:Y:S02]  /*6650*/  IMAD.IADD R73, R82, 0x1, R121 ;  /* 0x0000000152497824 */ /* 0x000fe400078e0279 */
[----:B------:R-:W-:-:S04]  /*6660*/  IMAD.WIDE.U32 R120, R97, R27, R70 ;  /* 0x0000001b61787225 */ /* 0x000fc800078e0046 */
[----:B------:R-:W-:Y:S01]  /*6670*/  IMAD.IADD R70, R83, 0x1, R121 ;  /* 0x0000000153467824 */ /* 0x000fe200078e0279 */
[----:B------:R-:W-:Y:S01]  /*6680*/  IADD3 R73, P5, P6, R112, R120, R73 ;  /* 0x0000007870497210 */ /* 0x000fe20007ebe049 */
[----:B------:R-:W-:-:S03]  /*6690*/  IMAD.IADD R79, R101, 0x1, R79 ;  /* 0x00000001654f7824 */ /* 0x000fc600078e024f */
[----:B------:R-:W-:Y:S02]  /*66a0*/  IADD3.X R70, PT, PT, R85, R70, RZ, P5, P6 ;  /* 0x0000004655467210 */ /* 0x000fe40002fec4ff */
[----:B------:R-:W-:Y:S02]  /*66b0*/  ISETP.NE.AND P6, PT, R75, RZ, PT ;  /* 0x000000ff4b00720c */ /* 0x000fe40003fc5270 */
[----:B------:R-:W-:Y:S02]  /*66c0*/  ISETP.NE.AND P5, PT, R92, RZ, PT ;  /* 0x000000ff5c00720c */ /* 0x000fe40003fa5270 */
[----:B------:R-:W-:Y:S02]  /*66d0*/  IADD3.X R71, PT, PT, RZ, RZ, RZ, P6, P0 ;  /* 0x000000ffff477210 */ /* 0x000fe400037e04ff */
[----:B------:R-:W-:Y:S02]  /*66e0*/  IADD3 R75, P0, PT, R88, R74, RZ ;  /* 0x0000004a584b7210 */ /* 0x000fe40007f1e0ff */
[----:B------:R-:W-:Y:S01]  /*66f0*/  ISETP.NE.AND P6, PT, R95, RZ, PT ;  /* 0x000000ff5f00720c */ /* 0x000fe20003fc5270 */
[----:B------:R-:W-:Y:S01]  /*6700*/  IMAD.IADD R95, R100, 0x1, R77 ;  /* 0x00000001645f7824 */ /* 0x000fe200078e024d */
[----:B------:R-:W-:Y:S01]  /*6710*/  IADD3.X R92, PT, PT, RZ, RZ, RZ, P3, P4 ;  /* 0x000000ffff5c7210 */ /* 0x000fe20001fe84ff */
[----:B------:R-:W-:Y:S01]  /*6720*/  IMAD.X R116, R116, 0x1, R43, P0 ;  /* 0x0000000174747824 */ /* 0x000fe200000e062b */
[----:B------:R-:W-:-:S02]  /*6730*/  ISETP.GE.U32.AND P0, PT, R75, R88, PT ;  /* 0x000000584b00720c */ /* 0x000fc40003f06070 */
[----:B------:R-:W-:Y:S02]  /*6740*/  IADD3 R71, P3, P4, R71, R76, R79 ;  /* 0x0000004c47477210 */ /* 0x000fe40007c7e04f */
[----:B------:R-:W-:Y:S02]  /*6750*/  ISETP.GE.U32.AND.EX P0, PT, R116, R43, PT, P0 ;  /* 0x0000002b7400720c */ /* 0x000fe40003f06100 */
[----:B------:R-:W-:Y:S02]  /*6760*/  IADD3.X R95, PT, PT, RZ, R95, RZ, P3, P4 ;  /* 0x0000005fff5f7210 */ /* 0x000fe40001fe84ff */
        /* <DEDUP_REMOVED lines=17> */
[----:B------:R-:W-:Y:S02]  /*6880*/  IADD3.X R70, PT, PT, RZ, R70, RZ, P0, P3 ;  /* 0x00000046ff467210 */ /* 0x000fe400007e64ff */
[----:B------:R-:W-:Y:S02]  /*6890*/  IADD3 R85, P0, PT, R79, R84, RZ ;  /* 0x000000544f557210 */ /* 0x000fe40007f1e0ff */
[----:B------:R-:W-:Y:S01]  /*68a0*/  IADD3 R72, P4, P3, R72, R77, R86 ;  /* 0x0000004d48487210 */ /* 0x000fe20007b9e056 */
[----:B------:R-:W-:Y:S02]  /*68b0*/  IMAD.IADD R86, R99, 0x1, R87 ;  /* 0x0000000163567824 */ /* 0x000fe400078e0257 */
[----:B------:R-:W-:Y:S01]  /*68c0*/  IMAD.X R77, RZ, RZ, R78, P0 ;  /* 0x000000ffff4d7224 */ /* 0x000fe200000e064e */
[----:B------:R-:W-:Y:S01]  /*68d0*/  IADD3 R88, P0, PT, R85, R76, RZ ;  /* 0x0000004c55587210 */ /* 0x000fe20007f1e0ff */
[----:B------:R-:W-:-:S04]  /*68e0*/  IMAD.MOV.U32 R87, RZ, RZ, RZ ;  /* 0x000000ffff577224 */ /* 0x000fc800078e00ff */
[----:B------:R-:W-:Y:S01]  /*68f0*/  IMAD.X R79, R77, 0x1, R72, P0 ;  /* 0x000000014d4f7824 */ /* 0x000fe200000e0648 */
[----:B------:R-:W-:Y:S01]  /*6900*/  ISETP.GT.U32.AND P0, PT, R84, R85, PT ;  /* 0x000000555400720c */ /* 0x000fe20003f04070 */
[----:B------:R-:W-:Y:S01]  /*6910*/  IMAD.WIDE.U32 R86, R97, R23, R86 ;  /* 0x0000001761567225 */ /* 0x000fe200078e0056 */
[----:B------:R-:W-:Y:S02]  /*6920*/  IADD3.X R97, PT, PT, RZ, RZ, RZ, P4, P3 ;  /* 0x000000ffff617210 */ /* 0x000fe400027e64ff */
[----:B------:R-:W-:Y:S01]  /*6930*/  ISETP.GT.U32.AND.EX P0, PT, R78, R77, PT, P0 ;  /* 0x0000004d4e00720c */ /* 0x000fe20003f04100 */
[----:B------:R-:W-:-:S03]  /*6940*/  IMAD.IADD R72, R98, 0x1, R73 ;  /* 0x0000000162487824 */ /* 0x000fc600078e0249 */
[----:B------:R-:W-:Y:S02]  /*6950*/  SEL R85, R84, R85, P0 ;  /* 0x0000005554557207 */ /* 0x000fe40000000000 */
[----:B------:R-:W-:Y:S01]  /*6960*/  IADD3 R84, P3, P4, R71, R86, R72 ;  /* 0x0000005647547210 */ /* 0x000fe20007c7e048 */
[----:B------:R-:W-:Y:S01]  /*6970*/  IMAD.IADD R86, R99, 0x1, R87 ;  /* 0x0000000163567824 */ /* 0x000fe200078e0257 */
[----:B------:R-:W-:Y:S01]  /*6980*/  SEL R78, R78, R77, P0 ;  /* 0x0000004d4e4e7207 */ /* 0x000fe20000000000 */
[----:B------:R-:W-:Y:S01]  /*6990*/  IMAD.WIDE.U32 R76, R22, R102, RZ ;  /* 0x00000066164c7225 */ /* 0x000fe200078e00ff */
[----:B------:R-:W-:Y:S02]  /*69a0*/  ISETP.GT.U32.AND P0, PT, R85, R88, PT ;  /* 0x000000585500720c */ /* 0x000fe40003f04070 */
[----:B------:R-:W-:Y:S01]  /*69b0*/  IADD3.X R115, PT, PT, R95, R86, RZ, P3, P4 ;  /* 0x000000565f737210 */ /* 0x000fe20001fe84ff */
[----:B------:R-:W-:Y:S01]  /*69c0*/  IMAD.WIDE.U32 R86, R24, R102, RZ ;  /* 0x0000006618567225 */ /* 0x000fe200078e00ff */
[----:B------:R-:W-:-:S02]  /*69d0*/  ISETP.GT.U32.AND.EX P0, PT, R78, R79, PT, P0 ;  /* 0x0000004f4e00720c */ /* 0x000fc40003f04100 */
[----:B------:R-:W-:Y:S01]  /*69e0*/  IADD3.X R78, PT, PT, RZ, RZ, RZ, P6, P5 ;  /* 0x000000ffff4e7210 */ /* 0x000fe200037ea4ff */
[----:B------:R-:W-:Y:S01]  /*69f0*/  IMAD.WIDE.U32 R72, R22, R103, RZ ;  /* 0x0000006716487225 */ /* 0x000fe200078e00ff */
[----:B------:R-:W-:Y:S02]  /*6a00*/  SEL R71, RZ, 0x1, !P0 ;  /* 0x00000001ff477807 */ /* 0x000fe40004000000 */
[----:B------:R-:W-:Y:S01]  /*6a10*/  IADD3 R112, P0, PT, R43, R76, RZ ;  /* 0x0000004c2b707210 */ /* 0x000fe20007f1e0ff */
[----:B------:R-:W-:Y:S01]  /*6a20*/  IMAD.IADD R95, R81, 0x1, R77 ;  /* 0x00000001515f7824 */ /* 0x000fe200078e024d */
[----:B------:R-:W-:Y:S01]  /*6a30*/  IADD3 R97, P6, P5, R71, R84, R97 ;  /* 0x0000005447617210 */ /* 0x000fe20007dde061 */
[----:B------:R-:W-:Y:S02]  /*6a40*/  IMAD.IADD R85, R81, 0x1, R93 ;  /* 0x0000000151557824 */ /* 0x000fe400078e025d */
[----:B------:R-:W-:Y:S01]  /*6a50*/  IMAD.WIDE.U32 R76, R25, R102, RZ ;  /* 0x00000066194c7225 */ /* 0x000fe200078e00ff */
[----:B------:R-:W-:-:S02]  /*6a60*/  IADD3 R95, P4, P3, R72, R95, R86 ;  /* 0x0000005f485f7210 */ /* 0x000fc40007b9e056 */
[----:B------:R-:W-:Y:S01]  /*6a70*/  IADD3.X R115, PT, PT, RZ, R115, RZ, P6, P5 ;  /* 0x00000073ff737210 */ /* 0x000fe200037ea4ff */
[----:B------:R-:W-:Y:S02]  /*6a80*/  IMAD.IADD R86, R80, 0x1, R87 ;  /* 0x0000000150567824 */ /* 0x000fe400078e0257 */
[----:B------:R-:W-:Y:S02]  /*6a90*/  IMAD.MOV.U32 R87, RZ, RZ, RZ ;  /* 0x000000ffff577224 */ /* 0x000fe400078e00ff */
[----:B------:R-:W-:Y:S01]  /*6aa0*/  IMAD.X R95, R95, 0x1, R120, P0 ;  /* 0x000000015f5f7824 */ /* 0x000fe200000e0678 */
[----:B------:R-:W-:Y:S01]  /*6ab0*/  ISETP.GE.U32.AND P0, PT, R112, R43, PT ;  /* 0x0000002b7000720c */ /* 0x000fe20003f06070 */
[----:B------:R-:W-:-:S03]  /*6ac0*/  IMAD.WIDE.U32 R86, R103, R24, R86 ;  /* 0x0000001867567225 */ /* 0x000fc600078e0056 */
[----:B------:R-:W-:Y:S01]  /*6ad0*/  ISETP.GE.U32.AND.EX P0, PT, R95, R120, PT, P0 ;  /* 0x000000785f00720c */ /* 0x000fe20003f06100 */
[----:B------:R-:W-:Y:S02]  /*6ae0*/  IMAD.IADD R72, R81, 0x1, R73 ;  /* 0x0000000151487824 */ /* 0x000fe400078e0249 */
[----:B------:R-:W-:Y:S01]  /*6af0*/  IMAD.IADD R87, R80, 0x1, R87 ;  /* 0x0000000150577824 */ /* 0x000fe200078e0257 */
[----:B------:R-:W-:Y:S02]  /*6b00*/  SEL R93, RZ, 0x1, P0 ;  /* 0x00000001ff5d7807 */ /* 0x000fe40000000000 */
[----:B------:R-:W-:Y:S01]  /*6b10*/  IADD3 R86, P5, P6, R117, R86, R72 ;  /* 0x0000005675567210 */ /* 0x000fe20007ebe048 */
[----:B------:R-:W-:-:S03]  /*6b20*/  IMAD.WIDE.U32 R72, R27, R102, RZ ;  /* 0x000000661b487225 */ /* 0x000fc600078e00ff */
[----:B------:R-:W-:Y:S01]  /*6b30*/  IADD3.X R87, PT, PT, R70, R87, RZ, P5, P6 ;  /* 0x0000005746577210 */ /* 0x000fe20002fec4ff */
[----:B------:R-:W-:-:S04]  /*6b40*/  IMAD.WIDE.U32 R70, R25, R103, RZ ;  /* 0x0000006719467225 */ /* 0x000fc800078e00ff */
[----:B------:R-:W-:Y:S01]  /*6b50*/  IMAD.IADD R117, R82, 0x1, R77 ;  /* 0x0000000152757824 */ /* 0x000fe200078e024d */
[----:B------:R-:W-:-:S04]  /*6b60*/  IADD3 R77, P0, PT, R93, R88, RZ ;  /* 0x000000585d4d7210 */ /* 0x000fc80007f1e0ff */
        /* <DEDUP_REMOVED lines=8> */
[CC--:B------:R-:W-:Y:S01]  /*6bf0*/  ISETP.GT.U32.AND.EX P0, PT, R79.reuse, R70.reuse, PT, P0 ;  /* 0x000000464f00720c */ /* 0x0c0fe20003f04100 */
[----:B------:R-:W-:Y:S01]  /*6c00*/  IMAD.IADD R76, R82, 0x1, R71 ;  /* 0x00000001524c7824 */ /* 0x000fe200078e0247 */
[----:B------:R-:W-:Y:S02]  /*6c10*/  IADD3.X R71, PT, PT, RZ, RZ, RZ, P5, P6 ;  /* 0x000000ffff477210 */ /* 0x000fe40002fec4ff */
[----:B------:R-:W-:Y:S02]  /*6c20*/  SEL R88, R88, R77, P0 ;  /* 0x0000004d58587207 */ /* 0x000fe40000000000 */
[----:B------:R-:W-:Y:S01]  /*6c30*/  SEL R79, R79, R70, P0 ;  /* 0x000000464f4f7207 */ /* 0x000fe20000000000 */
[----:B------:R-:W-:Y:S01]  /*6c40*/  IMAD.IADD R70, R83, 0x1, R73 ;  /* 0x0000000153467824 */ /* 0x000fe200078e0249 */
[----:B------:R-:W-:Y:S02]  /*6c50*/  ISETP.GT.U32.AND P0, PT, R88, R43, PT ;  /* 0x0000002b5800720c */ /* 0x000fe40003f04070 */
[----:B------:R-:W-:Y:S01]  /*6c60*/  IADD3 R97, P5, P6, R97, R72, R76 ;  /* 0x0000004861617210 */ /* 0x000fe20007ebe04c */
[----:B------:R-:W-:Y:S01]  /*6c70*/  IMAD.WIDE.U32 R76, R24, R118, RZ ;  /* 0x00000076184c7225 */ /* 0x000fe200078e00ff */
[----:B------:R-:W-:-:S02]  /*6c80*/  ISETP.GT.U32.AND.EX P0, PT, R79, R92, PT, P0 ;  /* 0x0000005c4f00720c */ /* 0x000fc40003f04100 */
[----:B------:R-:W-:Y:S01]  /*6c90*/  IADD3.X R115, PT, PT, R115, R70, RZ, P5, P6 ;  /* 0x0000004673737210 */ /* 0x000fe20002fec4ff */
[----:B------:R-:W-:Y:S01]  /*6ca0*/  IMAD R72, R89, R50, RZ ;  /* 0x0000003259487224 */ /* 0x000fe200078e02ff */
[----:B------:R-:W-:Y:S01]  /*6cb0*/  IADD3 R88, P5, P6, R78, R90, R85 ;  /* 0x0000005a4e587210 */ /* 0x000fe20007ebe055 */
[C---:B------:R-:W-:Y:S01]  /*6cc0*/  IMAD.IADD R90, R80.reuse, 0x1, R91 ;  /* 0x00000001505a7824 */ /* 0x040fe200078e025b */
[----:B------:R-:W-:Y:S01]  /*6cd0*/  SEL R78, RZ, 0x1, !P0 ;  /* 0x00000001ff4e7807 */ /* 0x000fe20004000000 */
[----:B------:R-:W-:Y:S02]  /*6ce0*/  IMAD.IADD R96, R80, 0x1, R77 ;  /* 0x0000000150607824 */ /* 0x000fe400078e024d */
[----:B------:R-:W-:Y:S01]  /*6cf0*/  IMAD R77, R94, R51, R72 ;  /* 0x000000335e4d7224 */ /* 0x000fe200078e0248 */
[----:B------:R-:W-:Y:S01]  /*6d00*/  IADD3.X R90, PT, PT, RZ, R90, RZ, P5, P6 ;  /* 0x0000005aff5a7210 */ /* 0x000fe20002fec4ff */
[----:B------:R-:W-:Y:S01]  /*6d10*/  IMAD.WIDE.U32 R72, R22, R119, RZ ;  /* 0x0000007716487225 */ /* 0x000fe200078e00ff */
[----:B------:R-:W-:-:S03]  /*6d20*/  IADD3 R78, P5, P6, R78, R97, R71 ;  /* 0x000000614e4e7210 */ /* 0x000fc60007ebe047 */
[----:B------:R-:W-:-:S04]  /*6d30*/  IMAD.WIDE.U32 R70, R94, R50, RZ ;  /* 0x000000325e467225 */ /* 0x000fc800078e00ff */
[----:B------:R-:W-:Y:S02]  /*6d40*/  IMAD.IADD R71, R71, 0x1, R77 ;  /* 0x0000000147477824 */ /* 0x000fe400078e024d */
[----:B------:R-:W-:Y:S02]  /*6d50*/  IMAD.MOV.U32 R97, RZ, RZ, RZ ;  /* 0x000000ffff617224 */ /* 0x000fe400078e00ff */
[----:B------:R-:W-:-:S04]  /*6d60*/  IMAD.WIDE.U32 R102, R71, R48, RZ ;  /* 0x0000003047667225 */ /* 0x000fc800078e00ff */
[----:B------:R-:W-:-:S04]  /*6d70*/  IMAD.WIDE.U32 R96, R119, R24, R96 ;  /* 0x0000001877607225 */ /* 0x000fc800078e0060 */
[----:B------:R-:W-:Y:S01]  /*6d80*/  IMAD.IADD R91, R81, 0x1, R73 ;  /* 0x00000001515b7824 */ /* 0x000fe200078e0249 */
[----:B------:R-:W-:Y:S01]  /*6d90*/  IADD3.X R73, PT, PT, RZ, RZ, RZ, P1, P2 ;  /* 0x000000ffff497210 */ /* 0x000fe20000fe44ff */
[----:B------:R-:W-:-:S03]  /*6da0*/  IMAD.WIDE.U32 R102, P0, R70, R49, R102 ;  /* 0x0000003146667225 */ /* 0x000fc60007800066 */
[----:B------:R-:W-:Y:S01]  /*6db0*/  IADD3 R91, P2, P1, R78, R96, R91 ;  /* 0x000000604e5b7210 */ /* 0x000fe2000795e05b */
[----:B------:R-:W-:-:S04]  /*6dc0*/  IMAD.WIDE.U32 R84, R70, R48, RZ ;  /* 0x0000003046547225 */ /* 0x000fc800078e00ff */
[----:B------:R-:W-:Y:S01]  /*6dd0*/  IMAD.X R79, RZ, RZ, RZ, P0 ;  /* 0x000000ffff4f7224 */ /* 0x000fe200000e06ff */
[----:B------:R-:W-:Y:S01]  /*6de0*/  IADD3 R96, P0, PT, R85, R102, RZ ;  /* 0x0000006655607210 */ /* 0x000fe20007f1e0ff */
[----:B------:R-:W-:Y:S02]  /*6df0*/  IMAD.MOV.U32 R78, RZ, RZ, R103 ;  /* 0x000000ffff4e7224 */ /* 0x000fe400078e0067 */
[----:B------:R-:W-:-:S04]  /*6e00*/  IMAD.WIDE.U32 R102, R71, R46, RZ ;  /* 0x0000002e47667225 */ /* 0x000fc800078e00ff */
[----:B------:R-:W-:Y:S01]  /*6e10*/  IMAD.WIDE.U32.X R78, R71, R49, R78, P0 ;  /* 0x00000031474e7225 */ /* 0x000fe200000e044e */
[----:B------:R-:W-:Y:S02]  /*6e20*/  IADD3 RZ, P0, PT, R94, R84, RZ ;  /* 0x000000545eff7210 */ /* 0x000fe40007f1e0ff */
[----:B------:R-:W-:Y:S02]  /*6e30*/  IADD3.X R84, PT, PT, RZ, R115, RZ, P5, P6 ;  /* 0x00000073ff547210 */ /* 0x000fe40002fec4ff */
[----:B------:R-:W-:Y:S01]  /*6e40*/  IADD3.X RZ, P0, PT, R89, R96, RZ, P0, !PT ;  /* 0x0000006059ff7210 */ /* 0x000fe2000071e4ff */
[----:B------:R-:W-:Y:S01]  /*6e50*/  IMAD.IADD R89, R80, 0x1, R97 ;  /* 0x0000000150597824 */ /* 0x000fe200078e0261 */
[----:B------:R-:W-:Y:S01]  /*6e60*/  IADD3 R113, P6, P5, R74, R113, R73 ;  /* 0x000000714a717210 */ /* 0x000fe20007dde049 */
[----:B------:R-:W-:Y:S01]  /*6e70*/  IMAD.WIDE.U32 R96, R71, R44, RZ ;  /* 0x0000002c47607225 */ /* 0x000fe200078e00ff */
[----:B------:R-:W-:Y:S02]  /*6e80*/  IADD3.X R74, P0, PT, RZ, R78, RZ, P0, !PT ;  /* 0x0000004eff4a7210 */ /* 0x000fe4000071e4ff */
[----:B------:R-:W-:Y:S01]  /*6e90*/  IADD3.X R89, PT, PT, R84, R89, RZ, P2, P1 ;  /* 0x0000005954597210 */ /* 0x000fe200017e24ff */
[----:B------:R-:W-:Y:S01]  /*6ea0*/  IMAD.WIDE.U32 R102, P2, R70, R47, R102 ;  /* 0x0000002f46667225 */ /* 0x000fe20007840066 */
[----:B------:R-:W-:-:S02]  /*6eb0*/  IADD3 R73, P1, PT, R74, R75, RZ ;  /* 0x0000004b4a497210 */ /* 0x000fc40007f3e0ff */
[----:B------:R-:W-:Y:S01]  /*6ec0*/  IADD3.X R114, PT, PT, RZ, R114, RZ, P6, P5 ;  /* 0x00000072ff727210 */ /* 0x000fe200037ea4ff */
        /* <DEDUP_REMOVED lines=9> */
[----:B------:R-:W-:Y:S02]  /*6f60*/  IMAD.IADD R75, R81, 0x1, R75 ;  /* 0x00000001514b7824 */ /* 0x000fe400078e024b */
[----:B------:R-:W-:-:S03]  /*6f70*/  IMAD.WIDE.U32.X R78, R71, R47, R78, P2 ;  /* 0x0000002f474e7225 */ /* 0x000fc600010e044e */
[----:B------:R-:W-:Y:S01]  /*6f80*/  IADD3 R75, P5, P6, R72, R75, R76 ;  /* 0x0000004b484b7210 */ /* 0x000fe20007ebe04c */
[----:B------:R-:W-:Y:S01]  /*6f90*/  IMAD.WIDE.U32 R96, P2, R70, R45, R96 ;  /* 0x0000002d46607225 */ /* 0x000fe20007840060 */
[----:B------:R-:W-:-:S03]  /*6fa0*/  IADD3.X R77, P0, P1, R78, RZ, RZ, P0, P1 ;  /* 0x000000ff4e4d7210 */ /* 0x000fc600001024ff */
[----:B------:R-:W-:Y:S01]  /*6fb0*/  IMAD.WIDE.U32 R72, R70, R44, RZ ;  /* 0x0000002c46487225 */ /* 0x000fe200078e00ff */
[----:B------:R-:W-:Y:S02]  /*6fc0*/  IADD3.X R78, PT, PT, R79, RZ, RZ, P0, P1 ;  /* 0x000000ff4f4e7210 */ /* 0x000fe400007e24ff */
[----:B------:R-:W-:Y:S01]  /*6fd0*/  IADD3 R79, P0, PT, R77, R112, RZ ;  /* 0x000000704d4f7210 */ /* 0x000fe20007f1e0ff */
[----:B------:R-:W-:Y:S01]  /*6fe0*/  IMAD.X R103, RZ, RZ, RZ, P2 ;  /* 0x000000ffff677224 */ /* 0x000fe200010e06ff */
[----:B------:R-:W-:Y:S01]  /*6ff0*/  IADD3 R115, P2, PT, R73, R96, RZ ;  /* 0x0000006049737210 */ /* 0x000fe20007f5e0ff */
[----:B------:R-:W-:Y:S01]  /*7000*/  IMAD.WIDE.U32 R76, R71, R66, RZ ;  /* 0x00000042474c7225 */ /* 0x000fe200078e00ff */
[----:B------:R-:W-:Y:S02]  /*7010*/  IADD3 R94, P1, PT, R79, R72, RZ ;  /* 0x000000484f5e7210 */ /* 0x000fe40007f3e0ff */
[----:B------:R-:W-:Y:S01]  /*7020*/  IADD3.X R96, P0, PT, R78, R95, RZ, P0, !PT ;  /* 0x0000005f4e607210 */ /* 0x000fe2000071e4ff */
[----:B------:R-:W-:-:S02]  /*7030*/  IMAD.MOV.U32 R102, RZ, RZ, R97 ;  /* 0x000000ffff667224 */ /* 0x000fc400078e0061 */
[----:B------:R-:W-:Y:S01]  /*7040*/  IMAD.WIDE.U32 R72, R70, R66, RZ ;  /* 0x0000004246487225 */ /* 0x000fe200078e00ff */
[----:B------:R-:W-:-:S03]  /*7050*/  IADD3.X R96, P1, PT, R96, R115, RZ, P1, !PT ;  /* 0x0000007360607210 */ /* 0x000fc60000f3e4ff */
[----:B------:R-:W-:-:S04]  /*7060*/  IMAD.WIDE.U32.X R102, R71, R45, R102, P2 ;  /* 0x0000002d47667225 */ /* 0x000fc800010e0466 */
[----:B------:R-:W-:-:S04]  /*7070*/  IMAD.WIDE.U32 R76, P2, R70, R67, R76 ;  /* 0x00000043464c7225 */ /* 0x000fc8000784004c */
[----:B------:R-:W-:Y:S02]  /*7080*/  IMAD R70, R85, R50, RZ ;  /* 0x0000003255467224 */ /* 0x000fe400078e02ff */
[----:B------:R-:W-:Y:S01]  /*7090*/  IMAD.X R117, RZ, RZ, RZ, P2 ;  /* 0x000000ffff757224 */ /* 0x000fe200010e06ff */
[----:B------:R-:W-:Y:S01]  /*70a0*/  IADD3 R95, P2, PT, R73, R76, RZ ;  /* 0x0000004c495f7210 */ /* 0x000fe20007f5e0ff */
[----:B------:R-:W-:Y:S02]  /*70b0*/  IMAD.MOV.U32 R116, RZ, RZ, R77 ;  /* 0x000000ffff747224 */ /* 0x000fe400078e004d */
[C---:B------:R-:W-:Y:S02]  /*70c0*/  IMAD R73, R84.reuse, R51, R70 ;  /* 0x0000003354497224 */ /* 0x040fe400078e0246 */
[----:B------:R-:W-:-:S04]  /*70d0*/  IMAD.WIDE.U32 R78, R84, R50, RZ ;  /* 0x00000032544e7225 */ /* 0x000fc800078e00ff */
[----:B------:R-:W-:Y:S01]  /*70e0*/  IMAD.WIDE.U32.X R76, R71, R67, R116, P2 ;  /* 0x00000043474c7225 */ /* 0x000fe200010e0474 */
[----:B------:R-:W-:Y:S02]  /*70f0*/  IADD3.X R71, P0, P2, R102, RZ, RZ, P1, P0 ;  /* 0x000000ff66477210 */ /* 0x000fe40000a004ff */
[----:B------:R-:W-:Y:S01]  /*7100*/  IADD3 R112, P1, PT, R43, R74, RZ ;  /* 0x0000004a2b707210 */ /* 0x000fe20007f3e0ff */
[----:B------:R-:W-:Y:S01]  /*7110*/  IMAD.IADD R73, R79, 0x1, R73 ;  /* 0x000000014f497824 */ /* 0x000fe200078e0249 */
[----:B------:R-:W-:Y:S02]  /*7120*/  IADD3.X R70, PT, PT, R103, RZ, RZ, P0, P2 ;  /* 0x000000ff67467210 */ /* 0x000fe400007e44ff */
[----:B------:R-:W-:Y:S01]  /*7130*/  IADD3 R71, P0, PT, R71, R112, RZ ;  /* 0x0000007047477210 */ /* 0x000fe20007f1e0ff */
[----:B------:R-:W-:-:S04]  /*7140*/  IMAD.WIDE.U32 R116, R73, R48, RZ ;  /* 0x0000003049747225 */ /* 0x000fc800078e00ff */
[----:B------:R-:W-:Y:S01]  /*7150*/  IMAD.X R103, R75, 0x1, R92, P1 ;  /* 0x000000014b677824 */ /* 0x000fe200008e065c */
[----:B------:R-:W-:Y:S01]  /*7160*/  IADD3 R72, P1, PT, R71, R72, RZ ;  /* 0x0000004847487210 */ /* 0x000fe20007f3e0ff */
[----:B------:R-:W-:-:S03]  /*7170*/  IMAD.WIDE.U32 R116, P2, R78, R49, R116 ;  /* 0x000000314e747225 */ /* 0x000fc60007840074 */
[----:B------:R-:W-:Y:S01]  /*7180*/  IADD3.X R70, P0, PT, R70, R103, RZ, P0, !PT ;  /* 0x0000006746467210 */ /* 0x000fe2000071e4ff */
[----:B------:R-:W-:-:S03]  /*7190*/  IMAD.WIDE.U32 R74, R78, R48, RZ ;  /* 0x000000304e4a7225 */ /* 0x000fc600078e00ff */
[----:B------:R-:W-:Y:S01]  /*71a0*/  IADD3.X R95, P1, PT, R70, R95, RZ, P1, !PT ;  /* 0x0000005f465f7210 */ /* 0x000fe20000f3e4ff */
[----:B------:R-:W-:Y:S01]  /*71b0*/  IMAD.X R71, RZ, RZ, RZ, P2 ;  /* 0x000000ffff477224 */ /* 0x000fe200010e06ff */
[----:B------:R-:W-:Y:S01]  /*71c0*/  IADD3 R102, P2, PT, R75, R116, RZ ;  /* 0x000000744b667210 */ /* 0x000fe20007f5e0ff */
[----:B------:R-:W-:Y:S01]  /*71d0*/  IMAD.MOV.U32 R70, RZ, RZ, R117 ;  /* 0x000000ffff467224 */ /* 0x000fe200078e0075 */
[----:B------:R-:W-:Y:S02]  /*71e0*/  IADD3.X R119, P0, P1, R76, RZ, RZ, P1, P0 ;  /* 0x000000ff4c777210 */ /* 0x000fe400009004ff */
[----:B------:R-:W-:Y:S01]  /*71f0*/  IADD3.X R116, PT, PT, RZ, RZ, RZ, P4, P3 ;  /* 0x000000ffff747210 */ /* 0x000fe200027e64ff */
[----:B------:R-:W-:Y:S01]  /*7200*/  IMAD.WIDE.U32.X R70, R73, R49, R70, P2 ;  /* 0x0000003149467225 */ /* 0x000fe200010e0446 */
[----:B------:R-:W-:Y:S02]  /*7210*/  IADD3 RZ, P2, PT, R84, R74, RZ ;  /* 0x0000004a54ff7210 */ /* 0x000fe40007f5e0ff */
[----:B------:R-:W-:Y:S01]  /*7220*/  IADD3.X R97, PT, PT, R77, RZ, RZ, P0, P1 ;  /* 0x000000ff4d617210 */ /* 0x000fe200007e24ff */
[----:B------:R-:W-:Y:S01]  /*7230*/  IMAD.WIDE.U32 R74, R73, R46, RZ ;  /* 0x0000002e494a7225 */ /* 0x000fe200078e00ff */
[----:B------:R-:W-:-:S03]  /*7240*/  IADD3.X RZ, P2, PT, R85, R102, RZ, P2, !PT ;  /* 0x0000006655ff7210 */ /* 0x000fc6000175e4ff */
[----:B------:R-:W-:Y:S01]  /*7250*/  IMAD.WIDE.U32 R76, R78, R46, RZ ;  /* 0x0000002e4e4c7225 */ /* 0x000fe200078e00ff */
[----:B------:R-:W-:-:S03]  /*7260*/  IADD3.X R115, P2, PT, RZ, R70, RZ, P2, !PT ;  /* 0x00000046ff737210 */ /* 0x000fc6000175e4ff */
        /* <DEDUP_REMOVED lines=11> */
[----:B------:R-:W-:Y:S01]  /*7320*/  IMAD.WIDE.U32 R74, P2, R78, R45, R74 ;  /* 0x0000002d4e4a7225 */ /* 0x000fe2000784004a */
[----:B------:R-:W-:-:S03]  /*7330*/  IADD3.X R79, P0, P1, R76, RZ, RZ, P0, P1 ;  /* 0x000000ff4c4f7210 */ /* 0x000fc600001024ff */
[----:B------:R-:W-:Y:S01]  /*7340*/  IMAD.WIDE.U32 R70, R78, R44, RZ ;  /* 0x0000002c4e467225 */ /* 0x000fe200078e00ff */
[----:B------:R-:W-:Y:S02]  /*7350*/  IADD3.X R94, PT, PT, R77, RZ, RZ, P0, P1 ;  /* 0x000000ff4d5e7210 */ /* 0x000fe400007e24ff */
[----:B------:R-:W-:Y:S01]  /*7360*/  IADD3 R77, P1, PT, R79, R72, RZ ;  /* 0x000000484f4d7210 */ /* 0x000fe20007f3e0ff */
        /* <DEDUP_REMOVED lines=8> */
[----:B------:R-:W-:-:S04]  /*73f0*/  IMAD.WIDE.U32.X R84, R73, R45, R84, P2 ;  /* 0x0000002d49547225 */ /* 0x000fc800010e0454 */
[C---:B------:R-:W-:Y:S02]  /*7400*/  IMAD R77, R115.reuse, R51, R72 ;  /* 0x00000033734d7224 */ /* 0x040fe400078e0248 */
[----:B------:R-:W-:-:S04]  /*7410*/  IMAD.WIDE.U32 R74, R115, R50, RZ ;  /* 0x00000032734a7225 */ /* 0x000fc800078e00ff */
[----:B------:R-:W-:-:S04]  /*7420*/  IMAD.WIDE.U32 R70, P2, R78, R67, R70 ;  /* 0x000000434e467225 */ /* 0x000fc80007840046 */
        /* <DEDUP_REMOVED lines=8> */
[----:B------:R-:W-:Y:S01]  /*74b0*/  IMAD.WIDE.U32 R70, P4, R74, R49, R70 ;  /* 0x000000314a467225 */ /* 0x000fe20007880046 */
[----:B------:R-:W-:Y:S02]  /*74c0*/  IADD3 RZ, P2, PT, R115, R72, RZ ;  /* 0x0000004873ff7210 */ /* 0x000fe40007f5e0ff */
[----:B------:R-:W-:Y:S01]  /*74d0*/  IADD3 R72, P3, PT, R73, R70, RZ ;  /* 0x0000004649487210 */ /* 0x000fe20007f7e0ff */
[----:B------:R-:W-:Y:S01]  /*74e0*/  IMAD.X R73, RZ, RZ, RZ, P4 ;  /* 0x000000ffff497224 */ /* 0x000fe200020e06ff */
[----:B------:R-:W-:Y:S02]  /*74f0*/  IADD3 R119, P4, PT, R119, R88, RZ ;  /* 0x0000005877777210 */ /* 0x000fe40007f9e0ff */
        /* <DEDUP_REMOVED lines=8> */
[----:B------:R-:W-:Y:S02]  /*7580*/  IADD3 R78, P0, PT, R71, R78, RZ ;  /* 0x0000004e474e7210 */ /* 0x000fe40007f1e0ff */
[----:B------:R-:W-:Y:S01]  /*7590*/  IADD3.X R95, P2, PT, RZ, R72, RZ, P2, !PT ;  /* 0x00000048ff5f7210 */ /* 0x000fe2000175e4ff */
[----:B------:R-:W-:Y:S01]  /*75a0*/  IMAD.WIDE.U32 R70, R75, R46, RZ ;  /* 0x0000002e4b467225 */ /* 0x000fe200078e00ff */
[----:B------:R-:W-:Y:S02]  /*75b0*/  IADD3.X R94, P3, PT, R94, R115, RZ, P3, !PT ;  /* 0x000000735e5e7210 */ /* 0x000fe40001f7e4ff */
[----:B------:R-:W-:Y:S01]  /*75c0*/  IADD3 R95, P1, PT, R95, R102, RZ ;  /* 0x000000665f5f7210 */ /* 0x000fe20007f3e0ff */
[----:B------:R-:W-:Y:S01]  /*75d0*/  IMAD.X R117, RZ, RZ, R73, P2 ;  /* 0x000000ffff757224 */ /* 0x000fe200010e0649 */
[----:B------:R-:W-:Y:S01]  /*75e0*/  IADD3.X R79, P0, PT, R94, R79, RZ, P0, !PT ;  /* 0x0000004f5e4f7210 */ /* 0x000fe2000071e4ff */
[----:B------:R-:W-:Y:S01]  /*75f0*/  IMAD.WIDE.U32 R72, P4, R74, R47, R70 ;  /* 0x0000002f4a487225 */ /* 0x000fe20007880046 */
[----:B------:R-:W-:-:S02]  /*7600*/  IADD3 R95, P2, PT, R95, R84, RZ ;  /* 0x000000545f5f7210 */ /* 0x000fc40007f5e0ff */
[----:B------:R-:W-:Y:S01]  /*7610*/  IADD3.X R97, P3, P0, R76, RZ, RZ, P0, P3 ;  /* 0x000000ff4c617210 */ /* 0x000fe200000664ff */
[----:B------:R-:W-:Y:S01]  /*7620*/  IMAD.X R71, RZ, RZ, RZ, P4 ;  /* 0x000000ffff477224 */ /* 0x000fe200020e06ff */
[----:B------:R-:W-:Y:S01]  /*7630*/  IADD3 R84, P4, PT, R85, R72, RZ ;  /* 0x0000004855547210 */ /* 0x000fe20007f9e0ff */
[----:B------:R-:W-:Y:S01]  /*7640*/  IMAD.MOV.U32 R70, RZ, RZ, R73 ;  /* 0x000000ffff467224 */ /* 0x000fe200078e0049 */
[----:B------:R-:W-:Y:S01]  /*7650*/  IADD3.X R85, P1, PT, R117, R96, RZ, P1, !PT ;  /* 0x0000006075557210 */ /* 0x000fe20000f3e4ff */
[----:B------:R-:W-:Y:S01]  /*7660*/  IMAD.WIDE.U32 R72, R75, R44, RZ ;  /* 0x0000002c4b487225 */ /* 0x000fe200078e00ff */
[----:B------:R-:W-:Y:S02]  /*7670*/  IADD3.X R96, PT, PT, R77, RZ, RZ, P3, P0 ;  /* 0x000000ff4d607210 */ /* 0x000fe40001fe04ff */
[----:B------:R-:W-:Y:S01]  /*7680*/  IADD3.X R85, P2, PT, R85, R84, RZ, P2, !PT ;  /* 0x0000005455557210 */ /* 0x000fe2000175e4ff */
[----:B------:R-:W-:Y:S01]  /*7690*/  IMAD.WIDE.U32.X R70, R75, R47, R70, P4 ;  /* 0x0000002f4b467225 */ /* 0x000fe200020e0446 */
[----:B------:R-:W-:-:S03]  /*76a0*/  ISETP.GE.U32.AND P4, PT, R119, R88, PT ;  /* 0x000000587700720c */ /* 0x000fc60003f86070 */
[----:B------:R-:W-:Y:S01]  /*76b0*/  IMAD.WIDE.U32 R72, P3, R74, R45, R72 ;  /* 0x0000002d4a487225 */ /* 0x000fe20007860048 */
[----:B------:R-:W-:Y:S02]  /*76c0*/  ISETP.GE.U32.AND.EX P4, PT, R115, R90, PT, P4 ;  /* 0x0000005a7300720c */ /* 0x000fe40003f86140 */
[----:B------:R-:W-:Y:S01]  /*76d0*/  IADD3.X R115, P1, P0, R70, RZ, RZ, P2, P1 ;  /* 0x000000ff46737210 */ /* 0x000fe200010224ff */
[----:B------:R-:W-:Y:S01]  /*76e0*/  IMAD.WIDE.U32 R76, R74, R44, RZ ;  /* 0x0000002c4a4c7225 */ /* 0x000fe200078e00ff */
[----:B------:R-:W-:Y:S02]  /*76f0*/  SEL R90, RZ, 0x1, P4 ;  /* 0x00000001ff5a7807 */ /* 0x000fe40002000000 */
[----:B------:R-:W-:Y:S01]  /*7700*/  IADD3 R115, P2, PT, R115, R78, RZ ;  /* 0x0000004e73737210 */ /* 0x000fe20007f5e0ff */
[----:B------:R-:W-:Y:S01]  /*7710*/  IMAD R78, R85, R50, RZ ;  /* 0x00000032554e7224 */ /* 0x000fe200078e02ff */
[----:B------:R-:W-:Y:S01]  /*7720*/  IADD3.X R70, PT, PT, R71, RZ, RZ, P1, P0 ;  /* 0x000000ff47467210 */ /* 0x000fe20000fe04ff */
[----:B------:R-:W-:Y:S01]  /*7730*/  IMAD.X R71, RZ, RZ, RZ, P3 ;  /* 0x000000ffff477224 */ /* 0x000fe200018e06ff */
[----:B------:R-:W-:-:S02]  /*7740*/  IADD3 R72, P3, PT, R77, R72, RZ ;  /* 0x000000484d487210 */ /* 0x000fc40007f7e0ff */
[----:B------:R-:W-:Y:S01]  /*7750*/  IADD3.X R79, P2, PT, R70, R79, RZ, P2, !PT ;  /* 0x0000004f464f7210 */ /* 0x000fe2000175e4ff */
[----:B------:R-:W-:Y:S01]  /*7760*/  IMAD.MOV.U32 R70, RZ, RZ, R73 ;  /* 0x000000ffff467224 */ /* 0x000fe200078e0049 */
[----:B------:R-:W-:Y:S01]  /*7770*/  IADD3 R84, P1, PT, R115, R76, RZ ;  /* 0x0000004c73547210 */ /* 0x000fe20007f3e0ff */
[----:B------:R-:W-:Y:S01]  /*7780*/  IMAD R115, R95, R51, R78 ;  /* 0x000000335f737224 */ /* 0x000fe200078e024e */
[----:B------:R-:W-:Y:S01]  /*7790*/  ISETP.GE.U32.AND P0, PT, R112, R43, PT ;  /* 0x0000002b7000720c */ /* 0x000fe20003f06070 */
[----:B------:R-:W-:Y:S01]  /*77a0*/  IMAD.WIDE.U32.X R76, R75, R45, R70, P3 ;  /* 0x0000002d4b4c7225 */ /* 0x000fe200018e0446 */
[----:B------:R-:W-:Y:S02]  /*77b0*/  IADD3.X R43, P1, PT, R79, R72, RZ, P1, !PT ;  /* 0x000000484f2b7210 */ /* 0x000fe40000f3e4ff */
[----:B------:R-:W-:Y:S01]  /*77c0*/  IADD3 R90, P4, PT, R90, R113, RZ ;  /* 0x000000715a5a7210 */ /* 0x000fe20007f9e0ff */
[----:B------:R-:W-:Y:S01]  /*77d0*/  IMAD.WIDE.U32 R72, R75, R66, RZ ;  /* 0x000000424b487225 */ /* 0x000fe200078e00ff */
[----:B------:R-:W-:-:S02]  /*77e0*/  IADD3.X R117, P1, P2, R76, RZ, RZ, P1, P2 ;  /* 0x000000ff4c757210 */ /* 0x000fc40000a244ff */
[----:B------:R-:W-:Y:S01]  /*77f0*/  IADD3 R88, P3, PT, R97, R90, RZ ;  /* 0x0000005a61587210 */ /* 0x000fe20007f7e0ff */
[----:B------:R-:W-:Y:S01]  /*7800*/  IMAD.WIDE.U32 R70, R95, R50, RZ ;  /* 0x000000325f467225 */ /* 0x000fe200078e00ff */
[----:B------:R-:W-:Y:S02]  /*7810*/  IADD3.X R94, PT, PT, R77, RZ, RZ, P1, P2 ;  /* 0x000000ff4d5e7210 */ /* 0x000fe40000fe44ff */
[----:B------:R-:W-:Y:S01]  /*7820*/  IADD3 R117, P1, PT, R117, R88, RZ ;  /* 0x0000005875757210 */ /* 0x000fe20007f3e0ff */
[----:B------:R-:W-:Y:S01]  /*7830*/  IMAD.WIDE.U32 R72, P2, R74, R67, R72 ;  /* 0x000000434a487225 */ /* 0x000fe20007840048 */
[----:B------:R-:W-:-:S03]  /*7840*/  ISETP.GE.U32.AND.EX P0, PT, R103, R92, PT, P0 ;  /* 0x0000005c6700720c */ /* 0x000fc60003f06100 */
[----:B------:R-:W-:-:S04]  /*7850*/  IMAD.WIDE.U32 R76, R74, R66, RZ ;  /* 0x000000424a4c7225 */ /* 0x000fc800078e00ff */
[----:B------:R-:W-:Y:S02]  /*7860*/  IMAD.IADD R115, R71, 0x1, R115 ;  /* 0x0000000147737824 */ /* 0x000fe400078e0273 */
[----:B------:R-:W-:Y:S01]  /*7870*/  IMAD.X R97, RZ, RZ, R114, P4 ;  /* 0x000000ffff617224 */ /* 0x000fe200020e0672 */
[----:B------:R-:W-:Y:S01]  /*7880*/  IADD3 R71, P4, PT, R117, R76, RZ ;  /* 0x0000004c75477210 */ /* 0x000fe20007f9e0ff */
[----:B------:R-:W-:Y:S01]  /*7890*/  IMAD.X R79, RZ, RZ, RZ, P2 ;  /* 0x000000ffff4f7224 */ /* 0x000fe200010e06ff */
[----:B------:R-:W-:Y:S01]  /*78a0*/  IADD3 R102, P2, PT, R77, R72, RZ ;  /* 0x000000484d667210 */ /* 0x000fe20007f5e0ff */
[----:B------:R-:W-:-:S04]  /*78b0*/  IMAD.WIDE.U32 R76, R115, R48, RZ ;  /* 0x00000030734c7225 */ /* 0x000fc800078e00ff */
[----:B------:R-:W-:Y:S02]  /*78c0*/  IMAD.MOV.U32 R78, RZ, RZ, R73 ;  /* 0x000000ffff4e7224 */ /* 0x000fe400078e0049 */
[----:B------:R-:W-:Y:S02]  /*78d0*/  IMAD.X R96, R96, 0x1, R97, P3 ;  /* 0x0000000160607824 */ /* 0x000fe400018e0661 */
[----:B------:R-:W-:-:S04]  /*78e0*/  IMAD.WIDE.U32 R76, P3, R70, R49, R76 ;  /* 0x00000031464c7225 */ /* 0x000fc8000786004c */
[----:B------:R-:W-:-:S04]  /*78f0*/  IMAD.WIDE.U32 R72, R70, R48, RZ ;  /* 0x0000003046487225 */ /* 0x000fc800078e00ff */
[----:B------:R-:W-:Y:S01]  /*7900*/  IMAD.WIDE.U32.X R78, R75, R67, R78, P2 ;  /* 0x000000434b4e7225 */ /* 0x000fe200010e044e */
[----:B------:R-:W-:-:S03]  /*7910*/  IADD3 RZ, P2, PT, R95, R72, RZ ;  /* 0x000000485fff7210 */ /* 0x000fc60007f5e0ff */
[----:B------:R-:W-:Y:S01]  /*7920*/  IMAD.X R75, RZ, RZ, RZ, P3 ;  /* 0x000000ffff4b7224 */ /* 0x000fe200018e06ff */
[----:B------:R-:W-:Y:S01]  /*7930*/  IADD3 R76, P3, PT, R73, R76, RZ ;  /* 0x0000004c494c7210 */ /* 0x000fe20007f7e0ff */
[----:B------:R-:W-:Y:S01]  /*7940*/  IMAD.MOV.U32 R74, RZ, RZ, R77 ;  /* 0x000000ffff4a7224 */ /* 0x000fe200078e004d */
[----:B------:R-:W-:Y:S02]  /*7950*/  IADD3.X R73, P1, PT, R94, R96, RZ, P1, !PT ;  /* 0x000000605e497210 */ /* 0x000fe40000f3e4ff */
[----:B------:R-:W-:Y:S01]  /*7960*/  IADD3.X RZ, P2, PT, R85, R76, RZ, P2, !PT ;  /* 0x0000004c55ff7210 */ /* 0x000fe2000175e4ff */
[----:B------:R-:W-:Y:S01]  /*7970*/  IMAD.WIDE.U32.X R74, R115, R49, R74, P3 ;  /* 0x00000031734a7225 */ /* 0x000fe200018e044a */
[----:B------:R-:W-:-:S03]  /*7980*/  IADD3.X R94, P4, PT, R73, R102, RZ, P4, !PT ;  /* 0x00000066495e7210 */ /* 0x000fc6000279e4ff */
[----:B------:R-:W-:Y:S01]  /*7990*/  IMAD.WIDE.U32 R72, R115, R46, RZ ;  /* 0x0000002e73487225 */ /* 0x000fe200078e00ff */
[----:B------:R-:W-:Y:S02]  /*79a0*/  IADD3.X R85, P2, PT, RZ, R74, RZ, P2, !PT ;  /* 0x0000004aff557210 */ /* 0x000fe4000175e4ff */
[----:B------:R-:W-:Y:S01]  /*79b0*/  IADD3.X R78, P1, P4, R78, RZ, RZ, P4, P1 ;  /* 0x000000ff4e4e7210 */ /* 0x000fe200024224ff */
[----:B------:R-:W-:-:S03]  /*79c0*/  IMAD.WIDE.U32 R76, R70, R46, RZ ;  /* 0x0000002e464c7225 */ /* 0x000fc600078e00ff */
[----:B------:R-:W-:Y:S01]  /*79d0*/  IADD3.X R79, PT, PT, R79, RZ, RZ, P1, P4 ;  /* 0x000000ff4f4f7210 */ /* 0x000fe20000fe84ff */
        /* <DEDUP_REMOVED lines=12> */
[----:B------:R-:W-:Y:S01]  /*7aa0*/  ISETP.GE.U32.AND.EX P3, PT, R97, R114, PT, P3 ;  /* 0x000000726100720c */ /* 0x000fe20003f66130 */
[----:B------:R-:W-:Y:S01]  /*7ab0*/  IMAD.WIDE.U32 R72, R115, R44, RZ ;  /* 0x0000002c73487225 */ /* 0x000fe200078e00ff */
        /* <DEDUP_REMOVED lines=36> */
[----:B------:R-:W-:Y:S01]  /*7d00*/  ISETP.GE.U32.AND.EX P5, PT, R86, R95, PT, P5 ;  /* 0x0000005f5600720c */ /* 0x000fe20003fa6150 */
[----:B------:R-:W-:Y:S01]  /*7d10*/  IMAD.MOV.U32 R70, RZ, RZ, R75 ;  /* 0x000000ffff467224 */ /* 0x000fe200078e004b */
[----:B------:R-:W-:-:S02]  /*7d20*/  IADD3 R74, P1, PT, R85, R74, RZ ;  /* 0x0000004a554a7210 */ /* 0x000fc40007f3e0ff */
[----:B------:R-:W-:Y:S02]  /*7d30*/  SEL R73, RZ, 0x1, P3 ;  /* 0x00000001ff497807 */ /* 0x000fe40001800000 */
[----:B------:R-:W-:Y:S01]  /*7d40*/  IADD3 R75, P3, PT, R43, R84, RZ ;  /* 0x000000542b4b7210 */ /* 0x000fe20007f7e0ff */
[----:B------:R-:W-:Y:S01]  /*7d50*/  IMAD.WIDE.U32.X R70, R115, R67, R70, P1 ;  /* 0x0000004373467225 */ /* 0x000fe200008e0446 */
[----:B------:R-:W-:Y:S02]  /*7d60*/  ISETP.GE.U32.AND P4, PT, R78, R93, PT ;  /* 0x0000005d4e00720c */ /* 0x000fe40003f86070 */
        /* <DEDUP_REMOVED lines=44> */
.L_x_278:
        /* <DEDUP_REMOVED lines=21> */
.L_x_279:
[----:B------:R-:W-:-:S04]  /*8180*/  IMAD.WIDE.U32 R70, R32, R7, RZ ;  /* 0x0000000720467225 */ /* 0x000fc800078e00ff */
        /* <DEDUP_REMOVED lines=8> */
[----:B------:R-:W-:Y:S02]  /*8210*/  IMAD.IADD R45, R106, 0x1, R103 ;  /* 0x000000016a2d7824 */ /* 0x000fe400078e0267 */
[----:B------:R-:W-:-:S04]  /*8220*/  IMAD.WIDE.U32 R74, R9, R34, R74 ;  /* 0x00000022094a7225 */ /* 0x000fc800078e004a */
[----:B------:R-:W-:Y:S01]  /*8230*/  IMAD.IADD R112, R105, 0x1, R73 ;  /* 0x0000000169707824 */ /* 0x000fe200078e0249 */
[----:B------:R-:W-:Y:S01]  /*8240*/  IADD3 R71, P0, P1, R71, R74, R45 ;  /* 0x0000004a47477210 */ /* 0x000fe2000791e02d */
[----:B------:R-:W-:-:S04]  /*8250*/  IMAD.WIDE.U32 R66, R31, R5, RZ ;  /* 0x000000051f427225 */ /* 0x000fc800078e00ff */
[----:B------:R-:W-:Y:S02]  /*8260*/  IMAD.MOV.U32 R113, RZ, RZ, RZ ;  /* 0x000000ffff717224 */ /* 0x000fe400078e00ff */
[----:B------:R-:W-:-:S04]  /*8270*/  IMAD.WIDE.U32 R116, R31, R6, RZ ;  /* 0x000000061f747225 */ /* 0x000fc800078e00ff */
[----:B------:R-:W-:Y:S01]  /*8280*/  IMAD.WIDE.U32 R112, R5, R33, R112 ;  /* 0x0000002105707225 */ /* 0x000fe200078e0070 */
[----:B------:R-:W-:-:S03]  /*8290*/  IADD3 R116, P5, PT, R70, R116, RZ ;  /* 0x0000007446747210 */ /* 0x000fc60007fbe0ff */
[C---:B------:R-:W-:Y:S02]  /*82a0*/  IMAD.IADD R45, R104.reuse, 0x1, R67 ;  /* 0x00000001682d7824 */ /* 0x040fe400078e0243 */
[----:B------:R-:W-:Y:S02]  /*82b0*/  IMAD.IADD R73, R107, 0x1, R75 ;  /* 0x000000016b497824 */ /* 0x000fe400078e024b */
[----:B------:R-:W-:Y:S01]  /*82c0*/  IMAD.IADD R115, R104, 0x1, R117 ;  /* 0x0000000168737824 */ /* 0x000fe200078e0275 */
[----:B------:R-:W-:Y:S01]  /*82d0*/  IADD3 R112, P2, P6, R71, R112, R45 ;  /* 0x0000007047707210 */ /* 0x000fe20007e5e02d */
[----:B------:R-:W-:Y:S01]  /*82e0*/  IMAD.WIDE.U32 R76, R28, R7, RZ ;  /* 0x000000071c4c7225 */ /* 0x000fe200078e00ff */
[----:B------:R-:W-:Y:S02]  /*82f0*/  IADD3.X R45, PT, PT, RZ, R73, RZ, P0, P1 ;  /* 0x00000049ff2d7210 */ /* 0x000fe400007e24ff */
[----:B------:R-:W-:Y:S01]  /*8300*/  IADD3 R115, P0, P1, R66, R115, R72 ;  /* 0x0000007342737210 */ /* 0x000fe2000791e048 */
        /* <DEDUP_REMOVED lines=8> */
[----:B------:R-:W-:Y:S01]  /*8390*/  ISETP.GE.U32.AND P2, PT, R116, R70, PT ;  /* 0x000000467400720c */ /* 0x000fe20003f46070 */
[----:B------:R-:W-:Y:S01]  /*83a0*/  IMAD.IADD R91, R108, 0x1, R75 ;  /* 0x000000016c5b7824 */ /* 0x000fe200078e024b */
[----:B------:R-:W-:Y:S01]  /*83b0*/  IADD3.X R93, PT, PT, RZ, RZ, RZ, P3, P4 ;  /* 0x000000ffff5d7210 */ /* 0x000fe20001fe84ff */
[----:B------:R-:W-:-:S04]  /*83c0*/  IMAD.WIDE.U32 R74, R29, R9, RZ ;  /* 0x000000091d4a7225 */ /* 0x000fc800078e00ff */
[----:B------:R-:W-:-:S04]  /*83d0*/  IMAD.WIDE.U32 R78, R26, R7, RZ ;  /* 0x000000071a4e7225 */ /* 0x000fc800078e00ff */
[----:B------:R-:W-:Y:S02]  /*83e0*/  IMAD.IADD R45, R111, 0x1, R67 ;  /* 0x000000016f2d7824 */ /* 0x000fe400078e0243 */
[----:B------:R-:W-:-:S03]  /*83f0*/  IMAD.WIDE.U32 R70, R32, R6, RZ ;  /* 0x0000000620467225 */ /* 0x000fc600078e00ff */
[----:B------:R-:W-:Y:S01]  /*8400*/  IADD3 R45, P3, P4, R74, R45, R78 ;  /* 0x0000002d4a2d7210 */ /* 0x000fe20007c7e04e */
[----:B------:R-:W-:-:S03]  /*8410*/  IMAD.WIDE.U32 R72, R34, R6, RZ ;  /* 0x0000000622487225 */ /* 0x000fc600078e00ff */
[----:B------:R-:W-:Y:S01]  /*8420*/  IADD3.X R67, PT, PT, RZ, RZ, RZ, P3, P4 ;  /* 0x000000ffff437210 */ /* 0x000fe20001fe84ff */
[----:B------:R-:W-:-:S04]  /*8430*/  IMAD.WIDE.U32 R94, R32, R5, RZ ;  /* 0x00000005205e7225 */ /* 0x000fc800078e00ff */
[----:B------:R-:W-:Y:S02]  /*8440*/  IMAD.IADD R71, R106, 0x1, R71 ;  /* 0x000000016a477824 */ /* 0x000fe400078e0247 */
[----:B------:R-:W-:Y:S02]  /*8450*/  IMAD.X R115, R115, 0x1, R102, P5 ;  /* 0x0000000173737824 */ /* 0x000fe400028e0666 */
[----:B------:R-:W-:Y:S01]  /*8460*/  IMAD.MOV.U32 R97, RZ, RZ, RZ ;  /* 0x000000ffff617224 */ /* 0x000fe200078e00ff */
[----:B------:R-:W-:Y:S01]  /*8470*/  IADD3 R114, P4, P3, R94, R71, R72 ;  /* 0x000000475e727210 */ /* 0x000fe20007b9e048 */
[----:B------:R-:W-:Y:S01]  /*8480*/  IMAD.IADD R72, R107, 0x1, R73 ;  /* 0x000000016b487824 */ /* 0x000fe200078e0249 */
[----:B------:R-:W-:Y:S01]  /*8490*/  ISETP.GE.U32.AND.EX P2, PT, R115, R102, PT, P2 ;  /* 0x000000667300720c */ /* 0x000fe20003f46120 */
[----:B------:R-:W-:-:S03]  /*84a0*/  IMAD.WIDE.U32 R96, R9, R30, R96 ;  /* 0x0000001e09607225 */ /* 0x000fc600078e0060 */
[----:B------:R-:W-:Y:S01]  /*84b0*/  SEL R103, RZ, 0x1, P2 ;  /* 0x00000001ff677807 */ /* 0x000fe20001000000 */
[----:B------:R-:W-:Y:S01]  /*84c0*/  IMAD.MOV.U32 R73, RZ, RZ, RZ ;  /* 0x000000ffff497224 */ /* 0x000fe200078e00ff */
[----:B------:R-:W-:Y:S01]  /*84d0*/  IADD3 R78, P5, P6, R93, R96, R91 ;  /* 0x000000605d4e7210 */ /* 0x000fe20007ebe05b */
[----:B------:R-:W-:Y:S01]  /*84e0*/  IMAD.IADD R74, R109, 0x1, R97 ;  /* 0x000000016d4a7824 */ /* 0x000fe200078e0261 */
[----:B------:R-:W-:Y:S01]  /*84f0*/  IADD3 R91, P2, PT, R103, R76, RZ ;  /* 0x0000004c675b7210 */ /* 0x000fe20007f5e0ff */
[----:B------:R-:W-:-:S03]  /*8500*/  IMAD.WIDE.U32 R72, R5, R34, R72 ;  /* 0x0000002205487225 */ /* 0x000fc600078e0048 */
[----:B------:R-:W-:Y:S01]  /*8510*/  IADD3.X R74, PT, PT, RZ, R74, RZ, P5, P6 ;  /* 0x0000004aff4a7210 */ /* 0x000fe20002fec4ff */
[----:B------:R-:W-:Y:S02]  /*8520*/  IMAD.IADD R95, R106, 0x1, R95 ;  /* 0x000000016a5f7824 */ /* 0x000fe400078e025f */
[----:B------:R-:W-:Y:S02]  /*8530*/  IMAD.IADD R73, R107, 0x1, R73 ;  /* 0x000000016b497824 */ /* 0x000fe400078e0249 */
[----:B------:R-:W-:Y:S01]  /*8540*/  IMAD.X R94, RZ, RZ, R77, P2 ;  /* 0x000000ffff5e7224 */ /* 0x000fe200010e064d */
[----:B------:R-:W-:Y:S01]  /*8550*/  IADD3 R78, P6, P5, R78, R72, R95 ;  /* 0x000000484e4e7210 */ /* 0x000fe20007dde05f */
[----:B------:R-:W-:Y:S01]  /*8560*/  IMAD.IADD R72, R110, 0x1, R79 ;  /* 0x000000016e487824 */ /* 0x000fe200078e024f */
[----:B------:R-:W-:Y:S01]  /*8570*/  ISETP.GT.U32.AND P2, PT, R76, R91, PT ;  /* 0x0000005b4c00720c */ /* 0x000fe20003f44070 */
[----:B------:R-:W-:Y:S01]  /*8580*/  IMAD.IADD R96, R111, 0x1, R75 ;  /* 0x000000016f607824 */ /* 0x000fe200078e024b */
[----:B------:R-:W-:Y:S01]  /*8590*/  IADD3.X R79, PT, PT, R74, R73, RZ, P6, P5 ;  /* 0x000000494a4f7210 */ /* 0x000fe200037ea4ff */
[----:B------:R-:W-:Y:S01]  /*85a0*/  IMAD.MOV.U32 R73, RZ, RZ, RZ ;  /* 0x000000ffff497224 */ /* 0x000fe200078e00ff */
[----:B------:R-:W-:Y:S01]  /*85b0*/  IADD3 R113, P5, PT, R91, R70, RZ ;  /* 0x000000465b717210 */ /* 0x000fe20007fbe0ff */
[----:B------:R-:W-:Y:S01]  /*85c0*/  IMAD.WIDE.U32 R70, R30, R6, RZ ;  /* 0x000000061e467225 */ /* 0x000fe200078e00ff */
[----:B------:R-:W-:-:S03]  /*85d0*/  ISETP.GT.U32.AND.EX P2, PT, R77, R94, PT, P2 ;  /* 0x0000005e4d00720c */ /* 0x000fc60003f44120 */
[----:B------:R-:W-:Y:S01]  /*85e0*/  IMAD.WIDE.U32 R72, R9, R26, R72 ;  /* 0x0000001a09487225 */ /* 0x000fe200078e0048 */
[----:B------:R-:W-:-:S03]  /*85f0*/  SEL R76, R76, R91, P2 ;  /* 0x0000005b4c4c7207 */ /* 0x000fc60001000000 */
[----:B------:R-:W-:Y:S01]  /*8600*/  IMAD.X R114, R94, 0x1, R114, P5 ;  /* 0x000000015e727824 */ /* 0x000fe200028e0672 */
[----:B------:R-:W-:Y:S01]  /*8610*/  IADD3 R96, P5, P6, R67, R72, R96 ;  /* 0x0000004843607210 */ /* 0x000fe20007ebe060 */
[----:B------:R-:W-:Y:S01]  /*8620*/  IMAD.IADD R74, R109, 0x1, R71 ;  /* 0x000000016d4a7824 */ /* 0x000fe200078e0247 */
[----:B------:R-:W-:Y:S01]  /*8630*/  SEL R67, R77, R94, P2 ;  /* 0x0000005e4d437207 */ /* 0x000fe20001000000 */
[----:B------:R-:W-:Y:S01]  /*8640*/  IMAD.MOV.U32 R75, RZ, RZ, RZ ;  /* 0x000000ffff4b7224 */ /* 0x000fe200078e00ff */
[----:B------:R-:W-:Y:S01]  /*8650*/  ISETP.GT.U32.AND P2, PT, R76, R113, PT ;  /* 0x000000714c00720c */ /* 0x000fe20003f44070 */
[----:B------:R-:W-:-:S03]  /*8660*/  IMAD.WIDE.U32 R76, R28, R5, RZ ;  /* 0x000000051c4c7225 */ /* 0x000fc600078e00ff */
[----:B------:R-:W-:Y:S01]  /*8670*/  ISETP.GT.U32.AND.EX P2, PT, R67, R114, PT, P2 ;  /* 0x000000724300720c */ /* 0x000fe20003f44120 */
[----:B------:R-:W-:Y:S02]  /*8680*/  IMAD.IADD R94, R110, 0x1, R73 ;  /* 0x000000016e5e7824 */ /* 0x000fe400078e0249 */
[----:B------:R-:W-:Y:S01]  /*8690*/  IMAD.WIDE.U32 R74, R5, R30, R74 ;  /* 0x0000001e054a7225 */ /* 0x000fe200078e004a */
[----:B------:R-:W-:Y:S02]  /*86a0*/  SEL R67, RZ, 0x1, !P2 ;  /* 0x00000001ff437807 */ /* 0x000fe40005000000 */
[----:B------:R-:W-:Y:S01]  /*86b0*/  IADD3.X R94, PT, PT, RZ, R94, RZ, P5, P6 ;  /* 0x0000005eff5e7210 */ /* 0x000fe20002fec4ff */
[----:B------:R-:W-:Y:S02]  /*86c0*/  IMAD.IADD R71, R108, 0x1, R77 ;  /* 0x000000016c477824 */ /* 0x000fe400078e024d */
[----:B------:R-:W-:-:S03]  /*86d0*/  IMAD.WIDE.U32 R72, R28, R6, RZ ;  /* 0x000000061c487225 */ /* 0x000fc600078e00ff */
[----:B------:R-:W-:Y:S01]  /*86e0*/  IADD3 R96, P5, P6, R96, R74, R71 ;  /* 0x0000004a60607210 */ /* 0x000fe20007ebe047 */
[----:B------:R-:W-:Y:S01]  /*86f0*/  IMAD.IADD R93, R109, 0x1, R75 ;  /* 0x000000016d5d7824 */ /* 0x000fe200078e024b */
[----:B------:R-:W-:Y:S01]  /*8700*/  IADD3 R71, P2, PT, R67, R66, RZ ;  /* 0x0000004243477210 */ /* 0x000fe20007f5e0ff */
[----:B------:R-:W-:Y:S02]  /*8710*/  IMAD.IADD R77, R108, 0x1, R73 ;  /* 0x000000016c4d7824 */ /* 0x000fe400078e0249 */
[----:B------:R-:W-:Y:S01]  /*8720*/  IMAD.WIDE.U32 R74, R31, R4, RZ ;  /* 0x000000041f4a7225 */ /* 0x000fe200078e00ff */
[----:B------:R-:W-:Y:S02]  /*8730*/  IADD3.X R93, PT, PT, R94, R93, RZ, P5, P6 ;  /* 0x0000005d5e5d7210 */ /* 0x000fe40002fec4ff */
[----:B------:R-:W-:Y:S01]  /*8740*/  IADD3 R77, P6, P5, R76, R77, R70 ;  /* 0x0000004d4c4d7210 */ /* 0x000fe20007dde046 */
[----:B------:R-:W-:Y:S01]  /*8750*/  IMAD.X R70, RZ, RZ, R45, P2 ;  /* 0x000000ffff467224 */ /* 0x000fe200010e062d */
[----:B------:R-:W-:Y:S01]  /*8760*/  IADD3 R111, P2, PT, R71, R72, RZ ;  /* 0x00000048476f7210 */ /* 0x000fe20007f5e0ff */
[----:B------:R-:W-:-:S04]  /*8770*/  IMAD.WIDE.U32 R94, R32, R3, RZ ;  /* 0x00000003205e7225 */ /* 0x000fc800078e00ff */
[----:B------:R-:W-:Y:S01]  /*8780*/  IMAD.X R110, R70, 0x1, R77, P2 ;  /* 0x00000001466e7824 */ /* 0x000fe200010e064d */
[----:B------:R-:W-:Y:S01]  /*8790*/  ISETP.GT.U32.AND P2, PT, R66, R71, PT ;  /* 0x000000474200720c */ /* 0x000fe20003f44070 */
[----:B------:R-:W-:-:S03]  /*87a0*/  IMAD.WIDE.U32 R76, R33, R3, RZ ;  /* 0x00000003214c7225 */ /* 0x000fc600078e00ff */
[----:B------:R-:W-:Y:S01]  /*87b0*/  ISETP.GT.U32.AND.EX P2, PT, R45, R70, PT, P2 ;  /* 0x000000462d00720c */ /* 0x000fe20003f44120 */
[----:B------:R-:W-:-:S03]  /*87c0*/  IMAD.WIDE.U32 R72, R34, R3, RZ ;  /* 0x0000000322487225 */ /* 0x000fc600078e00ff */
[----:B------:R-:W-:Y:S01]  /*87d0*/  SEL R66, R66, R71, P2 ;  /* 0x0000004742427207 */ /* 0x000fe20001000000 */
[----:B------:R-:W-:Y:S01]  /*87e0*/  IMAD.WIDE.U32 R108, R31, R3, RZ ;  /* 0x000000031f6c7225 */ /* 0x000fe200078e00ff */
[----:B------:R-:W-:Y:S02]  /*87f0*/  IADD3.X R71, PT, PT, RZ, RZ, RZ, P4, P3 ;  /* 0x000000ffff477210 */ /* 0x000fe400027e64ff */
[----:B------:R-:W-:Y:S01]  /*8800*/  SEL R45, R45, R70, P2 ;  /* 0x000000462d2d7207 */ /* 0x000fe20001000000 */
[----:B------:R-:W-:Y:S01]  /*8810*/  IMAD.IADD R70, R105, 0x1, R77 ;  /* 0x0000000169467824 */ /* 0x000fe200078e024d */
[----:B------:R-:W-:Y:S01]  /*8820*/  ISETP.GT.U32.AND P2, PT, R66, R111, PT ;  /* 0x0000006f4200720c */ /* 0x000fe20003f44070 */
[C---:B------:R-:W-:Y:S01]  /*8830*/  IMAD.IADD R117, R104.reuse, 0x1, R109 ;  /* 0x0000000168757824 */ /* 0x040fe200078e026d */
[----:B------:R-:W-:Y:S01]  /*8840*/  IADD3 R78, P3, P4, R67, R78, R71 ;  /* 0x0000004e434e7210 */ /* 0x000fe20007c7e047 */
[----:B------:R-:W-:Y:S01]  /*8850*/  IMAD.MOV.U32 R71, RZ, RZ, RZ ;  /* 0x000000ffff477224 */ /* 0x000fe200078e00ff */
[----:B------:R-:W-:Y:S01]  /*8860*/  ISETP.GT.U32.AND.EX P2, PT, R45, R110, PT, P2 ;  /* 0x0000006e2d00720c */ /* 0x000fe20003f44120 */
[----:B------:R-:W-:Y:S01]  /*8870*/  IMAD.IADD R45, R104, 0x1, R75 ;  /* 0x00000001682d7824 */ /* 0x000fe200078e024b */
[----:B------:R-:W-:Y:S01]  /*8880*/  IADD3.X R77, PT, PT, RZ, RZ, RZ, P6, P5 ;  /* 0x000000ffff4d7210 */ /* 0x000fe200037ea4ff */
[----:B------:R-:W-:Y:S01]  /*8890*/  IMAD.WIDE.U32 R70, R4, R33, R70 ;  /* 0x0000002104467225 */ /* 0x000fe200078e0046 */
[----:B------:R-:W-:-:S03]  /*88a0*/  IADD3.X R102, PT, PT, RZ, R79, RZ, P3, P4 ;  /* 0x0000004fff667210 */ /* 0x000fc60001fe84ff */
[----:B------:R-:W-:Y:S01]  /*88b0*/  IMAD.WIDE.U32 R66, R32, R4, RZ ;  /* 0x0000000420427225 */ /* 0x000fe200078e00ff */
[----:B------:R-:W-:-:S03]  /*88c0*/  IADD3 R45, P5, P6, R78, R70, R45 ;  /* 0x000000464e2d7210 */ /* 0x000fc60007ebe02d */
[----:B------:R-:W-:Y:S02]  /*88d0*/  IMAD.IADD R91, R105, 0x1, R71 ;  /* 0x00000001695b7824 */ /* 0x000fe400078e0247 */
[C---:B------:R-:W-:Y:S02]  /*88e0*/  IMAD.IADD R75, R106.reuse, 0x1, R95 ;  /* 0x000000016a4b7824 */ /* 0x040fe400078e025f */
[----:B------:R-:W-:Y:S01]  /*88f0*/  IMAD.IADD R95, R106, 0x1, R67 ;  /* 0x000000016a5f7824 */ /* 0x000fe200078e0243 */
[----:B------:R-:W-:Y:S01]  /*8900*/  SEL R67, RZ, 0x1, !P2 ;  /* 0x00000001ff437807 */ /* 0x000fe20005000000 */
[----:B------:R-:W-:Y:S01]  /*8910*/  IMAD.IADD R70, R107, 0x1, R73 ;  /* 0x000000016b467824 */ /* 0x000fe200078e0249 */
[----:B------:R-:W-:Y:S01]  /*8920*/  IADD3.X R91, PT, PT, R102, R91, RZ, P5, P6 ;  /* 0x0000005b665b7210 */ /* 0x000fe20002fec4ff */
[----:B------:R-:W-:Y:S01]  /*8930*/  IMAD.MOV.U32 R71, RZ, RZ, RZ ;  /* 0x000000ffff477224 */ /* 0x000fe200078e00ff */
[----:B------:R-:W-:Y:S01]  /*8940*/  IADD3 R75, P3, P4, R66, R75, R72 ;  /* 0x0000004b424b7210 */ /* 0x000fe20007c7e048 */
[----:B------:R-:W-:Y:S01]  /*8950*/  IMAD.WIDE.U32 R78, R31, R7, RZ ;  /* 0x000000071f4e7225 */ /* 0x000fe200078e00ff */
[----:B------:R-:W-:-:S02]  /*8960*/  IADD3 R77, P2, P5, R67, R96, R77 ;  /* 0x00000060434d7210 */ /* 0x000fc40007d5e04d */
[----:B------:R-:W-:Y:S01]  /*8970*/  IADD3.X R102, PT, PT, RZ, RZ, RZ, P3, P4 ;  /* 0x000000ffff667210 */ /* 0x000fe20001fe84ff */
[----:B------:R-:W-:-:S04]  /*8980*/  IMAD.WIDE.U32 R70, R4, R34, R70 ;  /* 0x0000002204467225 */ /* 0x000fc800078e0046 */
[----:B------:R-:W-:-:S04]  /*8990*/  IMAD.WIDE.U32 R72, R33, R7, RZ ;  /* 0x0000000721487225 */ /* 0x000fc800078e00ff */
[----:B------:R-:W-:-:S04]  /*89a0*/  IMAD.WIDE.U32 R66, R31, R9, RZ ;  /* 0x000000091f427225 */ /* 0x000fc800078e00ff */
[----:B------:R-:W-:Y:S01]  /*89b0*/  IMAD.IADD R97, R104, 0x1, R79 ;  /* 0x0000000168617824 */ /* 0x000fe200078e024f */
[----:B------:R-:W-:Y:S02]  /*89c0*/  IADD3.X R79, PT, PT, RZ, R93, RZ, P2, P5 ;  /* 0x0000005dff4f7210 */ /* 0x000fe400017ea4ff */
[----:B------:R-:W-:Y:S02]  /*89d0*/  IADD3 R95, P2, P6, R77, R70, R95 ;  /* 0x000000464d5f7210 */ /* 0x000fe40007e5e05f */
[----:B------:R-:W-:Y:S01]  /*89e0*/  IADD3 R77, P5, P4, R66, R97, R72 ;  /* 0x00000061424d7210 */ /* 0x000fe20007cbe048 */
[----:B------:R-:W-:Y:S02]  /*89f0*/  IMAD.IADD R66, R107, 0x1, R71 ;  /* 0x000000016b427824 */ /* 0x000fe400078e0247 */
[----:B------:R-:W-:-:S03]  /*8a00*/  IMAD.WIDE.U32 R70, R78, R50, RZ ;  /* 0x000000324e467225 */ /* 0x000fc600078e00ff */
[----:B------:R-:W-:Y:S01]  /*8a10*/  IADD3.X R66, PT, PT, R79, R66, RZ, P2, P6 ;  /* 0x000000424f427210 */ /* 0x000fe200017ec4ff */
[----:B------:R-:W-:Y:S01]  /*8a20*/  IMAD R72, R77, R50, RZ ;  /* 0x000000324d487224 */ /* 0x000fe200078e02ff */
[----:B------:R-:W-:Y:S01]  /*8a30*/  IADD3 R108, P2, PT, R113, R108, RZ ;  /* 0x0000006c716c7210 */ /* 0x000fe20007f5e0ff */
[----:B------:R-:W-:-:S04]  /*8a40*/  IMAD.WIDE.U32 R106, R70, R48, RZ ;  /* 0x00000030466a7225 */ /* 0x000fc800078e00ff */
[C---:B------:R-:W-:Y:S01]  /*8a50*/  IMAD R93, R78.reuse, R51, R72 ;  /* 0x000000334e5d7224 */ /* 0x040fe200078e0248 */
[----:B------:R-:W-:-:S03]  /*8a60*/  IADD3 RZ, P3, PT, R78, R106, RZ ;  /* 0x0000006a4eff7210 */ /* 0x000fc60007f7e0ff */
[----:B------:R-:W-:-:S04]  /*8a70*/  IMAD.IADD R93, R71, 0x1, R93 ;  /* 0x00000001475d7824 */ /* 0x000fc800078e025d */
[----:B------:R-:W-:-:S04]  /*8a80*/  IMAD.WIDE.U32 R96, R93, R48, RZ ;  /* 0x000000305d607225 */ /* 0x000fc800078e00ff */
[----:B------:R-:W-:-:S04]  /*8a90*/  IMAD.WIDE.U32 R96, P6, R70, R49, R96 ;  /* 0x0000003146607225 */ /* 0x000fc800078c0060 */
[----:B------:R-:W-:Y:S01]  /*8aa0*/  IMAD.X R79, RZ, RZ, RZ, P6 ;  /* 0x000000ffff4f7224 */ /* 0x000fe200030e06ff */
[----:B------:R-:W-:Y:S01]  /*8ab0*/  IADD3 R96, P6, PT, R107, R96, RZ ;  /* 0x000000606b607210 */ /* 0x000fe20007fde0ff */
[----:B------:R-:W-:Y:S02]  /*8ac0*/  IMAD.MOV.U32 R78, RZ, RZ, R97 ;  /* 0x000000ffff4e7224 */ /* 0x000fe400078e0061 */
[----:B------:R-:W-:Y:S01]  /*8ad0*/  IMAD.WIDE.U32 R106, R93, R46, RZ ;  /* 0x0000002e5d6a7225 */ /* 0x000fe200078e00ff */
[----:B------:R-:W-:-:S03]  /*8ae0*/  IADD3.X RZ, P3, PT, R77, R96, RZ, P3, !PT ;  /* 0x000000604dff7210 */ /* 0x000fc60001f7e4ff */
[----:B------:R-:W-:-:S04]  /*8af0*/  IMAD.WIDE.U32.X R78, R93, R49, R78, P6 ;  /* 0x000000315d4e7225 */ /* 0x000fc800030e044e */
[----:B------:R-:W-:Y:S01]  /*8b00*/  IMAD.WIDE.U32 R96, R70, R46, RZ ;  /* 0x0000002e46607225 */ /* 0x000fe200078e00ff */
[----:B------:R-:W-:-:S04]  /*8b10*/  IADD3.X R77, P3, PT, RZ, R78, RZ, P3, !PT ;  /* 0x0000004eff4d7210 */ /* 0x000fc80001f7e4ff */
[----:B------:R-:W-:Y:S01]  /*8b20*/  IADD3 R77, P6, PT, R77, R116, RZ ;  /* 0x000000744d4d7210 */ /* 0x000fe20007fde0ff */
[----:B------:R-:W-:Y:S02]  /*8b30*/  IMAD.X R72, RZ, RZ, R79, P3 ;  /* 0x000000ffff487224 */ /* 0x000fe400018e064f */
[----:B------:R-:W-:-:S03]  /*8b40*/  IMAD.WIDE.U32 R106, P3, R70, R47, R106 ;  /* 0x0000002f466a7225 */ /* 0x000fc6000786006a */
[----:B------:R-:W-:Y:S01]  /*8b50*/  IADD3.X R71, P6, PT, R72, R115, RZ, P6, !PT ;  /* 0x0000007348477210 */ /* 0x000fe200037de4ff */
[----:B------:R-:W-:Y:S01]  /*8b60*/  IMAD.X R79, RZ, RZ, RZ, P3 ;  /* 0x000000ffff4f7224 */ /* 0x000fe200018e06ff */
[----:B------:R-:W-:Y:S01]  /*8b70*/  IADD3 R106, P3, PT, R97, R106, RZ ;  /* 0x0000006a616a7210 */ /* 0x000fe20007f7e0ff */
[----:B------:R-:W-:Y:S01]  /*8b80*/  IMAD.MOV.U32 R78, RZ, RZ, R107 ;  /* 0x000000ffff4e7224 */ /* 0x000fe200078e006b */
[----:B------:R-:W-:Y:S01]  /*8b90*/  IADD3.X R107, PT, PT, RZ, RZ, RZ, P0, P1 ;  /* 0x000000ffff6b7210 */ /* 0x000fe200007e24ff */
[----:B------:R-:W-:Y:S02]  /*8ba0*/  IMAD.MOV.U32 R115, RZ, RZ, RZ ;  /* 0x000000ffff737224 */ /* 0x000fe400078e00ff */
[----:B------:R-:W-:Y:S01]  /*8bb0*/  IMAD.WIDE.U32.X R78, R93, R47, R78, P3 ;  /* 0x0000002f5d4e7225 */ /* 0x000fe200018e044e */
[----:B------:R-:W-:-:S04]  /*8bc0*/  IADD3 R77, P3, PT, R77, R96, RZ ;  /* 0x000000604d4d7210 */ /* 0x000fc80007f7e0ff */
[----:B------:R-:W-:-:S04]  /*8bd0*/  IADD3.X R71, P3, PT, R71, R106, RZ, P3, !PT ;  /* 0x0000006a47477210 */ /* 0x000fc80001f7e4ff */
[----:B------:R-:W-:-:S04]  /*8be0*/  IADD3.X R109, P3, P6, R78, RZ, RZ, P3, P6 ;  /* 0x000000ff4e6d7210 */ /* 0x000fc80001e6c4ff */
[----:B------:R-:W-:Y:S02]  /*8bf0*/  IADD3.X R78, PT, PT, R79, RZ, RZ, P3, P6 ;  /* 0x000000ff4f4e7210 */ /* 0x000fe40001fec4ff */
[----:B------:R-:W-:-:S05]  /*8c00*/  IADD3 R79, P3, P6, R74, R117, R76 ;  /* 0x000000754a4f7210 */ /* 0x000fca0007e7e04c */
[----:B------:R-:W-:Y:S01]  /*8c10*/  IMAD.X R79, R79, 0x1, R114, P2 ;  /* 0x000000014f4f7824 */ /* 0x000fe200010e0672 */
[----:B------:R-:W-:-:S04]  /*8c20*/  ISETP.GE.U32.AND P2, PT, R108, R113, PT ;  /* 0x000000716c00720c */ /* 0x000fc80003f46070 */
[----:B------:R-:W-:Y:S01]  /*8c30*/  ISETP.GE.U32.AND.EX P2, PT, R79, R114, PT, P2 ;  /* 0x000000724f00720c */ /* 0x000fe20003f46120 */
[----:B------:R-:W-:-:S03]  /*8c40*/  IMAD.IADD R114, R105, 0x1, R73 ;  /* 0x0000000169727824 */ /* 0x000fc600078e0249 */
[----:B------:R-:W-:Y:S01]  /*8c50*/  SEL R106, RZ, 0x1, P2 ;  /* 0x00000001ff6a7807 */ /* 0x000fe20001000000 */
[----:B------:R-:W-:-:S03]  /*8c60*/  IMAD.WIDE.U32 R114, R9, R33, R114 ;  /* 0x0000002109727225 */ /* 0x000fc600078e0072 */
        /* <DEDUP_REMOVED lines=12> */
[----:B------:R-:W-:Y:S01]  /*8d30*/  ISETP.GT.U32.AND.EX P2, PT, R75, R96, PT, P2 ;  /* 0x000000604b00720c */ /* 0x000fe20003f44120 */
[----:B------:R-:W-:-:S03]  /*8d40*/  IMAD.WIDE.U32 R74, R33, R0, RZ ;  /* 0x00000000214a7225 */ /* 0x000fc600078e00ff */
[----:B------:R-:W-:Y:S01]  /*8d50*/  SEL R76, RZ, 0x1, !P2 ;  /* 0x00000001ff4c7807 */ /* 0x000fe20005000000 */
[----:B------:R-:W-:Y:S01]  /*8d60*/  IMAD.IADD R110, R105, 0x1, R75 ;  /* 0x00000001696e7824 */ /* 0x000fe200078e024b */
[----:B------:R-:W-:Y:S02]  /*8d70*/  IADD3.X R75, PT, PT, RZ, RZ, RZ, P5, P4 ;  /* 0x000000ffff4b7210 */ /* 0x000fe40002fe84ff */
[----:B------:R-:W-:Y:S01]  /*8d80*/  IADD3 R95, P2, P4, R76, R95, R102 ;  /* 0x0000005f4c5f7210 */ /* 0x000fe20007c5e066 */
[----:B------:R-:W-:Y:S01]  /*8d90*/  IMAD.WIDE.U32 R110, R2, R33, R110 ;  /* 0x00000021026e7225 */ /* 0x000fe200078e006e */
[----:B------:R-:W0:Y:S02]  /*8da0*/  LDC R102, c[0x3][0x14] ;  /* 0x00c00500ff667b82 */ /* 0x000e240000000800 */
[----:B------:R-:W-:Y:S01]  /*8db0*/  IADD3.X R73, PT, PT, RZ, R66, RZ, P2, P4 ;  /* 0x00000042ff497210 */ /* 0x000fe200017e84ff */
[----:B------:R-:W-:Y:S01]  /*8dc0*/  IMAD.IADD R76, R104, 0x1, R67 ;  /* 0x00000001684c7824 */ /* 0x000fe200078e0243 */
[----:B------:R-:W-:Y:S01]  /*8dd0*/  IADD3 R97, P2, P4, R95, R110, R97 ;  /* 0x0000006e5f617210 */ /* 0x000fe20007c5e061 */
[----:B------:R-:W-:-:S03]  /*8de0*/  IMAD.IADD R110, R105, 0x1, R111 ;  /* 0x00000001696e7824 */ /* 0x000fc600078e026f */
[----:B------:R-:W1:Y:S01]  /*8df0*/  LDC.64 R66, c[0x3][0x18] ;  /* 0x00c00600ff427b82 */ /* 0x000e620000000a00 */
[----:B------:R-:W-:Y:S01]  /*8e00*/  IADD3 R95, P0, P1, R75, R114, R76 ;  /* 0x000000724b5f7210 */ /* 0x000fe2000791e04c */
[----:B------:R-:W-:Y:S01]  /*8e10*/  IMAD.IADD R75, R105, 0x1, R115 ;  /* 0x00000001694b7824 */ /* 0x000fe200078e0273 */
[----:B------:R-:W-:Y:S01]  /*8e20*/  IADD3.X R105, PT, PT, R73, R110, RZ, P2, P4 ;  /* 0x0000006e49697210 */ /* 0x000fe200017e84ff */
[----:B------:R-:W-:Y:S01]  /*8e30*/  IMAD.WIDE.U32 R114, R93, R44, RZ ;  /* 0x0000002c5d727225 */ /* 0x000fe200078e00ff */
[----:B------:R-:W-:Y:S02]  /*8e40*/  IADD3 R107, P2, P4, R103, R112, R107 ;  /* 0x00000070676b7210 */ /* 0x000fe40007c5e06b */
[----:B------:R-:W-:Y:S01]  /*8e50*/  IADD3.X R103, PT, PT, RZ, R75, RZ, P0, P1 ;  /* 0x0000004bff677210 */ /* 0x000fe200007e24ff */
[----:B------:R-:W-:Y:S01]  /*8e60*/  IMAD.WIDE.U32 R112, R31, R0, RZ ;  /* 0x000000001f707225 */ /* 0x000fe200078e00ff */
[----:B------:R-:W-:Y:S02]  /*8e70*/  IADD3 R75, P0, PT, R109, R108, RZ ;  /* 0x0000006c6d4b7210 */ /* 0x000fe40007f1e0ff */
[----:B------:R-:W-:Y:S01]  /*8e80*/  IADD3.X R110, PT, PT, RZ, R92, RZ, P2, P4 ;  /* 0x0000005cff6e7210 */ /* 0x000fe200017e84ff */
[----:B------:R-:W-:Y:S01]  /*8e90*/  IMAD.IADD R111, R104, 0x1, R113 ;  /* 0x00000001686f7824 */ /* 0x000fe200078e0271 */
[----:B------:R-:W-:Y:S01]  /*8ea0*/  IADD3.X R78, P0, PT, R78, R79, RZ, P0, !PT ;  /* 0x0000004f4e4e7210 */ /* 0x000fe2000071e4ff */
[----:B------:R-:W-:-:S03]  /*8eb0*/  IMAD.WIDE.U32 R108, R70, R44, RZ ;  /* 0x0000002c466c7225 */ /* 0x000fc600078e00ff */
[----:B------:R-:W-:Y:S01]  /*8ec0*/  IADD3 R111, P4, P5, R72, R111, R74 ;  /* 0x0000006f486f7210 */ /* 0x000fe20007d9e04a */
[----:B0-----:R-:W-:-:S04]  /*8ed0*/  IMAD.WIDE.U32 R114, P1, R70, R102, R114 ;  /* 0x0000006646727225 */ /* 0x001fc80007820072 */
[----:B------:R-:W-:Y:S01]  /*8ee0*/  IMAD.X R73, RZ, RZ, RZ, P1 ;  /* 0x000000ffff497224 */ /* 0x000fe200008e06ff */
[----:B------:R-:W-:Y:S01]  /*8ef0*/  IADD3 R109, P2, PT, R109, R114, RZ ;  /* 0x000000726d6d7210 */ /* 0x000fe20007f5e0ff */
[----:B------:R-:W-:Y:S01]  /*8f00*/  IMAD.MOV.U32 R72, RZ, RZ, R115 ;  /* 0x000000ffff487224 */ /* 0x000fe200078e0073 */
[----:B------:R-:W-:Y:S01]  /*8f10*/  IADD3 R108, P1, PT, R75, R108, RZ ;  /* 0x0000006c4b6c7210 */ /* 0x000fe20007f3e0ff */
[----:B-1----:R-:W-:-:S03]  /*8f20*/  IMAD.WIDE.U32 R74, R93, R66, RZ ;  /* 0x000000425d4a7225 */ /* 0x002fc600078e00ff */
[----:B------:R-:W-:Y:S01]  /*8f30*/  IADD3.X R104, P1, PT, R78, R109, RZ, P1, !PT ;  /* 0x0000006d4e687210 */ /* 0x000fe20000f3e4ff */
[----:B------:R-:W-:-:S04]  /*8f40*/  IMAD.WIDE.U32.X R114, R93, R102, R72, P2 ;  /* 0x000000665d727225 */ /* 0x000fc800010e0448 */
[----:B------:R-:W-:Y:S02]  /*8f50*/  IMAD R76, R71, R50, RZ ;  /* 0x00000032474c7224 */ /* 0x000fe400078e02ff */
[----:B------:R-:W-:-:S04]  /*8f60*/  IMAD.WIDE.U32 R74, P2, R70, R67, R74 ;  /* 0x00000043464a7225 */ /* 0x000fc8000784004a */
[----:B------:R-:W-:Y:S01]  /*8f70*/  IMAD.WIDE.U32 R72, R70, R66, RZ ;  /* 0x0000004246487225 */ /* 0x000fe200078e00ff */
[----:B------:R-:W-:-:S03]  /*8f80*/  IADD3.X R70, P0, P1, R114, RZ, RZ, P1, P0 ;  /* 0x000000ff72467210 */ /* 0x000fc600009004ff */
[----:B------:R-:W-:Y:S01]  /*8f90*/  IMAD.WIDE.U32 R78, R77, R50, RZ ;  /* 0x000000324d4e7225 */ /* 0x000fe200078e00ff */
[----:B------:R-:W-:Y:S02]  /*8fa0*/  IADD3.X R114, PT, PT, R115, RZ, RZ, P0, P1 ;  /* 0x000000ff73727210 */ /* 0x000fe400007e24ff */
[----:B------:R-:W-:Y:S01]  /*8fb0*/  IADD3 R109, P0, PT, R73, R74, RZ ;  /* 0x0000004a496d7210 */ /* 0x000fe20007f1e0ff */
[----:B------:R-:W-:Y:S01]  /*8fc0*/  IMAD R117, R77, R51, R76 ;  /* 0x000000334d757224 */ /* 0x000fe200078e024c */
[----:B------:R-:W-:Y:S01]  /*8fd0*/  IADD3 R115, P1, PT, R94, R112, RZ ;  /* 0x000000705e737210 */ /* 0x000fe20007f3e0ff */
[----:B------:R-:W-:Y:S02]  /*8fe0*/  IMAD.X R113, RZ, RZ, RZ, P2 ;  /* 0x000000ffff717224 */ /* 0x000fe400010e06ff */
[----:B------:R-:W-:Y:S02]  /*8ff0*/  IMAD.IADD R73, R79, 0x1, R117 ;  /* 0x000000014f497824 */ /* 0x000fe400078e0275 */
[----:B------:R-:W-:-:S02]  /*9000*/  IMAD.MOV.U32 R112, RZ, RZ, R75 ;  /* 0x000000ffff707224 */ /* 0x000fc400078e004b */
[----:B------:R-:W-:-:S04]  /*9010*/  IMAD.WIDE.U32 R116, R73, R48, RZ ;  /* 0x0000003049747225 */ /* 0x000fc800078e00ff */
[----:B------:R-:W-:Y:S01]  /*9020*/  IMAD.WIDE.U32.X R112, R93, R67, R112, P0 ;  /* 0x000000435d707225 */ /* 0x000fe200000e0470 */
[----:B------:R-:W-:-:S03]  /*9030*/  IADD3 R75, P0, PT, R70, R115, RZ ;  /* 0x00000073464b7210 */ /* 0x000fc60007f1e0ff */
        /* <DEDUP_REMOVED lines=69> */
[----:B------:R-:W-:-:S03]  /*9490*/  IMAD.WIDE.U32 R70, R75, R46, RZ ;  /* 0x0000002e4b467225 */ /* 0x000fc600078e00ff */
[----:B------:R-:W-:Y:S01]  /*94a0*/  IADD3 R109, P1, PT, R72, R113, RZ ;  /* 0x00000071486d7210 */ /* 0x000fe20007f3e0ff */
[----:B------:R-:W-:Y:S02]  /*94b0*/  IMAD.X R119, RZ, RZ, R73, P0 ;  /* 0x000000ffff777224 */ /* 0x000fe400000e0649 */
[----:B------:R-:W-:Y:S01]  /*94c0*/  IMAD.WIDE.U32 R72, P6, R74, R47, R70 ;  /* 0x0000002f4a487225 */ /* 0x000fe200078c0046 */
[----:B------:R-:W-:Y:S02]  /*94d0*/  IADD3.X R70, P3, PT, R117, R112, RZ, P3, !PT ;  /* 0x0000007075467210 */ /* 0x000fe40001f7e4ff */
[----:B------:R-:W-:Y:S01]  /*94e0*/  IADD3 R109, P0, PT, R109, R92, RZ ;  /* 0x0000005c6d6d7210 */ /* 0x000fe20007f1e0ff */
[----:B------:R-:W-:Y:S01]  /*94f0*/  IMAD.X R71, RZ, RZ, RZ, P6 ;  /* 0x000000ffff477224 */ /* 0x000fe200030e06ff */
[----:B------:R-:W-:Y:S02]  /*9500*/  IADD3 R92, P6, PT, R93, R72, RZ ;  /* 0x000000485d5c7210 */ /* 0x000fe40007fde0ff */
[----:B------:R-:W-:Y:S01]  /*9510*/  IADD3.X R79, P2, PT, R70, R79, RZ, P2, !PT ;  /* 0x0000004f464f7210 */ /* 0x000fe2000175e4ff */
[----:B------:R-:W-:Y:S01]  /*9520*/  IMAD.MOV.U32 R70, RZ, RZ, R73 ;  /* 0x000000ffff467224 */ /* 0x000fe200078e0049 */
[----:B------:R-:W-:Y:S01]  /*9530*/  IADD3.X R93, P1, PT, R119, R108, RZ, P1, !PT ;  /* 0x0000006c775d7210 */ /* 0x000fe20000f3e4ff */
[----:B------:R-:W-:-:S03]  /*9540*/  IMAD.WIDE.U32 R72, R75, R44, RZ ;  /* 0x0000002c4b487225 */ /* 0x000fc600078e00ff */
[----:B------:R-:W-:Y:S01]  /*9550*/  IADD3.X R93, P0, PT, R93, R92, RZ, P0, !PT ;  /* 0x0000005c5d5d7210 */ /* 0x000fe2000071e4ff */
[----:B------:R-:W-:Y:S01]  /*9560*/  IMAD.WIDE.U32.X R70, R75, R47, R70, P6 ;  /* 0x0000002f4b467225 */ /* 0x000fe200030e0446 */
[----:B------:R-:W-:Y:S02]  /*9570*/  ISETP.GE.U32.AND P6, PT, R114, R95, PT ;  /* 0x0000005f7200720c */ /* 0x000fe40003fc6070 */
[----:B------:R-:W-:Y:S01]  /*9580*/  IADD3.X R95, P3, P2, R76, RZ, RZ, P2, P3 ;  /* 0x000000ff4c5f7210 */ /* 0x000fe200012664ff */
[----:B------:R-:W-:Y:S01]  /*9590*/  IMAD R108, R93, R50, RZ ;  /* 0x000000325d6c7224 */ /* 0x000fe200078e02ff */
[----:B------:R-:W-:Y:S02]  /*95a0*/  ISETP.GE.U32.AND.EX P6, PT, R112, R103, PT, P6 ;  /* 0x000000677000720c */ /* 0x000fe40003fc6160 */
[----:B------:R-:W-:Y:S01]  /*95b0*/  IADD3.X R103, P0, P1, R70, RZ, RZ, P0, P1 ;  /* 0x000000ff46677210 */ /* 0x000fe200001024ff */
[----:B------:R-:W-:Y:S01]  /*95c0*/  IMAD R113, R109, R51, R108 ;  /* 0x000000336d717224 */ /* 0x000fe200078e026c */
[----:B------:R-:W-:Y:S01]  /*95d0*/  IADD3.X R112, PT, PT, R77, RZ, RZ, P3, P2 ;  /* 0x000000ff4d707210 */ /* 0x000fe20001fe44ff */
[----:B------:R-:W-:Y:S01]  /*95e0*/  IMAD.WIDE.U32 R72, P3, R74, R102, R72 ;  /* 0x000000664a487225 */ /* 0x000fe20007860048 */
[----:B------:R-:W-:-:S02]  /*95f0*/  IADD3 R103, P2, PT, R103, R78, RZ ;  /* 0x0000004e67677210 */ /* 0x000fc40007f5e0ff */
[----:B------:R-:W-:Y:S01]  /*9600*/  IADD3.X R70, PT, PT, R71, RZ, RZ, P0, P1 ;  /* 0x000000ff47467210 */ /* 0x000fe200007e24ff */
[----:B------:R-:W-:Y:S01]  /*9610*/  IMAD.WIDE.U32 R76, R74, R44, RZ ;  /* 0x0000002c4a4c7225 */ /* 0x000fe200078e00ff */
[----:B------:R-:W-:Y:S02]  /*9620*/  SEL R104, RZ, 0x1, P6 ;  /* 0x00000001ff687807 */ /* 0x000fe40003000000 */
[----:B------:R-:W-:Y:S01]  /*9630*/  IADD3.X R79, P2, PT, R70, R79, RZ, P2, !PT ;  /* 0x0000004f464f7210 */ /* 0x000fe2000175e4ff */
[----:B------:R-:W-:Y:S01]  /*9640*/  IMAD.X R71, RZ, RZ, RZ, P3 ;  /* 0x000000ffff477224 */ /* 0x000fe200018e06ff */
[----:B------:R-:W-:Y:S01]  /*9650*/  IADD3 R72, P3, PT, R77, R72, RZ ;  /* 0x000000484d487210 */ /* 0x000fe20007f7e0ff */
[----:B------:R-:W-:Y:S01]  /*9660*/  IMAD.MOV.U32 R70, RZ, RZ, R73 ;  /* 0x000000ffff467224 */ /* 0x000fe200078e0049 */
[----:B------:R-:W-:Y:S02]  /*9670*/  IADD3 R92, P0, PT, R103, R76, RZ ;  /* 0x0000004c675c7210 */ /* 0x000fe40007f1e0ff */
[----:B------:R-:W-:Y:S01]  /*9680*/  ISETP.GE.U32.AND P1, PT, R115, R94, PT ;  /* 0x0000005e7300720c */ /* 0x000fe20003f26070 */
[----:B------:R-:W-:Y:S01]  /*9690*/  IMAD.WIDE.U32.X R76, R75, R102, R70, P3 ;  /* 0x000000664b4c7225 */ /* 0x000fe200018e0446 */
[----:B------:R-:W-:-:S02]  /*96a0*/  IADD3.X R94, P3, PT, R79, R72, RZ, P0, !PT ;  /* 0x000000484f5e7210 */ /* 0x000fc4000077e4ff */
[----:B------:R-:W-:Y:S01]  /*96b0*/  IADD3 R104, P0, PT, R104, R107, RZ ;  /* 0x0000006b68687210 */ /* 0x000fe20007f1e0ff */
[----:B------:R-:W-:Y:S01]  /*96c0*/  IMAD.WIDE.U32 R72, R75, R66, RZ ;  /* 0x000000424b487225 */ /* 0x000fe200078e00ff */
[----:B------:R-:W-:Y:S02]  /*96d0*/  IADD3.X R78, P2, P6, R76, RZ, RZ, P3, P2 ;  /* 0x000000ff4c4e7210 */ /* 0x000fe40001e444ff */
        /* <DEDUP_REMOVED lines=32> */
[----:B------:R-:W-:Y:S02]  /*98e0*/  IADD3 R93, P2, PT, R93, R92, RZ ;  /* 0x0000005c5d5d7210 */ /* 0x000fe40007f5e0ff */
[----:B------:R-:W-:Y:S01]  /*98f0*/  IADD3.X R92, PT, PT, RZ, RZ, RZ, P4, P5 ;  /* 0x000000ffff5c7210 */ /* 0x000fe200027ea4ff */
        /* <DEDUP_REMOVED lines=10> */
[----:B------:R-:W-:Y:S02]  /*99a0*/  ISETP.GE.U32.AND.EX P0, PT, R103, R110, PT, P0 ;  /* 0x0000006e6700720c */ /* 0x000fe40003f06100 */
[----:B------:R-:W-:Y:S01]  /*99b0*/  IADD3 R45, P4, P5, R106, R45, R116 ;  /* 0x0000002d6a2d7210 */ /* 0x000fe20007d9e074 */
[----:B------:R-:W-:Y:S01]  /*99c0*/  IMAD.WIDE.U32 R72, P6, R70, R102, R72 ;  /* 0x0000006646487225 */ /* 0x000fe200078c0048 */
[----:B------:R-:W-:Y:S02]  /*99d0*/  IADD3.X R76, P2, P3, R74, RZ, RZ, P3, P2 ;  /* 0x000000ff4a4c7210 */ /* 0x000fe40001b444ff */
[----:B------:R-:W-:Y:S02]  /*99e0*/  SEL R74, RZ, 0x1, P1 ;  /* 0x00000001ff4a7807 */ /* 0x000fe40000800000 */
[----:B------:R-:W-:-:S02]  /*99f0*/  ISETP.GE.U32.AND P1, PT, R95, R104, PT ;  /* 0x000000685f00720c */ /* 0x000fc40003f26070 */
[----:B------:R-:W-:Y:S02]  /*9a00*/  IADD3.X R93, PT, PT, R75, RZ, RZ, P2, P3 ;  /* 0x000000ff4b5d7210 */ /* 0x000fe400017e64ff */
[----:B------:R-:W-:Y:S01]  /*9a10*/  IADD3 R97, P3, P2, R74, R97, R92 ;  /* 0x000000614a617210 */ /* 0x000fe20007a7e05c */
[----:B------:R-:W-:Y:S01]  /*9a20*/  IMAD.WIDE.U32 R74, R70, R44, RZ ;  /* 0x0000002c464a7225 */ /* 0x000fe200078e00ff */
[----:B------:R-:W-:Y:S02]  /*9a30*/  ISETP.GE.U32.AND.EX P1, PT, R112, R103, PT, P1 ;  /* 0x000000677000720c */ /* 0x000fe40003f26110 */
[----:B------:R-:W-:Y:S01]  /*9a40*/  SEL R96, RZ, 0x1, P0 ;  /* 0x00000001ff607807 */ /* 0x000fe20000000000 */
[----:B------:R-:W-:Y:S01]  /*9a50*/  IMAD.MOV.U32 R92, RZ, RZ, R73 ;  /* 0x000000ffff5c7224 */ /* 0x000fe200078e0049 */
[----:B------:R-:W-:Y:S02]  /*9a60*/  IADD3 R71, P0, PT, R76, R71, RZ ;  /* 0x000000474c477210 */ /* 0x000fe40007f1e0ff */
[----:B------:R-:W-:-:S02]  /*9a70*/  IADD3.X R104, PT, PT, RZ, R91, RZ, P4, P5 ;  /* 0x0000005bff687210 */ /* 0x000fc400027ea4ff */
[----:B------:R-:W-:Y:S02]  /*9a80*/  SEL R91, RZ, 0x1, P1 ;  /* 0x00000001ff5b7807 */ /* 0x000fe40000800000 */
[----:B------:R-:W-:Y:S02]  /*9a90*/  IADD3 R103, P5, PT, R75, R72, RZ ;  /* 0x000000484b677210 */ /* 0x000fe40007fbe0ff */
[----:B------:R-:W-:Y:S01]  /*9aa0*/  IADD3 R109, P1, PT, R71, R74, RZ ;  /* 0x0000004a476d7210 */ /* 0x000fe20007f3e0ff */
[----:B------:R-:W-:Y:S01]  /*9ab0*/  IMAD.WIDE.U32 R74, R113, R66, RZ ;  /* 0x00000042714a7225 */ /* 0x000fe200078e00ff */
[----:B------:R-:W-:Y:S02]  /*9ac0*/  IADD3.X R76, P0, PT, R93, R108, RZ, P0, !PT ;  /* 0x0000006c5d4c7210 */ /* 0x000fe4000071e4ff */
[----:B------:R-:W-:Y:S01]  /*9ad0*/  IADD3 R96, P4, PT, R96, R45, RZ ;  /* 0x0000002d60607210 */ /* 0x000fe20007f9e0ff */
[----:B------:R-:W-:Y:S01]  /*9ae0*/  IMAD.X R93, RZ, RZ, RZ, P6 ;  /* 0x000000ffff5d7224 */ /* 0x000fe200030e06ff */
[----:B------:R-:W-:-:S02]  /*9af0*/  IADD3.X R76, P1, PT, R76, R103, RZ, P1, !PT ;  /* 0x000000674c4c7210 */ /* 0x000fc40000f3e4ff */
[----:B------:R-:W-:Y:S01]  /*9b00*/  IADD3 R91, P6, PT, R91, R96, RZ ;  /* 0x000000605b5b7210 */ /* 0x000fe20007fde0ff */
[----:B------:R-:W-:Y:S01]  /*9b10*/  IMAD.WIDE.U32.X R72, R113, R102, R92, P5 ;  /* 0x0000006671487225 */ /* 0x000fe200028e045c */
[----:B------:R-:W-:-:S03]  /*9b20*/  IADD3.X R105, PT, PT, RZ, R105, RZ, P3, P2 ;  /* 0x00000069ff697210 */ /* 0x000fc60001fe44ff */
[----:B------:R-:W-:-:S04]  /*9b30*/  IMAD.WIDE.U32 R74, P5, R70, R67, R74 ;  /* 0x00000043464a7225 */ /* 0x000fc800078a004a */
[----:B------:R-:W-:Y:S01]  /*9b40*/  IMAD.X R95, RZ, RZ, R104, P4 ;  /* 0x000000ffff5f7224 */ /* 0x000fe200020e0668 */
[----:B------:R-:W-:Y:S01]  /*9b50*/  ISETP.GE.U32.AND P4, PT, R96, R45, PT ;  /* 0x0000002d6000720c */ /* 0x000fe20003f86070 */
[----:B------:R-:W-:Y:S01]  /*9b60*/  IMAD.X R71, RZ, RZ, RZ, P5 ;  /* 0x000000ffff477224 */ /* 0x000fe200028e06ff */
[----:B------:R-:W-:Y:S01]  /*9b70*/  IADD3.X R45, P1, P0, R72, RZ, RZ, P1, P0 ;  /* 0x000000ff482d7210 */ /* 0x000fe200008204ff */
[----:B------:R-:W-:Y:S01]  /*9b80*/  IMAD.X R94, RZ, RZ, R95, P6 ;  /* 0x000000ffff5e7224 */ /* 0x000fe200030e065f */
[----:B------:R-:W-:Y:S01]  /*9b90*/  IADD3 R78, P5, PT, R78, R91, RZ ;  /* 0x0000005b4e4e7210 */ /* 0x000fe20007fbe0ff */
[----:B------:R-:W-:Y:S01]  /*9ba0*/  IMAD.WIDE.U32 R92, R70, R66, RZ ;  /* 0x00000042465c7225 */ /* 0x000fe200078e00ff */
[----:B------:R-:W-:Y:S02]  /*9bb0*/  ISETP.GE.U32.AND.EX P4, PT, R95, R104, PT, P4 ;  /* 0x000000685f00720c */ /* 0x000fe40003f86140 */
[----:B------:R-:W-:Y:S01]  /*9bc0*/  IADD3.X R72, PT, PT, R73, RZ, RZ, P1, P0 ;  /* 0x000000ff49487210 */ /* 0x000fe20000fe04ff */
[----:B------:R-:W-:Y:S01]  /*9bd0*/  IMAD.X R79, R79, 0x1, R94, P5 ;  /* 0x000000014f4f7824 */ /* 0x000fe200028e065e */
[----:B------:R-:W-:Y:S01]  /*9be0*/  ISETP.GE.U32.AND P6, PT, R91, R96, PT ;  /* 0x000000605b00720c */ /* 0x000fe20003fc6070 */
[----:B------:R-:W-:Y:S01]  /*9bf0*/  IMAD.MOV.U32 R70, RZ, RZ, R75 ;  /* 0x000000ffff467224 */ /* 0x000fe200078e004b */
[----:B------:R-:W-:-:S02]  /*9c00*/  IADD3 R45, P0, PT, R45, R78, RZ ;  /* 0x0000004e2d2d7210 */ /* 0x000fc40007f1e0ff */
[----:B------:R-:W-:Y:S02]  /*9c10*/  IADD3 R74, P1, PT, R93, R74, RZ ;  /* 0x0000004a5d4a7210 */ /* 0x000fe40007f3e0ff */
[----:B------:R-:W-:Y:S02]  /*9c20*/  SEL R73, RZ, 0x1, P4 ;  /* 0x00000001ff497807 */ /* 0x000fe40002000000 */
[----:B------:R-:W-:Y:S01]  /*9c30*/  ISETP.GE.U32.AND.EX P6, PT, R94, R95, PT, P6 ;  /* 0x0000005f5e00720c */ /* 0x000fe20003fc6160 */
[----:B------:R-:W-:Y:S01]  /*9c40*/  IMAD.WIDE.U32.X R70, R113, R67, R70, P1 ;  /* 0x0000004371467225 */ /* 0x000fe200008e0446 */
[----:B------:R-:W-:Y:S02]  /*9c50*/  IADD3 R92, P4, PT, R45, R92, RZ ;  /* 0x0000005c2d5c7210 */ /* 0x000fe40007f9e0ff */
[----:B------:R-:W-:Y:S02]  /*9c60*/  ISETP.GE.U32.AND P5, PT, R78, R91, PT ;  /* 0x0000005b4e00720c */ /* 0x000fe40003fa6070 */
[----:B------:R-:W-:-:S02]  /*9c70*/  IADD3.X R45, P0, PT, R72, R79, RZ, P0, !PT ;  /* 0x0000004f482d7210 */ /* 0x000fc4000071e4ff */
[----:B------:R-:W-:Y:S02]  /*9c80*/  SEL R72, RZ, 0x1, P6 ;  /* 0x00000001ff487807 */ /* 0x000fe40003000000 */
[----:B------:R-:W-:Y:S02]  /*9c90*/  ISETP.GE.U32.AND.EX P5, PT, R79, R94, PT, P5 ;  /* 0x0000005e4f00720c */ /* 0x000fe40003fa6150 */
[----:B------:R-:W-:Y:S02]  /*9ca0*/  IADD3.X R74, P4, PT, R45, R74, RZ, P4, !PT ;  /* 0x0000004a2d4a7210 */ /* 0x000fe4000279e4ff */
        /* <DEDUP_REMOVED lines=39> */
.L_x_280:
        /* <DEDUP_REMOVED lines=21> */
.L_x_281:
[----:B------:R-:W-:Y:S01]  /*a070*/  IMAD.MOV.U32 R97, RZ, RZ, RZ ;  /* 0x000000ffff617224 */ /* 0x000fe200078e00ff */
[----:B------:R-:W-:Y:S01]  /*a080*/  CS2R R112, SRZ ;  /* 0x0000000000707805 */ /* 0x000fe2000001ff00 */
        /* <DEDUP_REMOVED lines=9> */
[----:B------:R-:W-:-:S04]  /*a120*/  IMAD.WIDE.U32 R114, R115, R65, RZ ;  /* 0x0000004173727225 */ /* 0x000fc800078e00ff */
[----:B------:R-:W-:Y:S02]  /*a130*/  IMAD.IADD R77, R73, 0x1, R113 ;  /* 0x00000001494d7824 */ /* 0x000fe400078e0271 */
[----:B------:R-:W-:Y:S02]  /*a140*/  IMAD.IADD R78, R75, 0x1, R71 ;  /* 0x000000014b4e7824 */ /* 0x000fe400078e0247 */
[----:B------:R-:W-:Y:S01]  /*a150*/  IMAD.MOV.U32 R79, RZ, RZ, RZ ;  /* 0x000000ffff4f7224 */ /* 0x000fe200078e00ff */
[----:B------:R-:W-:Y:S01]  /*a160*/  IADD3 R114, P2, P3, R114, R77, R74 ;  /* 0x0000004d72727210 */ /* 0x000fe20007b5e04a */
[----:B------:R-:W-:Y:S02]  /*a170*/  IMAD.MOV.U32 R94, RZ, RZ, RZ ;  /* 0x000000ffff5e7224 */ /* 0x000fe400078e00ff */
[----:B------:R-:W-:Y:S01]  /*a180*/  IMAD.WIDE.U32 R78, R65, R45, R78 ;  /* 0x0000002d414e7225 */ /* 0x000fe200078e004e */
[----:B------:R-:W-:-:S03]  /*a190*/  IADD3.X R45, PT, PT, RZ, RZ, RZ, P2, P3 ;  /* 0x000000ffff2d7210 */ /* 0x000fc600017e64ff */
[----:B------:R-:W-:-:S04]  /*a1a0*/  IMAD.WIDE.U32 R74, R91, R64, RZ ;  /* 0x000000405b4a7225 */ /* 0x000fc800078e00ff */
[----:B------:R-:W-:Y:S02]  /*a1b0*/  IMAD.IADD R73, R113, 0x1, R115 ;  /* 0x0000000171497824 */ /* 0x000fe400078e0273 */
[----:B------:R-:W-:Y:S02]  /*a1c0*/  IMAD.IADD R110, R71, 0x1, R79 ;  /* 0x00000001476e7824 */ /* 0x000fe400078e024f */
[----:B------:R-:W-:Y:S01]  /*a1d0*/  IMAD.IADD R70, R105, 0x1, R94 ;  /* 0x0000000169467824 */ /* 0x000fe200078e025e */
[----:B------:R-:W-:Y:S01]  /*a1e0*/  IADD3 R45, P4, P5, R45, R78, R73 ;  /* 0x0000004e2d2d7210 */ /* 0x000fe20007d9e049 */
[----:B------:R-:W-:Y:S01]  /*a1f0*/  IMAD.MOV.U32 R71, RZ, RZ, RZ ;  /* 0x000000ffff477224 */ /* 0x000fe200078e00ff */
[----:B------:R-:W-:Y:S01]  /*a200*/  IADD3.X R73, PT, PT, RZ, RZ, RZ, P1, P0 ;  /* 0x000000ffff497210 */ /* 0x000fe20000fe04ff */
[----:B------:R-:W-:Y:S01]  /*a210*/  IMAD.WIDE.U32 R104, R91, R65, RZ ;  /* 0x000000415b687225 */ /* 0x000fe200078e00ff */
[----:B------:R-:W-:-:S03]  /*a220*/  P2R R95, PR, RZ, 0x10 ;  /* 0x00000010ff5f7803 */ /* 0x000fc60000000000 */
[----:B------:R-:W-:-:S04]  /*a230*/  IMAD.WIDE.U32 R120, R111, R64, RZ ;  /* 0x000000406f787225 */ /* 0x000fc800078e00ff */
[----:B------:R-:W-:Y:S01]  /*a240*/  IMAD.IADD R117, R75, 0x1, R113 ;  /* 0x000000014b757824 */ /* 0x000fe200078e0271 */
[----:B------:R-:W-:Y:S01]  /*a250*/  P2R R75, PR, RZ, 0x20 ;  /* 0x00000020ff4b7803 */ /* 0x000fe20000000000 */
[----:B------:R-:W-:-:S03]  /*a260*/  IMAD.WIDE.U32 R70, R65, R93, R70 ;  /* 0x0000005d41467225 */ /* 0x000fc600078e0046 */
[----:B------:R-:W-:Y:S01]  /*a270*/  IADD3 R117, P2, P3, R104, R117, R120 ;  /* 0x0000007568757210 */ /* 0x000fe20007b5e078 */
[----:B------:R-:W-:Y:S01]  /*a280*/  IMAD.IADD R115, R113, 0x1, R105 ;  /* 0x0000000171737824 */ /* 0x000fe200078e0269 */
[----:B------:R-:W-:Y:S01]  /*a290*/  IADD3 R123, P0, P1, R73, R70, R123 ;  /* 0x00000046497b7210 */ /* 0x000fe2000791e07b */
[----:B------:R-:W-:Y:S01]  /*a2a0*/  IMAD.WIDE.U32 R78, R103, R60, RZ ;  /* 0x0000003c674e7225 */ /* 0x000fe200078e00ff */
[----:B------:R-:W-:-:S03]  /*a2b0*/  IADD3.X R73, PT, PT, RZ, RZ, RZ, P2, P3 ;  /* 0x000000ffff497210 */ /* 0x000fc600017e64ff */
[----:B------:R-:W-:Y:S01]  /*a2c0*/  IMAD.MOV.U32 R105, RZ, RZ, RZ ;  /* 0x000000ffff697224 */ /* 0x000fe200078e00ff */
[----:B------:R-:W-:Y:S01]  /*a2d0*/  IADD3 R92, P3, PT, R76, R78, RZ ;  /* 0x0000004e4c5c7210 */ /* 0x000fe20007f7e0ff */
[----:B------:R-:W-:Y:S02]  /*a2e0*/  IMAD.IADD R120, R121, 0x1, R112 ;  /* 0x0000000179787824 */ /* 0x000fe400078e0270 */
[----:B------:R-:W-:Y:S01]  /*a2f0*/  IMAD.IADD R104, R94, 0x1, R71 ;  /* 0x000000015e687824 */ /* 0x000fe200078e0247 */
[----:B------:R-:W-:Y:S01]  /*a300*/  P2R R116, PR, RZ, 0x8 ;  /* 0x00000008ff747803 */ /* 0x000fe20000000000 */
[----:B------:R-:W-:Y:S02]  /*a310*/  IMAD.MOV.U32 R121, RZ, RZ, RZ ;  /* 0x000000ffff797224 */ /* 0x000fe400078e00ff */
[----:B------:R-:W-:Y:S01]  /*a320*/  IMAD.IADD R119, R105, 0x1, R79 ;  /* 0x0000000169777824 */ /* 0x000fe200078e024f */
[----:B------:R-:W-:Y:S01]  /*a330*/  IADD3.X R104, PT, PT, RZ, R104, RZ, P0, P1 ;  /* 0x00000068ff687210 */ /* 0x000fe200007e24ff */
[----:B------:R-:W-:-:S04]  /*a340*/  IMAD.WIDE.U32 R124, R107, R60, RZ ;  /* 0x0000003c6b7c7225 */ /* 0x000fc800078e00ff */
[----:B------:R-:W-:-:S04]  /*a350*/  IMAD.WIDE.U32 R70, R103, R61, RZ ;  /* 0x0000003d67467225 */ /* 0x000fc800078e00ff */
[----:B------:R-:W-:Y:S01]  /*a360*/  IMAD.MOV.U32 R108, RZ, RZ, RZ ;  /* 0x000000ffff6c7224 */ /* 0x000fe200078e00ff */
[----:B------:R-:W-:Y:S01]  /*a370*/  IADD3 R119, P2, P4, R70, R119, R124 ;  /* 0x0000007746777210 */ /* 0x000fe20007c5e07c */
[----:B------:R-:W-:-:S03]  /*a380*/  IMAD.WIDE.U32 R120, R65, R111, R120 ;  /* 0x0000006f41787225 */ /* 0x000fc600078e0078 */
[----:B------:R-:W-:Y:S01]  /*a390*/  P2R R77, PR, RZ, 0x4 ;  /* 0x00000004ff4d7803 */ /* 0x000fe20000000000 */
[----:B------:R-:W-:Y:S01]  /*a3a0*/  IMAD.IADD R96, R105, 0x1, R71 ;  /* 0x0000000169607824 */ /* 0x000fe200078e0247 */
[----:B------:R-:W-:Y:S01]  /*a3b0*/  IADD3 R115, P0, P1, R73, R120, R115 ;  /* 0x0000007849737210 */ /* 0x000fe2000791e073 */
[----:B------:R-:W-:Y:S01]  /*a3c0*/  IMAD.IADD R70, R108, 0x1, R125 ;  /* 0x000000016c467824 */ /* 0x000fe200078e027d */
[----:B------:R-:W-:Y:S01]  /*a3d0*/  ISETP.NE.AND P3, PT, R77, RZ, PT ;  /* 0x000000ff4d00720c */ /* 0x000fe20003f65270 */
[----:B------:R-:W-:Y:S01]  /*a3e0*/  IMAD.MOV.U32 R71, RZ, RZ, RZ ;  /* 0x000000ffff477224 */ /* 0x000fe200078e00ff */
[----:B------:R-:W-:Y:S01]  /*a3f0*/  ISETP.GE.U32.AND P2, PT, R92, R76, PT ;  /* 0x0000004c5c00720c */ /* 0x000fe20003f46070 */
[----:B------:R-:W-:Y:S02]  /*a400*/  IMAD.IADD R73, R112, 0x1, R121 ;  /* 0x0000000170497824 */ /* 0x000fe400078e0279 */
        /* <DEDUP_REMOVED lines=8> */
[----:B------:R-:W-:Y:S02]  /*a490*/  IMAD.MOV.U32 R71, RZ, RZ, RZ ;  /* 0x000000ffff477224 */ /* 0x000fe400078e00ff */
[----:B------:R-:W-:Y:S02]  /*a4a0*/  IMAD.IADD R77, R97, 0x1, R79 ;  /* 0x00000001614d7824 */ /* 0x000fe400078e024f */
[----:B------:R-:W-:-:S03]  /*a4b0*/  IMAD.WIDE.U32 R70, R61, R93, R70 ;  /* 0x0000005d3d467225 */ /* 0x000fc600078e0046 */
[----:B------:R-:W-:Y:S01]  /*a4c0*/  IADD3 R115, P0, P1, R115, R70, R77 ;  /* 0x0000004673737210 */ /* 0x000fe2000791e04d */
[----:B------:R-:W-:Y:S02]  /*a4d0*/  IMAD.IADD R70, R94, 0x1, R71 ;  /* 0x000000015e467824 */ /* 0x000fe400078e0247 */
[----:B------:R-:W-:-:S03]  /*a4e0*/  IMAD.WIDE.U32 R76, R103, R65, RZ ;  /* 0x00000041674c7225 */ /* 0x000fc600078e00ff */
[----:B------:R-:W-:Y:S01]  /*a4f0*/  IADD3.X R73, PT, PT, R73, R70, RZ, P0, P1 ;  /* 0x0000004649497210 */ /* 0x000fe200007e24ff */
[----:B------:R-:W-:-:S04]  /*a500*/  IMAD.WIDE.U32 R70, R109, R60, RZ ;  /* 0x0000003c6d467225 */ /* 0x000fc800078e00ff */
[----:B------:R-:W-:-:S05]  /*a510*/  IMAD.IADD R71, R97, 0x1, R71 ;  /* 0x0000000161477824 */ /* 0x000fca00078e0247 */
        /* <DEDUP_REMOVED lines=8> */
[----:B------:R-:W-:Y:S02]  /*a5a0*/  IMAD.MOV.U32 R77, RZ, RZ, RZ ;  /* 0x000000ffff4d7224 */ /* 0x000fe400078e00ff */
[----:B------:R-:W-:-:S03]  /*a5b0*/  IMAD.WIDE.U32 R76, R65, R107, R76 ;  /* 0x0000006b414c7225 */ /* 0x000fc600078e004c */
[----:B------:R-:W-:Y:S02]  /*a5c0*/  IADD3 R118, P5, P6, R118, R76, R121 ;  /* 0x0000004c76767210 */ /* 0x000fe40007ebe079 */
[----:B------:R-:W-:Y:S02]  /*a5d0*/  IADD3.X R121, PT, PT, RZ, RZ, RZ, P3, P4 ;  /* 0x000000ffff797210 */ /* 0x000fe40001fe84ff */
[----:B------:R-:W-:Y:S02]  /*a5e0*/  ISETP.NE.AND P3, PT, R116, RZ, PT ;  /* 0x000000ff7400720c */ /* 0x000fe40003f65270 */
[----:B------:R-:W-:Y:S01]  /*a5f0*/  ISETP.NE.AND P4, PT, R95, RZ, PT ;  /* 0x000000ff5f00720c */ /* 0x000fe20003f85270 */
[----:B------:R-:W-:Y:S01]  /*a600*/  IMAD.IADD R95, R108, 0x1, R77 ;  /* 0x000000016c5f7824 */ /* 0x000fe200078e024d */
[----:B------:R-:W-:Y:S01]  /*a610*/  IADD3.X R76, PT, PT, RZ, RZ, RZ, P0, P1 ;  /* 0x000000ffff4c7210 */ /* 0x000fe200007e24ff */
[----:B------:R-:W-:-:S03]  /*a620*/  IMAD.X R119, R119, 0x1, R106, P3 ;  /* 0x0000000177777824 */ /* 0x000fc600018e066a */
[----:B------:R-:W-:Y:S02]  /*a630*/  IADD3.X R95, PT, PT, RZ, R95, RZ, P5, P6 ;  /* 0x0000005fff5f7210 */ /* 0x000fe40002fec4ff */
[----:B------:R-:W-:Y:S02]  /*a640*/  ISETP.GE.U32.AND.EX P2, PT, R119, R106, PT, P2 ;  /* 0x0000006a7700720c */ /* 0x000fe40003f46120 */
[----:B------:R-:W-:Y:S02]  /*a650*/  ISETP.NE.AND P6, PT, R75, RZ, PT ;  /* 0x000000ff4b00720c */ /* 0x000fe40003fc5270 */
[----:B------:R-:W-:Y:S02]  /*a660*/  SEL R77, RZ, 0x1, P2 ;  /* 0x00000001ff4d7807 */ /* 0x000fe40001000000 */
[----:B------:R-:W-:Y:S02]  /*a670*/  IADD3.X R110, PT, PT, RZ, R110, RZ, P4, P6 ;  /* 0x0000006eff6e7210 */ /* 0x000fe400027ec4ff */
[----:B------:R-:W-:-:S02]  /*a680*/  IADD3 R96, P0, P1, R77, R96, R121 ;  /* 0x000000604d607210 */ /* 0x000fc4000791e079 */
        /* <DEDUP_REMOVED lines=11> */
[----:B------:R-:W-:Y:S01]  /*a740*/  ISETP.GT.U32.AND.EX P2, PT, R117, R106, PT, P2 ;  /* 0x0000006a7500720c */ /* 0x000fe20003f44120 */
[C---:B------:R-:W-:Y:S02]  /*a750*/  IMAD.IADD R71, R113.reuse, 0x1, R71 ;  /* 0x0000000171477824 */ /* 0x040fe400078e0247 */
[----:B------:R-:W-:Y:S01]  /*a760*/  IMAD.IADD R113, R113, 0x1, R75 ;  /* 0x0000000171717824 */ /* 0x000fe200078e024b */
[----:B------:R-:W-:-:S04]  /*a770*/  SEL R117, RZ, 0x1, !P2 ;  /* 0x00000001ff757807 */ /* 0x000fc80005000000 */
[----:B------:R-:W-:Y:S01]  /*a780*/  IADD3 R115, P2, P3, R117, R115, R76 ;  /* 0x0000007375737210 */ /* 0x000fe20007b5e04c */
[----:B------:R-:W-:Y:S01]  /*a790*/  IMAD.WIDE.U32 R76, R111, R60, RZ ;  /* 0x0000003c6f4c7225 */ /* 0x000fe200078e00ff */
[----:B------:R-:W-:Y:S02]  /*a7a0*/  IADD3 R117, P4, PT, R117, R72, RZ ;  /* 0x0000004875757210 */ /* 0x000fe40007f9e0ff */
[----:B------:R-:W-:-:S03]  /*a7b0*/  IADD3 R74, P6, P5, R74, R71, R76 ;  /* 0x000000474a4a7210 */ /* 0x000fc60007dde04c */
[----:B------:R-:W-:Y:S01]  /*a7c0*/  IMAD.X R75, RZ, RZ, R114, P4 ;  /* 0x000000ffff4b7224 */ /* 0x000fe200020e0672 */
[----:B------:R-:W-:Y:S01]  /*a7d0*/  IADD3 R71, P4, PT, R117, R70, RZ ;  /* 0x0000004675477210 */ /* 0x000fe20007f9e0ff */
[----:B------:R-:W-:Y:S01]  /*a7e0*/  IMAD.IADD R76, R112, 0x1, R77 ;  /* 0x00000001704c7824 */ /* 0x000fe200078e024d */
[----:B------:R-:W-:Y:S01]  /*a7f0*/  IADD3.X R91, PT, PT, RZ, RZ, RZ, P6, P5 ;  /* 0x000000ffff5b7210 */ /* 0x000fe200037ea4ff */
[----:B------:R-:W-:Y:S02]  /*a800*/  IMAD.MOV.U32 R77, RZ, RZ, RZ ;  /* 0x000000ffff4d7224 */ /* 0x000fe400078e00ff */
[----:B------:R-:W-:Y:S01]  /*a810*/  IMAD.X R70, R75, 0x1, R74, P4 ;  /* 0x000000014b467824 */ /* 0x000fe200020e064a */
[----:B------:R-:W-:Y:S01]  /*a820*/  ISETP.GT.U32.AND P4, PT, R72, R117, PT ;  /* 0x000000754800720c */ /* 0x000fe20003f84070 */
[----:B------:R-:W-:-:S03]  /*a830*/  IMAD.WIDE.U32 R76, R61, R111, R76 ;  /* 0x0000006f3d4c7225 */ /* 0x000fc600078e004c */
[----:B------:R-:W-:Y:S02]  /*a840*/  ISETP.GT.U32.AND.EX P4, PT, R114, R75, PT, P4 ;  /* 0x0000004b7200720c */ /* 0x000fe40003f84140 */
[----:B------:R-:W-:Y:S01]  /*a850*/  IADD3 R120, P5, P6, R45, R76, R113 ;  /* 0x0000004c2d787210 */ /* 0x000fe20007ebe071 */
[----:B------:R-:W-:Y:S01]  /*a860*/  IMAD.IADD R45, R112, 0x1, R77 ;  /* 0x00000001702d7824 */ /* 0x000fe200078e024d */
[----:B------:R-:W-:Y:S02]  /*a870*/  SEL R72, R72, R117, P4 ;  /* 0x0000007548487207 */ /* 0x000fe40002000000 */
[----:B------:R-:W-:Y:S01]  /*a880*/  SEL R77, R114, R75, P4 ;  /* 0x0000004b724d7207 */ /* 0x000fe20002000000 */
[-C--:B------:R-:W-:Y:S01]  /*a890*/  IMAD.WIDE.U32 R74, R103, R58.reuse, RZ ;  /* 0x0000003a674a7225 */ /* 0x080fe200078e00ff */
[----:B------:R-:W-:Y:S02]  /*a8a0*/  ISETP.GT.U32.AND P4, PT, R72, R71, PT ;  /* 0x000000474800720c */ /* 0x000fe40003f84070 */
[----:B------:R-:W-:Y:S01]  /*a8b0*/  IADD3.X R45, PT, PT, R110, R45, RZ, P5, P6 ;  /* 0x0000002d6e2d7210 */ /* 0x000fe20002fec4ff */
[----:B------:R-:W-:Y:S01]  /*a8c0*/  IMAD.WIDE.U32 R110, R107, R58, RZ ;  /* 0x0000003a6b6e7225 */ /* 0x000fe200078e00ff */
[----:B------:R-:W-:-:S03]  /*a8d0*/  ISETP.GT.U32.AND.EX P6, PT, R77, R70, PT, P4 ;  /* 0x000000464d00720c */ /* 0x000fc60003fc4140 */
[----:B------:R-:W-:Y:S01]  /*a8e0*/  IMAD.IADD R117, R105, 0x1, R75 ;  /* 0x0000000169757824 */ /* 0x000fe200078e024b */
[----:B------:R-:W-:Y:S01]  /*a8f0*/  IADD3.X R75, PT, PT, RZ, R73, RZ, P2, P3 ;  /* 0x00000049ff4b7210 */ /* 0x000fe200017e64ff */
[----:B------:R-:W-:Y:S01]  /*a900*/  IMAD.WIDE.U32 R76, R103, R59, RZ ;  /* 0x0000003b674c7225 */ /* 0x000fe200078e00ff */
[----:B------:R-:W-:Y:S02]  /*a910*/  SEL R112, RZ, 0x1, !P6 ;  /* 0x00000001ff707807 */ /* 0x000fe40007000000 */
[----:B------:R-:W-:Y:S01]  /*a920*/  IADD3 R113, P2, PT, R116, R74, RZ ;  /* 0x0000004a74717210 */ /* 0x000fe20007f5e0ff */
[----:B------:R-:W-:Y:S01]  /*a930*/  IMAD.IADD R72, R108, 0x1, R111 ;  /* 0x000000016c487824 */ /* 0x000fe200078e026f */
[----:B------:R-:W-:Y:S01]  /*a940*/  IADD3 R117, P5, P4, R76, R117, R110 ;  /* 0x000000754c757210 */ /* 0x000fe20007cbe06e */
[----:B------:R-:W-:Y:S01]  /*a950*/  IMAD.MOV.U32 R73, RZ, RZ, RZ ;  /* 0x000000ffff497224 */ /* 0x000fe200078e00ff */
[----:B------:R-:W-:Y:S01]  /*a960*/  IADD3 R112, P6, P3, R112, R120, R91 ;  /* 0x0000007870707210 */ /* 0x000fe20007bde05b */
[----:B------:R-:W-:-:S02]  /*a970*/  IMAD.IADD R76, R105, 0x1, R77 ;  /* 0x00000001694c7824 */ /* 0x000fc400078e024d */
[----:B------:R-:W-:Y:S01]  /*a980*/  IMAD.WIDE.U32 R72, R59, R107, R72 ;  /* 0x0000006b3b487225 */ /* 0x000fe200078e0048 */
[----:B------:R-:W-:-:S03]  /*a990*/  IADD3.X R110, PT, PT, RZ, R45, RZ, P6, P3 ;  /* 0x0000002dff6e7210 */ /* 0x000fc600037e64ff */
[----:B------:R-:W-:Y:S01]  /*a9a0*/  IMAD.X R111, R117, 0x1, R106, P2 ;  /* 0x00000001756f7824 */ /* 0x000fe200010e066a */
[----:B------:R-:W-:Y:S01]  /*a9b0*/  ISETP.GE.U32.AND P2, PT, R113, R116, PT ;  /* 0x000000747100720c */ /* 0x000fe20003f46070 */
[----:B------:R-:W-:Y:S01]  /*a9c0*/  IMAD.IADD R74, R108, 0x1, R73 ;  /* 0x000000016c4a7824 */ /* 0x000fe200078e0249 */
[----:B------:R-:W-:Y:S01]  /*a9d0*/  IADD3 R45, P3, P6, R115, R72, R76 ;  /* 0x00000048732d7210 */ /* 0x000fe20007e7e04c */
[----:B------:R-:W-:Y:S01]  /*a9e0*/  IMAD.WIDE.U32 R72, R109, R58, RZ ;  /* 0x0000003a6d487225 */ /* 0x000fe200078e00ff */
[----:B------:R-:W-:Y:S02]  /*a9f0*/  ISETP.GE.U32.AND.EX P2, PT, R111, R106, PT, P2 ;  /* 0x0000006a6f00720c */ /* 0x000fe40003f46120 */
[----:B------:R-:W-:Y:S01]  /*aa00*/  IADD3.X R91, PT, PT, R75, R74, RZ, P3, P6 ;  /* 0x0000004a4b5b7210 */ /* 0x000fe20001fec4ff */
[----:B------:R-:W-:Y:S01]  /*aa10*/  IMAD.WIDE.U32 R76, R93, R58, RZ ;  /* 0x0000003a5d4c7225 */ /* 0x000fe200078e00ff */
[----:B------:R-:W-:-:S03]  /*aa20*/  SEL R106, RZ, 0x1, P2 ;  /* 0x00000001ff6a7807 */ /* 0x000fc60001000000 */
[----:B------:R-:W-:-:S04]  /*aa30*/  IMAD.WIDE.U32 R114, R109, R59, RZ ;  /* 0x0000003b6d727225 */ /* 0x000fc800078e00ff */
[C---:B------:R-:W-:Y:S02]  /*aa40*/  IMAD.IADD R73, R97.reuse, 0x1, R73 ;  /* 0x0000000161497824 */ /* 0x040fe400078e0249 */
[----:B------:R-:W-:Y:S02]  /*aa50*/  IMAD.IADD R74, R94, 0x1, R77 ;  /* 0x000000015e4a7824 */ /* 0x000fe400078e024d */
[----:B------:R-:W-:Y:S01]  /*aa60*/  IMAD.MOV.U32 R75, RZ, RZ, RZ ;  /* 0x000000ffff4b7224 */ /* 0x000fe200078e00ff */
[----:B------:R-:W-:Y:S01]  /*aa70*/  IADD3 R73, P3, P6, R114, R73, R76 ;  /* 0x0000004972497210 */ /* 0x000fe20007e7e04c */
[----:B------:R-:W-:Y:S01]  /*aa80*/  IMAD.IADD R77, R97, 0x1, R115 ;  /* 0x00000001614d7824 */ /* 0x000fe200078e0273 */
[----:B------:R-:W-:Y:S01]  /*aa90*/  IADD3 R114, P2, PT, R106, R71, RZ ;  /* 0x000000476a727210 */ /* 0x000fe20007f5e0ff */
[----:B------:R-:W-:Y:S01]  /*aaa0*/  IMAD.WIDE.U32 R74, R59, R93, R74 ;  /* 0x0000005d3b4a7225 */ /* 0x000fe200078e004a */
[----:B------:R-:W-:Y:S02]  /*aab0*/  IADD3.X R76, PT, PT, RZ, RZ, RZ, P3, P6 ;  /* 0x000000ffff4c7210 */ /* 0x000fe40001fec4ff */
[----:B------:R-:W-:Y:S01]  /*aac0*/  IADD3 R97, P6, PT, R114, R72, RZ ;  /* 0x0000004872617210 */ /* 0x000fe20007fde0ff */
[----:B------:R-:W-:Y:S01]  /*aad0*/  IMAD.X R93, RZ, RZ, R70, P2 ;  /* 0x000000ffff5d7224 */ /* 0x000fe200010e0646 */
[----:B------:R-:W-:Y:S01]  /*aae0*/  IADD3 R77, P2, P3, R112, R74, R77 ;  /* 0x0000004a704d7210 */ /* 0x000fe20007b5e04d */
[----:B------:R-:W-:-:S02]  /*aaf0*/  IMAD.IADD R109, R94, 0x1, R75 ;  /* 0x000000015e6d7824 */ /* 0x000fc400078e024b */
[----:B------:R-:W-:Y:S02]  /*ab00*/  IMAD R72, R79, R50, RZ ;  /* 0x000000324f487224 */ /* 0x000fe400078e02ff */
[----:B------:R-:W-:Y:S01]  /*ab10*/  IMAD.X R94, R93, 0x1, R73, P6 ;  /* 0x000000015d5e7824 */ /* 0x000fe200030e0649 */
[----:B------:R-:W-:Y:S01]  /*ab20*/  ISETP.GT.U32.AND P6, PT, R71, R114, PT ;  /* 0x000000724700720c */ /* 0x000fe20003fc4070 */
[----:B------:R-:W-:Y:S01]  /*ab30*/  IMAD R75, R78, R51, R72 ;  /* 0x000000334e4b7224 */ /* 0x000fe200078e0248 */
[----:B------:R-:W-:Y:S01]  /*ab40*/  IADD3.X R110, PT, PT, R110, R109, RZ, P2, P3 ;  /* 0x0000006d6e6e7210 */ /* 0x000fe200017e64ff */
[----:B------:R-:W-:Y:S01]  /*ab50*/  IMAD.WIDE.U32 R72, R78, R50, RZ ;  /* 0x000000324e487225 */ /* 0x000fe200078e00ff */
[----:B------:R-:W-:Y:S02]  /*ab60*/  ISETP.GT.U32.AND.EX P6, PT, R70, R93, PT, P6 ;  /* 0x0000005d4600720c */ /* 0x000fe40003fc4160 */
[----:B------:R-:W-:Y:S01]  /*ab70*/  IADD3.X R109, PT, PT, RZ, R104, RZ, P0, P1 ;  /* 0x00000068ff6d7210 */ /* 0x000fe200007e24ff */
[----:B------:R-:W-:Y:S01]  /*ab80*/  IMAD.IADD R73, R73, 0x1, R75 ;  /* 0x0000000149497824 */ /* 0x000fe200078e024b */
[----:B------:R-:W-:-:S02]  /*ab90*/  SEL R74, R71, R114, P6 ;  /* 0x00000072474a7207 */ /* 0x000fc40003000000 */
[----:B------:R-:W-:Y:S01]  /*aba0*/  SEL R75, R70, R93, P6 ;  /* 0x0000005d464b7207 */ /* 0x000fe20003000000 */
[----:B------:R-:W-:Y:S01]  /*abb0*/  IMAD.WIDE.U32 R70, R73, R48, RZ ;  /* 0x0000003049467225 */ /* 0x000fe200078e00ff */
[----:B------:R-:W-:-:S03]  /*abc0*/  ISETP.GT.U32.AND P6, PT, R74, R97, PT ;  /* 0x000000614a00720c */ /* 0x000fc60003fc4070 */
[----:B------:R-:W-:Y:S01]  /*abd0*/  IMAD.WIDE.U32 R116, R73, R44, RZ ;  /* 0x0000002c49747225 */ /* 0x000fe200078e00ff */
[----:B------:R-:W-:-:S03]  /*abe0*/  ISETP.GT.U32.AND.EX P6, PT, R75, R94, PT, P6 ;  /* 0x0000005e4b00720c */ /* 0x000fc60003fc4160 */
[----:B------:R-:W-:Y:S01]  /*abf0*/  IMAD.WIDE.U32 R74, R72, R48, RZ ;  /* 0x00000030484a7225 */ /* 0x000fe200078e00ff */
[----:B------:R-:W-:-:S03]  /*ac00*/  SEL R93, RZ, 0x1, !P6 ;  /* 0x00000001ff5d7807 */ /* 0x000fc60007000000 */
[----:B------:R-:W-:Y:S01]  /*ac10*/  IMAD.WIDE.U32 R70, P3, R72, R49, R70 ;  /* 0x0000003148467225 */ /* 0x000fe20007860046 */
[----:B------:R-:W-:-:S03]  /*ac20*/  IADD3 RZ, P2, PT, R78, R74, RZ ;  /* 0x0000004a4eff7210 */ /* 0x000fc60007f5e0ff */
[----:B------:R-:W-:Y:S01]  /*ac30*/  IMAD.X R115, RZ, RZ, RZ, P3 ;  /* 0x000000ffff737224 */ /* 0x000fe200018e06ff */
[----:B------:R-:W-:Y:S01]  /*ac40*/  IADD3 R74, P6, PT, R75, R70, RZ ;  /* 0x000000464b4a7210 */ /* 0x000fe20007fde0ff */
[----:B------:R-:W-:Y:S02]  /*ac50*/  IMAD.MOV.U32 R114, RZ, RZ, R71 ;  /* 0x000000ffff727224 */ /* 0x000fe400078e0047 */
[----:B------:R-:W-:Y:S01]  /*ac60*/  IMAD.WIDE.U32 R116, P0, R72, R102, R116 ;  /* 0x0000006648747225 */ /* 0x000fe20007800074 */
[----:B------:R-:W-:-:S03]  /*ac70*/  IADD3.X RZ, P2, PT, R79, R74, RZ, P2, !PT ;  /* 0x0000004a4fff7210 */ /* 0x000fc6000175e4ff */
[----:B------:R-:W-:-:S04]  /*ac80*/  IMAD.WIDE.U32 R74, R107, R54, RZ ;  /* 0x000000366b4a7225 */ /* 0x000fc800078e00ff */
[----:B------:R-:W-:Y:S02]  /*ac90*/  IMAD.IADD R78, R108, 0x1, R75 ;  /* 0x000000016c4e7824 */ /* 0x000fe400078e024b */
[----:B------:R-:W-:Y:S01]  /*aca0*/  IMAD.WIDE.U32.X R70, R73, R49, R114, P6 ;  /* 0x0000003149467225 */ /* 0x000fe200030e0472 */
[----:B------:R-:W-:-:S03]  /*acb0*/  IADD3 R75, P3, P6, R93, R77, R76 ;  /* 0x0000004d5d4b7210 */ /* 0x000fc60007e7e04c */
[----:B------:R-:W-:Y:S02]  /*acc0*/  IMAD.MOV.U32 R79, RZ, RZ, RZ ;  /* 0x000000ffff4f7224 */ /* 0x000fe400078e00ff */
[----:B------:R-:W-:-:S04]  /*acd0*/  IMAD.WIDE.U32 R76, R103, R55, RZ ;  /* 0x00000037674c7225 */ /* 0x000fc800078e00ff */
[----:B------:R-:W-:-:S04]  /*ace0*/  IMAD.WIDE.U32 R78, R55, R107, R78 ;  /* 0x0000006b374e7225 */ /* 0x000fc800078e004e */
[----:B------:R-:W-:Y:S01]  /*acf0*/  IMAD.IADD R107, R105, 0x1, R77 ;  /* 0x00000001696b7824 */ /* 0x000fe200078e024d */
[----:B------:R-:W-:Y:S01]  /*ad00*/  IADD3.X R77, PT, PT, RZ, R110, RZ, P3, P6 ;  /* 0x0000006eff4d7210 */ /* 0x000fe20001fec4ff */
[----:B------:R-:W-:Y:S02]  /*ad10*/  IMAD.IADD R108, R108, 0x1, R79 ;  /* 0x000000016c6c7824 */ /* 0x000fe400078e024f */
[----:B------:R-:W-:Y:S01]  /*ad20*/  IMAD.WIDE.U32 R114, R103, R54, RZ ;  /* 0x0000003667727225 */ /* 0x000fe200078e00ff */
[----:B------:R-:W-:Y:S02]  /*ad30*/  IADD3 R107, P3, P6, R75, R78, R107 ;  /* 0x0000004e4b6b7210 */ /* 0x000fe40007e7e06b */
[----:B------:R-:W-:Y:S01]  /*ad40*/  IADD3.X R75, P2, PT, RZ, R70, RZ, P2, !PT ;  /* 0x00000046ff4b7210 */ /* 0x000fe2000175e4ff */
[----:B------:R-:W-:Y:S01]  /*ad50*/  IMAD.WIDE.U32 R78, R73, R46, RZ ;  /* 0x0000002e494e7225 */ /* 0x000fe200078e00ff */
[----:B------:R-:W-:Y:S02]  /*ad60*/  IADD3.X R108, PT, PT, R77, R108, RZ, P3, P6 ;  /* 0x0000006c4d6c7210 */ /* 0x000fe40001fec4ff */
[----:B------:R-:W-:Y:S01]  /*ad70*/  IADD3 R75, P3, PT, R75, R92, RZ ;  /* 0x0000005c4b4b7210 */ /* 0x000fe20007f7e0ff */
[----:B------:R-:W-:-:S04]  /*ad80*/  IMAD.WIDE.U32 R92, R72, R46, RZ ;  /* 0x0000002e485c7225 */ /* 0x000fc800078e00ff */
[----:B------:R-:W-:-:S04]  /*ad90*/  IMAD.WIDE.U32 R78, P6, R72, R47, R78 ;  /* 0x0000002f484e7225 */ /* 0x000fc800078c004e */
[----:B------:R-:W-:Y:S01]  /*ada0*/  IMAD.X R70, RZ, RZ, R71, P2 ;  /* 0x000000ffff467224 */ /* 0x000fe200010e0647 */
[----:B------:R-:W-:Y:S01]  /*adb0*/  IADD3 R75, P2, PT, R75, R92, RZ ;  /* 0x0000005c4b4b7210 */ /* 0x000fe20007f5e0ff */
[----:B------:R-:W-:Y:S01]  /*adc0*/  IMAD.X R71, RZ, RZ, RZ, P6 ;  /* 0x000000ffff477224 */ /* 0x000fe200030e06ff */
[----:B------:R-:W-:Y:S01]  /*add0*/  IADD3 R92, P6, PT, R93, R78, RZ ;  /* 0x0000004e5d5c7210 */ /* 0x000fe20007fde0ff */
[----:B------:R-:W-:Y:S01]  /*ade0*/  IMAD.IADD R115, R105, 0x1, R115 ;  /* 0x0000000169737824 */ /* 0x000fe200078e0273 */
[----:B------:R-:W-:Y:S01]  /*adf0*/  IADD3.X R93, P3, PT, R70, R119, RZ, P3, !PT ;  /* 0x00000077465d7210 */ /* 0x000fe20001f7e4ff */
[----:B------:R-:W-:Y:S02]  /*ae00*/  IMAD.MOV.U32 R70, RZ, RZ, R79 ;  /* 0x000000ffff467224 */ /* 0x000fe400078e004f */
[----:B------:R-:W-:Y:S01]  /*ae10*/  IMAD.WIDE.U32 R78, R72, R44, RZ ;  /* 0x0000002c484e7225 */ /* 0x000fe200078e00ff */
[----:B------:R-:W-:-:S03]  /*ae20*/  IADD3.X R93, P2, PT, R93, R92, RZ, P2, !PT ;  /* 0x0000005c5d5d7210 */ /* 0x000fc6000175e4ff */
[----:B------:R-:W-:-:S04]  /*ae30*/  IMAD.WIDE.U32.X R70, R73, R47, R70, P6 ;  /* 0x0000002f49467225 */ /* 0x000fc800030e0446 */
[----:B------:R-:W-:Y:S01]  /*ae40*/  IMAD.X R105, RZ, RZ, RZ, P0 ;  /* 0x000000ffff697224 */ /* 0x000fe200000e06ff */
[----:B------:R-:W-:Y:S01]  /*ae50*/  IADD3.X R70, P2, P1, R70, RZ, RZ, P2, P3 ;  /* 0x000000ff46467210 */ /* 0x000fe200011464ff */
[----:B------:R-:W-:Y:S01]  /*ae60*/  IMAD.MOV.U32 R104, RZ, RZ, R117 ;  /* 0x000000ffff687224 */ /* 0x000fe200078e0075 */
[----:B------:R-:W-:Y:S01]  /*ae70*/  IADD3 R115, P3, P6, R76, R115, R74 ;  /* 0x000000734c737210 */ /* 0x000fe20007e7e04a */
[----:B------:R-:W-:Y:S01]  /*ae80*/  IMAD.WIDE.U32 R76, R73, R66, RZ ;  /* 0x00000042494c7225 */ /* 0x000fe200078e00ff */
[----:B------:R-:W-:Y:S02]  /*ae90*/  IADD3.X R74, PT, PT, R71, RZ, RZ, P2, P1 ;  /* 0x000000ff474a7210 */ /* 0x000fe400017e24ff */
[----:B------:R-:W-:Y:S02]  /*aea0*/  IADD3 R110, P2, PT, R79, R116, RZ ;  /* 0x000000744f6e7210 */ /* 0x000fe40007f5e0ff */
[----:B------:R-:W-:Y:S01]  /*aeb0*/  IADD3 R113, P0, PT, R70, R113, RZ ;  /* 0x0000007146717210 */ /* 0x000fe20007f1e0ff */
[----:B------:R-:W-:-:S03]  /*aec0*/  IMAD.WIDE.U32 R70, R72, R66, RZ ;  /* 0x0000004248467225 */ /* 0x000fc600078e00ff */
[----:B------:R-:W-:Y:S01]  /*aed0*/  IADD3 R92, P1, PT, R113, R78, RZ ;  /* 0x0000004e715c7210 */ /* 0x000fe20007f3e0ff */
[----:B------:R-:W-:Y:S01]  /*aee0*/  IMAD.WIDE.U32.X R104, R73, R102, R104, P2 ;  /* 0x0000006649687225 */ /* 0x000fe200010e0468 */
[----:B------:R-:W-:-:S03]  /*aef0*/  IADD3.X R103, P0, PT, R74, R111, RZ, P0, !PT ;  /* 0x0000006f4a677210 */ /* 0x000fc6000071e4ff */
[----:B------:R-:W-:Y:S01]  /*af00*/  IMAD.WIDE.U32 R76, P2, R72, R67, R76 ;  /* 0x00000043484c7225 */ /* 0x000fe2000784004c */
[----:B------:R-:W-:-:S03]  /*af10*/  IADD3.X R103, P1, PT, R103, R110, RZ, P1, !PT ;  /* 0x0000006e67677210 */ /* 0x000fc60000f3e4ff */
[----:B------:R-:W-:Y:S02]  /*af20*/  IMAD R72, R93, R50, RZ ;  /* 0x000000325d487224 */ /* 0x000fe400078e02ff */
[----:B------:R-:W-:Y:S01]  /*af30*/  IMAD.X R111, RZ, RZ, RZ, P2 ;  /* 0x000000ffff6f7224 */ /* 0x000fe200010e06ff */
[----:B------:R-:W-:Y:S01]  /*af40*/  IADD3 R71, P2, PT, R71, R76, RZ ;  /* 0x0000004c47477210 */ /* 0x000fe20007f5e0ff */
[----:B------:R-:W-:Y:S02]  /*af50*/  IMAD.MOV.U32 R110, RZ, RZ, R77 ;  /* 0x000000ffff6e7224 */ /* 0x000fe400078e004d */
[C---:B------:R-:W-:Y:S02]  /*af60*/  IMAD R113, R75.reuse, R51, R72 ;  /* 0x000000334b717224 */ /* 0x040fe400078e0248 */
[----:B------:R-:W-:-:S04]  /*af70*/  IMAD.WIDE.U32 R78, R75, R50, RZ ;  /* 0x000000324b4e7225 */ /* 0x000fc800078e00ff */
[----:B------:R-:W-:-:S04]  /*af80*/  IMAD.WIDE.U32.X R76, R73, R67, R110, P2 ;  /* 0x00000043494c7225 */ /* 0x000fc800010e046e */
[----:B------:R-:W-:Y:S01]  /*af90*/  IMAD.IADD R73, R79, 0x1, R113 ;  /* 0x000000014f497824 */ /* 0x000fe200078e0271 */
[----:B------:R-:W-:Y:S01]  /*afa0*/  IADD3.X R79, P0, P2, R104, RZ, RZ, P1, P0 ;  /* 0x000000ff684f7210 */ /* 0x000fe20000a004ff */
[----:B------:R-:W-:Y:S01]  /*afb0*/  IMAD.WIDE.U32 R112, R78, R48, RZ ;  /* 0x000000304e707225 */ /* 0x000fe200078e00ff */
[----:B------:R-:W-:Y:S02]  /*afc0*/  IADD3 R114, P1, PT, R97, R114, RZ ;  /* 0x0000007261727210 */ /* 0x000fe40007f3e0ff */
[----:B------:R-:W-:Y:S01]  /*afd0*/  IADD3.X R104, PT, PT, R105, RZ, RZ, P0, P2 ;  /* 0x000000ff69687210 */ /* 0x000fe200007e44ff */
[----:B------:R-:W-:Y:S01]  /*afe0*/  IMAD.WIDE.U32 R116, R73, R48, RZ ;  /* 0x0000003049747225 */ /* 0x000fe200078e00ff */
[----:B------:R-:W-:-:S03]  /*aff0*/  IADD3 R79, P0, PT, R79, R114, RZ ;  /* 0x000000724f4f7210 */ /* 0x000fc60007f1e0ff */
[----:B------:R-:W-:Y:S01]  /*b000*/  IMAD.X R111, R115, 0x1, R94, P1 ;  /* 0x00000001736f7824 */ /* 0x000fe200008e065e */
[----:B------:R-:W-:Y:S01]  /*b010*/  IADD3 R72, P1, PT, R79, R70, RZ ;  /* 0x000000464f487210 */ /* 0x000fe20007f3e0ff */
[----:B------:R-:W-:-:S03]  /*b020*/  IMAD.WIDE.U32 R116, P2, R78, R49, R116 ;  /* 0x000000314e747225 */ /* 0x000fc60007840074 */
[----:B------:R-:W-:Y:S01]  /*b030*/  IADD3.X R104, P0, PT, R104, R111, RZ, P0, !PT ;  /* 0x0000006f68687210 */ /* 0x000fe2000071e4ff */
[----:B------:R-:W-:-:S03]  /*b040*/  IMAD.MOV.U32 R70, RZ, RZ, R117 ;  /* 0x000000ffff467224 */ /* 0x000fc600078e0075 */
[----:B------:R-:W-:Y:S01]  /*b050*/  IADD3.X R104, P1, PT, R104, R71, RZ, P1, !PT ;  /* 0x0000004768687210 */ /* 0x000fe20000f3e4ff */
[----:B------:R-:W-:Y:S01]  /*b060*/  IMAD.X R71, RZ, RZ, RZ, P2 ;  /* 0x000000ffff477224 */ /* 0x000fe200010e06ff */
[----:B------:R-:W-:Y:S02]  /*b070*/  IADD3 R110, P2, PT, R113, R116, RZ ;  /* 0x00000074716e7210 */ /* 0x000fe40007f5e0ff */
[----:B------:R-:W-:Y:S02]  /*b080*/  IADD3.X R117, P0, P1, R76, RZ, RZ, P1, P0 ;  /* 0x000000ff4c757210 */ /* 0x000fe400009004ff */
[----:B------:R-:W-:Y:S01]  /*b090*/  IADD3.X R116, PT, PT, RZ, RZ, RZ, P5, P4 ;  /* 0x000000ffff747210 */ /* 0x000fe20002fe84ff */
[----:B------:R-:W-:Y:S01]  /*b0a0*/  IMAD.WIDE.U32.X R70, R73, R49, R70, P2 ;  /* 0x0000003149467225 */ /* 0x000fe200010e0446 */
[----:B------:R-:W-:-:S03]  /*b0b0*/  IADD3 RZ, P2, PT, R75, R112, RZ ;  /* 0x000000704bff7210 */ /* 0x000fc60007f5e0ff */
[----:B------:R-:W-:Y:S01]  /*b0c0*/  IMAD.WIDE.U32 R74, R73, R46, RZ ;  /* 0x0000002e494a7225 */ /* 0x000fe200078e00ff */
[----:B------:R-:W-:Y:S02]  /*b0d0*/  IADD3.X RZ, P2, PT, R93, R110, RZ, P2, !PT ;  /* 0x0000006e5dff7210 */ /* 0x000fe4000175e4ff */
        /* <DEDUP_REMOVED lines=15> */
[C---:B------:R-:W-:Y:S01]  /*b1d0*/  IMAD.WIDE.U32 R70, R78.reuse, R44, RZ ;  /* 0x0000002c4e467225 */ /* 0x040fe200078e00ff */
[----:B------:R-:W-:Y:S02]  /*b1e0*/  IADD3.X R103, PT, PT, R77, RZ, RZ, P0, P1 ;  /* 0x000000ff4d677210 */ /* 0x000fe400007e24ff */
[----:B------:R-:W-:Y:S01]  /*b1f0*/  IADD3 R77, P1, PT, R79, R72, RZ ;  /* 0x000000484f4d7210 */ /* 0x000fe20007f3e0ff */
[----:B------:R-:W-:-:S03]  /*b200*/  IMAD.WIDE.U32 R74, P2, R78, R102, R74 ;  /* 0x000000664e4a7225 */ /* 0x000fc6000784004a */
[----:B------:R-:W-:Y:S01]  /*b210*/  IADD3 R112, P0, PT, R77, R70, RZ ;  /* 0x000000464d707210 */ /* 0x000fe20007f1e0ff */
[----:B------:R-:W-:Y:S01]  /*b220*/  IMAD.X R93, RZ, RZ, RZ, P2 ;  /* 0x000000ffff5d7224 */ /* 0x000fe200010e06ff */
[----:B------:R-:W-:Y:S01]  /*b230*/  IADD3 R105, P2, PT, R71, R74, RZ ;  /* 0x0000004a47697210 */ /* 0x000fe20007f5e0ff */
[----:B------:R-:W-:Y:S01]  /*b240*/  IMAD.WIDE.U32 R70, R73, R66, RZ ;  /* 0x0000004249467225 */ /* 0x000fe200078e00ff */
[----:B------:R-:W-:-:S03]  /*b250*/  IADD3.X R104, P1, PT, R103, R104, RZ, P1, !PT ;  /* 0x0000006867687210 */ /* 0x000fc60000f3e4ff */
[----:B------:R-:W-:Y:S01]  /*b260*/  IMAD.MOV.U32 R92, RZ, RZ, R75 ;  /* 0x000000ffff5c7224 */ /* 0x000fe200078e004b */
[----:B------:R-:W-:Y:S01]  /*b270*/  IADD3.X R105, P0, PT, R104, R105, RZ, P0, !PT ;  /* 0x0000006968697210 */ /* 0x000fe2000071e4ff */
[----:B------:R-:W-:Y:S02]  /*b280*/  IMAD R72, R115, R50, RZ ;  /* 0x0000003273487224 */ /* 0x000fe400078e02ff */
        /* <DEDUP_REMOVED lines=38> */
[----:B------:R-:W-:Y:S01]  /*b4f0*/  IMAD.WIDE.U32 R72, R75, R44, RZ ;  /* 0x0000002c4b487225 */ /* 0x000fe200078e00ff */
[----:B------:R-:W-:-:S02]  /*b500*/  IADD3.X R105, P4, P0, R76, RZ, RZ, P0, P4 ;  /* 0x000000ff4c697210 */ /* 0x000fc400000884ff */
[----:B------:R-:W-:Y:S01]  /*b510*/  IADD3.X R93, P2, PT, R93, R92, RZ, P2, !PT ;  /* 0x0000005c5d5d7210 */ /* 0x000fe2000175e4ff */
[----:B------:R-:W-:Y:S01]  /*b520*/  IMAD.WIDE.U32.X R70, R75, R47, R70, P5 ;  /* 0x0000002f4b467225 */ /* 0x000fe200028e0446 */
[----:B------:R-:W-:Y:S02]  /*b530*/  ISETP.GE.U32.AND P5, PT, R117, R118, PT ;  /* 0x000000767500720c */ /* 0x000fe40003fa6070 */
[----:B------:R-:W-:Y:S01]  /*b540*/  IADD3.X R115, PT, PT, R77, RZ, RZ, P4, P0 ;  /* 0x000000ff4d737210 */ /* 0x000fe200027e04ff */
[----:B------:R-:W-:Y:S01]  /*b550*/  IMAD.WIDE.U32 R72, P4, R74, R102, R72 ;  /* 0x000000664a487225 */ /* 0x000fe20007880048 */
[----:B------:R-:W-:Y:S02]  /*b560*/  ISETP.GE.U32.AND.EX P5, PT, R110, R95, PT, P5 ;  /* 0x0000005f6e00720c */ /* 0x000fe40003fa6150 */
[----:B------:R-:W-:Y:S01]  /*b570*/  IADD3.X R95, P1, P0, R70, RZ, RZ, P2, P1 ;  /* 0x000000ff465f7210 */ /* 0x000fe200010224ff */
[----:B------:R-:W-:-:S03]  /*b580*/  IMAD.WIDE.U32 R76, R74, R44, RZ ;  /* 0x0000002c4a4c7225 */ /* 0x000fc600078e00ff */
[----:B------:R-:W-:Y:S01]  /*b590*/  IADD3 R95, P2, PT, R95, R78, RZ ;  /* 0x0000004e5f5f7210 */ /* 0x000fe20007f5e0ff */
[----:B------:R-:W-:Y:S01]  /*b5a0*/  IMAD.X R113, RZ, RZ, RZ, P4 ;  /* 0x000000ffff717224 */ /* 0x000fe200020e06ff */
[----:B------:R-:W-:Y:S01]  /*b5b0*/  IADD3.X R70, PT, PT, R71, RZ, RZ, P1, P0 ;  /* 0x000000ff47467210 */ /* 0x000fe20000fe04ff */
[----:B------:R-:W-:Y:S01]  /*b5c0*/  IMAD.MOV.U32 R112, RZ, RZ, R73 ;  /* 0x000000ffff707224 */ /* 0x000fe200078e0049 */
[----:B------:R-:W-:Y:S02]  /*b5d0*/  IADD3 R72, P4, PT, R77, R72, RZ ;  /* 0x000000484d487210 */ /* 0x000fe40007f9e0ff */
[----:B------:R-:W-:Y:S01]  /*b5e0*/  IADD3 R92, P1, PT, R95, R76, RZ ;  /* 0x0000004c5f5c7210 */ /* 0x000fe20007f3e0ff */
[----:B------:R-:W-:Y:S01]  /*b5f0*/  IMAD R76, R93, R50, RZ ;  /* 0x000000325d4c7224 */ /* 0x000fe200078e02ff */
[----:B------:R-:W-:Y:S01]  /*b600*/  IADD3.X R79, P2, PT, R70, R79, RZ, P2, !PT ;  /* 0x0000004f464f7210 */ /* 0x000fe2000175e4ff */
[----:B------:R-:W-:Y:S01]  /*b610*/  IMAD.WIDE.U32.X R112, R75, R102, R112, P4 ;  /* 0x000000664b707225 */ /* 0x000fe200020e0470 */
[----:B------:R-:W-:-:S02]  /*b620*/  SEL R71, RZ, 0x1, P5 ;  /* 0x00000001ff477807 */ /* 0x000fc40002800000 */
[----:B------:R-:W-:Y:S01]  /*b630*/  IADD3.X R95, P1, PT, R79, R72, RZ, P1, !PT ;  /* 0x000000484f5f7210 */ /* 0x000fe20000f3e4ff */
[----:B------:R-:W-:Y:S01]  /*b640*/  IMAD.WIDE.U32 R72, R75, R66, RZ ;  /* 0x000000424b487225 */ /* 0x000fe200078e00ff */
[----:B------:R-:W-:Y:S02]  /*b650*/  IADD3 R104, P5, PT, R71, R96, RZ ;  /* 0x0000006047687210 */ /* 0x000fe40007fbe0ff */
[----:B------:R-:W-:Y:S01]  /*b660*/  ISETP.GE.U32.AND P0, PT, R114, R97, PT ;  /* 0x000000617200720c */ /* 0x000fe20003f06070 */
[----:B------:R-:W-:Y:S01]  /*b670*/  IMAD.WIDE.U32 R70, R103, R50, RZ ;  /* 0x0000003267467225 */ /* 0x000fe200078e00ff */
[----:B------:R-:W-:Y:S02]  /*b680*/  IADD3.X R78, P1, P2, R112, RZ, RZ, P1, P2 ;  /* 0x000000ff704e7210 */ /* 0x000fe40000a244ff */
[----:B------:R-:W-:Y:S01]  /*b690*/  IADD3 R97, P4, PT, R105, R104, RZ ;  /* 0x0000006869617210 */ /* 0x000fe20007f9e0ff */
[----:B------:R-:W-:Y:S01]  /*b6a0*/  IMAD R105, R103, R51, R76 ;  /* 0x0000003367697224 */ /* 0x000fe200078e024c */
[----:B------:R-:W-:Y:S01]  /*b6b0*/  IADD3.X R112, PT, PT, R113, RZ, RZ, P1, P2 ;  /* 0x000000ff71707210 */ /* 0x000fe20000fe44ff */
[----:B------:R-:W-:Y:S01]  /*b6c0*/  IMAD.WIDE.U32 R76, R74, R66, RZ ;  /* 0x000000424a4c7225 */ /* 0x000fe200078e00ff */
[----:B------:R-:W-:-:S02]  /*b6d0*/  IADD3 R113, P1, PT, R78, R97, RZ ;  /* 0x000000614e717210 */ /* 0x000fc40007f3e0ff */
[----:B------:R-:W-:Y:S01]  /*b6e0*/  ISETP.GE.U32.AND.EX P0, PT, R111, R94, PT, P0 ;  /* 0x0000005e6f00720c */ /* 0x000fe20003f06100 */
[----:B------:R-:W-:-:S04]  /*b6f0*/  IMAD.WIDE.U32 R72, P2, R74, R67, R72 ;  /* 0x000000434a487225 */ /* 0x000fc80007840048 */
        /* <DEDUP_REMOVED lines=8> */
[----:B------:R-:W-:-:S03]  /*b780*/  IMAD.WIDE.U32 R76, P4, R70, R49, R76 ;  /* 0x00000031464c7225 */ /* 0x000fc6000788004c */
[----:B------:R-:W-:Y:S01]  /*b790*/  IADD3.X R112, P1, PT, R112, R115, RZ, P1, !PT ;  /* 0x0000007370707210 */ /* 0x000fe20000f3e4ff */
[----:B------:R-:W-:-:S04]  /*b7a0*/  IMAD.WIDE.U32 R72, R70, R48, RZ ;  /* 0x0000003046487225 */ /* 0x000fc800078e00ff */
[----:B------:R-:W-:Y:S01]  /*b7b0*/  IMAD.WIDE.U32.X R78, R75, R67, R78, P2 ;  /* 0x000000434b4e7225 */ /* 0x000fe200010e044e */
[----:B------:R-:W-:Y:S02]  /*b7c0*/  IADD3 RZ, P2, PT, R103, R72, RZ ;  /* 0x0000004867ff7210 */ /* 0x000fe40007f5e0ff */
[----:B------:R-:W-:Y:S01]  /*b7d0*/  IADD3.X R103, P5, PT, R112, R113, RZ, P5, !PT ;  /* 0x0000007170677210 */ /* 0x000fe20002fbe4ff */
[----:B------:R-:W-:Y:S01]  /*b7e0*/  IMAD.X R75, RZ, RZ, RZ, P4 ;  /* 0x000000ffff4b7224 */ /* 0x000fe200020e06ff */
[----:B------:R-:W-:Y:S01]  /*b7f0*/  IADD3 R76, P4, PT, R73, R76, RZ ;  /* 0x0000004c494c7210 */ /* 0x000fe20007f9e0ff */
[----:B------:R-:W-:Y:S01]  /*b800*/  IMAD.MOV.U32 R74, RZ, RZ, R77 ;  /* 0x000000ffff4a7224 */ /* 0x000fe200078e004d */
[----:B------:R-:W-:Y:S01]  /*b810*/  IADD3.X R78, P1, P5, R78, RZ, RZ, P5, P1 ;  /* 0x000000ff4e4e7210 */ /* 0x000fe20002d224ff */
[----:B------:R-:W-:Y:S01]  /*b820*/  IMAD.WIDE.U32 R72, R105, R46, RZ ;  /* 0x0000002e69487225 */ /* 0x000fe200078e00ff */
[----:B------:R-:W-:Y:S02]  /*b830*/  IADD3.X RZ, P2, PT, R93, R76, RZ, P2, !PT ;  /* 0x0000004c5dff7210 */ /* 0x000fe4000175e4ff */
        /* <DEDUP_REMOVED lines=15> */
[----:B------:R-:W-:Y:S01]  /*b930*/  ISETP.GE.U32.AND.EX P4, PT, R110, R109, PT, P4 ;  /* 0x0000006d6e00720c */ /* 0x000fe20003f86140 */
[----:B------:R-:W-:Y:S01]  /*b940*/  IMAD.WIDE.U32.X R74, R105, R47, R74, P5 ;  /* 0x0000002f694a7225 */ /* 0x000fe200028e044a */
[----:B------:R-:W-:-:S02]  /*b950*/  IADD3.X R93, PT, PT, RZ, RZ, RZ, P3, P6 ;  /* 0x000000ffff5d7210 */ /* 0x000fc40001fec4ff */
[----:B------:R-:W-:Y:S02]  /*b960*/  IADD3 R45, P5, P3, R106, R45, R116 ;  /* 0x0000002d6a2d7210 */ /* 0x000fe40007bbe074 */
[----:B------:R-:W-:Y:S02]  /*b970*/  IADD3.X R92, P1, P2, R74, RZ, RZ, P2, P1 ;  /* 0x000000ff4a5c7210 */ /* 0x000fe400012224ff */
[----:B------:R-:W-:Y:S02]  /*b980*/  SEL R74, RZ, 0x1, P0 ;  /* 0x00000001ff4a7807 */ /* 0x000fe40000000000 */
[----:B------:R-:W-:Y:S02]  /*b990*/  ISETP.GE.U32.AND P0, PT, R97, R104, PT ;  /* 0x000000686100720c */ /* 0x000fe40003f06070 */
[----:B------:R-:W-:Y:S02]  /*b9a0*/  IADD3.X R96, PT, PT, R75, RZ, RZ, P1, P2 ;  /* 0x000000ff4b607210 */ /* 0x000fe40000fe44ff */
[----:B------:R-:W-:-:S02]  /*b9b0*/  ISETP.GE.U32.AND.EX P0, PT, R115, R110, PT, P0 ;  /* 0x0000006e7300720c */ /* 0x000fc40003f06100 */
[----:B------:R-:W-:Y:S01]  /*b9c0*/  SEL R104, RZ, 0x1, P4 ;  /* 0x00000001ff687807 */ /* 0x000fe20002000000 */
[----:B------:R-:W-:Y:S01]  /*b9d0*/  IMAD.WIDE.U32 R72, P4, R70, R102, R72 ;  /* 0x0000006646487225 */ /* 0x000fe20007880048 */
[----:B------:R-:W-:Y:S02]  /*b9e0*/  IADD3 R107, P6, P2, R74, R107, R93 ;  /* 0x0000006b4a6b7210 */ /* 0x000fe40007ade05d */
[----:B------:R-:W-:Y:S01]  /*b9f0*/  IADD3.X R106, PT, PT, RZ, R91, RZ, P5, P3 ;  /* 0x0000005bff6a7210 */ /* 0x000fe20002fe64ff */
[----:B------:R-:W-:Y:S01]  /*ba00*/  IMAD.WIDE.U32 R74, R70, R44, RZ ;  /* 0x0000002c464a7225 */ /* 0x000fe200078e00ff */
[----:B------:R-:W-:Y:S02]  /*ba10*/  IADD3 R71, P1, PT, R92, R71, RZ ;  /* 0x000000475c477210 */ /* 0x000fe40007f3e0ff */
[----:B------:R-:W-:Y:S01]  /*ba20*/  IADD3 R104, P3, PT, R104, R45, RZ ;  /* 0x0000002d68687210 */ /* 0x000fe20007f7e0ff */
[----:B------:R-:W-:Y:S01]  /*ba30*/  IMAD.X R93, RZ, RZ, RZ, P4 ;  /* 0x000000ffff5d7224 */ /* 0x000fe200020e06ff */
[----:B------:R-:W-:Y:S01]  /*ba40*/  SEL R91, RZ, 0x1, P0 ;  /* 0x00000001ff5b7807 */ /* 0x000fe20000000000 */
[----:B------:R-:W-:Y:S01]  /*ba50*/  IMAD.MOV.U32 R92, RZ, RZ, R73 ;  /* 0x000000ffff5c7224 */ /* 0x000fe200078e0049 */
[----:B------:R-:W-:Y:S01]  /*ba60*/  IADD3 R72, P5, PT, R75, R72, RZ ;  /* 0x000000484b487210 */ /* 0x000fe20007fbe0ff */
[----:B------:R-:W-:Y:S01]  /*ba70*/  IMAD.X R97, RZ, RZ, R106, P3 ;  /* 0x000000ffff617224 */ /* 0x000fe200018e066a */
[----:B------:R-:W-:Y:S01]  /*ba80*/  IADD3 R94, P0, PT, R71, R74, RZ ;  /* 0x0000004a475e7210 */ /* 0x000fe20007f1e0ff */
[----:B------:R-:W-:Y:S01]  /*ba90*/  IMAD.WIDE.U32 R74, R105, R66, RZ ;  /* 0x00000042694a7225 */ /* 0x000fe200078e00ff */
[----:B------:R-:W-:-:S02]  /*baa0*/  IADD3 R91, P4, PT, R91, R104, RZ ;  /* 0x000000685b5b7210 */ /* 0x000fc40007f9e0ff */
[----:B------:R-:W-:Y:S02]  /*bab0*/  IADD3.X R95, P1, PT, R96, R103, RZ, P1, !PT ;  /* 0x00000067605f7210 */ /* 0x000fe40000f3e4ff */
[----:B------:R-:W-:Y:S01]  /*bac0*/  ISETP.GE.U32.AND P3, PT, R104, R45, PT ;  /* 0x0000002d6800720c */ /* 0x000fe20003f66070 */
[----:B------:R-:W-:Y:S01]  /*bad0*/  IMAD.X R96, RZ, RZ, R97, P4 ;  /* 0x000000ffff607224 */ /* 0x000fe200020e0661 */
[----:B------:R-:W-:Y:S01]  /*bae0*/  IADD3.X R95, P0, PT, R95, R72, RZ, P0, !PT ;  /* 0x000000485f5f7210 */ /* 0x000fe2000071e4ff */
[----:B------:R-:W-:Y:S01]  /*baf0*/  IMAD.WIDE.U32.X R72, R105, R102, R92, P5 ;  /* 0x0000006669487225 */ /* 0x000fe200028e045c */
[----:B------:R-:W-:Y:S02]  /*bb00*/  ISETP.GE.U32.AND.EX P3, PT, R97, R106, PT, P3 ;  /* 0x0000006a6100720c */ /* 0x000fe40003f66130 */
        /* <DEDUP_REMOVED lines=60> */
.L_x_282:
        /* <DEDUP_REMOVED lines=21> */
.L_x_283:
[----:B------:R-:W-:-:S04]  /*c020*/  IMAD.WIDE.U32 R70, R25, R12, RZ ;  /* 0x0000000c19467225 */ /* 0x000fc800078e00ff */
[----:B------:R-:W-:-:S04]  /*c030*/  IMAD.WIDE.U32 R72, R27, R12, RZ ;  /* 0x0000000c1b487225 */ /* 0x000fc800078e00ff */
[----:B------:R-:W-:-:S04]  /*c040*/  IMAD.WIDE.U32 R66, R25, R14, RZ ;  /* 0x0000000e19427225 */ /* 0x000fc800078e00ff */
[----:B------:R-:W-:Y:S02]  /*c050*/  IMAD.IADD R103, R82, 0x1, R71 ;  /* 0x0000000152677824 */ /* 0x000fe400078e0247 */
[----:B------:R-:W-:Y:S02]  /*c060*/  IMAD.IADD R74, R83, 0x1, R73 ;  /* 0x00000001534a7824 */ /* 0x000fe400078e0249 */
[----:B------:R-:W-:Y:S01]  /*c070*/  IMAD.MOV.U32 R75, RZ, RZ, RZ ;  /* 0x000000ffff4b7224 */ /* 0x000fe200078e00ff */
[----:B------:R-:W-:Y:S01]  /*c080*/  IADD3 R103, P0, P1, R66, R103, R72 ;  /* 0x0000006742677210 */ /* 0x000fe2000791e048 */
[----:B------:R-:W-:Y:S02]  /*c090*/  IMAD.IADD R76, R82, 0x1, R67 ;  /* 0x00000001524c7824 */ /* 0x000fe400078e0243 */
[----:B------:R-:W-:Y:S01]  /*c0a0*/  IMAD.WIDE.U32 R66, R22, R17, RZ ;  /* 0x0000001116427225 */ /* 0x000fe200078e00ff */
[----:B------:R-:W-:-:S03]  /*c0b0*/  IADD3.X R77, PT, PT, RZ, RZ, RZ, P0, P1 ;  /* 0x000000ffff4d7210 */ /* 0x000fc600007e24ff */
[----:B------:R-:W-:Y:S01]  /*c0c0*/  IMAD.WIDE.U32 R72, R24, R17, RZ ;  /* 0x0000001118487225 */ /* 0x000fe200078e00ff */
[----:B------:R-:W-:-:S03]  /*c0d0*/  IADD3 R111, P5, PT, R70, R66, RZ ;  /* 0x00000042466f7210 */ /* 0x000fc60007fbe0ff */
[----:B------:R-:W-:-:S04]  /*c0e0*/  IMAD.WIDE.U32 R74, R14, R27, R74 ;  /* 0x0000001b0e4a7225 */ /* 0x000fc800078e004a */
[----:B------:R-:W-:Y:S02]  /*c0f0*/  IMAD.IADD R71, R81, 0x1, R67 ;  /* 0x0000000151477824 */ /* 0x000fe400078e0243 */
[----:B------:R-:W-:Y:S01]  /*c100*/  IMAD.IADD R104, R80, 0x1, R73 ;  /* 0x0000000150687824 */ /* 0x000fe200078e0249 */
[----:B------:R-:W-:Y:S01]  /*c110*/  IADD3 R73, P0, P1, R77, R74, R76 ;  /* 0x0000004a4d497210 */ /* 0x000fe2000791e04c */
[----:B------:R-:W-:-:S04]  /*c120*/  IMAD.WIDE.U32 R66, R22, R10, RZ ;  /* 0x0000000a16427225 */ /* 0x000fc800078e00ff */
[----:B------:R-:W-:Y:S02]  /*c130*/  IMAD.MOV.U32 R105, RZ, RZ, RZ ;  /* 0x000000ffff697224 */ /* 0x000fe400078e00ff */
[----:B------:R-:W-:-:S04]  /*c140*/  IMAD.WIDE.U32 R76, R21, R12, RZ ;  /* 0x0000000c154c7225 */ /* 0x000fc800078e00ff */
[----:B------:R-:W-:-:S04]  /*c150*/  IMAD.WIDE.U32 R104, R10, R24, R104 ;  /* 0x000000180a687225 */ /* 0x000fc800078e0068 */
[----:B------:R-:W-:Y:S02]  /*c160*/  IMAD.IADD R109, R81, 0x1, R67 ;  /* 0x00000001516d7824 */ /* 0x000fe400078e0243 */
[----:B------:R-:W-:Y:S02]  /*c170*/  IMAD.IADD R102, R83, 0x1, R75 ;  /* 0x0000000153667824 */ /* 0x000fe400078e024b */
[----:B------:R-:W-:Y:S01]  /*c180*/  IMAD.WIDE.U32 R78, R23, R12, RZ ;  /* 0x0000000c174e7225 */ /* 0x000fe200078e00ff */
[----:B------:R-:W-:Y:S02]  /*c190*/  IADD3 R109, P2, P6, R73, R104, R109 ;  /* 0x00000068496d7210 */ /* 0x000fe40007e5e06d */
[----:B------:R-:W-:Y:S01]  /*c1a0*/  IADD3.X R73, PT, PT, RZ, R102, RZ, P0, P1 ;  /* 0x00000066ff497210 */ /* 0x000fe200007e24ff */
[----:B------:R-:W-:Y:S01]  /*c1b0*/  IMAD.WIDE.U32 R74, R21, R14, RZ ;  /* 0x0000000e154a7225 */ /* 0x000fe200078e00ff */
[----:B------:R-:W-:-:S03]  /*c1c0*/  IADD3 R108, P0, P1, R66, R71, R72 ;  /* 0x00000047426c7210 */ /* 0x000fc6000791e048 */
[----:B------:R-:W-:Y:S02]  /*c1d0*/  IMAD.IADD R67, R98, 0x1, R77 ;  /* 0x0000000162437824 */ /* 0x000fe400078e024d */
[----:B------:R-:W-:Y:S02]  /*c1e0*/  IMAD.IADD R110, R80, 0x1, R105 ;  /* 0x00000001506e7824 */ /* 0x000fe400078e0269 */
[----:B------:R-:W-:Y:S01]  /*c1f0*/  IMAD.IADD R107, R98, 0x1, R75 ;  /* 0x00000001626b7824 */ /* 0x000fe200078e024b */
[----:B------:R-:W-:Y:S01]  /*c200*/  IADD3 R102, P3, P4, R74, R67, R78 ;  /* 0x000000434a667210 */ /* 0x000fe20007c7e04e */
[----:B------:R-:W-:Y:S01]  /*c210*/  IMAD.WIDE.U32 R66, R19, R12, RZ ;  /* 0x0000000c13427225 */ /* 0x000fe200078e00ff */
[----:B------:R-:W-:Y:S02]  /*c220*/  IADD3.X R110, PT, PT, R73, R110, RZ, P2, P6 ;  /* 0x0000006e496e7210 */ /* 0x000fe400017ec4ff */
[----:B------:R-:W-:Y:S01]  /*c230*/  ISETP.GE.U32.AND P2, PT, R111, R70, PT ;  /* 0x000000466f00720c */ /* 0x000fe20003f46070 */
        /* <DEDUP_REMOVED lines=8> */
[----:B------:R-:W-:Y:S01]  /*c2c0*/  IMAD.X R108, R108, 0x1, R103, P5 ;  /* 0x000000016c6c7824 */ /* 0x000fe200028e0667 */
[----:B------:R-:W-:Y:S01]  /*c2d0*/  IADD3.X R77, PT, PT, RZ, RZ, RZ, P3, P4 ;  /* 0x000000ffff4d7210 */ /* 0x000fe20001fe84ff */
[----:B------:R-:W-:-:S03]  /*c2e0*/  IMAD.WIDE.U32 R104, R14, R23, R104 ;  /* 0x000000170e687225 */ /* 0x000fc600078e0068 */
[----:B------:R-:W-:Y:S01]  /*c2f0*/  ISETP.GE.U32.AND.EX P2, PT, R108, R103, PT, P2 ;  /* 0x000000676c00720c */ /* 0x000fe20003f46120 */
[----:B------:R-:W-:Y:S01]  /*c300*/  IMAD.WIDE.U32 R70, R27, R17, RZ ;  /* 0x000000111b467225 */ /* 0x000fe200078e00ff */
[----:B------:R-:W-:Y:S02]  /*c310*/  IADD3 R107, P5, P6, R106, R104, R107 ;  /* 0x000000686a6b7210 */ /* 0x000fe40007ebe06b */
[----:B------:R-:W-:Y:S01]  /*c320*/  SEL R106, RZ, 0x1, P2 ;  /* 0x00000001ff6a7807 */ /* 0x000fe20001000000 */
[----:B------:R-:W-:-:S04]  /*c330*/  IMAD.WIDE.U32 R78, R25, R10, RZ ;  /* 0x0000000a194e7225 */ /* 0x000fc800078e00ff */
[C---:B------:R-:W-:Y:S02]  /*c340*/  IMAD.IADD R113, R82.reuse, 0x1, R113 ;  /* 0x0000000152717824 */ /* 0x040fe400078e0271 */
[----:B------:R-:W-:Y:S01]  /*c350*/  IMAD.IADD R103, R82, 0x1, R79 ;  /* 0x0000000152677824 */ /* 0x000fe200078e024f */
[----:B------:R-:W-:Y:S01]  /*c360*/  IADD3 R79, P2, PT, R106, R76, RZ ;  /* 0x0000004c6a4f7210 */ /* 0x000fe20007f5e0ff */
[----:B------:R-:W-:Y:S01]  /*c370*/  IMAD.IADD R115, R99, 0x1, R105 ;  /* 0x0000000163737824 */ /* 0x000fe200078e0269 */
[----:B------:R-:W-:Y:S01]  /*c380*/  IADD3 R113, P4, P3, R78, R113, R70 ;  /* 0x000000714e717210 */ /* 0x000fe20007b9e046 */
[----:B------:R-:W-:Y:S02]  /*c390*/  IMAD.IADD R70, R83, 0x1, R71 ;  /* 0x0000000153467824 */ /* 0x000fe400078e0247 */
[----:B------:R-:W-:Y:S01]  /*c3a0*/  IMAD.MOV.U32 R71, RZ, RZ, RZ ;  /* 0x000000ffff477224 */ /* 0x000fe200078e00ff */
[----:B------:R-:W-:Y:S01]  /*c3b0*/  IADD3.X R115, PT, PT, RZ, R115, RZ, P5, P6 ;  /* 0x00000073ff737210 */ /* 0x000fe20002fec4ff */
[----:B------:R-:W-:Y:S01]  /*c3c0*/  IMAD.X R105, RZ, RZ, R102, P2 ;  /* 0x000000ffff697224 */ /* 0x000fe200010e0666 */
[----:B------:R-:W-:Y:S01]  /*c3d0*/  ISETP.GT.U32.AND P2, PT, R76, R79, PT ;  /* 0x0000004f4c00720c */ /* 0x000fe20003f44070 */
[----:B------:R-:W-:-:S03]  /*c3e0*/  IMAD.WIDE.U32 R70, R10, R27, R70 ;  /* 0x0000001b0a467225 */ /* 0x000fc600078e0046 */
[-C--:B------:R-:W-:Y:S01]  /*c3f0*/  ISETP.GT.U32.AND.EX P2, PT, R102, R105.reuse, PT, P2 ;  /* 0x000000696600720c */ /* 0x080fe20003f44120 */
[----:B------:R-:W-:Y:S01]  /*c400*/  IMAD.IADD R104, R83, 0x1, R71 ;  /* 0x0000000153687824 */ /* 0x000fe200078e0247 */
[----:B------:R-:W-:Y:S01]  /*c410*/  IADD3 R103, P6, P5, R107, R70, R103 ;  /* 0x000000466b677210 */ /* 0x000fe20007dde067 */
[----:B------:R-:W-:Y:S01]  /*c420*/  IMAD.IADD R72, R100, 0x1, R73 ;  /* 0x0000000164487824 */ /* 0x000fe200078e0249 */
[----:B------:R-:W-:Y:S01]  /*c430*/  SEL R102, R102, R105, P2 ;  /* 0x0000006966667207 */ /* 0x000fe20001000000 */
[----:B------:R-:W-:Y:S01]  /*c440*/  IMAD.MOV.U32 R73, RZ, RZ, RZ ;  /* 0x000000ffff497224 */ /* 0x000fe200078e00ff */
[----:B------:R-:W-:Y:S01]  /*c450*/  IADD3.X R104, PT, PT, R115, R104, RZ, P6, P5 ;  /* 0x0000006873687210 */ /* 0x000fe200037ea4ff */
[----:B------:R-:W-:Y:S01]  /*c460*/  IMAD.IADD R101, R101, 0x1, R75 ;  /* 0x0000000165657824 */ /* 0x000fe200078e024b */
[----:B------:R-:W-:Y:S01]  /*c470*/  IADD3 R112, P5, PT, R79, R112, RZ ;  /* 0x000000704f707210 */ /* 0x000fe20007fbe0ff */
[----:B------:R-:W-:Y:S01]  /*c480*/  IMAD.WIDE.U32 R72, R14, R20, R72 ;  /* 0x000000140e487225 */ /* 0x000fe200078e0048 */
[----:B------:R-:W-:-:S03]  /*c490*/  SEL R75, R76, R79, P2 ;  /* 0x0000004f4c4b7207 */ /* 0x000fc60001000000 */
[----:B------:R-:W-:Y:S01]  /*c4a0*/  IMAD.WIDE.U32 R70, R23, R17, RZ ;  /* 0x0000001117467225 */ /* 0x000fe200078e00ff */
[----:B------:R-:W-:-:S03]  /*c4b0*/  ISETP.GT.U32.AND P2, PT, R75, R112, PT ;  /* 0x000000704b00720c */ /* 0x000fc60003f44070 */
[----:B------:R-:W-:Y:S01]  /*c4c0*/  IMAD.X R113, R105, 0x1, R113, P5 ;  /* 0x0000000169717824 */ /* 0x000fe200028e0671 */
[----:B------:R-:W-:Y:S01]  /*c4d0*/  IADD3 R72, P5, P6, R77, R72, R101 ;  /* 0x000000484d487210 */ /* 0x000fe20007ebe065 */
[----:B------:R-:W-:Y:S02]  /*c4e0*/  IMAD.IADD R74, R99, 0x1, R71 ;  /* 0x00000001634a7824 */ /* 0x000fe400078e0247 */
[----:B------:R-:W-:Y:S01]  /*c4f0*/  IMAD.WIDE.U32 R76, R21, R10, RZ ;  /* 0x0000000a154c7225 */ /* 0x000fe200078e00ff */
[----:B------:R-:W-:-:S03]  /*c500*/  ISETP.GT.U32.AND.EX P2, PT, R102, R113, PT, P2 ;  /* 0x000000716600720c */ /* 0x000fc60003f44120 */
[----:B------:R-:W-:Y:S01]  /*c510*/  IMAD.MOV.U32 R75, RZ, RZ, RZ ;  /* 0x000000ffff4b7224 */ /* 0x000fe200078e00ff */
[----:B------:R-:W-:Y:S01]  /*c520*/  SEL R71, RZ, 0x1, !P2 ;  /* 0x00000001ff477807 */ /* 0x000fe20005000000 */
[----:B------:R-:W-:Y:S02]  /*c530*/  IMAD.IADD R78, R100, 0x1, R73 ;  /* 0x00000001644e7824 */ /* 0x000fe400078e0249 */
[----:B------:R-:W-:-:S03]  /*c540*/  IMAD.WIDE.U32 R74, R10, R23, R74 ;  /* 0x000000170a4a7225 */ /* 0x000fc600078e004a */
[----:B------:R-:W-:Y:S01]  /*c550*/  IADD3.X R78, PT, PT, RZ, R78, RZ, P5, P6 ;  /* 0x0000004eff4e7210 */ /* 0x000fe20002fec4ff */
        /* <DEDUP_REMOVED lines=9> */
[----:B------:R-:W-:Y:S01]  /*c5f0*/  IADD3 R105, P6, P5, R76, R105, R70 ;  /* 0x000000694c697210 */ /* 0x000fe20007dde046 */
[----:B------:R-:W-:Y:S01]  /*c600*/  IMAD.X R70, RZ, RZ, R67, P2 ;  /* 0x000000ffff467224 */ /* 0x000fe200010e0643 */
[----:B------:R-:W-:Y:S01]  /*c610*/  IADD3 R114, P2, PT, R73, R114, RZ ;  /* 0x0000007249727210 */ /* 0x000fe20007f5e0ff */
[----:B------:R-:W-:Y:S01]  /*c620*/  IMAD.WIDE.U32 R78, R24, R8, RZ ;  /* 0x00000008184e7225 */ /* 0x000fe200078e00ff */
[----:B------:R-:W-:-:S03]  /*c630*/  IADD3 R98, P3, P4, R71, R103, R98 ;  /* 0x0000006747627210 */ /* 0x000fc60007c7e062 */
[----:B------:R-:W-:Y:S01]  /*c640*/  IMAD.X R105, R70, 0x1, R105, P2 ;  /* 0x0000000146697824 */ /* 0x000fe200010e0669 */
[----:B------:R-:W-:Y:S01]  /*c650*/  ISETP.GT.U32.AND P2, PT, R66, R73, PT ;  /* 0x000000494200720c */ /* 0x000fe20003f44070 */
[----:B------:R-:W-:Y:S01]  /*c660*/  IMAD.WIDE.U32 R76, R22, R15, RZ ;  /* 0x0000000f164c7225 */ /* 0x000fe200078e00ff */
[----:B------:R-:W-:Y:S02]  /*c670*/  IADD3.X R104, PT, PT, RZ, R104, RZ, P3, P4 ;  /* 0x00000068ff687210 */ /* 0x000fe40001fe84ff */
[-C--:B------:R-:W-:Y:S01]  /*c680*/  ISETP.GT.U32.AND.EX P2, PT, R67, R70.reuse, PT, P2 ;  /* 0x000000464300720c */ /* 0x080fe20003f44120 */
[----:B------:R-:W-:Y:S02]  /*c690*/  IMAD.MOV.U32 R71, RZ, RZ, RZ ;  /* 0x000000ffff477224 */ /* 0x000fe400078e00ff */
[----:B------:R-:W-:Y:S01]  /*c6a0*/  IMAD.IADD R77, R81, 0x1, R77 ;  /* 0x00000001514d7824 */ /* 0x000fe200078e024d */
[----:B------:R-:W-:Y:S01]  /*c6b0*/  SEL R73, R66, R73, P2 ;  /* 0x0000004942497207 */ /* 0x000fe20001000000 */
[----:B------:R-:W-:Y:S01]  /*c6c0*/  IMAD.IADD R75, R82, 0x1, R75 ;  /* 0x00000001524b7824 */ /* 0x000fe200078e024b */
[----:B------:R-:W-:Y:S01]  /*c6d0*/  SEL R66, R67, R70, P2 ;  /* 0x0000004643427207 */ /* 0x000fe20001000000 */
[----:B------:R-:W-:Y:S01]  /*c6e0*/  IMAD.IADD R70, R80, 0x1, R79 ;  /* 0x0000000150467824 */ /* 0x000fe200078e024f */
[----:B------:R-:W-:Y:S01]  /*c6f0*/  ISETP.GT.U32.AND P2, PT, R73, R114, PT ;  /* 0x000000724900720c */ /* 0x000fe20003f44070 */
[----:B------:R-:W-:Y:S01]  /*c700*/  IMAD.WIDE.U32 R72, R27, R8, RZ ;  /* 0x000000081b487225 */ /* 0x000fe200078e00ff */
[----:B------:R-:W-:-:S02]  /*c710*/  IADD3.X R79, PT, PT, RZ, RZ, RZ, P6, P5 ;  /* 0x000000ffff4f7210 */ /* 0x000fc400037ea4ff */
[----:B------:R-:W-:Y:S01]  /*c720*/  ISETP.GT.U32.AND.EX P2, PT, R66, R105, PT, P2 ;  /* 0x000000694200720c */ /* 0x000fe20003f44120 */
[----:B------:R-:W-:-:S04]  /*c730*/  IMAD.WIDE.U32 R70, R15, R24, R70 ;  /* 0x000000180f467225 */ /* 0x000fc800078e0046 */
[----:B------:R-:W-:Y:S01]  /*c740*/  IMAD.WIDE.U32 R66, R25, R15, RZ ;  /* 0x0000000f19427225 */ /* 0x000fe200078e00ff */
[----:B------:R-:W-:-:S03]  /*c750*/  IADD3 R98, P5, P6, R98, R70, R77 ;  /* 0x0000004662627210 */ /* 0x000fc60007ebe04d */
[----:B------:R-:W-:Y:S01]  /*c760*/  IMAD.IADD R71, R80, 0x1, R71 ;  /* 0x0000000150477824 */ /* 0x000fe200078e0247 */
[----:B------:R-:W-:Y:S01]  /*c770*/  IADD3 R75, P3, P4, R66, R75, R72 ;  /* 0x0000004b424b7210 */ /* 0x000fe20007c7e048 */
[----:B------:R-:W-:Y:S01]  /*c780*/  IMAD.IADD R77, R82, 0x1, R67 ;  /* 0x00000001524d7824 */ /* 0x000fe200078e0243 */
[----:B------:R-:W-:Y:S01]  /*c790*/  SEL R67, RZ, 0x1, !P2 ;  /* 0x00000001ff437807 */ /* 0x000fe20005000000 */
[----:B------:R-:W-:Y:S01]  /*c7a0*/  IMAD.IADD R70, R83, 0x1, R73 ;  /* 0x0000000153467824 */ /* 0x000fe200078e0249 */
[----:B------:R-:W-:Y:S01]  /*c7b0*/  IADD3.X R82, PT, PT, R104, R71, RZ, P5, P6 ;  /* 0x0000004768527210 */ /* 0x000fe20002fec4ff */
[----:B------:R-:W-:Y:S01]  /*c7c0*/  IMAD.MOV.U32 R71, RZ, RZ, RZ ;  /* 0x000000ffff477224 */ /* 0x000fe200078e00ff */
[----:B------:R-:W-:Y:S01]  /*c7d0*/  IADD3 R79, P2, P5, R67, R100, R79 ;  /* 0x00000064434f7210 */ /* 0x000fe20007d5e04f */
[----:B------:R-:W-:Y:S01]  /*c7e0*/  IMAD.WIDE.U32 R100, R22, R12, RZ ;  /* 0x0000000c16647225 */ /* 0x000fe200078e00ff */
[----:B------:R-:W-:-:S03]  /*c7f0*/  IADD3.X R104, PT, PT, RZ, RZ, RZ, P3, P4 ;  /* 0x000000ffff687210 */ /* 0x000fc60001fe84ff */
[----:B------:R-:W-:-:S04]  /*c800*/  IMAD.WIDE.U32 R70, R15, R27, R70 ;  /* 0x0000001b0f467225 */ /* 0x000fc800078e0046 */
[----:B------:R-:W-:-:S04]  /*c810*/  IMAD.WIDE.U32 R72, R24, R12, RZ ;  /* 0x0000000c18487225 */ /* 0x000fc800078e00ff */
[----:B------:R-:W-:-:S04]  /*c820*/  IMAD.WIDE.U32 R66, R22, R14, RZ ;  /* 0x0000000e16427225 */ /* 0x000fc800078e00ff */
[----:B------:R-:W-:Y:S01]  /*c830*/  IMAD.IADD R103, R81, 0x1, R101 ;  /* 0x0000000151677824 */ /* 0x000fe200078e0265 */
[----:B------:R-:W-:Y:S01]  /*c840*/  IADD3.X R101, PT, PT, RZ, R99, RZ, P2, P5 ;  /* 0x00000063ff657210 */ /* 0x000fe200017ea4ff */
[----:B------:R-:W-:Y:S01]  /*c850*/  IMAD.MOV.U32 R115, RZ, RZ, RZ ;  /* 0x000000ffff737224 */ /* 0x000fe200078e00ff */
[----:B------:R-:W-:Y:S02]  /*c860*/  IADD3 R99, P2, P6, R79, R70, R77 ;  /* 0x000000464f637210 */ /* 0x000fe40007e5e04d */
[----:B------:R-:W-:Y:S01]  /*c870*/  IADD3 R77, P5, P4, R66, R103, R72 ;  /* 0x00000067424d7210 */ /* 0x000fe20007cbe048 */
[----:B------:R-:W-:Y:S02]  /*c880*/  IMAD.IADD R66, R83, 0x1, R71 ;  /* 0x0000000153427824 */ /* 0x000fe400078e0247 */
[----:B------:R-:W-:-:S03]  /*c890*/  IMAD.WIDE.U32 R70, R100, R50, RZ ;  /* 0x0000003264467225 */ /* 0x000fc600078e00ff */
[----:B------:R-:W-:Y:S01]  /*c8a0*/  IADD3.X R66, PT, PT, R101, R66, RZ, P2, P6 ;  /* 0x0000004265427210 */ /* 0x000fe200017ec4ff */
[----:B------:R-:W-:Y:S02]  /*c8b0*/  IMAD R72, R77, R50, RZ ;  /* 0x000000324d487224 */ /* 0x000fe400078e02ff */
[----:B------:R-:W-:-:S04]  /*c8c0*/  IMAD.WIDE.U32 R116, R70, R48, RZ ;  /* 0x0000003046747225 */ /* 0x000fc800078e00ff */
[C---:B------:R-:W-:Y:S01]  /*c8d0*/  IMAD R107, R100.reuse, R51, R72 ;  /* 0x00000033646b7224 */ /* 0x040fe200078e0248 */
[----:B------:R-:W-:Y:S01]  /*c8e0*/  IADD3 RZ, P3, PT, R100, R116, RZ ;  /* 0x0000007464ff7210 */ /* 0x000fe20007f7e0ff */
[----:B------:R-:W-:-:S04]  /*c8f0*/  IMAD.WIDE.U32 R100, R22, R8, RZ ;  /* 0x0000000816647225 */ /* 0x000fc800078e00ff */
[----:B------:R-:W-:Y:S01]  /*c900*/  IMAD.IADD R107, R71, 0x1, R107 ;  /* 0x00000001476b7824 */ /* 0x000fe200078e026b */
[----:B------:R-:W-:Y:S01]  /*c910*/  IADD3 R79, P2, PT, R112, R100, RZ ;  /* 0x00000064704f7210 */ /* 0x000fe20007f5e0ff */
[----:B------:R-:W-:Y:S02]  /*c920*/  IMAD.IADD R83, R81, 0x1, R101 ;  /* 0x0000000151537824 */ /* 0x000fe400078e0265 */
        /* <DEDUP_REMOVED lines=16> */
[----:B------:R-:W-:-:S04]  /*ca30*/  IMAD.MOV.U32 R100, RZ, RZ, R117 ;  /* 0x000000ffff647224 */ /* 0x000fc800078e0075 */
[----:B------:R-:W-:Y:S01]  /*ca40*/  IMAD.WIDE.U32.X R100, R107, R47, R100, P3 ;  /* 0x0000002f6b647225 */ /* 0x000fe200018e0464 */
[----:B------:R-:W-:-:S04]  /*ca50*/  IADD3 R77, P3, PT, R77, R102, RZ ;  /* 0x000000664d4d7210 */ /* 0x000fc80007f7e0ff */
[----:B------:R-:W-:-:S04]  /*ca60*/  IADD3.X R71, P3, PT, R71, R72, RZ, P3, !PT ;  /* 0x0000004847477210 */ /* 0x000fc80001f7e4ff */
[----:B------:R-:W-:Y:S01]  /*ca70*/  IADD3.X R108, P3, P6, R100, RZ, RZ, P3, P6 ;  /* 0x000000ff646c7210 */ /* 0x000fe20001e6c4ff */
[----:B------:R-:W-:-:S03]  /*ca80*/  IMAD.IADD R100, R81, 0x1, R67 ;  /* 0x0000000151647824 */ /* 0x000fc600078e0243 */
[----:B------:R-:W-:Y:S02]  /*ca90*/  IADD3.X R111, PT, PT, R101, RZ, RZ, P3, P6 ;  /* 0x000000ff656f7210 */ /* 0x000fe40001fec4ff */
[----:B------:R-:W-:-:S05]  /*caa0*/  IADD3 R76, P3, P6, R76, R83, R78 ;  /* 0x000000534c4c7210 */ /* 0x000fca0007e7e04e */
        /* <DEDUP_REMOVED lines=10> */
[CC--:B------:R-:W-:Y:S01]  /*cb50*/  ISETP.GT.U32.AND.EX P2, PT, R105.reuse, R72.reuse, PT, P2 ;  /* 0x000000486900720c */ /* 0x0c0fe20003f44120 */
[----:B------:R-:W-:Y:S01]  /*cb60*/  IMAD.IADD R112, R80, 0x1, R75 ;  /* 0x0000000150707824 */ /* 0x000fe200078e024b */
[----:B------:R-:W-:Y:S02]  /*cb70*/  IADD3.X R75, PT, PT, RZ, RZ, RZ, P5, P4 ;  /* 0x000000ffff4b7210 */ /* 0x000fe40002fe84ff */
[----:B------:R-:W-:Y:S01]  /*cb80*/  SEL R114, R114, R113, P2 ;  /* 0x0000007172727207 */ /* 0x000fe20001000000 */
[----:B------:R-:W-:Y:S01]  /*cb90*/  IMAD.MOV.U32 R113, RZ, RZ, RZ ;  /* 0x000000ffff717224 */ /* 0x000fe200078e00ff */
[----:B------:R-:W-:Y:S02]  /*cba0*/  SEL R72, R105, R72, P2 ;  /* 0x0000004869487207 */ /* 0x000fe40001000000 */
[----:B------:R-:W-:Y:S01]  /*cbb0*/  ISETP.GT.U32.AND P2, PT, R114, R83, PT ;  /* 0x000000537200720c */ /* 0x000fe20003f44070 */
[----:B------:R-:W-:Y:S02]  /*cbc0*/  IMAD.IADD R114, R80, 0x1, R73 ;  /* 0x0000000150727824 */ /* 0x000fe400078e0249 */
[----:B------:R-:W-:Y:S01]  /*cbd0*/  IMAD.WIDE.U32 R112, R13, R24, R112 ;  /* 0x000000180d707225 */ /* 0x000fe200078e0070 */
[----:B------:R-:W-:-:S03]  /*cbe0*/  ISETP.GT.U32.AND.EX P2, PT, R72, R101, PT, P2 ;  /* 0x000000654800720c */ /* 0x000fc60003f44120 */
[----:B------:R-:W-:Y:S01]  /*cbf0*/  IMAD.WIDE.U32 R72, R22, R13, RZ ;  /* 0x0000000d16487225 */ /* 0x000fe200078e00ff */
[----:B------:R-:W-:-:S03]  /*cc00*/  SEL R102, RZ, 0x1, !P2 ;  /* 0x00000001ff667807 */ /* 0x000fc60005000000 */
[----:B------:R-:W-:Y:S01]  /*cc10*/  IMAD.IADD R73, R81, 0x1, R73 ;  /* 0x0000000151497824 */ /* 0x000fe200078e0249 */
[----:B------:R-:W-:Y:S01]  /*cc20*/  IADD3 R102, P2, P4, R102, R99, R104 ;  /* 0x0000006366667210 */ /* 0x000fe20007c5e068 */
[----:B------:R-:W-:Y:S01]  /*cc30*/  IMAD.WIDE.U32 R114, R14, R24, R114 ;  /* 0x000000180e727225 */ /* 0x000fe200078e0072 */
[----:B------:R-:W0:Y:S02]  /*cc40*/  LDC R99, c[0x3][0x14] ;  /* 0x00c00500ff637b82 */ /* 0x000e240000000800 */
[----:B------:R-:W-:Y:S01]  /*cc50*/  IADD3.X R78, PT, PT, RZ, R66, RZ, P2, P4 ;  /* 0x00000042ff4e7210 */ /* 0x000fe200017e84ff */
[----:B------:R-:W-:Y:S01]  /*cc60*/  IMAD.IADD R105, R80, 0x1, R113 ;  /* 0x0000000150697824 */ /* 0x000fe200078e0271 */
[----:B------:R-:W-:Y:S01]  /*cc70*/  IADD3 R102, P2, P4, R102, R112, R73 ;  /* 0x0000007066667210 */ /* 0x000fe20007c5e049 */
[----:B------:R-:W-:Y:S01]  /*cc80*/  IMAD.IADD R104, R80, 0x1, R115 ;  /* 0x0000000150687824 */ /* 0x000fe200078e0273 */
[----:B------:R-:W-:Y:S01]  /*cc90*/  IADD3.X R73, PT, PT, RZ, RZ, RZ, P0, P1 ;  /* 0x000000ffff497210 */ /* 0x000fe200007e24ff */
[----:B------:R-:W-:Y:S01]  /*cca0*/  IMAD.WIDE.U32 R112, R107, R44, RZ ;  /* 0x0000002c6b707225 */ /* 0x000fe200078e00ff */
[----:B------:R-:W1:Y:S01]  /*ccb0*/  LDC.64 R66, c[0x3][0x18] ;  /* 0x00c00600ff427b82 */ /* 0x000e620000000a00 */
[----:B------:R-:W-:-:S02]  /*ccc0*/  IADD3 R100, P0, P1, R75, R114, R100 ;  /* 0x000000724b647210 */ /* 0x000fc4000791e064 */
[----:B------:R-:W-:Y:S01]  /*ccd0*/  IMAD.WIDE.U32 R114, R22, R11, RZ ;  /* 0x0000000b16727225 */ /* 0x000fe200078e00ff */
[----:B------:R-:W-:Y:S02]  /*cce0*/  IADD3.X R105, PT, PT, R78, R105, RZ, P2, P4 ;  /* 0x000000694e697210 */ /* 0x000fe400017e84ff */
[----:B------:R-:W-:Y:S01]  /*ccf0*/  IADD3 R106, P2, P4, R106, R109, R73 ;  /* 0x0000006d6a6a7210 */ /* 0x000fe20007c5e049 */
[----:B------:R-:W-:Y:S01]  /*cd00*/  IMAD.IADD R73, R81, 0x1, R115 ;  /* 0x0000000151497824 */ /* 0x000fe200078e0273 */
[----:B------:R-:W-:Y:S01]  /*cd10*/  IADD3.X R104, PT, PT, RZ, R104, RZ, P0, P1 ;  /* 0x00000068ff687210 */ /* 0x000fe200007e24ff */
[----:B------:R-:W-:Y:S01]  /*cd20*/  IMAD.WIDE.U32 R80, R70, R44, RZ ;  /* 0x0000002c46507225 */ /* 0x000fe200078e00ff */
[----:B------:R-:W-:Y:S02]  /*cd30*/  IADD3 R75, P0, PT, R108, R79, RZ ;  /* 0x0000004f6c4b7210 */ /* 0x000fe40007f1e0ff */
[----:B------:R-:W-:Y:S02]  /*cd40*/  IADD3.X R110, PT, PT, RZ, R110, RZ, P2, P4 ;  /* 0x0000006eff6e7210 */ /* 0x000fe400017e84ff */
[----:B------:R-:W-:Y:S01]  /*cd50*/  IADD3.X R109, P0, PT, R111, R76, RZ, P0, !PT ;  /* 0x0000004c6f6d7210 */ /* 0x000fe2000071e4ff */
[----:B------:R-:W-:-:S02]  /*cd60*/  IMAD R76, R71, R50, RZ ;  /* 0x00000032474c7224 */ /* 0x000fc400078e02ff */
[----:B0-----:R-:W-:Y:S01]  /*cd70*/  IMAD.WIDE.U32 R78, P1, R70, R99, R112 ;  /* 0x00000063464e7225 */ /* 0x001fe20007820070 */
[----:B------:R-:W-:-:S03]  /*cd80*/  IADD3 R112, P4, P5, R72, R73, R74 ;  /* 0x0000004948707210 */ /* 0x000fc60007d9e04a */
[----:B------:R-:W-:Y:S01]  /*cd90*/  IMAD.X R73, RZ, RZ, RZ, P1 ;  /* 0x000000ffff497224 */ /* 0x000fe200008e06ff */
[----:B------:R-:W-:Y:S01]  /*cda0*/  IADD3 R78, P2, PT, R81, R78, RZ ;  /* 0x0000004e514e7210 */ /* 0x000fe20007f5e0ff */
[----:B------:R-:W-:Y:S01]  /*cdb0*/  IMAD.MOV.U32 R72, RZ, RZ, R79 ;  /* 0x000000ffff487224 */ /* 0x000fe200078e004f */
[----:B------:R-:W-:Y:S01]  /*cdc0*/  IADD3 R113, P1, PT, R75, R80, RZ ;  /* 0x000000504b717210 */ /* 0x000fe20007f3e0ff */
[----:B-1----:R-:W-:-:S03]  /*cdd0*/  IMAD.WIDE.U32 R74, R107, R66, RZ ;  /* 0x000000426b4a7225 */ /* 0x002fc600078e00ff */
[----:B------:R-:W-:Y:S01]  /*cde0*/  IADD3.X R109, P1, PT, R109, R78, RZ, P1, !PT ;  /* 0x0000004e6d6d7210 */ /* 0x000fe20000f3e4ff */
[----:B------:R-:W-:-:S04]  /*cdf0*/  IMAD.WIDE.U32.X R80, R107, R99, R72, P2 ;  /* 0x000000636b507225 */ /* 0x000fc800010e0448 */
[----:B------:R-:W-:Y:S01]  /*ce00*/  IMAD.WIDE.U32 R74, P2, R70, R67, R74 ;  /* 0x00000043464a7225 */ /* 0x000fe2000784004a */
[----:B------:R-:W-:-:S03]  /*ce10*/  IADD3.X R111, P0, P1, R80, RZ, RZ, P1, P0 ;  /* 0x000000ff506f7210 */ /* 0x000fc600009004ff */
[----:B------:R-:W-:Y:S01]  /*ce20*/  IMAD.WIDE.U32 R72, R70, R66, RZ ;  /* 0x0000004246487225 */ /* 0x000fe200078e00ff */
[----:B------:R-:W-:Y:S02]  /*ce30*/  IADD3.X R81, PT, PT, R81, RZ, RZ, P0, P1 ;  /* 0x000000ff51517210 */ /* 0x000fe400007e24ff */
[----:B------:R-:W-:Y:S01]  /*ce40*/  IADD3 R114, P1, PT, R83, R114, RZ ;  /* 0x0000007253727210 */ /* 0x000fe20007f3e0ff */
[----:B------:R-:W-:Y:S01]  /*ce50*/  IMAD.WIDE.U32 R78, R77, R50, RZ ;  /* 0x000000324d4e7225 */ /* 0x000fe200078e00ff */
[----:B------:R-:W-:-:S03]  /*ce60*/  IADD3 R108, P0, PT, R73, R74, RZ ;  /* 0x0000004a496c7210 */ /* 0x000fc60007f1e0ff */
[----:B------:R-:W-:Y:S02]  /*ce70*/  IMAD R115, R77, R51, R76 ;  /* 0x000000334d737224 */ /* 0x000fe400078e024c */
[----:B------:R-:W-:Y:S02]  /*ce80*/  IMAD.X R117, RZ, RZ, RZ, P2 ;  /* 0x000000ffff757224 */ /* 0x000fe400010e06ff */
[----:B------:R-:W-:Y:S02]  /*ce90*/  IMAD.IADD R73, R79, 0x1, R115 ;  /* 0x000000014f497824 */ /* 0x000fe400078e0273 */
[----:B------:R-:W-:Y:S02]  /*cea0*/  IMAD.MOV.U32 R116, RZ, RZ, R75 ;  /* 0x000000ffff747224 */ /* 0x000fe400078e004b */
        /* <DEDUP_REMOVED lines=33> */
[C---:B------:R-:W-:Y:S01]  /*d0c0*/  IMAD.WIDE.U32 R70, R78.reuse, R44, RZ ;  /* 0x0000002c4e467225 */ /* 0x040fe200078e00ff */
[----:B------:R-:W-:Y:S02]  /*d0d0*/  IADD3.X R107, PT, PT, R77, RZ, RZ, P0, P1 ;  /* 0x000000ff4d6b7210 */ /* 0x000fe400007e24ff */
[----:B------:R-:W-:Y:S01]  /*d0e0*/  IADD3 R113, P1, PT, R113, R72, RZ ;  /* 0x0000004871717210 */ /* 0x000fe20007f3e0ff */
[----:B------:R-:W-:-:S03]  /*d0f0*/  IMAD.WIDE.U32 R74, P2, R78, R99, R74 ;  /* 0x000000634e4a7225 */ /* 0x000fc6000784004a */
[----:B------:R-:W-:Y:S01]  /*d100*/  IADD3.X R108, P1, PT, R107, R108, RZ, P1, !PT ;  /* 0x0000006c6b6c7210 */ /* 0x000fe20000f3e4ff */
[----:B------:R-:W-:Y:S01]  /*d110*/  IMAD.X R81, RZ, RZ, RZ, P2 ;  /* 0x000000ffff517224 */ /* 0x000fe200010e06ff */
[----:B------:R-:W-:Y:S01]  /*d120*/  IADD3 R109, P0, PT, R71, R74, RZ ;  /* 0x0000004a476d7210 */ /* 0x000fe20007f1e0ff */
[----:B------:R-:W-:Y:S01]  /*d130*/  IMAD.MOV.U32 R80, RZ, RZ, R75 ;  /* 0x000000ffff507224 */ /* 0x000fe200078e004b */
[----:B------:R-:W-:Y:S01]  /*d140*/  IADD3 R113, P2, PT, R113, R70, RZ ;  /* 0x0000004671717210 */ /* 0x000fe20007f5e0ff */
[----:B------:R-:W-:-:S03]  /*d150*/  IMAD.WIDE.U32 R70, R73, R66, RZ ;  /* 0x0000004249467225 */ /* 0x000fc600078e00ff */
        /* <DEDUP_REMOVED lines=35> */
[----:B------:R-:W-:-:S03]  /*d390*/  IADD3 R107, P0, PT, R107, R80, RZ ;  /* 0x000000506b6b7210 */ /* 0x000fc60007f1e0ff */
[----:B------:R-:W-:Y:S01]  /*d3a0*/  IMAD.X R71, RZ, RZ, RZ, P6 ;  /* 0x000000ffff477224 */ /* 0x000fe200030e06ff */
[----:B------:R-:W-:Y:S01]  /*d3b0*/  IADD3 R80, P6, PT, R81, R72, RZ ;  /* 0x0000004851507210 */ /* 0x000fe20007fde0ff */
[----:B------:R-:W-:Y:S01]  /*d3c0*/  IMAD.MOV.U32 R70, RZ, RZ, R73 ;  /* 0x000000ffff467224 */ /* 0x000fe200078e0049 */
[----:B------:R-:W-:Y:S01]  /*d3d0*/  IADD3.X R81, P1, PT, R118, R109, RZ, P1, !PT ;  /* 0x0000006d76517210 */ /* 0x000fe20000f3e4ff */
[----:B------:R-:W-:-:S03]  /*d3e0*/  IMAD.WIDE.U32 R72, R75, R44, RZ ;  /* 0x0000002c4b487225 */ /* 0x000fc600078e00ff */
[----:B------:R-:W-:Y:S01]  /*d3f0*/  IADD3.X R81, P0, PT, R81, R80, RZ, P0, !PT ;  /* 0x0000005051517210 */ /* 0x000fe2000071e4ff */
[----:B------:R-:W-:Y:S01]  /*d400*/  IMAD.WIDE.U32.X R70, R75, R47, R70, P6 ;  /* 0x0000002f4b467225 */ /* 0x000fe200030e0446 */
[----:B------:R-:W-:Y:S02]  /*d410*/  ISETP.GE.U32.AND P6, PT, R119, R100, PT ;  /* 0x000000647700720c */ /* 0x000fe40003fc6070 */
[----:B------:R-:W-:Y:S02]  /*d420*/  IADD3.X R100, P3, P2, R76, RZ, RZ, P2, P3 ;  /* 0x000000ff4c647210 */ /* 0x000fe400012664ff */
[----:B------:R-:W-:Y:S02]  /*d430*/  IADD3.X R109, P0, P1, R70, RZ, RZ, P0, P1 ;  /* 0x000000ff466d7210 */ /* 0x000fe400001024ff */
[----:B------:R-:W-:Y:S01]  /*d440*/  IADD3.X R108, PT, PT, R77, RZ, RZ, P3, P2 ;  /* 0x000000ff4d6c7210 */ /* 0x000fe20001fe44ff */
[----:B------:R-:W-:Y:S01]  /*d450*/  IMAD.WIDE.U32 R72, P3, R74, R99, R72 ;  /* 0x000000634a487225 */ /* 0x000fe20007860048 */
[----:B------:R-:W-:-:S02]  /*d460*/  IADD3 R109, P2, PT, R109, R78, RZ ;  /* 0x0000004e6d6d7210 */ /* 0x000fc40007f5e0ff */
[----:B------:R-:W-:Y:S01]  /*d470*/  IADD3.X R70, PT, PT, R71, RZ, RZ, P0, P1 ;  /* 0x000000ff47467210 */ /* 0x000fe200007e24ff */
[----:B------:R-:W-:Y:S01]  /*d480*/  IMAD.WIDE.U32 R76, R74, R44, RZ ;  /* 0x0000002c4a4c7225 */ /* 0x000fe200078e00ff */
[----:B------:R-:W-:Y:S02]  /*d490*/  ISETP.GE.U32.AND.EX P6, PT, R111, R104, PT, P6 ;  /* 0x000000686f00720c */ /* 0x000fe40003fc6160 */
[----:B------:R-:W-:Y:S01]  /*d4a0*/  IADD3.X R79, P2, PT, R70, R79, RZ, P2, !PT ;  /* 0x0000004f464f7210 */ /* 0x000fe2000175e4ff */
[----:B------:R-:W-:Y:S01]  /*d4b0*/  IMAD.X R71, RZ, RZ, RZ, P3 ;  /* 0x000000ffff477224 */ /* 0x000fe200018e06ff */
[----:B------:R-:W-:Y:S01]  /*d4c0*/  IADD3 R72, P3, PT, R77, R72, RZ ;  /* 0x000000484d487210 */ /* 0x000fe20007f7e0ff */
[----:B------:R-:W-:Y:S01]  /*d4d0*/  IMAD.MOV.U32 R70, RZ, RZ, R73 ;  /* 0x000000ffff467224 */ /* 0x000fe200078e0049 */
[----:B------:R-:W-:Y:S01]  /*d4e0*/  IADD3 R80, P0, PT, R109, R76, RZ ;  /* 0x0000004c6d507210 */ /* 0x000fe20007f1e0ff */
[----:B------:R-:W-:Y:S01]  /*d4f0*/  IMAD R78, R81, R50, RZ ;  /* 0x00000032514e7224 */ /* 0x000fe200078e02ff */
[----:B------:R-:W-:Y:S01]  /*d500*/  SEL R109, RZ, 0x1, P6 ;  /* 0x00000001ff6d7807 */ /* 0x000fe20003000000 */
[----:B------:R-:W-:Y:S01]  /*d510*/  IMAD.WIDE.U32.X R76, R75, R99, R70, P3 ;  /* 0x000000634b4c7225 */ /* 0x000fe200018e0446 */
[----:B------:R-:W-:-:S02]  /*d520*/  ISETP.GE.U32.AND P1, PT, R114, R83, PT ;  /* 0x000000537200720c */ /* 0x000fc40003f26070 */
[----:B------:R-:W-:Y:S01]  /*d530*/  IADD3.X R83, P3, PT, R79, R72, RZ, P0, !PT ;  /* 0x000000484f537210 */ /* 0x000fe2000077e4ff */
[----:B------:R-:W-:Y:S01]  /*d540*/  IMAD.WIDE.U32 R72, R75, R66, RZ ;  /* 0x000000424b487225 */ /* 0x000fe200078e00ff */
[----:B------:R-:W-:Y:S02]  /*d550*/  IADD3 R109, P0, PT, R109, R106, RZ ;  /* 0x0000006a6d6d7210 */ /* 0x000fe40007f1e0ff */
[----:B------:R-:W-:Y:S01]  /*d560*/  IADD3.X R115, P2, P6, R76, RZ, RZ, P3, P2 ;  /* 0x000000ff4c737210 */ /* 0x000fe20001e444ff */
[----:B------:R-:W-:Y:S01]  /*d570*/  IMAD.WIDE.U32 R70, R107, R50, RZ ;  /* 0x000000326b467225 */ /* 0x000fe200078e00ff */
[----:B------:R-:W-:Y:S02]  /*d580*/  IADD3 R100, P3, PT, R100, R109, RZ ;  /* 0x0000006d64647210 */ /* 0x000fe40007f7e0ff */
[----:B------:R-:W-:Y:S01]  /*d590*/  IADD3.X R104, PT, PT, R77, RZ, RZ, P2, P6 ;  /* 0x000000ff4d687210 */ /* 0x000fe200017ec4ff */
[----:B------:R-:W-:Y:S01]  /*d5a0*/  IMAD R113, R107, R51, R78 ;  /* 0x000000336b717224 */ /* 0x000fe200078e024e */
[----:B------:R-:W-:Y:S01]  /*d5b0*/  IADD3 R115, P2, PT, R115, R100, RZ ;  /* 0x0000006473737210 */ /* 0x000fe20007f5e0ff */
[----:B------:R-:W-:Y:S01]  /*d5c0*/  IMAD.WIDE.U32 R72, P6, R74, R67, R72 ;  /* 0x000000434a487225 */ /* 0x000fe200078c0048 */
[----:B------:R-:W-:-:S02]  /*d5d0*/  ISETP.GE.U32.AND.EX P1, PT, R112, R101, PT, P1 ;  /* 0x000000657000720c */ /* 0x000fc40003f26110 */
[----:B------:R-:W-:Y:S01]  /*d5e0*/  IADD3.X R101, PT, PT, RZ, RZ, RZ, P4, P5 ;  /* 0x000000ffff657210 */ /* 0x000fe200027ea4ff */
[----:B------:R-:W-:Y:S01]  /*d5f0*/  IMAD.WIDE.U32 R76, R74, R66, RZ ;  /* 0x000000424a4c7225 */ /* 0x000fe200078e00ff */
[----:B------:R-:W-:-:S03]  /*d600*/  IADD3 R98, P4, P5, R103, R98, R116 ;  /* 0x0000006267627210 */ /* 0x000fc60007d9e074 */
        /* <DEDUP_REMOVED lines=20> */
[----:B------:R-:W-:Y:S02]  /*d750*/  IADD3.X R78, P2, P6, R78, RZ, RZ, P6, P2 ;  /* 0x000000ff4e4e7210 */ /* 0x000fe400036444ff */
[----:B------:R-:W-:Y:S01]  /*d760*/  IADD3.X R81, P0, PT, RZ, R74, RZ, P0, !PT ;  /* 0x0000004aff517210 */ /* 0x000fe2000071e4ff */
[C---:B------:R-:W-:Y:S01]  /*d770*/  IMAD.WIDE.U32 R76, R70.reuse, R46, RZ ;  /* 0x0000002e464c7225 */ /* 0x040fe200078e00ff */
[----:B------:R-:W-:Y:S02]  /*d780*/  IADD3.X R79, PT, PT, R79, RZ, RZ, P2, P6 ;  /* 0x000000ff4f4f7210 */ /* 0x000fe400017ec4ff */
        /* <DEDUP_REMOVED lines=13> */
[----:B------:R-:W-:Y:S01]  /*d860*/  ISETP.GE.U32.AND.EX P0, PT, R111, R110, PT, P0 ;  /* 0x0000006e6f00720c */ /* 0x000fe20003f06100 */
[----:B------:R-:W-:Y:S01]  /*d870*/  IMAD.WIDE.U32 R72, P6, R70, R99, R72 ;  /* 0x0000006346487225 */ /* 0x000fe200078c0048 */
[----:B------:R-:W-:Y:S02]  /*d880*/  IADD3.X R76, P2, P3, R74, RZ, RZ, P3, P2 ;  /* 0x000000ff4a4c7210 */ /* 0x000fe40001b444ff */
[----:B------:R-:W-:Y:S02]  /*d890*/  ISETP.GE.U32.AND P1, PT, R100, R109, PT ;  /* 0x0000006d6400720c */ /* 0x000fe40003f26070 */
[----:B------:R-:W-:Y:S01]  /*d8a0*/  IADD3.X R83, PT, PT, R75, RZ, RZ, P2, P3 ;  /* 0x000000ff4b537210 */ /* 0x000fe200017e64ff */
[----:B------:R-:W-:Y:S01]  /*d8b0*/  IMAD.WIDE.U32 R74, R70, R44, RZ ;  /* 0x0000002c464a7225 */ /* 0x000fe200078e00ff */
[----:B------:R-:W-:Y:S02]  /*d8c0*/  ISETP.GE.U32.AND.EX P1, PT, R108, R111, PT, P1 ;  /* 0x0000006f6c00720c */ /* 0x000fe40003f26110 */
[----:B------:R-:W-:-:S02]  /*d8d0*/  SEL R103, RZ, 0x1, P0 ;  /* 0x00000001ff677807 */ /* 0x000fc40000000000 */
[----:B------:R-:W-:Y:S01]  /*d8e0*/  IADD3 R71, P0, PT, R76, R71, RZ ;  /* 0x000000474c477210 */ /* 0x000fe20007f1e0ff */
[----:B------:R-:W-:Y:S01]  /*d8f0*/  IMAD.MOV.U32 R76, RZ, RZ, R73 ;  /* 0x000000ffff4c7224 */ /* 0x000fe200078e0049 */
[----:B------:R-:W-:Y:S02]  /*d900*/  IADD3.X R100, PT, PT, RZ, R82, RZ, P4, P5 ;  /* 0x00000052ff647210 */ /* 0x000fe400027ea4ff */
[----:B------:R-:W-:Y:S01]  /*d910*/  IADD3 R102, P3, P2, R77, R102, R101 ;  /* 0x000000664d667210 */ /* 0x000fe20007a7e065 */
[----:B------:R-:W-:Y:S01]  /*d920*/  IMAD.X R77, RZ, RZ, RZ, P6 ;  /* 0x000000ffff4d7224 */ /* 0x000fe200030e06ff */
[----:B------:R-:W-:Y:S02]  /*d930*/  SEL R82, RZ, 0x1, P1 ;  /* 0x00000001ff527807 */ /* 0x000fe40000800000 */
[----:B------:R-:W-:Y:S02]  /*d940*/  IADD3 R72, P5, PT, R75, R72, RZ ;  /* 0x000000484b487210 */ /* 0x000fe40007fbe0ff */
[----:B------:R-:W-:Y:S01]  /*d950*/  IADD3 R101, P1, PT, R71, R74, RZ ;  /* 0x0000004a47657210 */ /* 0x000fe20007f3e0ff */
[----:B------:R-:W-:Y:S01]  /*d960*/  IMAD.WIDE.U32 R74, R113, R66, RZ ;  /* 0x00000042714a7225 */ /* 0x000fe200078e00ff */
[----:B------:R-:W-:-:S02]  /*d970*/  IADD3 R103, P4, PT, R103, R98, RZ ;  /* 0x0000006267677210 */ /* 0x000fc40007f9e0ff */
[----:B------:R-:W-:Y:S02]  /*d980*/  IADD3.X R83, P0, PT, R83, R104, RZ, P0, !PT ;  /* 0x0000006853537210 */ /* 0x000fe4000071e4ff */
        /* <DEDUP_REMOVED lines=70> */
.L_x_284:
        /* <DEDUP_REMOVED lines=21> */
.L_x_285:
[----:B------:R-:W-:Y:S02]  /*df40*/  IMAD.MOV.U32 R115, RZ, RZ, RZ ;  /* 0x000000ffff737224 */ /* 0x000fe400078e00ff */
[----:B------:R-:W-:-:S04]  /*df50*/  IMAD.WIDE.U32 R108, R105, R62, RZ ;  /* 0x0000003e696c7225 */ /* 0x000fc800078e00ff */
[----:B------:R-:W-:Y:S02]  /*df60*/  IMAD.MOV.U32 R125, RZ, RZ, RZ ;  /* 0x000000ffff7d7224 */ /* 0x000fe400078e00ff */
[----:B------:R-:W-:-:S04]  /*df70*/  IMAD.WIDE.U32 R72, R119, R62, RZ ;  /* 0x0000003e77487225 */ /* 0x000fc800078e00ff */
[----:B------:R-:W-:Y:S02]  /*df80*/  IMAD.MOV.U32 R81, RZ, RZ, RZ ;  /* 0x000000ffff517224 */ /* 0x000fe400078e00ff */
[----:B------:R-:W-:-:S04]  /*df90*/  IMAD.WIDE.U32 R110, R83, R62, RZ ;  /* 0x0000003e536e7225 */ /* 0x000fc800078e00ff */
[----:B------:R-:W-:-:S04]  /*dfa0*/  IMAD.WIDE.U32 R70, R105, R63, RZ ;  /* 0x0000003f69467225 */ /* 0x000fc800078e00ff */
[----:B------:R-:W-:Y:S02]  /*dfb0*/  IMAD.IADD R107, R109, 0x1, R115 ;  /* 0x000000016d6b7824 */ /* 0x000fe400078e0273 */
[----:B------:R-:W-:-:S04]  /*dfc0*/  IMAD.WIDE.U32 R118, R119, R63, RZ ;  /* 0x0000003f77767225 */ /* 0x000fc800078e00ff */
[----:B------:R-:W-:-:S04]  /*dfd0*/  IMAD.WIDE.U32 R74, R76, R62, RZ ;  /* 0x0000003e4c4a7225 */ /* 0x000fc800078e00ff */
[----:B------:R-:W-:-:S04]  /*dfe0*/  IMAD.WIDE.U32 R100, R103, R68, RZ ;  /* 0x0000004467647225 */ /* 0x000fc800078e00ff */
[----:B------:R-:W-:Y:S01]  /*dff0*/  IMAD.IADD R73, R73, 0x1, R125 ;  /* 0x0000000149497824 */ /* 0x000fe200078e027d */
[----:B------:R-:W-:Y:S01]  /*e000*/  IADD3 R98, P1, PT, R108, R100, RZ ;  /* 0x000000646c627210 */ /* 0x000fe20007f3e0ff */
[----:B------:R-:W-:Y:S02]  /*e010*/  IMAD.MOV.U32 R123, RZ, RZ, RZ ;  /* 0x000000ffff7b7224 */ /* 0x000fe400078e00ff */
[----:B------:R-:W-:Y:S01]  /*e020*/  IMAD.IADD R106, R111, 0x1, R81 ;  /* 0x000000016f6a7824 */ /* 0x000fe200078e0251 */
[----:B------:R-:W-:Y:S01]  /*e030*/  IADD3 R111, P4, P5, R70, R107, R110 ;  /* 0x0000006b466f7210 */ /* 0x000fe20007d9e06e */
[----:B------:R-:W-:Y:S01]  /*e040*/  IMAD.MOV.U32 R107, RZ, RZ, RZ ;  /* 0x000000ffff6b7224 */ /* 0x000fe200078e00ff */
[----:B------:R-:W-:Y:S01]  /*e050*/  IADD3 R118, P2, P3, R118, R73, R74 ;  /* 0x0000004976767210 */ /* 0x000fe20007b5e04a */
[----:B------:R-:W-:Y:S01]  /*e060*/  IMAD.IADD R70, R75, 0x1, R123 ;  /* 0x000000014b467824 */ /* 0x000fe200078e027b */
[----:B------:R-:W-:Y:S01]  /*e070*/  ISETP.GE.U32.AND P0, PT, R98, R108, PT ;  /* 0x0000006c6200720c */ /* 0x000fe20003f06070 */
[----:B------:R-:W-:Y:S01]  /*e080*/  IMAD.WIDE.U32 R74, R79, R62, RZ ;  /* 0x0000003e4f4a7225 */ /* 0x000fe200078e00ff */
[----:B------:R-:W-:-:S03]  /*e090*/  IADD3.X R114, PT, PT, RZ, RZ, RZ, P2, P3 ;  /* 0x000000ffff727210 */ /* 0x000fc600017e64ff */
[----:B------:R-:W-:Y:S02]  /*e0a0*/  IMAD.MOV.U32 R73, RZ, RZ, RZ ;  /* 0x000000ffff497224 */ /* 0x000fe400078e00ff */
[----:B------:R-:W-:Y:S02]  /*e0b0*/  IMAD.IADD R71, R115, 0x1, R71 ;  /* 0x0000000173477824 */ /* 0x000fe400078e0247 */
[----:B------:R-:W-:Y:S01]  /*e0c0*/  IMAD.IADD R125, R125, 0x1, R119 ;  /* 0x000000017d7d7824 */ /* 0x000fe200078e0277 */
[----:B------:R-:W-:Y:S01]  /*e0d0*/  IADD3.X R119, PT, PT, RZ, RZ, RZ, P4, P5 ;  /* 0x000000ffff777210 */ /* 0x000fe200027ea4ff */
        /* <DEDUP_REMOVED lines=8> */
[----:B------:R-:W-:Y:S02]  /*e160*/  IMAD.IADD R75, R81, 0x1, R107 ;  /* 0x00000001514b7824 */ /* 0x000fe400078e026b */
[----:B------:R-:W-:Y:S01]  /*e170*/  IMAD.WIDE.U32 R70, R63, R76, R70 ;  /* 0x0000004c3f467225 */ /* 0x000fe200078e0046 */
[----:B------:R-:W-:Y:S02]  /*e180*/  IADD3.X R104, PT, PT, RZ, RZ, RZ, P4, P5 ;  /* 0x000000ffff687210 */ /* 0x000fe400027ea4ff */
[----:B------:R-:W-:Y:S01]  /*e190*/  IADD3.X R75, PT, PT, RZ, R75, RZ, P2, P3 ;  /* 0x0000004bff4b7210 */ /* 0x000fe200017e64ff */
[----:B------:R-:W-:Y:S01]  /*e1a0*/  IMAD.MOV.U32 R107, RZ, RZ, RZ ;  /* 0x000000ffff6b7224 */ /* 0x000fe200078e00ff */
[----:B------:R-:W-:Y:S01]  /*e1b0*/  IADD3 R114, P3, P2, R114, R70, R125 ;  /* 0x0000004672727210 */ /* 0x000fe20007a7e07d */
[----:B------:R-:W-:-:S02]  /*e1c0*/  IMAD.IADD R80, R123, 0x1, R71 ;  /* 0x000000017b507824 */ /* 0x000fc400078e0247 */
[----:B------:R-:W-:Y:S02]  /*e1d0*/  IMAD.IADD R117, R107, 0x1, R101 ;  /* 0x000000016b757824 */ /* 0x000fe400078e0265 */
[----:B------:R-:W-:Y:S01]  /*e1e0*/  IMAD.WIDE.U32 R70, R113, R68, RZ ;  /* 0x0000004471467225 */ /* 0x000fe200078e00ff */
[----:B------:R-:W-:-:S03]  /*e1f0*/  IADD3.X R80, PT, PT, RZ, R80, RZ, P3, P2 ;  /* 0x00000050ff507210 */ /* 0x000fc60001fe44ff */
[----:B------:R-:W-:-:S04]  /*e200*/  IMAD.WIDE.U32 R100, R103, R69, RZ ;  /* 0x0000004567647225 */ /* 0x000fc800078e00ff */
[----:B------:R-:W-:Y:S01]  /*e210*/  IMAD.IADD R102, R107, 0x1, R101 ;  /* 0x000000016b667824 */ /* 0x000fe200078e0265 */
[----:B------:R-:W-:Y:S01]  /*e220*/  IADD3 R100, P5, P4, R100, R117, R70 ;  /* 0x0000007564647210 */ /* 0x000fe20007cbe046 */
[----:B------:R-:W-:Y:S02]  /*e230*/  IMAD.MOV.U32 R117, RZ, RZ, RZ ;  /* 0x000000ffff757224 */ /* 0x000fe400078e00ff */
[----:B------:R-:W-:Y:S01]  /*e240*/  IMAD.MOV.U32 R101, RZ, RZ, RZ ;  /* 0x000000ffff657224 */ /* 0x000fe200078e00ff */
[----:B------:R-:W-:Y:S01]  /*e250*/  P2R R106, PR, RZ, 0x20 ;  /* 0x00000020ff6a7803 */ /* 0x000fe20000000000 */
[----:B------:R-:W-:Y:S01]  /*e260*/  IMAD.IADD R108, R109, 0x1, R117 ;  /* 0x000000016d6c7824 */ /* 0x000fe200078e0275 */
[----:B------:R-:W-:Y:S01]  /*e270*/  P2R R110, PR, RZ, 0x10 ;  /* 0x00000010ff6e7803 */ /* 0x000fe20000000000 */
[----:B------:R-:W-:Y:S02]  /*e280*/  IMAD.MOV.U32 R109, RZ, RZ, RZ ;  /* 0x000000ffff6d7224 */ /* 0x000fe400078e00ff */
[----:B------:R-:W-:-:S02]  /*e290*/  IMAD.X R100, R100, 0x1, R111, P1 ;  /* 0x0000000164647824 */ /* 0x000fc400008e066f */
[----:B------:R-:W-:Y:S02]  /*e2a0*/  IMAD.IADD R70, R101, 0x1, R71 ;  /* 0x0000000165467824 */ /* 0x000fe400078e0247 */
[----:B------:R-:W-:Y:S01]  /*e2b0*/  IMAD.WIDE.U32 R108, R63, R77, R108 ;  /* 0x0000004d3f6c7225 */ /* 0x000fe200078e006c */
[----:B------:R-:W-:-:S03]  /*e2c0*/  ISETP.GE.U32.AND.EX P0, PT, R100, R111, PT, P0 ;  /* 0x0000006f6400720c */ /* 0x000fc60003f06100 */
[----:B------:R-:W-:Y:S01]  /*e2d0*/  IMAD.MOV.U32 R71, RZ, RZ, RZ ;  /* 0x000000ffff477224 */ /* 0x000fe200078e00ff */
[----:B------:R-:W-:Y:S01]  /*e2e0*/  IADD3 R104, P1, P5, R104, R108, R121 ;  /* 0x0000006c68687210 */ /* 0x000fe20007d3e079 */
[----:B------:R-:W-:Y:S01]  /*e2f0*/  IMAD.IADD R82, R117, 0x1, R109 ;  /* 0x0000000175527824 */ /* 0x000fe200078e026d */
[----:B------:R-:W-:Y:S01]  /*e300*/  SEL R111, RZ, 0x1, P0 ;  /* 0x00000001ff6f7807 */ /* 0x000fe20000000000 */
[----:B------:R-:W-:-:S03]  /*e310*/  IMAD.WIDE.U32 R70, R69, R113, R70 ;  /* 0x0000007145467225 */ /* 0x000fc600078e0046 */
[----:B------:R-:W-:Y:S02]  /*e320*/  IADD3.X R82, PT, PT, RZ, R82, RZ, P1, P5 ;  /* 0x00000052ff527210 */ /* 0x000fe40000fea4ff */
[----:B------:R-:W-:Y:S01]  /*e330*/  IADD3 R102, P5, P1, R119, R70, R102 ;  /* 0x0000004677667210 */ /* 0x000fe200079be066 */
[----:B------:R-:W-:Y:S01]  /*e340*/  IMAD.IADD R70, R101, 0x1, R71 ;  /* 0x0000000165467824 */ /* 0x000fe200078e0247 */
[----:B------:R-:W-:-:S04]  /*e350*/  IADD3 R119, P0, PT, R111, R74, RZ ;  /* 0x0000004a6f777210 */ /* 0x000fc80007f1e0ff */
[----:B------:R-:W-:Y:S01]  /*e360*/  IADD3.X R109, PT, PT, R75, R70, RZ, P5, P1 ;  /* 0x000000464b6d7210 */ /* 0x000fe20002fe24ff */
[----:B------:R-:W-:Y:S01]  /*e370*/  IMAD.X R123, RZ, RZ, R120, P0 ;  /* 0x000000ffff7b7224 */ /* 0x000fe200000e0678 */
[----:B------:R-:W-:Y:S01]  /*e380*/  ISETP.GT.U32.AND P0, PT, R74, R119, PT ;  /* 0x000000774a00720c */ /* 0x000fe20003f04070 */
[----:B------:R-:W-:-:S03]  /*e390*/  IMAD.WIDE.U32 R70, R105, R68, RZ ;  /* 0x0000004469467225 */ /* 0x000fc600078e00ff */
[----:B------:R-:W-:Y:S02]  /*e3a0*/  ISETP.GT.U32.AND.EX P0, PT, R120, R123, PT, P0 ;  /* 0x0000007b7800720c */ /* 0x000fe40003f04100 */
[----:B------:R-:W-:Y:S02]  /*e3b0*/  IADD3 R112, P1, PT, R119, R70, RZ ;  /* 0x0000004677707210 */ /* 0x000fe40007f3e0ff */
[----:B------:R-:W-:Y:S01]  /*e3c0*/  SEL R121, R74, R119, P0 ;  /* 0x000000774a797207 */ /* 0x000fe20000000000 */
[----:B------:R-:W-:Y:S02]  /*e3d0*/  IMAD.IADD R119, R115, 0x1, R71 ;  /* 0x0000000173777824 */ /* 0x000fe400078e0247 */
[----:B------:R-:W-:-:S04]  /*e3e0*/  IMAD.WIDE.U32 R74, R83, R68, RZ ;  /* 0x00000044534a7225 */ /* 0x000fc800078e00ff */
[----:B------:R-:W-:-:S04]  /*e3f0*/  IMAD.WIDE.U32 R70, R105, R69, RZ ;  /* 0x0000004569467225 */ /* 0x000fc800078e00ff */
[----:B------:R-:W-:Y:S01]  /*e400*/  IMAD.IADD R76, R81, 0x1, R75 ;  /* 0x00000001514c7824 */ /* 0x000fe200078e024b */
[----:B------:R-:W-:Y:S01]  /*e410*/  IADD3 R116, P3, P5, R70, R119, R74 ;  /* 0x0000007746747210 */ /* 0x000fe20007d7e04a */
[----:B------:R-:W-:-:S04]  /*e420*/  IMAD.WIDE.U32 R74, R79, R68, RZ ;  /* 0x000000444f4a7225 */ /* 0x000fc800078e00ff */
[----:B------:R-:W-:Y:S02]  /*e430*/  IMAD.IADD R119, R115, 0x1, R71 ;  /* 0x0000000173777824 */ /* 0x000fe400078e0247 */
[----:B------:R-:W-:-:S04]  /*e440*/  IMAD.WIDE.U32 R70, R79, R69, RZ ;  /* 0x000000454f467225 */ /* 0x000fc800078e00ff */
[----:B------:R-:W-:Y:S02]  /*e450*/  IMAD.IADD R75, R73, 0x1, R75 ;  /* 0x00000001494b7824 */ /* 0x000fe400078e024b */
[----:B------:R-:W-:-:S04]  /*e460*/  IMAD.WIDE.U32 R78, R77, R68, RZ ;  /* 0x000000444d4e7225 */ /* 0x000fc800078e00ff */
[----:B------:R-:W-:Y:S01]  /*e470*/  IMAD.X R116, R123, 0x1, R116, P1 ;  /* 0x000000017b747824 */ /* 0x000fe200008e0674 */
[----:B------:R-:W-:Y:S01]  /*e480*/  IADD3 R108, P1, P2, R70, R75, R78 ;  /* 0x0000004b466c7210 */ /* 0x000fe20007a3e04e */
[----:B------:R-:W-:Y:S01]  /*e490*/  IMAD.IADD R73, R73, 0x1, R71 ;  /* 0x0000000149497824 */ /* 0x000fe200078e0247 */
[----:B------:R-:W-:Y:S01]  /*e4a0*/  SEL R75, R120, R123, P0 ;  /* 0x0000007b784b7207 */ /* 0x000fe20000000000 */
[----:B------:R-:W-:Y:S01]  /*e4b0*/  IMAD.IADD R70, R117, 0x1, R79 ;  /* 0x0000000175467824 */ /* 0x000fe200078e024f */
[----:B------:R-:W-:Y:S01]  /*e4c0*/  ISETP.GT.U32.AND P0, PT, R121, R112, PT ;  /* 0x000000707900720c */ /* 0x000fe20003f04070 */
[----:B------:R-:W-:-:S03]  /*e4d0*/  IMAD.MOV.U32 R71, RZ, RZ, RZ ;  /* 0x000000ffff477224 */ /* 0x000fc600078e00ff */
[----:B------:R-:W-:Y:S01]  /*e4e0*/  ISETP.GT.U32.AND.EX P0, PT, R75, R116, PT, P0 ;  /* 0x000000744b00720c */ /* 0x000fe20003f04100 */
[----:B------:R-:W-:Y:S01]  /*e4f0*/  IMAD.WIDE.U32 R70, R69, R77, R70 ;  /* 0x0000004d45467225 */ /* 0x000fe200078e0046 */
[----:B------:R-:W-:Y:S02]  /*e500*/  IADD3.X R75, PT, PT, RZ, RZ, RZ, P3, P5 ;  /* 0x000000ffff4b7210 */ /* 0x000fe40001fea4ff */
[----:B------:R-:W-:Y:S01]  /*e510*/  SEL R79, RZ, 0x1, !P0 ;  /* 0x00000001ff4f7807 */ /* 0x000fe20004000000 */
[----:B------:R-:W-:Y:S02]  /*e520*/  IMAD.MOV.U32 R77, RZ, RZ, RZ ;  /* 0x000000ffff4d7224 */ /* 0x000fe400078e00ff */
[----:B------:R-:W-:Y:S02]  /*e530*/  IMAD.IADD R117, R117, 0x1, R71 ;  /* 0x0000000175757824 */ /* 0x000fe400078e0247 */
[----:B------:R-:W-:Y:S01]  /*e540*/  IMAD.WIDE.U32 R68, R69, R83, R76 ;  /* 0x0000005345447225 */ /* 0x000fe200078e004c */
[----:B------:R-:W-:-:S03]  /*e550*/  IADD3 R77, P0, PT, R79, R72, RZ ;  /* 0x000000484f4d7210 */ /* 0x000fc60007f1e0ff */
[----:B------:R-:W-:Y:S01]  /*e560*/  IMAD.IADD R121, R81, 0x1, R69 ;  /* 0x0000000151797824 */ /* 0x000fe200078e0245 */
[----:B------:R-:W-:Y:S01]  /*e570*/  IADD3 R78, P5, P3, R104, R68, R119 ;  /* 0x00000044684e7210 */ /* 0x000fe20007bbe077 */
[----:B------:R-:W-:Y:S01]  /*e580*/  IMAD.X R119, RZ, RZ, R118, P0 ;  /* 0x000000ffff777224 */ /* 0x000fe200000e0676 */
[----:B------:R-:W-:Y:S01]  /*e590*/  IADD3 R104, P0, PT, R77, R74, RZ ;  /* 0x0000004a4d687210 */ /* 0x000fe20007f1e0ff */
[----:B------:R-:W-:Y:S01]  /*e5a0*/  IMAD.WIDE.U32 R68, R83, R56, RZ ;  /* 0x0000003853447225 */ /* 0x000fe200078e00ff */
[----:B------:R-:W-:Y:S02]  /*e5b0*/  IADD3.X R82, PT, PT, R82, R121, RZ, P5, P3 ;  /* 0x0000007952527210 */ /* 0x000fe40002fe64ff */
[----:B------:R-:W-:Y:S01]  /*e5c0*/  IADD3.X R74, PT, PT, RZ, RZ, RZ, P1, P2 ;  /* 0x000000ffff4a7210 */ /* 0x000fe20000fe44ff */
[----:B------:R-:W-:Y:S01]  /*e5d0*/  IMAD.X R108, R119, 0x1, R108, P0 ;  /* 0x00000001776c7824 */ /* 0x000fe200000e066c */
[----:B------:R-:W-:Y:S01]  /*e5e0*/  ISETP.GT.U32.AND P0, PT, R72, R77, PT ;  /* 0x0000004d4800720c */ /* 0x000fe20003f04070 */
[----:B------:R-:W-:-:S02]  /*e5f0*/  IMAD.IADD R76, R81, 0x1, R69 ;  /* 0x00000001514c7824 */ /* 0x000fc400078e0245 */
[----:B------:R-:W-:Y:S01]  /*e600*/  IMAD.WIDE.U32 R120, R103, R62, RZ ;  /* 0x0000003e67787225 */ /* 0x000fe200078e00ff */
[----:B------:R-:W-:-:S04]  /*e610*/  ISETP.GT.U32.AND.EX P0, PT, R118, R119, PT, P0 ;  /* 0x000000777600720c */ /* 0x000fc80003f04100 */
[----:B------:R-:W-:Y:S02]  /*e620*/  SEL R77, R72, R77, P0 ;  /* 0x0000004d484d7207 */ /* 0x000fe40000000000 */
[----:B------:R-:W-:Y:S02]  /*e630*/  SEL R119, R118, R119, P0 ;  /* 0x0000007776777207 */ /* 0x000fe40000000000 */
[----:B------:R-:W-:Y:S01]  /*e640*/  ISETP.GT.U32.AND P0, PT, R77, R104, PT ;  /* 0x000000684d00720c */ /* 0x000fe20003f04070 */
[----:B------:R-:W-:-:S03]  /*e650*/  IMAD.MOV.U32 R77, RZ, RZ, RZ ;  /* 0x000000ffff4d7224 */ /* 0x000fc600078e00ff */
[----:B------:R-:W-:Y:S01]  /*e660*/  ISETP.GT.U32.AND.EX P5, PT, R119, R108, PT, P0 ;  /* 0x0000006c7700720c */ /* 0x000fe20003fa4100 */
[----:B------:R-:W-:Y:S01]  /*e670*/  IMAD.WIDE.U32 R76, R57, R83, R76 ;  /* 0x00000053394c7225 */ /* 0x000fe200078e004c */
[----:B------:R-:W-:Y:S02]  /*e680*/  IADD3 R114, P0, P3, R114, R70, R73 ;  /* 0x0000004672727210 */ /* 0x000fe40007b1e049 */
[----:B------:R-:W-:Y:S01]  /*e690*/  SEL R69, RZ, 0x1, !P5 ;  /* 0x00000001ff457807 */ /* 0x000fe20006800000 */
[----:B------:R-:W-:Y:S01]  /*e6a0*/  IMAD.WIDE.U32 R70, R105, R57, RZ ;  /* 0x0000003969467225 */ /* 0x000fe200078e00ff */
[----:B------:R-:W-:Y:S02]  /*e6b0*/  IADD3 R83, P1, P2, R79, R78, R75 ;  /* 0x0000004e4f537210 */ /* 0x000fe40007a3e04b */
[----:B------:R-:W-:Y:S01]  /*e6c0*/  IADD3.X R80, PT, PT, R80, R117, RZ, P0, P3 ;  /* 0x0000007550507210 */ /* 0x000fe200007e64ff */
[----:B------:R-:W-:Y:S01]  /*e6d0*/  IMAD.WIDE.U32 R72, R113, R56, RZ ;  /* 0x0000003871487225 */ /* 0x000fe200078e00ff */
[----:B------:R-:W-:-:S02]  /*e6e0*/  IADD3 R114, P0, P3, R69, R114, R74 ;  /* 0x0000007245727210 */ /* 0x000fc40007b1e04a */
[----:B------:R-:W-:Y:S01]  /*e6f0*/  IADD3.X R69, PT, PT, RZ, R82, RZ, P1, P2 ;  /* 0x00000052ff457210 */ /* 0x000fe20000fe44ff */
[----:B------:R-:W-:Y:S01]  /*e700*/  IMAD.IADD R71, R115, 0x1, R71 ;  /* 0x0000000173477824 */ /* 0x000fe200078e0247 */
[----:B------:R-:W-:Y:S01]  /*e710*/  IADD3.X R80, PT, PT, RZ, R80, RZ, P0, P3 ;  /* 0x00000050ff507210 */ /* 0x000fe200007e64ff */
[----:B------:R-:W-:-:S03]  /*e720*/  IMAD.WIDE.U32 R74, R103, R57, RZ ;  /* 0x00000039674a7225 */ /* 0x000fc600078e00ff */
[----:B------:R-:W-:Y:S01]  /*e730*/  IADD3 R114, P1, P2, R114, R76, R71 ;  /* 0x0000004c72727210 */ /* 0x000fe20007a3e047 */
[----:B------:R-:W-:Y:S02]  /*e740*/  IMAD.IADD R78, R101, 0x1, R73 ;  /* 0x00000001654e7824 */ /* 0x000fe400078e0249 */
[----:B------:R-:W-:Y:S02]  /*e750*/  IMAD.MOV.U32 R79, RZ, RZ, RZ ;  /* 0x000000ffff4f7224 */ /* 0x000fe400078e00ff */
[----:B------:R-:W-:Y:S02]  /*e760*/  IMAD.IADD R81, R81, 0x1, R77 ;  /* 0x0000000151517824 */ /* 0x000fe400078e024d */
[----:B------:R-:W-:Y:S02]  /*e770*/  IMAD.IADD R71, R107, 0x1, R75 ;  /* 0x000000016b477824 */ /* 0x000fe400078e024b */
[----:B------:R-:W-:-:S04]  /*e780*/  IMAD.WIDE.U32 R78, R57, R113, R78 ;  /* 0x00000071394e7225 */ /* 0x000fc800078e004e */
[----:B------:R-:W-:Y:S01]  /*e790*/  IMAD.WIDE.U32 R76, R103, R56, RZ ;  /* 0x00000038674c7225 */ /* 0x000fe200078e00ff */
[----:B------:R-:W-:-:S03]  /*e7a0*/  IADD3 R57, P3, P5, R83, R78, R71 ;  /* 0x0000004e53397210 */ /* 0x000fc60007d7e047 */
[----:B------:R-:W-:Y:S01]  /*e7b0*/  IMAD.IADD R78, R101, 0x1, R79 ;  /* 0x00000001654e7824 */ /* 0x000fe200078e024f */
[----:B------:R-:W-:Y:S01]  /*e7c0*/  IADD3 R71, P0, PT, R112, R76, RZ ;  /* 0x0000004c70477210 */ /* 0x000fe20007f1e0ff */
[----:B------:R-:W-:Y:S02]  /*e7d0*/  IMAD.IADD R73, R107, 0x1, R77 ;  /* 0x000000016b497824 */ /* 0x000fe400078e024d */
[----:B------:R-:W-:Y:S01]  /*e7e0*/  IMAD.IADD R75, R121, 0x1, R107 ;  /* 0x00000001794b7824 */ /* 0x000fe200078e026b */
[----:B------:R-:W-:Y:S01]  /*e7f0*/  IADD3.X R69, PT, PT, R69, R78, RZ, P3, P5 ;  /* 0x0000004e45457210 */ /* 0x000fe20001fea4ff */
[----:B------:R-:W-:Y:S01]  /*e800*/  IMAD.WIDE.U32 R118, R113, R62, RZ ;  /* 0x0000003e71767225 */ /* 0x000fe200078e00ff */
[----:B------:R-:W-:-:S03]  /*e810*/  IADD3.X R62, PT, PT, R80, R81, RZ, P1, P2 ;  /* 0x00000051503e7210 */ /* 0x000fc60000fe44ff */
[----:B------:R-:W-:-:S03]  /*e820*/  IMAD.WIDE.U32 R76, R103, R63, RZ ;  /* 0x0000003f674c7225 */ /* 0x000fc600078e00ff */
[----:B------:R-:W-:-:S04]  /*e830*/  IADD3 R75, P3, P4, R76, R75, R118 ;  /* 0x0000004b4c4b7210 */ /* 0x000fc80007c7e076 */
[----:B------:R-:W-:Y:S01]  /*e840*/  P2R R76, PR, RZ, 0x8 ;  /* 0x00000008ff4c7803 */ /* 0x000fe20000000000 */
[----:B------:R-:W-:-:S04]  /*e850*/  IMAD R78, R75, R50, RZ ;  /* 0x000000324b4e7224 */ /* 0x000fc800078e02ff */
[C---:B------:R-:W-:Y:S02]  /*e860*/  IMAD R81, R120.reuse, R51, R78 ;  /* 0x0000003378517224 */ /* 0x040fe400078e024e */
[----:B------:R-:W-:-:S04]  /*e870*/  IMAD.WIDE.U32 R78, R120, R50, RZ ;  /* 0x00000032784e7225 */ /* 0x000fc800078e00ff */
[----:B------:R-:W-:Y:S02]  /*e880*/  IMAD.IADD R79, R79, 0x1, R81 ;  /* 0x000000014f4f7824 */ /* 0x000fe400078e0251 */
[----:B------:R-:W-:-:S04]  /*e890*/  IMAD.WIDE.U32 R82, R78, R48, RZ ;  /* 0x000000304e527225 */ /* 0x000fc800078e00ff */
        /* <DEDUP_REMOVED lines=8> */
[----:B------:R-:W-:-:S04]  /*e920*/  IMAD.WIDE.U32.X R80, R79, R49, R80, P2 ;  /* 0x000000314f507225 */ /* 0x000fc800010e0450 */
[----:B------:R-:W-:Y:S01]  /*e930*/  IMAD.IADD R118, R119, 0x1, R101 ;  /* 0x0000000177767824 */ /* 0x000fe200078e0265 */
[----:B------:R-:W-:Y:S01]  /*e940*/  IADD3.X R83, P1, PT, RZ, R80, RZ, P1, !PT ;  /* 0x00000050ff537210 */ /* 0x000fe20000f3e4ff */
[----:B------:R-:W-:-:S04]  /*e950*/  IMAD.MOV.U32 R119, RZ, RZ, RZ ;  /* 0x000000ffff777224 */ /* 0x000fc800078e00ff */
[----:B------:R-:W-:Y:S01]  /*e960*/  IMAD.X R75, RZ, RZ, R81, P1 ;  /* 0x000000ffff4b7224 */ /* 0x000fe200008e0651 */
[----:B------:R-:W-:Y:S01]  /*e970*/  IADD3 R98, P1, PT, R83, R98, RZ ;  /* 0x0000006253627210 */ /* 0x000fe20007f3e0ff */
[----:B------:R-:W-:-:S03]  /*e980*/  IMAD.WIDE.U32 R80, R79, R46, RZ ;  /* 0x0000002e4f507225 */ /* 0x000fc600078e00ff */
[----:B------:R-:W-:Y:S01]  /*e990*/  IADD3.X R100, P1, PT, R75, R100, RZ, P1, !PT ;  /* 0x000000644b647210 */ /* 0x000fe20000f3e4ff */
[----:B------:R-:W-:-:S04]  /*e9a0*/  IMAD.WIDE.U32 R118, R63, R113, R118 ;  /* 0x000000713f767225 */ /* 0x000fc800078e0076 */
[----:B------:R-:W-:-:S04]  /*e9b0*/  IMAD.WIDE.U32 R80, P2, R78, R47, R80 ;  /* 0x0000002f4e507225 */ /* 0x000fc80007840050 */
[----:B------:R-:W-:Y:S02]  /*e9c0*/  IMAD.X R83, RZ, RZ, RZ, P2 ;  /* 0x000000ffff537224 */ /* 0x000fe400010e06ff */
[----:B------:R-:W-:Y:S01]  /*e9d0*/  IMAD.MOV.U32 R82, RZ, RZ, R81 ;  /* 0x000000ffff527224 */ /* 0x000fe200078e0051 */
[----:B------:R-:W-:-:S05]  /*e9e0*/  IADD3 R81, P2, PT, R121, R80, RZ ;  /* 0x0000005079517210 */ /* 0x000fca0007f5e0ff */
[----:B------:R-:W-:Y:S01]  /*e9f0*/  IMAD.WIDE.U32.X R82, R79, R47, R82, P2 ;  /* 0x0000002f4f527225 */ /* 0x000fe200010e0452 */
[----:B------:R-:W-:-:S03]  /*ea00*/  IADD3 R98, P2, PT, R98, R120, RZ ;  /* 0x0000007862627210 */ /* 0x000fc60007f5e0ff */
[----:B------:R-:W-:Y:S01]  /*ea10*/  IMAD.WIDE.U32 R120, R79, R44, RZ ;  /* 0x0000002c4f787225 */ /* 0x000fe200078e00ff */
[----:B------:R-:W-:-:S04]  /*ea20*/  IADD3.X R81, P2, PT, R100, R81, RZ, P2, !PT ;  /* 0x0000005164517210 */ /* 0x000fc8000175e4ff */
[----:B------:R-:W-:-:S04]  /*ea30*/  IADD3.X R80, P1, P2, R82, RZ, RZ, P2, P1 ;  /* 0x000000ff52507210 */ /* 0x000fc800012224ff */
[----:B------:R-:W-:Y:S02]  /*ea40*/  IADD3.X R82, PT, PT, R83, RZ, RZ, P1, P2 ;  /* 0x000000ff53527210 */ /* 0x000fe40000fe44ff */
[----:B------:R-:W-:Y:S01]  /*ea50*/  IADD3 R73, P3, P1, R74, R73, R72 ;  /* 0x000000494a497210 */ /* 0x000fe2000797e048 */
[----:B------:R-:W-:Y:S01]  /*ea60*/  IMAD.WIDE.U32 R74, R78, R44, RZ ;  /* 0x0000002c4e4a7225 */ /* 0x000fe200078e00ff */
[----:B------:R-:W-:Y:S02]  /*ea70*/  IADD3 R117, P2, PT, R80, R71, RZ ;  /* 0x0000004750757210 */ /* 0x000fe40007f5e0ff */
[----:B------:R-:W-:Y:S01]  /*ea80*/  IADD3.X R63, PT, PT, RZ, RZ, RZ, P3, P1 ;  /* 0x000000ffff3f7210 */ /* 0x000fe20001fe24ff */
[----:B------:R-:W-:Y:S02]  /*ea90*/  IMAD.X R83, R73, 0x1, R116, P0 ;  /* 0x0000000149537824 */ /* 0x000fe400000e0674 */
        /* <DEDUP_REMOVED lines=28> */
[----:B------:R-:W-:Y:S02]  /*ec60*/  IMAD.IADD R70, R101, 0x1, R105 ;  /* 0x0000000165467824 */ /* 0x000fe400078e0269 */
[----:B------:R-:W-:Y:S01]  /*ec70*/  IMAD.WIDE.U32 R72, R103, R53, RZ ;  /* 0x0000003567487225 */ /* 0x000fe200078e00ff */
[----:B------:R-:W-:-:S03]  /*ec80*/  ISETP.GT.U32.AND.EX P0, PT, R108, R83, PT, P0 ;  /* 0x000000536c00720c */ /* 0x000fc60003f04100 */
[----:B------:R-:W-:Y:S01]  /*ec90*/  IMAD.IADD R73, R107, 0x1, R73 ;  /* 0x000000016b497824 */ /* 0x000fe200078e0249 */
[----:B------:R-:W-:-:S04]  /*eca0*/  SEL R71, RZ, 0x1, !P0 ;  /* 0x00000001ff477807 */ /* 0x000fc80004000000 */
[----:B------:R-:W-:Y:S01]  /*ecb0*/  IADD3 R114, P0, P2, R71, R114, R100 ;  /* 0x0000007247727210 */ /* 0x000fe20007a1e064 */
[----:B------:R-:W-:Y:S01]  /*ecc0*/  IMAD.MOV.U32 R71, RZ, RZ, RZ ;  /* 0x000000ffff477224 */ /* 0x000fe200078e00ff */
[----:B------:R-:W-:Y:S02]  /*ecd0*/  IADD3 R100, P5, PT, R68, R116, RZ ;  /* 0x0000007444647210 */ /* 0x000fe40007fbe0ff */
[----:B------:R-:W-:Y:S01]  /*ece0*/  IADD3.X R115, PT, PT, RZ, R62, RZ, P0, P2 ;  /* 0x0000003eff737210 */ /* 0x000fe200007e44ff */
[----:B------:R-:W-:-:S04]  /*ecf0*/  IMAD.WIDE.U32 R70, R53, R113, R70 ;  /* 0x0000007135467225 */ /* 0x000fc800078e0046 */
[----:B------:R-:W-:Y:S01]  /*ed00*/  IMAD.IADD R62, R101, 0x1, R71 ;  /* 0x00000001653e7824 */ /* 0x000fe200078e0247 */
        /* <DEDUP_REMOVED lines=8> */
[----:B------:R-:W-:Y:S02]  /*ed90*/  IMAD.IADD R71, R107, 0x1, R117 ;  /* 0x000000016b477824 */ /* 0x000fe400078e0275 */
[----:B------:R-:W-:-:S03]  /*eda0*/  IMAD.WIDE.U32.X R52, R79, R67, R52, P0 ;  /* 0x000000434f347225 */ /* 0x000fc600000e0434 */
[----:B------:R-:W-:Y:S01]  /*edb0*/  IADD3 R72, P0, P2, R72, R71, R104 ;  /* 0x0000004748487210 */ /* 0x000fe20007a1e068 */
[----:B------:R-:W-:-:S04]  /*edc0*/  IMAD.WIDE.U32 R104, R98, R50, RZ ;  /* 0x0000003262687225 */ /* 0x000fc800078e00ff */
[----:B------:R-:W-:Y:S01]  /*edd0*/  IMAD.X R72, R72, 0x1, R83, P5 ;  /* 0x0000000148487824 */ /* 0x000fe200028e0653 */
[----:B------:R-:W-:Y:S01]  /*ede0*/  IADD3 R75, P5, PT, R75, R100, RZ ;  /* 0x000000644b4b7210 */ /* 0x000fe20007fbe0ff */
[----:B------:R-:W-:-:S03]  /*edf0*/  IMAD.WIDE.U32 R78, R104, R48, RZ ;  /* 0x00000030684e7225 */ /* 0x000fc600078e00ff */
[----:B------:R-:W-:Y:S02]  /*ee00*/  IADD3.X R71, P5, PT, R82, R72, RZ, P5, !PT ;  /* 0x0000004852477210 */ /* 0x000fe40002fbe4ff */
[----:B------:R-:W-:-:S04]  /*ee10*/  IADD3 R114, P6, PT, R75, R114, RZ ;  /* 0x000000724b727210 */ /* 0x000fc80007fde0ff */
[----:B------:R-:W-:-:S04]  /*ee20*/  IADD3.X R75, P6, PT, R71, R70, RZ, P6, !PT ;  /* 0x00000046474b7210 */ /* 0x000fc800037de4ff */
        /* <DEDUP_REMOVED lines=33> */
[----:B------:R-:W-:Y:S02]  /*f040*/  IMAD.MOV.U32 R52, RZ, RZ, R71 ;  /* 0x000000ffff347224 */ /* 0x000fe400078e0047 */
[----:B------:R-:W-:Y:S02]  /*f050*/  IMAD R70, R81, R50, RZ ;  /* 0x0000003251467224 */ /* 0x000fe400078e02ff */
[----:B------:R-:W-:Y:S01]  /*f060*/  IMAD.WIDE.U32.X R52, R105, R99, R52, P5 ;  /* 0x0000006369347225 */ /* 0x000fe200028e0434 */
[----:B------:R-:W-:-:S04]  /*f070*/  IADD3 R71, P5, PT, R115, R114, RZ ;  /* 0x0000007273477210 */ /* 0x000fc80007fbe0ff */
[----:B------:R-:W-:Y:S02]  /*f080*/  IADD3.X R80, P5, PT, R80, R75, RZ, P5, !PT ;  /* 0x0000004b50507210 */ /* 0x000fe40002fbe4ff */
[----:B------:R-:W-:-:S04]  /*f090*/  IADD3 R75, P6, PT, R71, R78, RZ ;  /* 0x0000004e474b7210 */ /* 0x000fc80007fde0ff */
[----:B------:R-:W-:Y:S01]  /*f0a0*/  IADD3.X R80, P6, PT, R80, R79, RZ, P6, !PT ;  /* 0x0000004f50507210 */ /* 0x000fe200037de4ff */
[----:B------:R-:W-:-:S03]  /*f0b0*/  IMAD.WIDE.U32 R78, R104, R66, RZ ;  /* 0x00000042684e7225 */ /* 0x000fc600078e00ff */
[----:B------:R-:W-:-:S04]  /*f0c0*/  IADD3.X R98, P5, P6, R52, RZ, RZ, P6, P5 ;  /* 0x000000ff34627210 */ /* 0x000fc800036aa4ff */
[----:B------:R-:W-:Y:S02]  /*f0d0*/  IADD3.X R108, PT, PT, R53, RZ, RZ, P5, P6 ;  /* 0x000000ff356c7210 */ /* 0x000fe40002fec4ff */
[----:B------:R-:W-:Y:S01]  /*f0e0*/  ISETP.NE.AND P5, PT, R76, RZ, PT ;  /* 0x000000ff4c00720c */ /* 0x000fe20003fa5270 */
[----:B------:R-:W-:Y:S01]  /*f0f0*/  IMAD.IADD R76, R107, 0x1, R77 ;  /* 0x000000016b4c7824 */ /* 0x000fe200078e024d */
[----:B------:R-:W-:Y:S01]  /*f100*/  ISETP.NE.AND P6, PT, R106, RZ, PT ;  /* 0x000000ff6a00720c */ /* 0x000fe20003fc5270 */
[----:B------:R-:W-:Y:S01]  /*f110*/  IMAD R77, R74, R51, R70 ;  /* 0x000000334a4d7224 */ /* 0x000fe200078e0246 */
[----:B------:R-:W-:Y:S01]  /*f120*/  IADD3.X R53, PT, PT, RZ, RZ, RZ, P5, P4 ;  /* 0x000000ffff357210 */ /* 0x000fe20002fe84ff */
[----:B------:R-:W-:Y:S01]  /*f130*/  IMAD.WIDE.U32 R70, R105, R66, RZ ;  /* 0x0000004269467225 */ /* 0x000fe200078e00ff */
[----:B------:R-:W-:-:S03]  /*f140*/  ISETP.NE.AND P4, PT, R110, RZ, PT ;  /* 0x000000ff6e00720c */ /* 0x000fc60003f85270 */
[----:B------:R-:W-:Y:S01]  /*f150*/  IMAD.IADD R110, R101, 0x1, R119 ;  /* 0x00000001656e7824 */ /* 0x000fe200078e0277 */
[----:B------:R-:W-:Y:S02]  /*f160*/  IADD3.X R52, PT, PT, RZ, RZ, RZ, P6, P4 ;  /* 0x000000ffff347210 */ /* 0x000fe400037e84ff */
[----:B------:R-:W-:Y:S02]  /*f170*/  IADD3 R119, P4, P5, R53, R118, R76 ;  /* 0x0000007635777210 */ /* 0x000fe40007d9e04c */
        /* <DEDUP_REMOVED lines=41> */
[----:B------:R-:W-:-:S04]  /*f410*/  IMAD.WIDE.U32.X R70, R53, R47, R70, P1 ;  /* 0x0000002f35467225 */ /* 0x000fc800008e0446 */
[----:B------:R-:W-:Y:S01]  /*f420*/  IMAD.WIDE.U32 R76, P1, R52, R99, R74 ;  /* 0x00000063344c7225 */ /* 0x000fe2000782004a */
[----:B------:R-:W-:-:S03]  /*f430*/  IADD3.X R103, P4, P5, R70, RZ, RZ, P5, P4 ;  /* 0x000000ff46677210 */ /* 0x000fc60002d884ff */
[----:B------:R-:W-:Y:S01]  /*f440*/  IMAD.X R75, RZ, RZ, RZ, P1 ;  /* 0x000000ffff4b7224 */ /* 0x000fe200008e06ff */
[----:B------:R-:W-:Y:S01]  /*f450*/  ISETP.GE.U32.AND P1, PT, R82, R119, PT ;  /* 0x000000775200720c */ /* 0x000fe20003f26070 */
[----:B------:R-:W-:-:S03]  /*f460*/  IMAD.MOV.U32 R74, RZ, RZ, R77 ;  /* 0x000000ffff4a7224 */ /* 0x000fc600078e004d */
[----:B------:R-:W-:Y:S02]  /*f470*/  ISETP.GE.U32.AND.EX P1, PT, R79, R110, PT, P1 ;  /* 0x0000006e4f00720c */ /* 0x000fe40003f26110 */
[----:B------:R-:W-:Y:S02]  /*f480*/  IADD3.X R79, PT, PT, R71, RZ, RZ, P4, P5 ;  /* 0x000000ff474f7210 */ /* 0x000fe400027ea4ff */
[----:B------:R-:W-:Y:S01]  /*f490*/  IADD3 R71, P4, PT, R103, R78, RZ ;  /* 0x0000004e67477210 */ /* 0x000fe20007f9e0ff */
[----:B------:R-:W-:Y:S01]  /*f4a0*/  IMAD R78, R105, R50, RZ ;  /* 0x00000032694e7224 */ /* 0x000fe200078e02ff */
        /* <DEDUP_REMOVED lines=10> */
[----:B------:R-:W-:Y:S02]  /*f550*/  IMAD.IADD R71, R71, 0x1, R81 ;  /* 0x0000000147477824 */ /* 0x000fe400078e0251 */
[----:B------:R-:W-:-:S04]  /*f560*/  IMAD.WIDE.U32 R76, P6, R52, R67, R76 ;  /* 0x00000043344c7225 */ /* 0x000fc800078c004c */
[----:B------:R-:W-:Y:S01]  /*f570*/  IMAD.WIDE.U32 R78, R52, R66, RZ ;  /* 0x00000042344e7225 */ /* 0x000fe200078e00ff */
[----:B------:R-:W-:-:S03]  /*f580*/  IADD3.X R52, P3, P4, R74, RZ, RZ, P3, P4 ;  /* 0x000000ff4a347210 */ /* 0x000fc60001c684ff */
[----:B------:R-:W-:Y:S01]  /*f590*/  IMAD.WIDE.U32 R80, R71, R48, RZ ;  /* 0x0000003047507225 */ /* 0x000fe200078e00ff */
[----:B------:R-:W-:-:S03]  /*f5a0*/  IADD3 R113, P5, PT, R79, R76, RZ ;  /* 0x0000004c4f717210 */ /* 0x000fc60007fbe0ff */
[----:B------:R-:W-:Y:S01]  /*f5b0*/  IMAD.X R103, RZ, RZ, RZ, P6 ;  /* 0x000000ffff677224 */ /* 0x000fe200030e06ff */
[----:B------:R-:W-:Y:S01]  /*f5c0*/  IADD3 R101, P6, PT, R101, R108, RZ ;  /* 0x0000006c65657210 */ /* 0x000fe20007fde0ff */
[----:B------:R-:W-:Y:S01]  /*f5d0*/  IMAD.MOV.U32 R102, RZ, RZ, R77 ;  /* 0x000000ffff667224 */ /* 0x000fe200078e004d */
[----:B------:R-:W-:Y:S01]  /*f5e0*/  IADD3.X R77, PT, PT, R75, RZ, RZ, P3, P4 ;  /* 0x000000ff4b4d7210 */ /* 0x000fe20001fe84ff */
[----:B------:R-:W-:Y:S01]  /*f5f0*/  IMAD.X R107, RZ, RZ, R109, P1 ;  /* 0x000000ffff6b7224 */ /* 0x000fe200008e066d */
[----:B------:R-:W-:Y:S01]  /*f600*/  IADD3 R79, P3, PT, R52, R101, RZ ;  /* 0x00000065344f7210 */ /* 0x000fe20007f7e0ff */
[----:B------:R-:W-:Y:S01]  /*f610*/  IMAD.WIDE.U32 R80, P4, R70, R49, R80 ;  /* 0x0000003146507225 */ /* 0x000fe20007880050 */
[----:B------:R-:W-:-:S03]  /*f620*/  ISETP.GE.U32.AND P1, PT, R100, R68, PT ;  /* 0x000000446400720c */ /* 0x000fc60003f26070 */
[----:B------:R-:W-:Y:S01]  /*f630*/  IMAD.WIDE.U32 R74, R70, R48, RZ ;  /* 0x00000030464a7225 */ /* 0x000fe200078e00ff */
[----:B------:R-:W-:-:S03]  /*f640*/  ISETP.GE.U32.AND.EX P1, PT, R72, R83, PT, P1 ;  /* 0x000000534800720c */ /* 0x000fc60003f26110 */
        /* <DEDUP_REMOVED lines=28> */
[----:B------:R-:W-:Y:S02]  /*f810*/  IADD3.X R72, P3, P4, R52, RZ, RZ, P4, P3 ;  /* 0x000000ff34487210 */ /* 0x000fe400024664ff */
[----:B------:R-:W-:Y:S01]  /*f820*/  IADD3 R98, P2, P0, R56, R57, R63 ;  /* 0x0000003938627210 */ /* 0x000fe2000785e03f */
[----:B------:R-:W-:Y:S01]  /*f830*/  IMAD.WIDE.U32 R56, R71, R44, RZ ;  /* 0x0000002c47387225 */ /* 0x000fe200078e00ff */
[----:B------:R-:W-:Y:S02]  /*f840*/  SEL R52, RZ, 0x1, P1 ;  /* 0x00000001ff347807 */ /* 0x000fe40000800000 */
[----:B------:R-:W-:Y:S02]  /*f850*/  ISETP.GE.U32.AND.EX P5, PT, R107, R109, PT, P5 ;  /* 0x0000006d6b00720c */ /* 0x000fe40003fa6150 */
[----:B------:R-:W-:Y:S02]  /*f860*/  ISETP.GE.U32.AND P1, PT, R101, R108, PT ;  /* 0x0000006c6500720c */ /* 0x000fe40003f26070 */
[----:B------:R-:W-:-:S02]  /*f870*/  IADD3.X R81, PT, PT, R53, RZ, RZ, P3, P4 ;  /* 0x000000ff35517210 */ /* 0x000fc40001fe84ff */
[----:B------:R-:W-:Y:S01]  /*f880*/  IADD3 R75, P4, P3, R52, R73, R75 ;  /* 0x00000049344b7210 */ /* 0x000fe20007b9e04b */
[----:B------:R-:W-:Y:S01]  /*f890*/  IMAD.WIDE.U32 R52, R70, R44, RZ ;  /* 0x0000002c46347225 */ /* 0x000fe200078e00ff */
[----:B------:R-:W-:Y:S02]  /*f8a0*/  ISETP.GE.U32.AND.EX P1, PT, R106, R107, PT, P1 ;  /* 0x0000006b6a00720c */ /* 0x000fe40003f26110 */
[----:B------:R-:W-:Y:S01]  /*f8b0*/  SEL R73, RZ, 0x1, P5 ;  /* 0x00000001ff497807 */ /* 0x000fe20002800000 */
[----:B------:R-:W-:Y:S01]  /*f8c0*/  IMAD.WIDE.U32 R56, P5, R70, R99, R56 ;  /* 0x0000006346387225 */ /* 0x000fe200078a0038 */
[----:B------:R-:W-:Y:S02]  /*f8d0*/  IADD3.X R83, PT, PT, RZ, R69, RZ, P2, P0 ;  /* 0x00000045ff537210 */ /* 0x000fe400017e04ff */
[----:B------:R-:W-:Y:S01]  /*f8e0*/  IADD3 R63, P0, PT, R72, R79, RZ ;  /* 0x0000004f483f7210 */ /* 0x000fe20007f1e0ff */
[----:B------:R-:W-:Y:S01]  /*f8f0*/  IMAD.X R69, RZ, RZ, RZ, P5 ;  /* 0x000000ffff457224 */ /* 0x000fe200028e06ff */
[----:B------:R-:W-:-:S02]  /*f900*/  IADD3 R73, P2, PT, R73, R98, RZ ;  /* 0x0000006249497210 */ /* 0x000fc40007f5e0ff */
[----:B------:R-:W-:Y:S02]  /*f910*/  SEL R80, RZ, 0x1, P1 ;  /* 0x00000001ff507807 */ /* 0x000fe40000800000 */
[----:B------:R-:W-:Y:S01]  /*f920*/  IADD3 R79, P6, PT, R53, R56, RZ ;  /* 0x00000038354f7210 */ /* 0x000fe20007fde0ff */
[----:B------:R-:W-:Y:S01]  /*f930*/  IMAD.X R82, RZ, RZ, R83, P2 ;  /* 0x000000ffff527224 */ /* 0x000fe200010e0653 */
        /* <DEDUP_REMOVED lines=61> */
.L_x_286:
        /* <DEDUP_REMOVED lines=21> */
.L_x_287:
[----:B------:R-:W-:Y:S01]  /*fe60*/  ISETP.GE.U32.AND P0, PT, R90, R41, PT ;  /* 0x000000295a00720c */ /* 0x000fe20003f06070 */
[----:B------:R-:W0:Y:S01]  /*fe70*/  LDCU.128 UR8, c[0x3][0x100] ;  /* 0x00c02000ff0877ac */ /* 0x000e220008000c00 */
[----:B------:R-:W-:Y:S02]  /*fe80*/  ISETP.GE.U32.AND P1, PT, R77, R96, PT ;  /* 0x000000604d00720c */ /* 0x000fe40003f26070 */
[----:B------:R-:W-:Y:S01]  /*fe90*/  ISETP.GE.U32.AND.EX P0, PT, R89, R42, PT, P0 ;  /* 0x0000002a5900720c */ /* 0x000fe20003f06100 */
[----:B------:R-:W1:Y:S01]  /*fea0*/  LDCU.128 UR12, c[0x3][0xf0] ;  /* 0x00c01e00ff0c77ac */ /* 0x000e620008000c00 */
[----:B------:R-:W-:Y:S02]  /*feb0*/  ISETP.GE.U32.AND.EX P1, PT, R74, R97, PT, P1 ;  /* 0x000000614a00720c */ /* 0x000fe40003f26110 */
[----:B------:R-:W-:Y:S02]  /*fec0*/  SEL R56, RZ, 0x1, P0 ;  /* 0x00000001ff387807 */ /* 0x000fe40000000000 */
[----:B------:R-:W-:-:S02]  /*fed0*/  SEL R57, RZ, 0x1, P1 ;  /* 0x00000001ff397807 */ /* 0x000fc40000800000 */
[----:B------:R-:W-:Y:S02]  /*fee0*/  IADD3 R56, P0, PT, R39, R56, RZ ;  /* 0x0000003827387210 */ /* 0x000fe40007f1e0ff */
[----:B------:R-:W-:Y:S02]  /*fef0*/  IADD3 R94, P1, PT, R94, R57, RZ ;  /* 0x000000395e5e7210 */ /* 0x000fe40007f3e0ff */
[----:B------:R-:W-:Y:S01]  /*ff00*/  IADD3 R41, P2, PT, -R41, R90, RZ ;  /* 0x0000005a29297210 */ /* 0x000fe20007f5e1ff */
[----:B------:R-:W-:Y:S01]  /*ff10*/  IMAD.X R57, RZ, RZ, R40, P0 ;  /* 0x000000ffff397224 */ /* 0x000fe200000e0628 */
[----:B------:R-:W-:Y:S01]  /*ff20*/  ISETP.GE.U32.AND P0, PT, R87, R56, PT ;  /* 0x000000385700720c */ /* 0x000fe20003f06070 */
[----:B------:R-:W-:Y:S01]  /*ff30*/  IMAD.X R95, RZ, RZ, R95, P1 ;  /* 0x000000ffff5f7224 */ /* 0x000fe200008e065f */
[----:B------:R-:W-:Y:S01]  /*ff40*/  ISETP.GE.U32.AND P1, PT, R63, R94, PT ;  /* 0x0000005e3f00720c */ /* 0x000fe20003f26070 */
[----:B------:R-:W-:Y:S01]  /*ff50*/  IMAD.X R42, R89, 0x1, ~R42, P2 ;  /* 0x00000001592a7824 */ /* 0x000fe200010e0e2a */
[----:B------:R-:W-:-:S02]  /*ff60*/  ISETP.GE.U32.AND.EX P0, PT, R88, R57, PT, P0 ;  /* 0x000000395800720c */ /* 0x000fc40003f06100 */
[----:B------:R-:W-:Y:S02]  /*ff70*/  ISETP.GE.U32.AND.EX P1, PT, R76, R95, PT, P1 ;  /* 0x0000005f4c00720c */ /* 0x000fe40003f26110 */
[----:B------:R-:W-:Y:S02]  /*ff80*/  SEL R62, RZ, 0x1, P0 ;  /* 0x00000001ff3e7807 */ /* 0x000fe40000000000 */
[----:B------:R-:W-:Y:S02]  /*ff90*/  SEL R40, RZ, 0x1, P1 ;  /* 0x00000001ff287807 */ /* 0x000fe40000800000 */
[----:B------:R-:W-:Y:S02]  /*ffa0*/  IADD3 R62, P0, PT, R37, R62, RZ ;  /* 0x0000003e253e7210 */ /* 0x000fe40007f1e0ff */
[----:B------:R-:W-:Y:S02]  /*ffb0*/  IADD3 R91, P1, PT, R91, R40, RZ ;  /* 0x000000285b5b7210 */ /* 0x000fe40007f3e0ff */
[----:B------:R-:W-:Y:S01]  /*ffc0*/  IADD3 R87, P2, PT, R87, -R56, RZ ;  /* 0x8000003857577210 */ /* 0x000fe20007f5e0ff */
        /* <DEDUP_REMOVED lines=10> */
[----:B------:R-:W-:Y:S02]  /*10070*/  IADD3 R96, P3, PT, -R96, R77, RZ ;  /* 0x0000004d60607210 */ /* 0x000fe40007f7e1ff */
[----:B------:R-:W-:Y:S01]  /*10080*/  ISETP.GE.U32.AND P1, PT, R43, R38, PT ;  /* 0x000000262b00720c */ /* 0x000fe20003f26070 */
[----:B------:R-:W-:Y:S01]  /*10090*/  IMAD.X R37, RZ, RZ, R36, P0 ;  /* 0x000000ffff257224 */ /* 0x000fe200000e0624 */
[----:B------:R-:W-:Y:S01]  /*100a0*/  IADD3 R56, P2, PT, R45, R56, RZ ;  /* 0x000000382d387210 */ /* 0x000fe20007f5e0ff */
[----:B------:R-:W-:Y:S01]  /*100b0*/  IMAD.X R97, R74, 0x1, ~R97, P3 ;  /* 0x000000014a617824 */ /* 0x000fe200018e0e61 */
[----:B------:R-:W-:-:S02]  /*100c0*/  IADD3 R68, P3, PT, R63, -R94, RZ ;  /* 0x8000005e3f447210 */ /* 0x000fc40007f7e0ff */
[----:B------:R-:W-:Y:S01]  /*100d0*/  ISETP.GE.U32.AND.EX P1, PT, R84, R37, PT, P1 ;  /* 0x000000255400720c */ /* 0x000fe20003f26110 */
[----:B------:R-:W-:Y:S01]  /*100e0*/  IMAD.X R35, RZ, RZ, R92, P2 ;  /* 0x000000ffff237224 */ /* 0x000fe200010e065c */
[----:B------:R-:W-:Y:S01]  /*100f0*/  ISETP.GE.U32.AND P0, PT, R53, R56, PT ;  /* 0x000000383500720c */ /* 0x000fe20003f06070 */
[----:B------:R-:W-:Y:S01]  /*10100*/  IMAD.X R63, R76, 0x1, ~R95, P3 ;  /* 0x000000014c3f7824 */ /* 0x000fe200018e0e5f */
[----:B------:R-:W-:Y:S02]  /*10110*/  IADD3 R85, P2, PT, R85, -R62, RZ ;  /* 0x8000003e55557210 */ /* 0x000fe40007f5e0ff */
[----:B------:R-:W-:Y:S02]  /*10120*/  IADD3 R62, P4, PT, R70, -R91, RZ ;  /* 0x8000005b463e7210 */ /* 0x000fe40007f9e0ff */
[----:B------:R-:W-:Y:S01]  /*10130*/  IADD3 R56, P5, PT, R53, -R56, RZ ;  /* 0x8000003835387210 */ /* 0x000fe20007fbe0ff */
[----:B------:R-:W-:Y:S01]  /*10140*/  IMAD.X R86, R86, 0x1, ~R39, P2 ;  /* 0x0000000156567824 */ /* 0x000fe200010e0e27 */
[----:B------:R-:W-:Y:S01]  /*10150*/  IADD3 R43, P3, PT, R43, -R38, RZ ;  /* 0x800000262b2b7210 */ /* 0x000fe20007f7e0ff */
[----:B------:R-:W-:Y:S01]  /*10160*/  IMAD.X R57, R72, 0x1, ~R93, P4 ;  /* 0x0000000148397824 */ /* 0x000fe200020e0e5d */
[C---:B------:R-:W-:Y:S01]  /*10170*/  ISETP.GE.U32.AND.EX P0, PT, R52.reuse, R35, PT, P0 ;  /* 0x000000233400720c */ /* 0x040fe20003f06100 */
[----:B------:R-:W-:-:S02]  /*10180*/  IMAD.X R53, R52, 0x1, ~R35, P5 ;  /* 0x0000000134357824 */ /* 0x000fc400028e0e23 */
[----:B------:R-:W-:Y:S01]  /*10190*/  IMAD.X R84, R84, 0x1, ~R37, P3 ;  /* 0x0000000154547824 */ /* 0x000fe200018e0e25 */
[----:B01----:R-:W-:Y:S09]  /*101a0*/  @P1 BRA `(.L_x_288) ;  /* 0x0000000000981947 */ /* 0x003ff20003800000 */
        /* <DEDUP_REMOVED lines=38> */
.L_x_288:
        /* <DEDUP_REMOVED lines=39> */
.L_x_289:
[----:B------:R-:W-:Y:S02]  /*10680*/  ISETP.NE.U32.AND P2, PT, R87, UR14, PT ;  /* 0x0000000e57007c0c */ /* 0x000fe4000bf45070 */
[----:B------:R-:W-:Y:S02]  /*10690*/  ISETP.NE.U32.AND P3, PT, R41, UR12, PT ;  /* 0x0000000c29007c0c */ /* 0x000fe4000bf65070 */
[----:B------:R-:W-:Y:S02]  /*106a0*/  ISETP.NE.U32.AND P1, PT, R85, UR8, PT ;  /* 0x0000000855007c0c */ /* 0x000fe4000bf25070 */
[----:B------:R-:W-:Y:S02]  /*106b0*/  ISETP.NE.AND.EX P2, PT, R88, UR15, PT, P2 ;  /* 0x0000000f58007c0c */ /* 0x000fe4000bf45320 */
[----:B------:R-:W-:Y:S02]  /*106c0*/  ISETP.NE.AND.EX P3, PT, R42, UR13, PT, P3 ;  /* 0x0000000d2a007c0c */ /* 0x000fe4000bf65330 */
[----:B------:R-:W-:-:S02]  /*106d0*/  ISETP.NE.U32.AND P0, PT, R43, UR10, PT ;  /* 0x0000000a2b007c0c */ /* 0x000fc4000bf05070 */
[----:B------:R-:W-:Y:S02]  /*106e0*/  ISETP.NE.AND.EX P1, PT, R86, UR9, PT, P1 ;  /* 0x0000000956007c0c */ /* 0x000fe4000bf25310 */
[----:B------:R-:W-:Y:S02]  /*106f0*/  ISETP.NE.AND.EX P0, PT, R84, UR11, PT, P0 ;  /* 0x0000000b54007c0c */ /* 0x000fe4000bf05300 */
[----:B------:R-:W-:-:S04]  /*10700*/  PLOP3.LUT P1, PT, P1, P2, P3, 0xfe, 0x0 ;  /* 0x000000000000781c */ /* 0x000fc80000f25f36 */
[----:B------:R-:W-:-:S13]  /*10710*/  PLOP3.LUT P0, PT, P0, P1, PT, 0xf8, 0x8f ;  /* 0x00000000008f781c */ /* 0x000fda0000703f70 */
[----:B------:R-:W-:Y:S05]  /*10720*/  @P0 BRA `(.L_x_290) ;  /* 0x0000002400c40947 */ /* 0x000fea0003800000 */
[----:B------:R-:W-:Y:S01]  /*10730*/  ISETP.GT.U32.AND P0, PT, R56, R43, PT ;  /* 0x0000002b3800720c */ /* 0x000fe20003f04070 */
[----:B------:R-:W-:Y:S01]  /*10740*/  IMAD.MOV.U32 R19, RZ, RZ, RZ ;  /* 0x000000ffff137224 */ /* 0x000fe200078e00ff */
[----:B------:R-:W-:Y:S01]  /*10750*/  CS2R R20, SRZ ;  /* 0x0000000000147805 */ /* 0x000fe2000001ff00 */
[----:B------:R-:W-:Y:S01]  /*10760*/  IMAD.MOV.U32 R25, RZ, RZ, 0x1 ;  /* 0x00000001ff197424 */ /* 0x000fe200078e00ff */
[----:B------:R-:W-:Y:S02]  /*10770*/  ISETP.GT.U32.AND.EX P0, PT, R53, R84, PT, P0 ;  /* 0x000000543500720c */ /* 0x000fe40003f04100 */
[----:B------:R-:W-:Y:S01]  /*10780*/  CS2R R22, SRZ ;  /* 0x0000000000167805 */ /* 0x000fe2000001ff00 */
[----:B------:R-:W-:Y:S01]  /*10790*/  IMAD.MOV.U32 R24, RZ, RZ, RZ ;  /* 0x000000ffff187224 */ /* 0x000fe200078e00ff */
[----:B------:R-:W-:-:S09]  /*107a0*/  CS2R R26, SRZ ;  /* 0x00000000001a7805 */ /* 0x000fd2000001ff00 */
[----:B------:R-:W-:Y:S05]  /*107b0*/  @P0 BRA `(.L_x_271) ;  /* 0x0000007000300947 */ /* 0x000fea0003800000 */
[----:B------:R-:W-:Y:S02]  /*107c0*/  ISETP.NE.U32.AND P0, PT, R68, R87, PT ;  /* 0x000000574400720c */ /* 0x000fe40003f05070 */
[----:B------:R-:W-:Y:S02]  /*107d0*/  ISETP.NE.U32.AND P1, PT, R62, R85, PT ;  /* 0x000000553e00720c */ /* 0x000fe40003f25070 */
[----:B------:R-:W-:Y:S02]  /*107e0*/  ISETP.NE.AND.EX P0, PT, R63, R88, PT, P0 ;  /* 0x000000583f00720c */ /* 0x000fe40003f05300 */
[----:B------:R-:W-:Y:S02]  /*107f0*/  ISETP.LT.U32.AND P2, PT, R56, R43, PT ;  /* 0x0000002b3800720c */ /* 0x000fe40003f41070 */
[----:B------:R-:W-:Y:S02]  /*10800*/  ISETP.NE.OR.EX P0, PT, R57, R86, P0, P1 ;  /* 0x000000563900720c */ /* 0x000fe40000705710 */
[----:B------:R-:W-:-:S02]  /*10810*/  ISETP.NE.U32.AND P1, PT, R96, R41, PT ;  /* 0x000000296000720c */ /* 0x000fc40003f25070 */
[----:B------:R-:W-:-:S04]  /*10820*/  ISETP.LT.U32.OR.EX P0, PT, R53, R84, P0, P2 ;  /* 0x000000543500720c */ /* 0x000fc80000701520 */
[----:B------:R-:W-:-:S13]  /*10830*/  ISETP.NE.OR.EX P0, PT, R97, R42, P0, P1 ;  /* 0x0000002a6100720c */ /* 0x000fda0000705710 */
[----:B------:R-:W-:Y:S05]  /*10840*/  @P0 BRA `(.L_x_271) ;  /* 0x00000070000c0947 */ /* 0x000fea0003800000 */
[----:B------:R-:W-:Y:S02]  /*10850*/  LOP3.LUT R3, R58, R64, R60, 0xfe, !PT ;  /* 0x000000403a037212 */ /* 0x000fe400078efe3c */
[----:B------:R-:W-:Y:S02]  /*10860*/  CS2R R22, SRZ ;  /* 0x0000000000167805 */ /* 0x000fe4000001ff00 */
[----:B------:R-:W-:Y:S01]  /*10870*/  LOP3.LUT R5, R59, R65, R61, 0xfe, !PT ;  /* 0x000000413b057212 */ /* 0x000fe200078efe3d */
[----:B------:R-:W-:Y:S01]  /*10880*/  IMAD.MOV.U32 R21, RZ, RZ, RZ ;  /* 0x000000ffff157224 */ /* 0x000fe200078e00ff */
[----:B------:R-:W-:Y:S01]  /*10890*/  LOP3.LUT P0, RZ, R3, R54, RZ, 0xfc, !PT ;  /* 0x0000003603ff7212 */ /* 0x000fe2000780fcff */
[----:B------:R-:W-:Y:S01]  /*108a0*/  IMAD.MOV.U32 R24, RZ, RZ, RZ ;  /* 0x000000ffff187224 */ /* 0x000fe200078e00ff */
[----:B------:R-:W-:Y:S02]  /*108b0*/  CS2R R26, SRZ ;  /* 0x00000000001a7805 */ /* 0x000fe4000001ff00 */
[----:B------:R-:W-:-:S13]  /*108c0*/  LOP3.LUT P0, RZ, R5, R55, RZ, 0xfc, P0 ;  /* 0x0000003705ff7212 */ /* 0x000fda000000fcff */
[----:B------:R-:W-:Y:S05]  /*108d0*/  @!P0 BRA `(.L_x_271) ;  /* 0x0000006c00e88947 */ /* 0x000fea0003800000 */
        /* <DEDUP_REMOVED lines=8> */
[----:B------:R-:W-:Y:S01]  /*10960*/  IMAD.IADD R24, R7, 0x1, R3 ;  /* 0x0000000107187824 */ /* 0x000fe200078e0203 */
[----:B------:R-:W-:Y:S01]  /*10970*/  IADD3 R22, P4, PT, R30, R22, RZ ;  /* 0x000000161e167210 */ /* 0x000fe20007f9e0ff */
[----:B------:R-:W-:Y:S02]  /*10980*/  IMAD.MOV.U32 R25, RZ, RZ, RZ ;  /* 0x000000ffff197224 */ /* 0x000fe400078e00ff */
[----:B------:R-:W-:Y:S02]  /*10990*/  IMAD.IADD R26, R6, 0x1, R5 ;  /* 0x00000001061a7824 */ /* 0x000fe400078e0205 */
[----:B------:R-:W-:-:S04]  /*109a0*/  IMAD.WIDE.U32 R20, R8, R64, RZ ;  /* 0x0000004008147225 */ /* 0x000fc800078e00ff */
[----:B------:R-:W-:Y:S02]  /*109b0*/  IMAD.MOV.U32 R9, RZ, RZ, RZ ;  /* 0x000000ffff097224 */ /* 0x000fe400078e00ff */
[----:B------:R-:W-:Y:S02]  /*109c0*/  IMAD.MOV.U32 R45, RZ, RZ, RZ ;  /* 0x000000ffff2d7224 */ /* 0x000fe400078e00ff */
[----:B------:R-:W-:-:S04]  /*109d0*/  IMAD.WIDE.U32 R34, R15, R64, RZ ;  /* 0x000000400f227225 */ /* 0x000fc800078e00ff */
[----:B------:R-:W-:Y:S01]  /*109e0*/  IMAD.IADD R19, R0, 0x1, R23 ;  /* 0x0000000100137824 */ /* 0x000fe200078e0217 */
[----:B------:R-:W-:Y:S01]  /*109f0*/  IADD3.X R23, PT, PT, RZ, RZ, RZ, P0, P1 ;  /* 0x000000ffff177210 */ /* 0x000fe200007e24ff */
[----:B------:R-:W-:-:S04]  /*10a00*/  IMAD.WIDE.U32 R4, R8, R65, RZ ;  /* 0x0000004108047225 */ /* 0x000fc800078e00ff */
[----:B------:R-:W-:-:S04]  /*10a10*/  IMAD.WIDE.U32 R2, R10, R65, R24 ;  /* 0x000000410a027225 */ /* 0x000fc800078e0018 */
[----:B------:R-:W-:Y:S02]  /*10a20*/  IMAD.IADD R21, R9, 0x1, R21 ;  /* 0x0000000109157824 */ /* 0x000fe400078e0215 */
[----:B------:R-:W-:Y:S02]  /*10a30*/  IMAD.IADD R32, R45, 0x1, R35 ;  /* 0x000000012d207824 */ /* 0x000fe400078e0223 */
[----:B------:R-:W-:Y:S01]  /*10a40*/  IMAD.IADD R35, R9, 0x1, R5 ;  /* 0x0000000109237824 */ /* 0x000fe200078e0205 */
[----:B------:R-:W-:Y:S01]  /*10a50*/  IADD3 R5, P2, P3, R23, R2, R26 ;  /* 0x0000000217057210 */ /* 0x000fe20007b5e01a */
[----:B------:R-:W-:Y:S01]  /*10a60*/  IMAD.IADD R23, R7, 0x1, R3 ;  /* 0x0000000107177824 */ /* 0x000fe200078e0203 */
[----:B------:R-:W-:Y:S01]  /*10a70*/  IADD3 R34, P5, P0, R4, R21, R34 ;  /* 0x0000001504227210 */ /* 0x000fe200078be022 */
[----:B------:R-:W-:-:S04]  /*10a80*/  IMAD.WIDE.U32 R2, R11, R64, RZ ;  /* 0x000000400b027225 */ /* 0x000fc800078e00ff */
[----:B------:R-:W-:Y:S02]  /*10a90*/  IMAD.MOV.U32 R4, RZ, RZ, RZ ;  /* 0x000000ffff047224 */ /* 0x000fe400078e00ff */
[----:B------:R-:W-:-:S04]  /*10aa0*/  IMAD.WIDE.U32 R26, R14, R60, RZ ;  /* 0x0000003c0e1a7225 */ /* 0x000fc800078e00ff */
[----:B------:R-:W-:-:S04]  /*10ab0*/  IMAD.WIDE.U32 R24, R11, R65, RZ ;  /* 0x000000410b187225 */ /* 0x000fc800078e00ff */
[----:B------:R-:W-:-:S04]  /*10ac0*/  IMAD.WIDE.U32 R28, R13, R64, RZ ;  /* 0x000000400d1c7225 */ /* 0x000fc800078e00ff */
[----:B------:R-:W-:-:S04]  /*10ad0*/  IMAD.WIDE.U32 R38, R12, R61, RZ ;  /* 0x0000003d0c267225 */ /* 0x000fc800078e00ff */
[----:B------:R-:W-:Y:S02]  /*10ae0*/  IMAD.IADD R3, R16, 0x1, R3 ;  /* 0x0000000110037824 */ /* 0x000fe400078e0203 */
[----:B------:R-:W-:Y:S02]  /*10af0*/  IMAD.IADD R40, R4, 0x1, R27 ;  /* 0x0000000104287824 */ /* 0x000fe400078e021b */
[----:B------:R-:W-:Y:S01]  /*10b00*/  IMAD.MOV.U32 R41, RZ, RZ, RZ ;  /* 0x000000ffff297224 */ /* 0x000fe200078e00ff */
[----:B------:R-:W-:Y:S01]  /*10b10*/  IADD3 R28, P1, P6, R24, R3, R28 ;  /* 0x00000003181c7210 */ /* 0x000fe20007e3e01c */
[----:B------:R-:W-:Y:S01]  /*10b20*/  IMAD.IADD R21, R16, 0x1, R25 ;  /* 0x0000000110157824 */ /* 0x000fe200078e0219 */
[----:B------:R-:W-:Y:S01]  /*10b30*/  IADD3.X R16, PT, PT, RZ, R23, RZ, P2, P3 ;  /* 0x00000017ff107210 */ /* 0x000fe200017e64ff */
[----:B------:R-:W-:Y:S01]  /*10b40*/  IMAD.IADD R36, R18, 0x1, R29 ;  /* 0x0000000112247824 */ /* 0x000fe200078e021d */
[----:B------:R-:W-:Y:S01]  /*10b50*/  IADD3 R29, P2, P3, R38, R19, R26 ;  /* 0x00000013261d7210 */ /* 0x000fe20007b5e01a */
[----:B------:R-:W-:Y:S01]  /*10b60*/  IMAD.IADD R3, R0, 0x1, R39 ;  /* 0x0000000100037824 */ /* 0x000fe200078e0227 */
[----:B------:R-:W-:Y:S01]  /*10b70*/  IADD3.X R23, PT, PT, RZ, RZ, RZ, P5, P0 ;  /* 0x000000ffff177210 */ /* 0x000fe20002fe04ff */
[----:B------:R-:W-:Y:S01]  /*10b80*/  IMAD.WIDE.U32 R26, R14, R61, R40 ;  /* 0x0000003d0e1a7225 */ /* 0x000fe200078e0028 */
[----:B------:R-:W-:-:S03]  /*10b90*/  IADD3.X R19, PT, PT, RZ, RZ, RZ, P1, P6 ;  /* 0x000000ffff137210 */ /* 0x000fc60000fec4ff */
[----:B------:R-:W-:Y:S01]  /*10ba0*/  IMAD.WIDE.U32 R24, R17, R60, RZ ;  /* 0x0000003c11187225 */ /* 0x000fe200078e00ff */
[----:B------:R-:W-:-:S03]  /*10bb0*/  IADD3 R3, P0, P5, R5, R26, R3 ;  /* 0x0000001a05037210 */ /* 0x000fc60007d1e003 */
[----:B------:R-:W-:-:S04]  /*10bc0*/  IMAD.WIDE.U32 R38, R10, R60, RZ ;  /* 0x0000003c0a267225 */ /* 0x000fc800078e00ff */
[----:B------:R-:W-:-:S04]  /*10bd0*/  IMAD.WIDE.U32 R40, R17, R61, RZ ;  /* 0x0000003d11287225 */ /* 0x000fc800078e00ff */
[----:B------:R-:W-:Y:S02]  /*10be0*/  IMAD.IADD R5, R6, 0x1, R25 ;  /* 0x0000000106057824 */ /* 0x000fe400078e0219 */
[----:B------:R-:W-:Y:S02]  /*10bf0*/  IMAD.IADD R11, R4, 0x1, R27 ;  /* 0x00000001040b7824 */ /* 0x000fe400078e021b */
[----:B------:R-:W-:Y:S01]  /*10c00*/  IMAD.MOV.U32 R33, RZ, RZ, RZ ;  /* 0x000000ffff217224 */ /* 0x000fe200078e00ff */
[----:B------:R-:W-:Y:S01]  /*10c10*/  IADD3 R52, P1, P6, R40, R5, R38 ;  /* 0x0000000528347210 */ /* 0x000fe20007e3e026 */
[----:B------:R-:W-:Y:S01]  /*10c20*/  IMAD.X R29, R29, 0x1, R56, P4 ;  /* 0x000000011d1d7824 */ /* 0x000fe200020e0638 */
[----:B------:R-:W-:Y:S01]  /*10c30*/  IADD3.X R5, PT, PT, R16, R11, RZ, P0, P5 ;  /* 0x0000000b10057210 */ /* 0x000fe200007ea4ff */
[----:B------:R-:W-:Y:S01]  /*10c40*/  IMAD.MOV.U32 R37, RZ, RZ, RZ ;  /* 0x000000ffff257224 */ /* 0x000fe200078e00ff */
[----:B------:R-:W-:Y:S01]  /*10c50*/  ISETP.GE.U32.AND P0, PT, R22, R30, PT ;  /* 0x0000001e1600720c */ /* 0x000fe20003f06070 */
[----:B------:R-:W-:-:S03]  /*10c60*/  IMAD.WIDE.U32 R32, R15, R65, R32 ;  /* 0x000000410f207225 */ /* 0x000fc600078e0020 */
[----:B------:R-:W-:Y:S01]  /*10c70*/  ISETP.GE.U32.AND.EX P0, PT, R29, R56, PT, P0 ;  /* 0x000000381d00720c */ /* 0x000fe20003f06100 */
[----:B------:R-:W-:Y:S01]  /*10c80*/  IMAD.IADD R42, R7, 0x1, R39 ;  /* 0x00000001072a7824 */ /* 0x000fe200078e0227 */
[----:B------:R-:W-:Y:S01]  /*10c90*/  IADD3 R11, P4, P5, R23, R32, R35 ;  /* 0x00000020170b7210 */ /* 0x000fe20007d9e023 */
[----:B------:R-:W-:Y:S01]  /*10ca0*/  IMAD.MOV.U32 R43, RZ, RZ, RZ ;  /* 0x000000ffff2b7224 */ /* 0x000fe200078e00ff */
[----:B------:R-:W-:Y:S01]  /*10cb0*/  SEL R16, RZ, 0x1, P0 ;  /* 0x00000001ff107807 */ /* 0x000fe20000000000 */
[----:B------:R-:W-:Y:S01]  /*10cc0*/  IMAD.WIDE.U32 R30, R13, R65, R36 ;  /* 0x000000410d1e7225 */ /* 0x000fe200078e0024 */
[----:B------:R-:W-:-:S03]  /*10cd0*/  IADD3.X R56, PT, PT, RZ, RZ, RZ, P1, P6 ;  /* 0x000000ffff387210 */ /* 0x000fc60000fec4ff */
[----:B------:R-:W-:Y:S02]  /*10ce0*/  IMAD.IADD R41, R6, 0x1, R41 ;  /* 0x0000000106297824 */ /* 0x000fe400078e0229 */
[----:B------:R-:W-:-:S04]  /*10cf0*/  IMAD.WIDE.U32 R36, R10, R61, R42 ;  /* 0x0000003d0a247225 */ /* 0x000fc800078e002a */
[----:B------:R-:W-:Y:S01]  /*10d00*/  IMAD.IADD R32, R45, 0x1, R33 ;  /* 0x000000012d207824 */ /* 0x000fe200078e0221 */
[----:B------:R-:W-:Y:S01]  /*10d10*/  IADD3 R41, P0, P1, R11, R36, R41 ;  /* 0x000000240b297210 */ /* 0x000fe2000791e029 */
[----:B------:R-:W-:Y:S02]  /*10d20*/  IMAD.IADD R43, R7, 0x1, R37 ;  /* 0x00000001072b7824 */ /* 0x000fe400078e0225 */
[----:B------:R-:W-:Y:S01]  /*10d30*/  IMAD.WIDE.U32 R26, R15, R60, RZ ;  /* 0x0000003c0f1a7225 */ /* 0x000fe200078e00ff */
[----:B------:R-:W-:Y:S02]  /*10d40*/  IADD3.X R36, PT, PT, RZ, R32, RZ, P4, P5 ;  /* 0x00000020ff247210 */ /* 0x000fe400027ea4ff */
[----:B------:R-:W-:Y:S01]  /*10d50*/  IADD3 R13, P5, PT, R16, R20, RZ ;  /* 0x00000014100d7210 */ /* 0x000fe20007fbe0ff */
[----:B------:R-:W-:Y:S01]  /*10d60*/  IMAD.IADD R38, R45, 0x1, R27 ;  /* 0x000000012d267824 */ /* 0x000fe200078e021b */
[----:B------:R-:W-:Y:S01]  /*10d70*/  IADD3.X R43, PT, PT, R36, R43, RZ, P0, P1 ;  /* 0x0000002b242b7210 */ /* 0x000fe200007e24ff */
[----:B------:R-:W-:Y:S01]  /*10d80*/  IMAD.MOV.U32 R39, RZ, RZ, RZ ;  /* 0x000000ffff277224 */ /* 0x000fe200078e00ff */
[----:B------:R-:W-:Y:S01]  /*10d90*/  ISETP.GT.U32.AND P0, PT, R20, R13, PT ;  /* 0x0000000d1400720c */ /* 0x000fe20003f04070 */
[----:B------:R-:W-:Y:S01]  /*10da0*/  IMAD.X R25, RZ, RZ, R34, P5 ;  /* 0x000000ffff197224 */ /* 0x000fe200028e0622 */
[----:B------:R-:W-:Y:S01]  /*10db0*/  IADD3 R32, P4, P6, R19, R30, R21 ;  /* 0x0000001e13207210 */ /* 0x000fe20007e9e015 */
[----:B------:R-:W-:-:S03]  /*10dc0*/  IMAD.WIDE.U32 R36, R8, R61, RZ ;  /* 0x0000003d08247225 */ /* 0x000fc600078e00ff */
[----:B------:R-:W-:Y:S01]  /*10dd0*/  ISETP.GT.U32.AND.EX P0, PT, R34, R25, PT, P0 ;  /* 0x000000192200720c */ /* 0x000fe20003f04100 */
[----:B------:R-:W-:Y:S01]  /*10de0*/  IMAD.WIDE.U32 R38, R15, R61, R38 ;  /* 0x0000003d0f267225 */ /* 0x000fe200078e0026 */
[----:B------:R-:W-:Y:S02]  /*10df0*/  IADD3 R15, P1, PT, R13, R24, RZ ;  /* 0x000000180d0f7210 */ /* 0x000fe40007f3e0ff */
[----:B------:R-:W-:Y:S01]  /*10e00*/  SEL R24, R20, R13, P0 ;  /* 0x0000000d14187207 */ /* 0x000fe20000000000 */
[----:B------:R-:W-:Y:S01]  /*10e10*/  IMAD.IADD R27, R18, 0x1, R31 ;  /* 0x00000001121b7824 */ /* 0x000fe200078e021f */
[----:B------:R-:W-:Y:S01]  /*10e20*/  SEL R34, R34, R25, P0 ;  /* 0x0000001922227207 */ /* 0x000fe20000000000 */
[----:B------:R-:W-:Y:S01]  /*10e30*/  IMAD.WIDE.U32 R30, R12, R64, RZ ;  /* 0x000000400c1e7225 */ /* 0x000fe200078e00ff */
[----:B------:R-:W-:-:S03]  /*10e40*/  ISETP.GT.U32.AND P0, PT, R24, R15, PT ;  /* 0x0000000f1800720c */ /* 0x000fc60003f04070 */
[----:B------:R-:W-:Y:S02]  /*10e50*/  IMAD.IADD R11, R9, 0x1, R37 ;  /* 0x00000001090b7824 */ /* 0x000fe400078e0225 */
[----:B------:R-:W-:Y:S02]  /*10e60*/  IMAD.IADD R40, R45, 0x1, R39 ;  /* 0x000000012d287824 */ /* 0x000fe400078e0227 */
[----:B------:R-:W-:-:S04]  /*10e70*/  IMAD.WIDE.U32 R18, R14, R64, RZ ;  /* 0x000000400e127225 */ /* 0x000fc800078e00ff */
[----:B------:R-:W-:-:S04]  /*10e80*/  IMAD.WIDE.U32 R20, R12, R65, RZ ;  /* 0x000000410c147225 */ /* 0x000fc800078e00ff */
[----:B------:R-:W-:Y:S02]  /*10e90*/  IMAD.IADD R39, R0, 0x1, R31 ;  /* 0x0000000100277824 */ /* 0x000fe400078e021f */
[----:B------:R-:W-:Y:S01]  /*10ea0*/  IMAD.X R23, R25, 0x1, R52, P1 ;  /* 0x0000000119177824 */ /* 0x000fe200008e0634 */
[----:B------:R-:W-:Y:S01]  /*10eb0*/  IADD3 R32, P1, P5, R32, R38, R11 ;  /* 0x0000002620207210 */ /* 0x000fe20007d3e00b */
[----:B------:R-:W-:Y:S01]  /*10ec0*/  IMAD.WIDE.U32 R60, R8, R60, RZ ;  /* 0x0000003c083c7225 */ /* 0x000fe200078e00ff */
[----:B------:R-:W-:Y:S02]  /*10ed0*/  IADD3.X R11, PT, PT, RZ, R27, RZ, P4, P6 ;  /* 0x0000001bff0b7210 */ /* 0x000fe400027ec4ff */
[----:B------:R-:W-:Y:S01]  /*10ee0*/  IADD3 R39, P6, P4, R20, R39, R18 ;  /* 0x0000002714277210 */ /* 0x000fe20007cde012 */
[----:B------:R-:W-:Y:S01]  /*10ef0*/  IMAD.WIDE.U32 R24, R14, R58, RZ ;  /* 0x0000003a0e187225 */ /* 0x000fe200078e00ff */
[----:B------:R-:W-:Y:S02]  /*10f00*/  IADD3.X R40, PT, PT, R11, R40, RZ, P1, P5 ;  /* 0x000000280b287210 */ /* 0x000fe40000fea4ff */
[----:B------:R-:W-:Y:S01]  /*10f10*/  ISETP.GT.U32.AND.EX P0, PT, R34, R23, PT, P0 ;  /* 0x000000172200720c */ /* 0x000fe20003f04100 */
[----:B------:R-:W-:Y:S01]  /*10f20*/  IMAD R13, R39, R50, RZ ;  /* 0x00000032270d7224 */ /* 0x000fe200078e02ff */
[----:B------:R-:W-:Y:S01]  /*10f30*/  P2R R33, PR, RZ, 0x40 ;  /* 0x00000040ff217803 */ /* 0x000fe20000000000 */
[----:B------:R-:W-:-:S02]  /*10f40*/  IMAD.IADD R11, R9, 0x1, R61 ;  /* 0x00000001090b7824 */ /* 0x000fc400078e023d */
[----:B------:R-:W-:-:S03]  /*10f50*/  IMAD.WIDE.U32 R8, R30, R50, RZ ;  /* 0x000000321e087225 */ /* 0x000fc600078e00ff */
[----:B------:R-:W-:Y:S01]  /*10f60*/  IADD3 R18, P1, P5, R36, R11, R26 ;  /* 0x0000000b24127210 */ /* 0x000fe20007d3e01a */
[----:B------:R-:W-:Y:S02]  /*10f70*/  IMAD R13, R30, R51, R13 ;  /* 0x000000331e0d7224 */ /* 0x000fe400078e020d */
[----:B------:R-:W-:Y:S01]  /*10f80*/  IMAD.IADD R34, R4, 0x1, R25 ;  /* 0x0000000104227824 */ /* 0x000fe200078e0219 */
[----:B------:R-:W-:Y:S01]  /*10f90*/  SEL R25, RZ, 0x1, !P0 ;  /* 0x00000001ff197807 */ /* 0x000fe20004000000 */
[----:B------:R-:W-:Y:S01]  /*10fa0*/  IMAD.WIDE.U32 R26, R12, R59, RZ ;  /* 0x0000003b0c1a7225 */ /* 0x000fe200078e00ff */
[----:B------:R-:W-:Y:S02]  /*10fb0*/  IADD3.X R42, PT, PT, RZ, RZ, RZ, P1, P5 ;  /* 0x000000ffff2a7210 */ /* 0x000fe40000fea4ff */
[----:B------:R-:W-:Y:S01]  /*10fc0*/  IADD3 R20, P0, P1, R25, R41, R56 ;  /* 0x0000002919147210 */ /* 0x000fe2000791e038 */
[----:B------:R-:W-:Y:S02]  /*10fd0*/  IMAD.MOV.U32 R35, RZ, RZ, RZ ;  /* 0x000000ffff237224 */ /* 0x000fe400078e00ff */
        /* <DEDUP_REMOVED lines=11> */
[----:B------:R-:W-:Y:S01]  /*11090*/  IMAD.X R31, RZ, RZ, RZ, P5 ;  /* 0x000000ffff1f7224 */ /* 0x000fe200028e06ff */
[----:B------:R-:W-:Y:S01]  /*110a0*/  IADD3 R34, P1, PT, R35, R36, RZ ;  /* 0x0000002423227210 */ /* 0x000fe20007f3e0ff */
[----:B------:R-:W-:Y:S01]  /*110b0*/  IMAD.MOV.U32 R30, RZ, RZ, R37 ;  /* 0x000000ffff1e7224 */ /* 0x000fe200078e0025 */
[----:B------:R-:W-:Y:S02]  /*110c0*/  IADD3 R27, P5, PT, R25, R2, RZ ;  /* 0x00000002191b7210 */ /* 0x000fe40007fbe0ff */
[----:B------:R-:W-:Y:S01]  /*110d0*/  IADD3.X RZ, P0, PT, R39, R34, RZ, P0, !PT ;  /* 0x0000002227ff7210 */ /* 0x000fe2000071e4ff */
[----:B------:R-:W-:Y:S01]  /*110e0*/  IMAD.WIDE.U32.X R30, R13, R49, R30, P1 ;  /* 0x000000310d1e7225 */ /* 0x000fe200008e041e */
[----:B------:R-:W-:-:S03]  /*110f0*/  ISETP.GT.U32.AND P1, PT, R2, R27, PT ;  /* 0x0000001b0200720c */ /* 0x000fc60003f24070 */
[----:B------:R-:W-:Y:S01]  /*11100*/  IMAD.X R39, RZ, RZ, R28, P5 ;  /* 0x000000ffff277224 */ /* 0x000fe200028e061c */
[----:B------:R-:W-:Y:S01]  /*11110*/  IADD3 R60, P5, PT, R27, R60, RZ ;  /* 0x0000003c1b3c7210 */ /* 0x000fe20007fbe0ff */
[----:B------:R-:W-:Y:S01]  /*11120*/  IMAD.WIDE.U32 R34, R13, R46, RZ ;  /* 0x0000002e0d227225 */ /* 0x000fe200078e00ff */
[----:B------:R-:W-:-:S03]  /*11130*/  IADD3.X R25, P0, PT, RZ, R30, RZ, P0, !PT ;  /* 0x0000001eff197210 */ /* 0x000fc6000071e4ff */
[----:B------:R-:W-:Y:S02]  /*11140*/  IMAD.X R41, R39, 0x1, R18, P5 ;  /* 0x0000000127297824 */ /* 0x000fe400028e0612 */
[----:B------:R-:W-:Y:S01]  /*11150*/  IMAD.X R18, RZ, RZ, R31, P0 ;  /* 0x000000ffff127224 */ /* 0x000fe200000e061f */
[----:B------:R-:W-:Y:S01]  /*11160*/  ISETP.GT.U32.AND.EX P0, PT, R28, R39, PT, P1 ;  /* 0x000000271c00720c */ /* 0x000fe20003f04110 */
[----:B------:R-:W-:Y:S01]  /*11170*/  IMAD.WIDE.U32 R34, P5, R8, R47, R34 ;  /* 0x0000002f08227225 */ /* 0x000fe200078a0022 */
[----:B------:R-:W-:Y:S02]  /*11180*/  IADD3 R25, P1, PT, R25, R22, RZ ;  /* 0x0000001619197210 */ /* 0x000fe40007f3e0ff */
[----:B------:R-:W-:Y:S01]  /*11190*/  SEL R2, R2, R27, P0 ;  /* 0x0000001b02027207 */ /* 0x000fe20000000000 */
[----:B------:R-:W-:Y:S01]  /*111a0*/  IMAD.WIDE.U32 R30, R8, R46, RZ ;  /* 0x0000002e081e7225 */ /* 0x000fe200078e00ff */
[----:B------:R-:W-:Y:S02]  /*111b0*/  SEL R20, R28, R39, P0 ;  /* 0x000000271c147207 */ /* 0x000fe40000000000 */
[----:B------:R-:W-:Y:S01]  /*111c0*/  IADD3.X R27, P1, PT, R18, R29, RZ, P1, !PT ;  /* 0x0000001d121b7210 */ /* 0x000fe20000f3e4ff */
[----:B------:R-:W-:Y:S01]  /*111d0*/  IMAD.X R37, RZ, RZ, RZ, P5 ;  /* 0x000000ffff257224 */ /* 0x000fe200028e06ff */
[----:B------:R-:W-:Y:S01]  /*111e0*/  IADD3 R22, P5, PT, R31, R34, RZ ;  /* 0x000000221f167210 */ /* 0x000fe20007fbe0ff */
[----:B------:R-:W-:Y:S01]  /*111f0*/  IMAD.MOV.U32 R36, RZ, RZ, R35 ;  /* 0x000000ffff247224 */ /* 0x000fe200078e0023 */
[----:B------:R-:W-:Y:S01]  /*11200*/  IADD3 R25, P0, PT, R25, R30, RZ ;  /* 0x0000001e19197210 */ /* 0x000fe20007f1e0ff */
[----:B------:R-:W-:-:S03]  /*11210*/  IMAD.WIDE.U32 R30, R10, R58, RZ ;  /* 0x0000003a0a1e7225 */ /* 0x000fc600078e00ff */
[----:B------:R-:W-:Y:S01]  /*11220*/  IADD3.X R27, P0, PT, R27, R22, RZ, P0, !PT ;  /* 0x000000161b1b7210 */ /* 0x000fe2000071e4ff */
[----:B------:R-:W-:Y:S01]  /*11230*/  IMAD.WIDE.U32.X R28, R13, R47, R36, P5 ;  /* 0x0000002f0d1c7225 */ /* 0x000fe200028e0424 */
[----:B------:R-:W-:-:S03]  /*11240*/  ISETP.GT.U32.AND P5, PT, R2, R60, PT ;  /* 0x0000003c0200720c */ /* 0x000fc60003fa4070 */
[----:B------:R-:W-:Y:S01]  /*11250*/  IMAD.IADD R36, R7, 0x1, R31 ;  /* 0x0000000107247824 */ /* 0x000fe200078e021f */
[----:B------:R-:W-:Y:S01]  /*11260*/  ISETP.GT.U32.AND.EX P5, PT, R20, R41, PT, P5 ;  /* 0x000000291400720c */ /* 0x000fe20003fa4150 */
[----:B------:R-:W-:Y:S01]  /*11270*/  IMAD.WIDE.U32 R34, R17, R59, RZ ;  /* 0x0000003b11227225 */ /* 0x000fe200078e00ff */
[----:B------:R-:W-:Y:S02]  /*11280*/  IADD3.X R38, P0, P1, R28, RZ, RZ, P0, P1 ;  /* 0x000000ff1c267210 */ /* 0x000fe400001024ff */
[----:B------:R-:W-:Y:S01]  /*11290*/  SEL R31, RZ, 0x1, !P5 ;  /* 0x00000001ff1f7807 */ /* 0x000fe20006800000 */
[----:B------:R-:W-:Y:S01]  /*112a0*/  IMAD.MOV.U32 R37, RZ, RZ, RZ ;  /* 0x000000ffff257224 */ /* 0x000fe200078e00ff */
[----:B------:R-:W-:Y:S01]  /*112b0*/  IADD3.X R39, PT, PT, R29, RZ, RZ, P0, P1 ;  /* 0x000000ff1d277210 */ /* 0x000fe200007e24ff */
[----:B------:R-:W-:Y:S01]  /*112c0*/  IMAD.WIDE.U32 R28, R17, R58, RZ ;  /* 0x0000003a111c7225 */ /* 0x000fe200078e00ff */
[----:B------:R-:W-:-:S03]  /*112d0*/  IADD3 R20, P0, P1, R31, R32, R42 ;  /* 0x000000201f147210 */ /* 0x000fc6000791e02a */
[----:B------:R-:W-:Y:S01]  /*112e0*/  IMAD.WIDE.U32 R36, R10, R59, R36 ;  /* 0x0000003b0a247225 */ /* 0x000fe200078e0024 */
[----:B------:R-:W-:-:S03]  /*112f0*/  IADD3.X R2, PT, PT, RZ, R40, RZ, P0, P1 ;  /* 0x00000028ff027210 */ /* 0x000fc600007e24ff */
[C---:B------:R-:W-:Y:S02]  /*11300*/  IMAD.IADD R31, R6.reuse, 0x1, R35 ;  /* 0x00000001061f7824 */ /* 0x040fe400078e0223 */
[----:B------:R-:W-:Y:S02]  /*11310*/  IMAD.IADD R7, R7, 0x1, R37 ;  /* 0x0000000107077824 */ /* 0x000fe400078e0225 */
[----:B------:R-:W-:Y:S01]  /*11320*/  IMAD.IADD R17, R6, 0x1, R29 ;  /* 0x0000000106117824 */ /* 0x000fe200078e021d */
[----:B------:R-:W-:Y:S01]  /*11330*/  IADD3 R20, P0, P1, R20, R36, R31 ;  /* 0x0000002414147210 */ /* 0x000fe2000791e01f */
[----:B------:R-:W-:-:S03]  /*11340*/  IMAD.WIDE.U32 R58, R12, R58, RZ ;  /* 0x0000003a0c3a7225 */ /* 0x000fc600078e00ff */
[----:B------:R-:W-:Y:S01]  /*11350*/  IADD3.X R6, PT, PT, R2, R7, RZ, P0, P1 ;  /* 0x0000000702067210 */ /* 0x000fe200007e24ff */
[----:B------:R-:W-:Y:S01]  /*11360*/  IMAD.IADD R7, R0, 0x1, R59 ;  /* 0x0000000100077824 */ /* 0x000fe200078e023b */
[----:B------:R-:W-:Y:S01]  /*11370*/  IADD3 R17, P0, P1, R34, R17, R30 ;  /* 0x0000001122117210 */ /* 0x000fe2000791e01e */
[----:B------:R-:W-:Y:S01]  /*11380*/  IMAD.WIDE.U32 R30, R14, R54, RZ ;  /* 0x000000360e1e7225 */ /* 0x000fe200078e00ff */
[----:B------:R-:W-:Y:S02]  /*11390*/  IADD3 R58, P5, PT, R15, R58, RZ ;  /* 0x0000003a0f3a7210 */ /* 0x000fe40007fbe0ff */
[----:B------:R-:W-:Y:S02]  /*113a0*/  IADD3.X R22, PT, PT, RZ, RZ, RZ, P0, P1 ;  /* 0x000000ffff167210 */ /* 0x000fe400007e24ff */
[----:B------:R-:W-:Y:S01]  /*113b0*/  IADD3 R26, P0, P1, R26, R7, R24 ;  /* 0x000000071a1a7210 */ /* 0x000fe2000791e018 */
[----:B------:R-:W-:-:S04]  /*113c0*/  IMAD R24, R27, R50, RZ ;  /* 0x000000321b187224 */ /* 0x000fc800078e02ff */
[----:B------:R-:W-:Y:S01]  /*113d0*/  IMAD.X R26, R26, 0x1, R23, P5 ;  /* 0x000000011a1a7824 */ /* 0x000fe200028e0617 */
[----:B------:R-:W-:-:S04]  /*113e0*/  ISETP.GE.U32.AND P5, PT, R58, R15, PT ;  /* 0x0000000f3a00720c */ /* 0x000fc80003fa6070 */
[----:B------:R-:W-:Y:S01]  /*113f0*/  ISETP.GE.U32.AND.EX P5, PT, R26, R23, PT, P5 ;  /* 0x000000171a00720c */ /* 0x000fe20003fa6150 */
[----:B------:R-:W-:-:S03]  /*11400*/  IMAD.MOV.U32 R23, RZ, RZ, RZ ;  /* 0x000000ffff177224 */ /* 0x000fc600078e00ff */
        /* <DEDUP_REMOVED lines=10> */
[----:B------:R-:W-:Y:S01]  /*114b0*/  IMAD.IADD R41, R0, 0x1, R21 ;  /* 0x0000000100297824 */ /* 0x000fe200078e0215 */
[----:B------:R-:W-:-:S04]  /*114c0*/  ISETP.GT.U32.AND P5, PT, R7, R10, PT ;  /* 0x0000000a0700720c */ /* 0x000fc80003fa4070 */
[----:B------:R-:W-:-:S04]  /*114d0*/  ISETP.GT.U32.AND.EX P5, PT, R18, R17, PT, P5 ;  /* 0x000000111200720c */ /* 0x000fc80003fa4150 */
[----:B------:R-:W-:-:S04]  /*114e0*/  SEL R7, RZ, 0x1, !P5 ;  /* 0x00000001ff077807 */ /* 0x000fc80006800000 */
[----:B------:R-:W-:Y:S01]  /*114f0*/  IADD3 R20, P5, P6, R7, R20, R22 ;  /* 0x0000001407147210 */ /* 0x000fe20007ebe016 */
[----:B------:R-:W-:-:S03]  /*11500*/  IMAD.IADD R22, R4, 0x1, R31 ;  /* 0x0000000104167824 */ /* 0x000fc600078e021f */
[----:B------:R-:W-:Y:S01]  /*11510*/  IADD3.X R15, PT, PT, RZ, R6, RZ, P5, P6 ;  /* 0x00000006ff0f7210 */ /* 0x000fe20002fec4ff */
[----:B------:R-:W-:-:S04]  /*11520*/  IMAD.WIDE.U32 R6, R12, R55, RZ ;  /* 0x000000370c067225 */ /* 0x000fc800078e00ff */
[----:B------:R-:W-:-:S04]  /*11530*/  IMAD.WIDE.U32 R22, R14, R55, R22 ;  /* 0x000000370e167225 */ /* 0x000fc800078e0016 */
[----:B------:R-:W-:Y:S02]  /*11540*/  IMAD.IADD R7, R0, 0x1, R7 ;  /* 0x0000000100077824 */ /* 0x000fe400078e0207 */
[----:B------:R-:W-:Y:S02]  /*11550*/  IMAD.IADD R18, R4, 0x1, R23 ;  /* 0x0000000104127824 */ /* 0x000fe400078e0217 */
[----:B------:R-:W-:Y:S01]  /*11560*/  IMAD.WIDE.U32 R54, R12, R54, RZ ;  /* 0x000000360c367225 */ /* 0x000fe200078e00ff */
[----:B------:R-:W-:Y:S02]  /*11570*/  IADD3 R20, P5, P6, R20, R22, R7 ;  /* 0x0000001614147210 */ /* 0x000fe40007ebe007 */
[----:B------:R-:W-:Y:S01]  /*11580*/  IADD3.X R12, PT, PT, RZ, RZ, RZ, P2, P3 ;  /* 0x000000ffff0c7210 */ /* 0x000fe200017e64ff */
[----:B------:R-:W-:Y:S01]  /*11590*/  IMAD.WIDE.U32 R22, R25, R50, RZ ;  /* 0x0000003219167225 */ /* 0x000fe200078e00ff */
[----:B------:R-:W-:Y:S02]  /*115a0*/  IADD3.X R18, PT, PT, R15, R18, RZ, P5, P6 ;  /* 0x000000120f127210 */ /* 0x000fe40002fec4ff */
[----:B------:R-:W0:Y:S01]  /*115b0*/  LDC R15, c[0x3][0x14] ;  /* 0x00c00500ff0f7b82 */ /* 0x000e220000000800 */
[----:B------:R-:W-:Y:S01]  /*115c0*/  IMAD R7, R25, R51, R24 ;  /* 0x0000003319077224 */ /* 0x000fe200078e0218 */
[----:B------:R-:W-:Y:S01]  /*115d0*/  ISETP.NE.AND P6, PT, R33, RZ, PT ;  /* 0x000000ff2100720c */ /* 0x000fe20003fc5270 */
[----:B------:R-:W-:-:S03]  /*115e0*/  IMAD.WIDE.U32 R34, R22, R48, RZ ;  /* 0x0000003016227225 */ /* 0x000fc600078e00ff */
[----:B------:R-:W-:Y:S01]  /*115f0*/  IADD3.X R31, PT, PT, RZ, RZ, RZ, P6, P4 ;  /* 0x000000ffff1f7210 */ /* 0x000fe200037e84ff */
[----:B------:R-:W-:Y:S01]  /*11600*/  IMAD.IADD R23, R23, 0x1, R7 ;  /* 0x0000000117177824 */ /* 0x000fe200078e0207 */
[----:B------:R-:W-:Y:S01]  /*11610*/  IADD3 RZ, P5, PT, R25, R34, RZ ;  /* 0x0000002219ff7210 */ /* 0x000fe20007fbe0ff */
[----:B------:R-:W-:Y:S02]  /*11620*/  IMAD.IADD R21, R0, 0x1, R55 ;  /* 0x0000000100157824 */ /* 0x000fe400078e0237 */
[----:B------:R-:W-:-:S04]  /*11630*/  IMAD.WIDE.U32 R32, R23, R48, RZ ;  /* 0x0000003017207225 */ /* 0x000fc800078e00ff */
[----:B------:R-:W-:Y:S01]  /*11640*/  IMAD.IADD R24, R4, 0x1, R19 ;  /* 0x0000000104187824 */ /* 0x000fe200078e0213 */
[----:B------:R-:W-:Y:S01]  /*11650*/  IADD3 R19, P2, PT, R38, R58, RZ ;  /* 0x0000003a26137210 */ /* 0x000fe20007f5e0ff */
[----:B------:R-:W-:-:S04]  /*11660*/  IMAD.WIDE.U32 R36, P4, R22, R49, R32 ;  /* 0x0000003116247225 */ /* 0x000fc80007880020 */
[----:B------:R-:W-:Y:S01]  /*11670*/  IMAD.X R7, RZ, RZ, RZ, P4 ;  /* 0x000000ffff077224 */ /* 0x000fe200020e06ff */
[----:B------:R-:W-:Y:S01]  /*11680*/  IADD3 R0, P6, PT, R35, R36, RZ ;  /* 0x0000002423007210 */ /* 0x000fe20007fde0ff */
[----:B------:R-:W-:Y:S02]  /*11690*/  IMAD.MOV.U32 R25, RZ, RZ, RZ ;  /* 0x000000ffff197224 */ /* 0x000fe400078e00ff */
[----:B0-----:R-:W-:Y:S01]  /*116a0*/  IMAD.WIDE.U32 R28, P3, R8, R15, R28 ;  /* 0x0000000f081c7225 */ /* 0x001fe2000786001c */
[----:B------:R-:W-:Y:S02]  /*116b0*/  IADD3.X RZ, P5, PT, R27, R0, RZ, P5, !PT ;  /* 0x000000001bff7210 */ /* 0x000fe40002fbe4ff */
[----:B------:R-:W-:Y:S01]  /*116c0*/  IADD3.X R0, PT, PT, RZ, RZ, RZ, P0, P1 ;  /* 0x000000ffff007210 */ /* 0x000fe200007e24ff */
[----:B------:R-:W-:Y:S01]  /*116d0*/  IMAD.X R33, RZ, RZ, RZ, P3 ;  /* 0x000000ffff217224 */ /* 0x000fe200018e06ff */
[----:B------:R-:W-:Y:S01]  /*116e0*/  IADD3 R30, P4, P3, R6, R21, R30 ;  /* 0x00000015061e7210 */ /* 0x000fe20007b9e01e */
[----:B------:R-:W-:Y:S01]  /*116f0*/  IMAD.MOV.U32 R6, RZ, RZ, R37 ;  /* 0x000000ffff067224 */ /* 0x000fe200078e0025 */
[----:B------:R-:W-:Y:S01]  /*11700*/  IADD3.X R21, P2, PT, R39, R26, RZ, P2, !PT ;  /* 0x0000001a27157210 */ /* 0x000fe2000175e4ff */
[----:B------:R-:W-:-:S04]  /*11710*/  IMAD.WIDE.U32 R26, R8, R44, RZ ;  /* 0x0000002c081a7225 */ /* 0x000fc800078e00ff */
[----:B------:R-:W-:Y:S01]  /*11720*/  IMAD.WIDE.U32.X R34, R23, R49, R6, P6 ;  /* 0x0000003117227225 */ /* 0x000fe200030e0406 */
[----:B------:R-:W-:Y:S01]  /*11730*/  IADD3 R38, P0, PT, R27, R28, RZ ;  /* 0x0000001c1b267210 */ /* 0x000fe20007f1e0ff */
[----:B------:R-:W0:Y:S02]  /*11740*/  LDC.64 R6, c[0x3][0x18] ;  /* 0x00c00600ff067b82 */ /* 0x000e240000000a00 */
[----:B------:R-:W-:Y:S01]  /*11750*/  IMAD.WIDE.U32 R36, R23, R46, RZ ;  /* 0x0000002e17247225 */ /* 0x000fe200078e00ff */
[----:B------:R-:W-:Y:S02]  /*11760*/  IADD3.X R45, P5, PT, RZ, R34, RZ, P5, !PT ;  /* 0x00000022ff2d7210 */ /* 0x000fe40002fbe4ff */
[----:B------:R-:W-:Y:S01]  /*11770*/  IADD3 R34, P1, PT, R19, R26, RZ ;  /* 0x0000001a13227210 */ /* 0x000fe20007f3e0ff */
[----:B------:R-:W-:Y:S02]  /*11780*/  IMAD.MOV.U32 R32, RZ, RZ, R29 ;  /* 0x000000ffff207224 */ /* 0x000fe400078e001d */
[----:B------:R-:W-:-:S02]  /*11790*/  IMAD.X R53, RZ, RZ, R35, P5 ;  /* 0x000000ffff357224 */ /* 0x000fc400028e0623 */
[----:B------:R-:W-:-:S04]  /*117a0*/  IMAD.WIDE.U32 R36, P5, R22, R47, R36 ;  /* 0x0000002f16247225 */ /* 0x000fc800078a0024 */
[----:B------:R-:W-:-:S04]  /*117b0*/  IMAD.WIDE.U32 R28, R22, R46, RZ ;  /* 0x0000002e161c7225 */ /* 0x000fc800078e00ff */
[----:B------:R-:W-:Y:S01]  /*117c0*/  IMAD.WIDE.U32.X R26, R13, R15, R32, P0 ;  /* 0x0000000f0d1a7225 */ /* 0x000fe200000e0420 */
[----:B------:R-:W-:Y:S02]  /*117d0*/  IADD3 R45, P0, PT, R45, R34, RZ ;  /* 0x000000222d2d7210 */ /* 0x000fe40007f1e0ff */
[----:B------:R-:W-:Y:S01]  /*117e0*/  IADD3.X R32, P1, PT, R21, R38, RZ, P1, !PT ;  /* 0x0000002615207210 */ /* 0x000fe20000f3e4ff */
[----:B------:R-:W-:Y:S01]  /*117f0*/  IMAD.X R33, RZ, RZ, RZ, P5 ;  /* 0x000000ffff217224 */ /* 0x000fe200028e06ff */
[----:B------:R-:W-:Y:S01]  /*11800*/  IADD3 R34, P5, PT, R29, R36, RZ ;  /* 0x000000241d227210 */ /* 0x000fe20007fbe0ff */
[----:B------:R-:W-:Y:S01]  /*11810*/  IMAD.WIDE.U32 R24, R14, R65, R24 ;  /* 0x000000410e187225 */ /* 0x000fe200078e0018 */
[----:B------:R-:W-:Y:S02]  /*11820*/  IADD3.X R53, P0, PT, R53, R32, RZ, P0, !PT ;  /* 0x0000002035357210 */ /* 0x000fe4000071e4ff */
[----:B------:R-:W-:Y:S01]  /*11830*/  IADD3.X R40, P1, P2, R26, RZ, RZ, P1, P2 ;  /* 0x000000ff1a287210 */ /* 0x000fe20000a244ff */
[----:B------:R-:W-:Y:S01]  /*11840*/  IMAD.MOV.U32 R32, RZ, RZ, R37 ;  /* 0x000000ffff207224 */ /* 0x000fe200078e0025 */
[----:B------:R-:W-:Y:S01]  /*11850*/  IADD3 R45, P6, PT, R45, R28, RZ ;  /* 0x0000001c2d2d7210 */ /* 0x000fe20007fde0ff */
[----:B------:R-:W-:Y:S01]  /*11860*/  IMAD.WIDE.U32 R28, R23, R44, RZ ;  /* 0x0000002c171c7225 */ /* 0x000fe200078e00ff */
[----:B------:R-:W-:-:S02]  /*11870*/  IADD3.X R55, PT, PT, R27, RZ, RZ, P1, P2 ;  /* 0x000000ff1b377210 */ /* 0x000fc40000fe44ff */
[----:B------:R-:W-:Y:S01]  /*11880*/  IADD3.X R53, P1, PT, R53, R34, RZ, P6, !PT ;  /* 0x0000002235357210 */ /* 0x000fe2000373e4ff */
[----:B------:R-:W-:Y:S01]  /*11890*/  IMAD.WIDE.U32.X R32, R23, R47, R32, P5 ;  /* 0x0000002f17207225 */ /* 0x000fe200028e0420 */
[----:B------:R-:W-:-:S03]  /*118a0*/  IADD3 R14, P5, P6, R31, R24, R41 ;  /* 0x000000181f0e7210 */ /* 0x000fc60007ebe029 */
[----:B------:R-:W-:Y:S01]  /*118b0*/  IMAD.WIDE.U32 R34, P2, R22, R15, R28 ;  /* 0x0000000f16227225 */ /* 0x000fe2000784001c */
[----:B------:R-:W-:-:S03]  /*118c0*/  IADD3.X R42, P0, P1, R32, RZ, RZ, P1, P0 ;  /* 0x000000ff202a7210 */ /* 0x000fc600009004ff */
[----:B------:R-:W-:Y:S01]  /*118d0*/  IMAD.WIDE.U32 R28, R22, R44, RZ ;  /* 0x0000002c161c7225 */ /* 0x000fe200078e00ff */
[----:B------:R-:W-:-:S03]  /*118e0*/  IADD3.X R43, PT, PT, R33, RZ, RZ, P0, P1 ;  /* 0x000000ff212b7210 */ /* 0x000fc600007e24ff */
[----:B0-----:R-:W-:-:S04]  /*118f0*/  IMAD.WIDE.U32 R26, R13, R6, RZ ;  /* 0x000000060d1a7225 */ /* 0x001fc800078e00ff */
[----:B------:R-:W-:Y:S02]  /*11900*/  IMAD.IADD R21, R4, 0x1, R25 ;  /* 0x0000000104157824 */ /* 0x000fe400078e0219 */
[----:B------:R-:W-:Y:S02]  /*11910*/  IMAD R4, R53, R50, RZ ;  /* 0x0000003235047224 */ /* 0x000fe400078e02ff */
[----:B------:R-:W-:Y:S01]  /*11920*/  IMAD.X R37, RZ, RZ, RZ, P2 ;  /* 0x000000ffff257224 */ /* 0x000fe200010e06ff */
[----:B------:R-:W-:Y:S01]  /*11930*/  IADD3 R19, P2, PT, R10, R54, RZ ;  /* 0x000000360a137210 */ /* 0x000fe20007f5e0ff */
[----:B------:R-:W-:Y:S01]  /*11940*/  IMAD.WIDE.U32 R24, R45, R50, RZ ;  /* 0x000000322d187225 */ /* 0x000fe200078e00ff */
[----:B------:R-:W-:Y:S02]  /*11950*/  IADD3 R54, P0, PT, R29, R34, RZ ;  /* 0x000000221d367210 */ /* 0x000fe40007f1e0ff */
[----:B------:R-:W-:Y:S01]  /*11960*/  IADD3.X R21, PT, PT, RZ, R21, RZ, P5, P6 ;  /* 0x00000015ff157210 */ /* 0x000fe20002fec4ff */
[----:B------:R-:W-:-:S02]  /*11970*/  IMAD R29, R45, R51, R4 ;  /* 0x000000332d1d7224 */ /* 0x000fc400078e0204 */
[----:B------:R-:W-:-:S04]  /*11980*/  IMAD.WIDE.U32 R26, P1, R8, R7, R26 ;  /* 0x00000007081a7225 */ /* 0x000fc8000782001a */
[----:B------:R-:W-:-:S04]  /*11990*/  IMAD.WIDE.U32 R32, R8, R6, RZ ;  /* 0x0000000608207225 */ /* 0x000fc800078e00ff */
[----:B------:R-:W-:Y:S01]  /*119a0*/  IMAD.WIDE.U32 R38, R23, R6, RZ ;  /* 0x0000000617267225 */ /* 0x000fe200078e00ff */
[----:B------:R-:W-:-:S03]  /*119b0*/  IADD3 R52, P5, PT, R33, R26, RZ ;  /* 0x0000001a21347210 */ /* 0x000fc60007fbe0ff */
[----:B------:R-:W-:Y:S02]  /*119c0*/  IMAD.IADD R8, R25, 0x1, R29 ;  /* 0x0000000119087824 */ /* 0x000fe400078e021d */
[----:B------:R-:W-:Y:S02]  /*119d0*/  IMAD.MOV.U32 R36, RZ, RZ, R35 ;  /* 0x000000ffff247224 */ /* 0x000fe400078e0023 */
[----:B------:R-:W-:Y:S01]  /*119e0*/  IMAD.X R35, RZ, RZ, RZ, P1 ;  /* 0x000000ffff237224 */ /* 0x000fe200008e06ff */
[----:B------:R-:W-:Y:S01]  /*119f0*/  IADD3 R25, P1, PT, R40, R19, RZ ;  /* 0x0000001328197210 */ /* 0x000fe20007f3e0ff */
[----:B------:R-:W-:Y:S02]  /*11a00*/  IMAD.MOV.U32 R34, RZ, RZ, R27 ;  /* 0x000000ffff227224 */ /* 0x000fe400078e001b */
[----:B------:R-:W-:-:S04]  /*11a10*/  IMAD.WIDE.U32 R38, P6, R22, R7, R38 ;  /* 0x0000000716267225 */ /* 0x000fc800078c0026 */
[----:B------:R-:W-:-:S04]  /*11a20*/  IMAD.WIDE.U32 R26, R22, R6, RZ ;  /* 0x00000006161a7225 */ /* 0x000fc800078e00ff */
[----:B------:R-:W-:-:S04]  /*11a30*/  IMAD.WIDE.U32 R40, R8, R48, RZ ;  /* 0x0000003008287225 */ /* 0x000fc800078e00ff */
[----:B------:R-:W-:Y:S01]  /*11a40*/  IMAD.WIDE.U32.X R34, R13, R7, R34, P5 ;  /* 0x000000070d227225 */ /* 0x000fe200028e0422 */
[----:B------:R-:W-:-:S03]  /*11a50*/  IADD3 R13, P5, PT, R25, R32, RZ ;  /* 0x00000020190d7210 */ /* 0x000fc60007fbe0ff */
        /* <DEDUP_REMOVED lines=8> */
[----:B------:R-:W-:Y:S01]  /*11ae0*/  IMAD.WIDE.U32.X R22, R23, R7, R32, P2 ;  /* 0x0000000717167225 */ /* 0x000fe200010e0420 */
[----:B------:R-:W-:Y:S02]  /*11af0*/  IADD3.X R25, P2, PT, R55, R4, RZ, P1, !PT ;  /* 0x0000000437197210 */ /* 0x000fe40000f5e4ff */
[----:B------:R-:W-:Y:S01]  /*11b00*/  IADD3 R13, P1, PT, R42, R13, RZ ;  /* 0x0000000d2a0d7210 */ /* 0x000fe20007f3e0ff */
[----:B------:R-:W-:Y:S01]  /*11b10*/  IMAD.X R33, RZ, RZ, RZ, P6 ;  /* 0x000000ffff217224 */ /* 0x000fe200030e06ff */
[----:B------:R-:W-:Y:S01]  /*11b20*/  IADD3 RZ, P6, PT, R45, R38, RZ ;  /* 0x000000262dff7210 */ /* 0x000fe20007fde0ff */
[----:B------:R-:W-:Y:S01]  /*11b30*/  IMAD.MOV.U32 R32, RZ, RZ, R41 ;  /* 0x000000ffff207224 */ /* 0x000fe200078e0029 */
[----:B------:R-:W-:Y:S02]  /*11b40*/  IADD3.X R38, P5, PT, R25, R52, RZ, P5, !PT ;  /* 0x0000003419267210 */ /* 0x000fe40002fbe4ff */
[----:B------:R-:W-:Y:S01]  /*11b50*/  IADD3.X RZ, P6, PT, R53, R40, RZ, P6, !PT ;  /* 0x0000002835ff7210 */ /* 0x000fe200037de4ff */
[----:B------:R-:W-:Y:S01]  /*11b60*/  IMAD.WIDE.U32.X R32, R8, R49, R32, P0 ;  /* 0x0000003108207225 */ /* 0x000fe200000e0420 */
[----:B------:R-:W-:-:S02]  /*11b70*/  IADD3 R36, P0, PT, R13, R28, RZ ;  /* 0x0000001c0d247210 */ /* 0x000fc40007f1e0ff */
[----:B------:R-:W-:Y:S01]  /*11b80*/  IADD3.X R13, P1, PT, R43, R38, RZ, P1, !PT ;  /* 0x000000262b0d7210 */ /* 0x000fe20000f3e4ff */
[----:B------:R-:W-:Y:S01]  /*11b90*/  IMAD.WIDE.U32 R28, R8, R46, RZ ;  /* 0x0000002e081c7225 */ /* 0x000fe200078e00ff */
[----:B------:R-:W-:Y:S02]  /*11ba0*/  IADD3.X R37, P2, P5, R34, RZ, RZ, P5, P2 ;  /* 0x000000ff22257210 */ /* 0x000fe40002d444ff */
[----:B------:R-:W-:Y:S02]  /*11bb0*/  IADD3.X R25, P6, PT, RZ, R32, RZ, P6, !PT ;  /* 0x00000020ff197210 */ /* 0x000fe400037de4ff */
[----:B------:R-:W-:Y:S02]  /*11bc0*/  IADD3.X R34, P0, PT, R13, R54, RZ, P0, !PT ;  /* 0x000000360d227210 */ /* 0x000fe4000071e4ff */
[----:B------:R-:W-:Y:S01]  /*11bd0*/  IADD3.X R38, PT, PT, R35, RZ, RZ, P2, P5 ;  /* 0x000000ff23267210 */ /* 0x000fe200017ea4ff */
[----:B------:R-:W-:Y:S01]  /*11be0*/  IMAD.X R35, RZ, RZ, R33, P6 ;  /* 0x000000ffff237224 */ /* 0x000fe200030e0621 */
[----:B------:R-:W-:Y:S01]  /*11bf0*/  IADD3 R3, P2, P5, R16, R3, R12 ;  /* 0x0000000310037210 */ /* 0x000fe20007d5e00c */
[----:B------:R-:W-:Y:S01]  /*11c00*/  IMAD.WIDE.U32 R12, R24, R46, RZ ;  /* 0x0000002e180c7225 */ /* 0x000fe200078e00ff */
[----:B------:R-:W-:-:S02]  /*11c10*/  IADD3.X R27, P0, P1, R30, RZ, RZ, P0, P1 ;  /* 0x000000ff1e1b7210 */ /* 0x000fc400001024ff */
[----:B------:R-:W-:Y:S02]  /*11c20*/  IADD3 R16, P6, PT, R37, R14, RZ ;  /* 0x0000000e25107210 */ /* 0x000fe40007fde0ff */
[----:B------:R-:W-:Y:S01]  /*11c30*/  IADD3.X R5, PT, PT, RZ, R5, RZ, P2, P5 ;  /* 0x00000005ff057210 */ /* 0x000fe200017ea4ff */
[----:B------:R-:W-:Y:S01]  /*11c40*/  IMAD.WIDE.U32 R28, P5, R24, R47, R28 ;  /* 0x0000002f181c7225 */ /* 0x000fe200078a001c */
[----:B------:R-:W-:Y:S02]  /*11c50*/  IADD3.X R37, PT, PT, R31, RZ, RZ, P0, P1 ;  /* 0x000000ff1f257210 */ /* 0x000fe400007e24ff */
[----:B------:R-:W-:Y:S01]  /*11c60*/  IADD3 R27, P0, PT, R27, R16, RZ ;  /* 0x000000101b1b7210 */ /* 0x000fe20007f1e0ff */
[----:B------:R-:W-:Y:S01]  /*11c70*/  IMAD.X R32, R38, 0x1, R21, P6 ;  /* 0x0000000126207824 */ /* 0x000fe200030e0615 */
[----:B------:R-:W-:Y:S01]  /*11c80*/  IADD3 R33, P1, PT, R25, R36, RZ ;  /* 0x0000002419217210 */ /* 0x000fe20007f3e0ff */
[----:B------:R-:W-:Y:S01]  /*11c90*/  IMAD.WIDE.U32 R30, R8, R44, RZ ;  /* 0x0000002c081e7225 */ /* 0x000fe200078e00ff */
[----:B------:R-:W-:-:S02]  /*11ca0*/  IADD3 R25, P2, PT, R27, R26, RZ ;  /* 0x0000001a1b197210 */ /* 0x000fc40007f5e0ff */
[----:B------:R-:W-:Y:S01]  /*11cb0*/  IADD3 R28, P6, PT, R13, R28, RZ ;  /* 0x0000001c0d1c7210 */ /* 0x000fe20007fde0ff */
[----:B------:R-:W-:Y:S01]  /*11cc0*/  IMAD.X R27, RZ, RZ, RZ, P5 ;  /* 0x000000ffff1b7224 */ /* 0x000fe200028e06ff */
[----:B------:R-:W-:Y:S01]  /*11cd0*/  IADD3.X R37, P0, PT, R37, R32, RZ, P0, !PT ;  /* 0x0000002025257210 */ /* 0x000fe2000071e4ff */
[----:B------:R-:W-:Y:S01]  /*11ce0*/  IMAD.MOV.U32 R26, RZ, RZ, R29 ;  /* 0x000000ffff1a7224 */ /* 0x000fe200078e001d */
[----:B------:R-:W-:Y:S02]  /*11cf0*/  IADD3 R33, P5, PT, R33, R12, RZ ;  /* 0x0000000c21217210 */ /* 0x000fe40007fbe0ff */
[----:B------:R-:W-:Y:S01]  /*11d00*/  IADD3.X R35, P1, PT, R35, R34, RZ, P1, !PT ;  /* 0x0000002223237210 */ /* 0x000fe20000f3e4ff */
[----:B------:R-:W-:Y:S01]  /*11d10*/  IMAD.WIDE.U32.X R12, R8, R47, R26, P6 ;  /* 0x0000002f080c7225 */ /* 0x000fe200030e041a */
[----:B------:R-:W-:Y:S02]  /*11d20*/  IADD3.X R37, P2, PT, R37, R56, RZ, P2, !PT ;  /* 0x0000003825257210 */ /* 0x000fe4000175e4ff */
[----:B------:R-:W-:Y:S01]  /*11d30*/  IADD3.X R35, P5, PT, R35, R28, RZ, P5, !PT ;  /* 0x0000001c23237210 */ /* 0x000fe20002fbe4ff */
[----:B------:R-:W-:Y:S01]  /*11d40*/  IMAD.WIDE.U32 R30, P6, R24, R15, R30 ;  /* 0x0000000f181e7225 */ /* 0x000fe200078c001e */
[----:B------:R-:W-:-:S02]  /*11d50*/  IADD3.X R34, P2, P0, R22, RZ, RZ, P2, P0 ;  /* 0x000000ff16227210 */ /* 0x000fc400010404ff */
[----:B------:R-:W-:Y:S01]  /*11d60*/  IADD3.X R12, P5, P1, R12, RZ, RZ, P5, P1 ;  /* 0x000000ff0c0c7210 */ /* 0x000fe200029a24ff */
[----:B------:R-:W-:Y:S01]  /*11d70*/  IMAD.X R29, RZ, RZ, RZ, P6 ;  /* 0x000000ffff1d7224 */ /* 0x000fe200030e06ff */
[----:B------:R-:W-:Y:S01]  /*11d80*/  IADD3.X R36, PT, PT, R23, RZ, RZ, P2, P0 ;  /* 0x000000ff17247210 */ /* 0x000fe200017e04ff */
[----:B------:R-:W-:Y:S01]  /*11d90*/  IMAD.WIDE.U32 R26, R24, R44, RZ ;  /* 0x0000002c181a7225 */ /* 0x000fe200078e00ff */
[----:B------:R-:W-:Y:S02]  /*11da0*/  ISETP.GE.U32.AND P6, PT, R16, R14, PT ;  /* 0x0000000e1000720c */ /* 0x000fe40003fc6070 */
[----:B------:R-:W-:Y:S01]  /*11db0*/  IADD3 R23, P0, PT, R12, R25, RZ ;  /* 0x000000190c177210 */ /* 0x000fe20007f1e0ff */
[----:B------:R-:W-:Y:S01]  /*11dc0*/  IMAD R16, R35, R50, RZ ;  /* 0x0000003223107224 */ /* 0x000fe200078e02ff */
[----:B------:R-:W-:Y:S01]  /*11dd0*/  IADD3.X R12, PT, PT, R13, RZ, RZ, P5, P1 ;  /* 0x000000ff0d0c7210 */ /* 0x000fe20002fe24ff */
[----:B------:R-:W-:Y:S01]  /*11de0*/  IMAD.MOV.U32 R28, RZ, RZ, R31 ;  /* 0x000000ffff1c7224 */ /* 0x000fe200078e001f */
[----:B------:R-:W-:-:S02]  /*11df0*/  ISETP.GE.U32.AND.EX P6, PT, R32, R21, PT, P6 ;  /* 0x000000152000720c */ /* 0x000fc40003fc6160 */
[----:B------:R-:W-:Y:S01]  /*11e00*/  IADD3.X R21, P1, PT, R12, R37, RZ, P0, !PT ;  /* 0x000000250c157210 */ /* 0x000fe2000073e4ff */
[----:B------:R-:W-:Y:S01]  /*11e10*/  IMAD.WIDE.U32 R12, R8, R6, RZ ;  /* 0x00000006080c7225 */ /* 0x000fe200078e00ff */
[----:B------:R-:W-:Y:S02]  /*11e20*/  IADD3 R32, P5, PT, R23, R26, RZ ;  /* 0x0000001a17207210 */ /* 0x000fe40007fbe0ff */
[----:B------:R-:W-:Y:S01]  /*11e30*/  IADD3 R22, P2, PT, R27, R30, RZ ;  /* 0x0000001e1b167210 */ /* 0x000fe20007f5e0ff */
[C---:B------:R-:W-:Y:S01]  /*11e40*/  IMAD R23, R33.reuse, R51, R16 ;  /* 0x0000003321177224 */ /* 0x040fe200078e0210 */
[----:B------:R-:W-:Y:S01]  /*11e50*/  SEL R14, RZ, 0x1, P6 ;  /* 0x00000001ff0e7807 */ /* 0x000fe20003000000 */
[----:B------:R-:W-:Y:S01]  /*11e60*/  IMAD.WIDE.U32 R50, R33, R50, RZ ;  /* 0x0000003221327225 */ /* 0x000fe200078e00ff */
[----:B------:R-:W-:Y:S02]  /*11e70*/  IADD3.X R21, P5, PT, R21, R22, RZ, P5, !PT ;  /* 0x0000001615157210 */ /* 0x000fe40002fbe4ff */
[----:B------:R-:W-:Y:S01]  /*11e80*/  IADD3 R37, P0, PT, R14, R3, RZ ;  /* 0x000000030e257210 */ /* 0x000fe20007f1e0ff */
[----:B------:R-:W-:-:S04]  /*11e90*/  IMAD.WIDE.U32 R26, P6, R24, R7, R12 ;  /* 0x00000007181a7225 */ /* 0x000fc800078c000c */
[----:B------:R-:W-:Y:S02]  /*11ea0*/  IMAD.IADD R12, R51, 0x1, R23 ;  /* 0x00000001330c7824 */ /* 0x000fe400078e0217 */
[----:B------:R-:W-:-:S04]  /*11eb0*/  IMAD.WIDE.U32.X R22, R8, R15, R28, P2 ;  /* 0x0000000f08167225 */ /* 0x000fc800010e041c */
[----:B------:R-:W-:Y:S01]  /*11ec0*/  IMAD.WIDE.U32 R24, R24, R6, RZ ;  /* 0x0000000618187225 */ /* 0x000fe200078e00ff */
[----:B------:R-:W-:-:S03]  /*11ed0*/  IADD3.X R13, P1, P5, R22, RZ, RZ, P5, P1 ;  /* 0x000000ff160d7210 */ /* 0x000fc60002d224ff */
[----:B------:R-:W-:-:S04]  /*11ee0*/  IMAD.WIDE.U32 R30, R12, R48, RZ ;  /* 0x000000300c1e7225 */ /* 0x000fc800078e00ff */
[----:B------:R-:W-:Y:S01]  /*11ef0*/  IMAD.X R29, RZ, RZ, RZ, P6 ;  /* 0x000000ffff1d7224 */ /* 0x000fe200030e06ff */
[----:B------:R-:W-:Y:S01]  /*11f00*/  IADD3 R34, P6, PT, R34, R37, RZ ;  /* 0x0000002522227210 */ /* 0x000fe20007fde0ff */
[----:B------:R-:W-:Y:S01]  /*11f10*/  IMAD.X R39, RZ, RZ, R5, P0 ;  /* 0x000000ffff277224 */ /* 0x000fe200000e0605 */
[----:B------:R-:W-:Y:S01]  /*11f20*/  ISETP.GE.U32.AND P0, PT, R19, R10, PT ;  /* 0x0000000a1300720c */ /* 0x000fe20003f06070 */
[----:B------:R-:W-:Y:S01]  /*11f30*/  IMAD.MOV.U32 R28, RZ, RZ, R27 ;  /* 0x000000ffff1c7224 */ /* 0x000fe200078e001b */
[----:B------:R-:W-:Y:S01]  /*11f40*/  IADD3 R10, P2, PT, R25, R26, RZ ;  /* 0x0000001a190a7210 */ /* 0x000fe20007f5e0ff */
[C---:B------:R-:W-:Y:S01]  /*11f50*/  IMAD.WIDE.U32 R26, R50.reuse, R48, RZ ;  /* 0x00000030321a7225 */ /* 0x040fe200078e00ff */
[----:B------:R-:W-:Y:S02]  /*11f60*/  IADD3.X R19, PT, PT, R23, RZ, RZ, P1, P5 ;  /* 0x000000ff17137210 */ /* 0x000fe40000fea4ff */
[----:B------:R-:W-:Y:S01]  /*11f70*/  IADD3 R13, P1, PT, R13, R34, RZ ;  /* 0x000000220d0d7210 */ /* 0x000fe20007f3e0ff */
[----:B------:R-:W-:Y:S01]  /*11f80*/  IMAD.WIDE.U32 R30, P5, R50, R49, R30 ;  /* 0x00000031321e7225 */ /* 0x000fe200078a001e */
[----:B------:R-:W-:-:S03]  /*11f90*/  ISETP.GE.U32.AND.EX P0, PT, R4, R17, PT, P0 ;  /* 0x000000110400720c */ /* 0x000fc60003f06100 */
[----:B------:R-:W-:Y:S02]  /*11fa0*/  IMAD.X R36, R36, 0x1, R39, P6 ;  /* 0x0000000124247824 */ /* 0x000fe400030e0627 */
[----:B------:R-:W-:Y:S01]  /*11fb0*/  IMAD.WIDE.U32.X R22, R8, R7, R28, P2 ;  /* 0x0000000708167225 */ /* 0x000fe200010e041c */
[----:B------:R-:W-:Y:S02]  /*11fc0*/  IADD3 R8, P6, PT, R13, R24, RZ ;  /* 0x000000180d087210 */ /* 0x000fe40007fde0ff */
[----:B------:R-:W-:Y:S01]  /*11fd0*/  IADD3 RZ, P2, PT, R33, R26, RZ ;  /* 0x0000001a21ff7210 */ /* 0x000fe20007f5e0ff */
[----:B------:R-:W-:Y:S01]  /*11fe0*/  IMAD.X R25, RZ, RZ, RZ, P5 ;  /* 0x000000ffff197224 */ /* 0x000fe200028e06ff */
[----:B------:R-:W-:Y:S01]  /*11ff0*/  IADD3 R14, P5, PT, R27, R30, RZ ;  /* 0x0000001e1b0e7210 */ /* 0x000fe20007fbe0ff */
        /* <DEDUP_REMOVED lines=22> */
[----:B------:R-:W-:Y:S02]  /*12160*/  IADD3 R23, P4, P3, R2, R9, R0 ;  /* 0x0000000902177210 */ /* 0x000fe40007b9e000 */
[----:B------:R-:W-:Y:S01]  /*12170*/  ISETP.GE.U32.AND.EX P5, PT, R39, R5, PT, P5 ;  /* 0x000000052700720c */ /* 0x000fe20003fa6150 */
[----:B------:R-:W-:Y:S01]  /*12180*/  IMAD.WIDE.U32 R4, R12, R44, RZ ;  /* 0x0000002c0c047225 */ /* 0x000fe200078e00ff */
[----:B------:R-:W-:Y:S02]  /*12190*/  IADD3.X R9, P1, P2, R16, RZ, RZ, P2, P1 ;  /* 0x000000ff10097210 */ /* 0x000fe400012224ff */
[----:B------:R-:W-:Y:S02]  /*121a0*/  SEL R21, RZ, 0x1, P0 ;  /* 0x00000001ff157807 */ /* 0x000fe40000000000 */
        /* <DEDUP_REMOVED lines=15> */
[-C--:B------:R-:W-:Y:S02]  /*122a0*/  IADD3 R13, P5, PT, R13, R20.reuse, RZ ;  /* 0x000000140d0d7210 */ /* 0x080fe40007fbe0ff */
[----:B------:R-:W-:Y:S01]  /*122b0*/  IADD3.X R0, P1, PT, R0, R19, RZ, P1, !PT ;  /* 0x0000001300007210 */ /* 0x000fe20000f3e4ff */
[----:B------:R-:W-:Y:S01]  /*122c0*/  IMAD.X R11, RZ, RZ, R22, P3 ;  /* 0x000000ffff0b7224 */ /* 0x000fe200018e0616 */
[----:B------:R-:W-:Y:S01]  /*122d0*/  ISETP.GE.U32.AND P3, PT, R20, R23, PT ;  /* 0x000000171400720c */ /* 0x000fe20003f66070 */
[----:B------:R-:W-:Y:S01]  /*122e0*/  IMAD.MOV.U32 R2, RZ, RZ, R5 ;  /* 0x000000ffff027224 */ /* 0x000fe200078e0005 */
[----:B------:R-:W-:Y:S01]  /*122f0*/  IADD3.X R26, P0, PT, R0, R17, RZ, P0, !PT ;  /* 0x00000011001a7210 */ /* 0x000fe2000071e4ff */
[----:B------:R-:W-:Y:S01]  /*12300*/  IMAD.X R16, RZ, RZ, R11, P5 ;  /* 0x000000ffff107224 */ /* 0x000fe200028e060b */
[----:B------:R-:W-:Y:S01]  /*12310*/  ISETP.GE.U32.AND P5, PT, R13, R20, PT ;  /* 0x000000140d00720c */ /* 0x000fe20003fa6070 */
[----:B------:R-:W-:Y:S01]  /*12320*/  IMAD.WIDE.U32.X R2, R12, R15, R2, P4 ;  /* 0x0000000f0c027225 */ /* 0x000fe200020e0402 */
[----:B------:R-:W-:-:S02]  /*12330*/  ISETP.GE.U32.AND.EX P3, PT, R11, R22, PT, P3 ;  /* 0x000000160b00720c */ /* 0x000fc40003f66130 */
[----:B------:R-:W-:Y:S01]  /*12340*/  ISETP.GE.U32.AND.EX P5, PT, R16, R11, PT, P5 ;  /* 0x0000000b1000720c */ /* 0x000fe20003fa6150 */
[----:B------:R-:W-:Y:S01]  /*12350*/  IMAD.WIDE.U32 R8, P4, R50, R7, R8 ;  /* 0x0000000732087225 */ /* 0x000fe20007880008 */
[----:B------:R-:W-:Y:S02]  /*12360*/  IADD3.X R0, P1, P0, R2, RZ, RZ, P0, P1 ;  /* 0x000000ff02007210 */ /* 0x000fe400000224ff */
[----:B------:R-:W-:Y:S01]  /*12370*/  SEL R17, RZ, 0x1, P3 ;  /* 0x00000001ff117807 */ /* 0x000fe20001800000 */
        /* <DEDUP_REMOVED lines=8> */
[----:B------:R-:W-:-:S02]  /*12400*/  ISETP.GE.U32.AND P4, PT, R11, R13, PT ;  /* 0x0000000d0b00720c */ /* 0x000fc40003f86070 */
[----:B------:R-:W-:Y:S01]  /*12410*/  IADD3 R51, P3, PT, R3, R50, RZ ;  /* 0x0000003203337210 */ /* 0x000fe20007f7e0ff */
[----:B------:R-:W-:Y:S01]  /*12420*/  IMAD.WIDE.U32.X R12, R12, R7, R4, P1 ;  /* 0x000000070c0c7225 */ /* 0x000fe200008e0404 */
        /* <DEDUP_REMOVED lines=50> */
.L_x_291:
        /* <DEDUP_REMOVED lines=21> */
.L_x_292:
        /* <DEDUP_REMOVED lines=41> */
[----:B------:R-:W-:Y:S02]  /*12b30*/  IMAD.MOV.U32 R25, RZ, RZ, RZ ;  /* 0x000000ffff197224 */ /* 0x000fe400078e00ff */
        /* <DEDUP_REMOVED lines=25> */
.L_x_293:
[----:B------:R-:W-:Y:S01]  /*12cd0*/  ISETP.GE.U32.AND P0, PT, R27, R48, PT ;  /* 0x000000301b00720c */ /* 0x000fe20003f06070 */
[----:B------:R-:W-:-:S03]  /*12ce0*/  IMAD.MOV.U32 R25, RZ, RZ, RZ ;  /* 0x000000ffff197224 */ /* 0x000fc600078e00ff */
        /* <DEDUP_REMOVED lines=21> */
.L_x_290:
        /* <DEDUP_REMOVED lines=30> */
[----:B------:R-:W-:-:S04]  /*13020*/  IADD3 R15, P0, P1, R0, R11, R3 ;  /* 0x0000000b000f7210 */ /* 0x000fc8000791e003 */
[----:B------:R-:W-:Y:S02]  /*13030*/  IADD3.X R37, PT, PT, R2, R13, RZ, P0, P1 ;  /* 0x0000000d02257210 */ /* 0x000fe400007e24ff */
[CC--:B------:R-:W-:Y:S02]  /*13040*/  ISETP.NE.U32.AND P0, PT, R15.reuse, R11.reuse, PT ;  /* 0x0000000b0f00720c */ /* 0x0c0fe40003f05070 */
[----:B------:R-:W-:Y:S02]  /*13050*/  ISETP.GE.U32.AND P1, PT, R15, R11, PT ;  /* 0x0000000b0f00720c */ /* 0x000fe40003f26070 */
[----:B------:R-:W-:Y:S02]  /*13060*/  ISETP.NE.AND.EX P0, PT, R37, R13, PT, P0 ;  /* 0x0000000d2500720c */ /* 0x000fe40003f05300 */
[----:B------:R-:W-:Y:S02]  /*13070*/  ISETP.GT.U32.AND P2, PT, R15, R66, PT ;  /* 0x000000420f00720c */ /* 0x000fe40003f44070 */
[----:B------:R-:W-:-:S02]  /*13080*/  ISETP.EQ.U32.AND P0, PT, R3, 0x1, !P0 ;  /* 0x000000010300780c */ /* 0x000fc40004702070 */
        /* <DEDUP_REMOVED lines=33> */
.L_x_294:
        /* <DEDUP_REMOVED lines=21> */
.L_x_295:
        /* <DEDUP_REMOVED lines=14> */
[----:B------:R-:W-:Y:S02]  /*134d0*/  IMAD.MOV.U32 R17, RZ, RZ, RZ ;  /* 0x000000ffff117224 */ /* 0x000fe400078e00ff */
[----:B------:R-:W-:-:S04]  /*134e0*/  IMAD.WIDE.U32 R8, R15, R36, RZ ;  /* 0x000000240f087225 */ /* 0x000fc800078e00ff */
[----:B------:R-:W-:Y:S02]  /*134f0*/  IMAD.IADD R75, R55, 0x1, R3 ;  /* 0x00000001374b7824 */ /* 0x000fe400078e0203 */
[----:B------:R-:W-:-:S03]  /*13500*/  IMAD.WIDE.U32 R4, R0, R0, RZ ;  /* 0x0000000000047225 */ /* 0x000fc600078e00ff */
[C-C-:B------:R-:W-:Y:S01]  /*13510*/  SHF.L.U64.HI R59, R2.reuse, 0x1, R75.reuse ;  /* 0x00000001023b7819 */ /* 0x140fe2000001024b */
[----:B------:R-:W-:Y:S01]  /*13520*/  IMAD.WIDE.U32 R14, R15, R54, RZ ;  /* 0x000000360f0e7225 */ /* 0x000fe200078e00ff */
[----:B------:R-:W-:Y:S02]  /*13530*/  SHF.R.U64 R58, R2, 0x1f, R75 ;  /* 0x0000001f023a7819 */ /* 0x000fe4000000124b */
[----:B------:R-:W-:Y:S01]  /*13540*/  LOP3.LUT R40, R4, 0xfffffffd, RZ, 0xc0, !PT ;  /* 0xfffffffd04287812 */ /* 0x000fe200078ec0ff */
[----:B------:R-:W-:Y:S01]  /*13550*/  IMAD.WIDE.U32 R12, R37, R36, RZ ;  /* 0x00000024250c7225 */ /* 0x000fe200078e00ff */
[----:B------:R-:W-:-:S03]  /*13560*/  LOP3.LUT R58, R58, 0xfffffffe, RZ, 0xc0, !PT ;  /* 0xfffffffe3a3a7812 */ /* 0x000fc600078ec0ff */
[----:B------:R-:W-:Y:S02]  /*13570*/  IMAD.IADD R69, R9, 0x1, R17 ;  /* 0x0000000109457824 */ /* 0x000fe400078e0211 */
[----:B------:R-:W-:Y:S02]  /*13580*/  IMAD.MOV.U32 R61, RZ, RZ, RZ ;  /* 0x000000ffff3d7224 */ /* 0x000fe400078e00ff */
[----:B------:R-:W-:Y:S01]  /*13590*/  IMAD.MOV.U32 R79, RZ, RZ, RZ ;  /* 0x000000ffff4f7224 */ /* 0x000fe200078e00ff */
[----:B------:R-:W-:Y:S01]  /*135a0*/  IADD3 R69, P1, P0, R14, R69, R12 ;  /* 0x000000450e457210 */ /* 0x000fe2000783e00c */
[----:B------:R-:W-:Y:S02]  /*135b0*/  IMAD.MOV.U32 R81, RZ, RZ, RZ ;  /* 0x000000ffff517224 */ /* 0x000fe400078e00ff */
[----:B------:R-:W-:-:S04]  /*135c0*/  IMAD.WIDE.U32 R10, R54, R36, RZ ;  /* 0x00000024360a7225 */ /* 0x000fc800078e00ff */
[----:B------:R-:W-:Y:S02]  /*135d0*/  IMAD.SHL.U32 R56, R2, 0x2, RZ ;  /* 0x0000000202387824 */ /* 0x000fe400078e00ff */
[----:B------:R-:W-:Y:S02]  /*135e0*/  IMAD.MOV.U32 R73, RZ, RZ, RZ ;  /* 0x000000ffff497224 */ /* 0x000fe400078e00ff */
[----:B------:R-:W-:Y:S01]  /*135f0*/  IMAD.WIDE.U32 R2, R0, R36, RZ ;  /* 0x0000002400027225 */ /* 0x000fe200078e00ff */
[----:B------:R-:W-:-:S03]  /*13600*/  LOP3.LUT R56, R56, 0xfffffffe, RZ, 0xc0, !PT ;  /* 0xfffffffe38387812 */ /* 0x000fc600078ec0ff */
[----:B------:R-:W-:Y:S02]  /*13610*/  IMAD.IADD R4, R71, 0x1, R61 ;  /* 0x0000000147047824 */ /* 0x000fe400078e023d */
[----:B------:R-:W-:Y:S02]  /*13620*/  IMAD.IADD R60, R17, 0x1, R15 ;  /* 0x00000001113c7824 */ /* 0x000fe400078e020f */
[----:B------:R-:W-:Y:S02]  /*13630*/  IMAD.IADD R9, R11, 0x1, R79 ;  /* 0x000000010b097824 */ /* 0x000fe400078e024f */
[----:B------:R-:W-:Y:S02]  /*13640*/  IMAD.IADD R16, R13, 0x1, R81 ;  /* 0x000000010d107824 */ /* 0x000fe400078e0251 */
[C---:B------:R-:W-:Y:S01]  /*13650*/  IMAD.SHL.U32 R71, R10.reuse, 0x2, RZ ;  /* 0x000000020a477824 */ /* 0x040fe200078e00ff */
[C-C-:B------:R-:W-:Y:S01]  /*13660*/  SHF.L.U64.HI R77, R10.reuse, 0x1, R9.reuse ;  /* 0x000000010a4d7819 */ /* 0x140fe20000010209 */
[----:B------:R-:W-:Y:S01]  /*13670*/  IMAD.WIDE.U32 R12, R57, R36, RZ ;  /* 0x00000024390c7225 */ /* 0x000fe200078e00ff */
[----:B------:R-:W-:-:S02]  /*13680*/  SHF.R.U64 R38, R10, 0x1f, R9 ;  /* 0x0000001f0a267819 */ /* 0x000fc40000001209 */
[----:B------:R-:W-:Y:S01]  /*13690*/  LOP3.LUT R71, R71, 0xfffffffe, RZ, 0xc0, !PT ;  /* 0xfffffffe47477812 */ /* 0x000fe200078ec0ff */
[----:B------:R-:W-:Y:S01]  /*136a0*/  IMAD.WIDE.U32 R14, R0, R54, RZ ;  /* 0x00000036000e7225 */ /* 0x000fe200078e00ff */
[----:B------:R-:W-:Y:S02]  /*136b0*/  SHF.R.U32.HI R9, RZ, 0x1f, R9 ;  /* 0x0000001fff097819 */ /* 0x000fe40000011609 */
[----:B------:R-:W-:Y:S01]  /*136c0*/  IADD3 R71, P5, PT, R71, R18, RZ ;  /* 0x0000001247477210 */ /* 0x000fe20007fbe0ff */
[----:B------:R-:W-:Y:S01]  /*136d0*/  IMAD.IADD R3, R3, 0x1, R73 ;  /* 0x0000000103037824 */ /* 0x000fe200078e0249 */
[----:B------:R-:W-:Y:S01]  /*136e0*/  LOP3.LUT R38, R38, 0xfffffffe, RZ, 0xc0, !PT ;  /* 0xfffffffe26267812 */ /* 0x000fe200078ec0ff */
[----:B------:R-:W-:Y:S01]  /*136f0*/  IMAD.IADD R5, R73, 0x1, R5 ;  /* 0x0000000149057824 */ /* 0x000fe200078e0205 */
[----:B------:R-:W-:Y:S01]  /*13700*/  LOP3.LUT R39, R9, 0x1, RZ, 0xc0, !PT ;  /* 0x0000000109277812 */ /* 0x000fe200078ec0ff */
[----:B------:R-:W-:Y:S01]  /*13710*/  IMAD.WIDE.U32 R10, R35, R0, RZ ;  /* 0x00000000230a7225 */ /* 0x000fe200078e00ff */
[----:B------:R-:W-:-:S02]  /*13720*/  IADD3 R3, P3, P4, R14, R3, R12 ;  /* 0x000000030e037210 */ /* 0x000fc40007c7e00c */
[----:B------:R-:W-:Y:S01]  /*13730*/  LOP3.LUT R77, R77, 0x1, RZ, 0xc0, !PT ;  /* 0x000000014d4d7812 */ /* 0x000fe200078ec0ff */
[----:B------:R-:W-:Y:S01]  /*13740*/  IMAD.MOV.U32 R17, RZ, RZ, RZ ;  /* 0x000000ffff117224 */ /* 0x000fe200078e00ff */
[----:B------:R-:W-:Y:S01]  /*13750*/  SHF.R.U32.HI R52, RZ, 0x1f, R3 ;  /* 0x0000001fff347819 */ /* 0x000fe20000011603 */
[----:B------:R-:W-:Y:S01]  /*13760*/  IMAD.WIDE.U32 R38, R54, R54, R38 ;  /* 0x0000003636267225 */ /* 0x000fe200078e0026 */
[----:B------:R-:W-:Y:S02]  /*13770*/  IADD3 R56, P6, PT, R56, R5, RZ ;  /* 0x0000000538387210 */ /* 0x000fe40007fde0ff */
[----:B------:R-:W-:Y:S01]  /*13780*/  IADD3 R9, P2, PT, R52, R6, RZ ;  /* 0x0000000634097210 */ /* 0x000fe20007f5e0ff */
[----:B------:R-:W-:Y:S01]  /*13790*/  IMAD.X R77, RZ, RZ, R77, P5 ;  /* 0x000000ffff4d7224 */ /* 0x000fe200028e064d */
[----:B------:R-:W-:Y:S01]  /*137a0*/  SHF.R.U32.HI R12, RZ, 0x1f, R75 ;  /* 0x0000001fff0c7819 */ /* 0x000fe2000001164b */
[----:B------:R-:W-:Y:S01]  /*137b0*/  IMAD.IADD R36, R61, 0x1, R11 ;  /* 0x000000013d247824 */ /* 0x000fe200078e020b */
[----:B------:R-:W-:Y:S01]  /*137c0*/  IADD3.X R11, PT, PT, RZ, RZ, RZ, P1, P0 ;  /* 0x000000ffff0b7210 */ /* 0x000fe20000fe04ff */
[----:B------:R-:W-:Y:S01]  /*137d0*/  IMAD.WIDE.U32 R16, R37, R54, R16 ;  /* 0x0000003625107225 */ /* 0x000fe200078e0010 */
[----:B------:R-:W-:-:S02]  /*137e0*/  ISETP.GT.U32.AND P5, PT, R6, R9, PT ;  /* 0x000000090600720c */ /* 0x000fc40003fa4070 */
[----:B------:R-:W-:Y:S01]  /*137f0*/  IADD3 R18, P1, PT, R77, R38, RZ ;  /* 0x000000264d127210 */ /* 0x000fe20007f3e0ff */
[----:B------:R-:W-:Y:S01]  /*13800*/  IMAD.X R65, RZ, RZ, R70, P2 ;  /* 0x000000ffff417224 */ /* 0x000fe200010e0646 */
[----:B------:R-:W-:Y:S01]  /*13810*/  LOP3.LUT R14, R59, 0x1, RZ, 0xc0, !PT ;  /* 0x000000013b0e7812 */ /* 0x000fe200078ec0ff */
[----:B------:R-:W-:Y:S01]  /*13820*/  IMAD.MOV.U32 R5, RZ, RZ, RZ ;  /* 0x000000ffff057224 */ /* 0x000fe200078e00ff */
[----:B------:R-:W-:Y:S01]  /*13830*/  LOP3.LUT R59, R12, 0x1, RZ, 0xc0, !PT ;  /* 0x000000010c3b7812 */ /* 0x000fe200078ec0ff */
[----:B------:R-:W-:Y:S01]  /*13840*/  IMAD.MOV.U32 R37, RZ, RZ, RZ ;  /* 0x000000ffff257224 */ /* 0x000fe200078e00ff */
[----:B------:R-:W-:Y:S01]  /*13850*/  ISETP.GT.U32.AND.EX P5, PT, R70, R65, PT, P5 ;  /* 0x000000414600720c */ /* 0x000fe20003fa4150 */
[----:B------:R-:W-:-:S04]  /*13860*/  IMAD.WIDE.U32 R4, R35, R54, R4 ;  /* 0x0000003623047225 */ /* 0x000fc800078e0004 */
[----:B------:R-:W-:Y:S01]  /*13870*/  IMAD.WIDE.U32 R36, R35, R57, R36 ;  /* 0x0000003923247225 */ /* 0x000fe200078e0024 */
[----:B------:R-:W-:-:S03]  /*13880*/  IADD3 R35, P2, P0, R11, R16, R60 ;  /* 0x000000100b237210 */ /* 0x000fc6000785e03c */
[----:B------:R-:W-:Y:S01]  /*13890*/  IMAD.X R39, R79, 0x1, R39, P1 ;  /* 0x000000014f277824 */ /* 0x000fe200008e0627 */
[----:B------:R-:W-:Y:S01]  /*138a0*/  IADD3 R11, P1, PT, R9, R40, RZ ;  /* 0x00000028090b7210 */ /* 0x000fe20007f3e0ff */
[----:B------:R-:W-:Y:S01]  /*138b0*/  IMAD.IADD R40, R81, 0x1, R17 ;  /* 0x0000000151287824 */ /* 0x000fe200078e0211 */
[----:B------:R-:W-:Y:S01]  /*138c0*/  SEL R9, R6, R9, P5 ;  /* 0x0000000906097207 */ /* 0x000fe20002800000 */
[----:B------:R-:W-:-:S03]  /*138d0*/  IMAD.WIDE.U32 R16, R63, R57, RZ ;  /* 0x000000393f107225 */ /* 0x000fc600078e00ff */
[----:B------:R-:W-:Y:S01]  /*138e0*/  IADD3.X R40, PT, PT, RZ, R40, RZ, P2, P0 ;  /* 0x00000028ff287210 */ /* 0x000fe200017e04ff */
[----:B------:R-:W-:Y:S01]  /*138f0*/  IMAD.X R77, R65, 0x1, R56, P1 ;  /* 0x00000001414d7824 */ /* 0x000fe200008e0638 */
[----:B------:R-:W-:Y:S01]  /*13900*/  ISETP.GT.U32.AND P1, PT, R9, R11, PT ;  /* 0x0000000b0900720c */ /* 0x000fe20003f24070 */
[----:B------:R-:W-:Y:S01]  /*13910*/  IMAD.IADD R56, R61, 0x1, R5 ;  /* 0x000000013d387824 */ /* 0x000fe200078e0205 */
[----:B------:R-:W-:Y:S01]  /*13920*/  SEL R9, R70, R65, P5 ;  /* 0x0000004146097207 */ /* 0x000fe20002800000 */
[----:B------:R-:W-:Y:S01]  /*13930*/  IMAD.X R65, RZ, RZ, R14, P6 ;  /* 0x000000ffff417224 */ /* 0x000fe200030e060e */
[----:B------:R-:W-:Y:S01]  /*13940*/  IADD3 R14, P5, P6, R62, R4, R7 ;  /* 0x000000043e0e7210 */ /* 0x000fe20007ebe007 */
[----:B------:R-:W-:Y:S01]  /*13950*/  IMAD R12, R71, R50, RZ ;  /* 0x00000032470c7224 */ /* 0x000fe200078e02ff */
[----:B------:R-:W-:Y:S01]  /*13960*/  ISETP.GT.U32.AND.EX P1, PT, R9, R77, PT, P1 ;  /* 0x0000004d0900720c */ /* 0x000fe20003f24110 */
[----:B------:R-:W-:Y:S01]  /*13970*/  IMAD.WIDE.U32 R58, R57, R57, R58 ;  /* 0x00000039393a7225 */ /* 0x000fe200078e003a */
[----:B------:R-:W-:-:S02]  /*13980*/  IADD3.X R56, PT, PT, RZ, R56, RZ, P5, P6 ;  /* 0x00000038ff387210 */ /* 0x000fc40002fec4ff */
[----:B------:R-:W-:Y:S01]  /*13990*/  SEL R75, RZ, 0x1, !P1 ;  /* 0x00000001ff4b7807 */ /* 0x000fe20004800000 */
[----:B------:R-:W-:Y:S01]  /*139a0*/  IMAD.WIDE.U32 R4, R45, R50, RZ ;  /* 0x000000322d047225 */ /* 0x000fe200078e00ff */
[----:B------:R-:W-:-:S03]  /*139b0*/  IADD3 R38, P5, P6, R65, R58, R14 ;  /* 0x0000003a41267210 */ /* 0x000fc60007ebe00e */
[----:B------:R-:W-:Y:S02]  /*139c0*/  IMAD.IADD R7, R53, 0x1, R17 ;  /* 0x0000000135077824 */ /* 0x000fe400078e0211 */
[----:B------:R-:W-:Y:S02]  /*139d0*/  IMAD R17, R45, R51, R12 ;  /* 0x000000332d117224 */ /* 0x000fe400078e020c */
[----:B------:R-:W-:Y:S01]  /*139e0*/  IMAD.IADD R9, R55, 0x1, R59 ;  /* 0x0000000137097824 */ /* 0x000fe200078e023b */
[----:B------:R-:W-:Y:S01]  /*139f0*/  IADD3 R12, P1, PT, R7, R36, RZ ;  /* 0x00000024070c7210 */ /* 0x000fe20007f3e0ff */
[----:B------:R-:W-:-:S04]  /*13a00*/  IMAD.WIDE.U32 R58, R4, R48, RZ ;  /* 0x00000030043a7225 */ /* 0x000fc800078e00ff */
[----:B------:R-:W-:Y:S01]  /*13a10*/  IMAD.IADD R65, R5, 0x1, R17 ;  /* 0x0000000105417824 */ /* 0x000fe200078e0211 */
[----:B------:R-:W-:Y:S01]  /*13a20*/  IADD3.X R5, PT, PT, RZ, R9, R56, P5, P6 ;  /* 0x00000009ff057210 */ /* 0x000fe20002fec438 */
[----:B------:R-:W-:Y:S01]  /*13a30*/  IMAD.X R9, R61, 0x1, R37, P1 ;  /* 0x000000013d097824 */ /* 0x000fe200008e0625 */
[----:B------:R-:W-:Y:S01]  /*13a40*/  IADD3 R38, P5, P6, R14, R38, R75 ;  /* 0x000000260e267210 */ /* 0x000fe20007ebe04b */
[----:B------:R-:W-:Y:S01]  /*13a50*/  IMAD.WIDE.U32 R60, R65, R48, RZ ;  /* 0x00000030413c7225 */ /* 0x000fe200078e00ff */
[----:B------:R-:W-:Y:S02]  /*13a60*/  IADD3 RZ, P1, PT, R45, R58, RZ ;  /* 0x0000003a2dff7210 */ /* 0x000fe40007f3e0ff */
[----:B------:R-:W-:Y:S01]  /*13a70*/  IADD3.X R45, PT, PT, R56, R5, RZ, P5, P6 ;  /* 0x00000005382d7210 */ /* 0x000fe20002fec4ff */
[----:B------:R-:W-:Y:S01]  /*13a80*/  IMAD.WIDE.U32 R36, R65, R46, RZ ;  /* 0x0000002e41247225 */ /* 0x000fe200078e00ff */
[----:B------:R-:W-:-:S03]  /*13a90*/  IADD3 R14, P6, PT, R11, R6, RZ ;  /* 0x000000060b0e7210 */ /* 0x000fc60007fde0ff */
[----:B------:R-:W-:Y:S01]  /*13aa0*/  IMAD.WIDE.U32 R6, R63, R0, RZ ;  /* 0x000000003f067225 */ /* 0x000fe200078e00ff */
[----:B------:R-:W-:-:S03]  /*13ab0*/  ISETP.GE.U32.AND P0, PT, R14, R11, PT ;  /* 0x0000000b0e00720c */ /* 0x000fc60003f06070 */
        /* <DEDUP_REMOVED lines=10> */
[----:B------:R-:W-:Y:S01]  /*13b60*/  IMAD.MOV.U32 R58, RZ, RZ, R61 ;  /* 0x000000ffff3a7224 */ /* 0x000fe200078e003d */
[----:B------:R-:W-:Y:S01]  /*13b70*/  SEL R53, RZ, 0x1, P0 ;  /* 0x00000001ff357807 */ /* 0x000fe20000000000 */
[----:B------:R-:W-:Y:S01]  /*13b80*/  IMAD.WIDE.U32 R10, R4, R46, RZ ;  /* 0x0000002e040a7225 */ /* 0x000fe200078e00ff */
[----:B------:R-:W-:-:S02]  /*13b90*/  IADD3.X R0, PT, PT, RZ, RZ, RZ, P5, P6 ;  /* 0x000000ffff007210 */ /* 0x000fc40002fec4ff */
[----:B------:R-:W-:Y:S01]  /*13ba0*/  IADD3 R7, P5, PT, R75, R8, RZ ;  /* 0x000000084b077210 */ /* 0x000fe20007fbe0ff */
[----:B------:R-:W-:Y:S01]  /*13bb0*/  IMAD.WIDE.U32.X R58, R65, R49, R58, P2 ;  /* 0x00000031413a7225 */ /* 0x000fe200010e043a */
[----:B------:R-:W-:Y:S02]  /*13bc0*/  IADD3 R74, P2, PT, R11, R36, RZ ;  /* 0x000000240b4a7210 */ /* 0x000fe40007f5e0ff */
[----:B------:R-:W-:Y:S01]  /*13bd0*/  ISETP.GT.U32.AND P6, PT, R8, R7, PT ;  /* 0x000000070800720c */ /* 0x000fe20003fc4070 */
[----:B------:R-:W-:Y:S01]  /*13be0*/  IMAD.X R62, RZ, RZ, R69, P5 ;  /* 0x000000ffff3e7224 */ /* 0x000fe200028e0645 */
[----:B------:R-:W-:Y:S01]  /*13bf0*/  IADD3 R64, P5, PT, R7, R6, RZ ;  /* 0x0000000607407210 */ /* 0x000fe20007fbe0ff */
[----:B------:R-:W-:Y:S01]  /*13c00*/  IMAD.MOV.U32 R16, RZ, RZ, R37 ;  /* 0x000000ffff107224 */ /* 0x000fe200078e0025 */
[----:B------:R-:W-:Y:S01]  /*13c10*/  IADD3.X R75, P1, PT, RZ, R58, RZ, P1, !PT ;  /* 0x0000003aff4b7210 */ /* 0x000fe20000f3e4ff */
[----:B------:R-:W-:Y:S01]  /*13c20*/  IMAD.IADD R73, R73, 0x1, R15 ;  /* 0x0000000149497824 */ /* 0x000fe200078e020f */
[----:B------:R-:W-:Y:S01]  /*13c30*/  SHF.L.U64.HI R36, R2, 0x1, R3 ;  /* 0x0000000102247819 */ /* 0x000fe20000010203 */
        /* <DEDUP_REMOVED lines=14> */
[----:B------:R-:W-:Y:S01]  /*13d20*/  IMAD.WIDE.U32.X R16, R65, R47, R16, P2 ;  /* 0x0000002f41107225 */ /* 0x000fe200010e0410 */
[----:B------:R-:W-:-:S02]  /*13d30*/  SEL R62, R69, R62, P6 ;  /* 0x0000003e453e7207 */ /* 0x000fc40003000000 */
[----:B------:R-:W-:Y:S01]  /*13d40*/  ISETP.GT.U32.AND.EX P1, PT, R68, R61, PT, P1 ;  /* 0x0000003d4400720c */ /* 0x000fe20003f24110 */
[----:B------:R-:W-:Y:S01]  /*13d50*/  IMAD.WIDE.U32 R6, P6, R4, R99, R2 ;  /* 0x0000006304067225 */ /* 0x000fe200078c0002 */
[----:B------:R-:W-:Y:S02]  /*13d60*/  IADD3.X R77, P5, PT, R77, R74, RZ, P5, !PT ;  /* 0x0000004a4d4d7210 */ /* 0x000fe40002fbe4ff */
[----:B------:R-:W-:Y:S01]  /*13d70*/  SEL R56, R64, R5, P1 ;  /* 0x0000000540387207 */ /* 0x000fe20000800000 */
[----:B------:R-:W-:Y:S01]  /*13d80*/  IMAD.WIDE.U32 R2, R65, R66, RZ ;  /* 0x0000004241027225 */ /* 0x000fe200078e00ff */
[----:B------:R-:W-:Y:S02]  /*13d90*/  SEL R61, R68, R61, P1 ;  /* 0x0000003d443d7207 */ /* 0x000fe40000800000 */
[----:B------:R-:W-:Y:S01]  /*13da0*/  ISETP.GT.U32.AND P2, PT, R60, R64, PT ;  /* 0x000000403c00720c */ /* 0x000fe20003f44070 */
[----:B------:R-:W-:Y:S02]  /*13db0*/  IMAD R60, R77, R50, RZ ;  /* 0x000000324d3c7224 */ /* 0x000fe400078e02ff */
[----:B------:R-:W-:Y:S01]  /*13dc0*/  IMAD.WIDE.U32 R2, P1, R4, R67, R2 ;  /* 0x0000004304027225 */ /* 0x000fe20007820002 */
[----:B------:R-:W-:-:S03]  /*13dd0*/  ISETP.GT.U32.AND.EX P2, PT, R62, R68, PT, P2 ;  /* 0x000000443e00720c */ /* 0x000fc60003f44120 */
[----:B------:R-:W-:-:S04]  /*13de0*/  IMAD.WIDE.U32 R4, R4, R66, RZ ;  /* 0x0000004204047225 */ /* 0x000fc800078e00ff */
[----:B------:R-:W-:Y:S01]  /*13df0*/  IMAD.X R37, RZ, RZ, RZ, P6 ;  /* 0x000000ffff257224 */ /* 0x000fe200030e06ff */
[----:B------:R-:W-:Y:S01]  /*13e00*/  IADD3 R72, P6, PT, R11, R6, RZ ;  /* 0x000000060b487210 */ /* 0x000fe20007fde0ff */
[----:B------:R-:W-:Y:S01]  /*13e10*/  IMAD.MOV.U32 R36, RZ, RZ, R7 ;  /* 0x000000ffff247224 */ /* 0x000fe200078e0007 */
[----:B------:R-:W-:Y:S01]  /*13e20*/  SEL R11, RZ, 0x1, !P2 ;  /* 0x00000001ff0b7807 */ /* 0x000fe20005000000 */
[----:B------:R-:W-:-:S04]  /*13e30*/  IMAD.WIDE.U32 R6, R75, R50, RZ ;  /* 0x000000324b067225 */ /* 0x000fc800078e00ff */
[----:B------:R-:W-:Y:S02]  /*13e40*/  IMAD R71, R75, R51, R60 ;  /* 0x000000334b477224 */ /* 0x000fe400078e023c */
[----:B------:R-:W-:Y:S01]  /*13e50*/  IMAD.X R63, RZ, RZ, RZ, P1 ;  /* 0x000000ffff3f7224 */ /* 0x000fe200008e06ff */
[----:B------:R-:W-:Y:S01]  /*13e60*/  IADD3 R60, P1, PT, R5, R2, RZ ;  /* 0x00000002053c7210 */ /* 0x000fe20007f3e0ff */
[----:B------:R-:W-:Y:S02]  /*13e70*/  IMAD.MOV.U32 R62, RZ, RZ, R3 ;  /* 0x000000ffff3e7224 */ /* 0x000fe400078e0003 */
[----:B------:R-:W-:Y:S01]  /*13e80*/  IMAD.IADD R71, R7, 0x1, R71 ;  /* 0x0000000107477824 */ /* 0x000fe200078e0247 */
[----:B------:R-:W-:Y:S01]  /*13e90*/  IADD3.X R7, P5, P0, R16, RZ, RZ, P5, P0 ;  /* 0x000000ff10077210 */ /* 0x000fe200028a04ff */
        /* <DEDUP_REMOVED lines=9> */
[----:B------:R-:W-:-:S03]  /*13f30*/  IADD3.X R68, PT, PT, R9, R68, RZ, P1, P2 ;  /* 0x0000004409447210 */ /* 0x000fc60000fe44ff */
[----:B------:R-:W-:Y:S01]  /*13f40*/  IMAD.WIDE.U32 R16, P5, R6, R49, R64 ;  /* 0x0000003106107225 */ /* 0x000fe200078a0040 */
[----:B------:R-:W-:Y:S02]  /*13f50*/  IADD3 RZ, P1, PT, R75, R62, RZ ;  /* 0x0000003e4bff7210 */ /* 0x000fe40007f3e0ff */
[----:B------:R-:W-:Y:S01]  /*13f60*/  IADD3 R62, P2, PT, R7, R10, RZ ;  /* 0x0000000a073e7210 */ /* 0x000fe20007f5e0ff */
[----:B------:R-:W-:Y:S01]  /*13f70*/  IMAD.IADD R12, R13, 0x1, R55 ;  /* 0x000000010d0c7824 */ /* 0x000fe200078e0237 */
[----:B------:R-:W-:Y:S01]  /*13f80*/  IADD3.X R7, P0, PT, R11, R70, RZ, P0, !PT ;  /* 0x000000460b077210 */ /* 0x000fe2000071e4ff */
[----:B------:R-:W-:Y:S01]  /*13f90*/  IMAD.X R11, RZ, RZ, RZ, P5 ;  /* 0x000000ffff0b7224 */ /* 0x000fe200028e06ff */
        /* <DEDUP_REMOVED lines=42> */
[----:B------:R-:W-:Y:S01]  /*14240*/  IADD3.X R7, P2, P5, R16, RZ, RZ, P2, P5 ;  /* 0x000000ff10077210 */ /* 0x000fe2000154a4ff */
[----:B------:R-:W-:Y:S01]  /*14250*/  IMAD.WIDE.U32 R36, R4, R48, RZ ;  /* 0x0000003004247225 */ /* 0x000fe200078e00ff */
[----:B------:R-:W-:-:S02]  /*14260*/  IADD3.X R74, P1, PT, R9, R60, RZ, P1, !PT ;  /* 0x0000003c094a7210 */ /* 0x000fc40000f3e4ff */
[----:B------:R-:W-:Y:S01]  /*14270*/  IADD3.X R17, PT, PT, R17, RZ, RZ, P2, P5 ;  /* 0x000000ff11117210 */ /* 0x000fe200017ea4ff */
[----:B------:R-:W-:Y:S01]  /*14280*/  IMAD.WIDE.U32.X R62, R71, R67, R62, P6 ;  /* 0x00000043473e7225 */ /* 0x000fe200030e043e */
[----:B------:R-:W-:Y:S02]  /*14290*/  IADD3 R7, P2, PT, R7, R72, RZ ;  /* 0x0000004807077210 */ /* 0x000fe40007f5e0ff */
[----:B------:R-:W-:Y:S01]  /*142a0*/  IADD3.X R71, P0, P1, R2, RZ, RZ, P1, P0 ;  /* 0x000000ff02477210 */ /* 0x000fe200009004ff */
[C---:B------:R-:W-:Y:S01]  /*142b0*/  IMAD.WIDE.U32 R64, R14.reuse, R48, RZ ;  /* 0x000000300e407225 */ /* 0x040fe200078e00ff */
[----:B------:R-:W-:Y:S02]  /*142c0*/  IADD3 R60, P6, PT, R7, R8, RZ ;  /* 0x00000008073c7210 */ /* 0x000fe40007fde0ff */
[----:B------:R-:W-:Y:S01]  /*142d0*/  IADD3.X R17, P2, PT, R17, R74, RZ, P2, !PT ;  /* 0x0000004a11117210 */ /* 0x000fe2000175e4ff */
[----:B------:R-:W-:Y:S01]  /*142e0*/  IMAD.WIDE.U32 R36, P5, R14, R49, R36 ;  /* 0x000000310e247225 */ /* 0x000fe200078a0024 */
[----:B------:R-:W-:-:S02]  /*142f0*/  IADD3.X R72, PT, PT, R3, RZ, RZ, P0, P1 ;  /* 0x000000ff03487210 */ /* 0x000fc400007e24ff */
[----:B------:R-:W-:Y:S01]  /*14300*/  IADD3 RZ, P0, PT, R13, R64, RZ ;  /* 0x000000400dff7210 */ /* 0x000fe20007f1e0ff */
[----:B------:R-:W-:Y:S01]  /*14310*/  IMAD.MOV.U32 R13, RZ, RZ, RZ ;  /* 0x000000ffff0d7224 */ /* 0x000fe200078e00ff */
[----:B------:R-:W-:Y:S01]  /*14320*/  IADD3 R64, P1, PT, R65, R36, RZ ;  /* 0x0000002441407210 */ /* 0x000fe20007f3e0ff */
[----:B------:R-:W-:Y:S01]  /*14330*/  IMAD.X R9, RZ, RZ, RZ, P5 ;  /* 0x000000ffff097224 */ /* 0x000fe200028e06ff */
[----:B------:R-:W-:Y:S01]  /*14340*/  IADD3.X R17, P6, PT, R17, R76, RZ, P6, !PT ;  /* 0x0000004c11117210 */ /* 0x000fe200037de4ff */
[----:B------:R-:W-:Y:S01]  /*14350*/  IMAD.MOV.U32 R8, RZ, RZ, R37 ;  /* 0x000000ffff087224 */ /* 0x000fe200078e0025 */
[----:B------:R-:W-:Y:S01]  /*14360*/  IADD3 R36, P5, PT, R71, R18, RZ ;  /* 0x0000001247247210 */ /* 0x000fe20007fbe0ff */
[----:B------:R-:W-:Y:S01]  /*14370*/  IMAD.WIDE.U32 R12, R57, R54, R12 ;  /* 0x00000036390c7225 */ /* 0x000fe200078e000c */
[----:B------:R-:W-:Y:S02]  /*14380*/  IADD3.X R16, PT, PT, RZ, RZ, RZ, P3, P4 ;  /* 0x000000ffff107210 */ /* 0x000fe40001fe84ff */
[----:B------:R-:W-:Y:S01]  /*14390*/  IADD3.X R7, P2, P6, R10, RZ, RZ, P6, P2 ;  /* 0x000000ff0a077210 */ /* 0x000fe200036444ff */
[----:B------:R-:W-:Y:S01]  /*143a0*/  IMAD.WIDE.U32.X R8, R4, R49, R8, P1 ;  /* 0x0000003104087225 */ /* 0x000fe200008e0408 */
[----:B------:R-:W-:-:S02]  /*143b0*/  IADD3.X RZ, P0, PT, R75, R64, RZ, P0, !PT ;  /* 0x000000404bff7210 */ /* 0x000fc4000071e4ff */
[----:B------:R-:W-:Y:S01]  /*143c0*/  IADD3 R7, P3, PT, R7, R36, RZ ;  /* 0x0000002407077210 */ /* 0x000fe20007f7e0ff */
[----:B------:R-:W-:Y:S01]  /*143d0*/  IMAD.WIDE.U32 R2, R4, R46, RZ ;  /* 0x0000002e04027225 */ /* 0x000fe200078e00ff */
[----:B------:R-:W-:Y:S02]  /*143e0*/  IADD3 R73, P4, P1, R16, R12, R73 ;  /* 0x0000000c10497210 */ /* 0x000fe4000799e049 */
[----:B------:R-:W-:Y:S01]  /*143f0*/  IADD3.X R16, PT, PT, R11, RZ, RZ, P2, P6 ;  /* 0x000000ff0b107210 */ /* 0x000fe200017ec4ff */
[----:B------:R-:W-:Y:S01]  /*14400*/  IMAD.X R37, R72, 0x1, R39, P5 ;  /* 0x0000000148257824 */ /* 0x000fe200028e0627 */
[----:B------:R-:W-:Y:S01]  /*14410*/  IADD3.X R57, P0, PT, RZ, R8, RZ, P0, !PT ;  /* 0x00000008ff397210 */ /* 0x000fe2000071e4ff */
[----:B------:R-:W-:Y:S01]  /*14420*/  IMAD.WIDE.U32 R2, P2, R14, R47, R2 ;  /* 0x0000002f0e027225 */ /* 0x000fe20007840002 */
[----:B------:R-:W-:Y:S02]  /*14430*/  IADD3 R12, P6, PT, R7, R6, RZ ;  /* 0x00000006070c7210 */ /* 0x000fe40007fde0ff */
[----:B------:R-:W-:Y:S01]  /*14440*/  IADD3.X R6, P3, PT, R16, R37, RZ, P3, !PT ;  /* 0x0000002510067210 */ /* 0x000fe20001f7e4ff */
[----:B------:R-:W-:-:S04]  /*14450*/  IMAD.WIDE.U32 R10, R14, R46, RZ ;  /* 0x0000002e0e0a7225 */ /* 0x000fc800078e00ff */
[----:B------:R-:W-:Y:S01]  /*14460*/  IMAD.X R8, RZ, RZ, R9, P0 ;  /* 0x000000ffff087224 */ /* 0x000fe200000e0609 */
[----:B------:R-:W-:Y:S01]  /*14470*/  IADD3 R57, P0, PT, R57, R60, RZ ;  /* 0x0000003c39397210 */ /* 0x000fe20007f1e0ff */
[----:B------:R-:W-:Y:S01]  /*14480*/  IMAD.IADD R13, R55, 0x1, R13 ;  /* 0x00000001370d7824 */ /* 0x000fe200078e020d */
[----:B------:R-:W-:Y:S01]  /*14490*/  IADD3 R9, P5, PT, R11, R2, RZ ;  /* 0x000000020b097210 */ /* 0x000fe20007fbe0ff */
[----:B------:R-:W-:Y:S01]  /*144a0*/  IMAD.X R7, RZ, RZ, RZ, P2 ;  /* 0x000000ffff077224 */ /* 0x000fe200010e06ff */
[----:B------:R-:W-:Y:S01]  /*144b0*/  IADD3.X R55, P6, PT, R6, R15, RZ, P6, !PT ;  /* 0x0000000f06377210 */ /* 0x000fe200037de4ff */
[----:B------:R-:W-:Y:S01]  /*144c0*/  IMAD.MOV.U32 R6, RZ, RZ, R3 ;  /* 0x000000ffff067224 */ /* 0x000fe200078e0003 */
[----:B------:R-:W-:Y:S02]  /*144d0*/  IADD3 R57, P2, PT, R57, R10, RZ ;  /* 0x0000000a39397210 */ /* 0x000fe40007f5e0ff */
[----:B------:R-:W-:Y:S01]  /*144e0*/  IADD3.X R2, P0, PT, R8, R17, RZ, P0, !PT ;  /* 0x0000001108027210 */ /* 0x000fe2000071e4ff */
[----:B------:R-:W-:Y:S01]  /*144f0*/  IMAD.WIDE.U32.X R6, R4, R47, R6, P5 ;  /* 0x0000002f04067225 */ /* 0x000fe200028e0406 */
[----:B------:R-:W-:-:S02]  /*14500*/  IADD3.X R54, P3, P6, R62, RZ, RZ, P6, P3 ;  /* 0x000000ff3e367210 */ /* 0x000fc400036664ff */
[----:B------:R-:W-:Y:S01]  /*14510*/  IADD3.X R13, PT, PT, RZ, R13, RZ, P4, P1 ;  /* 0x0000000dff0d7210 */ /* 0x000fe200027e24ff */
[-C--:B------:R-:W-:Y:S01]  /*14520*/  IMAD.WIDE.U32 R16, R14, R44.reuse, RZ ;  /* 0x0000002c0e107225 */ /* 0x080fe200078e00ff */
[----:B------:R-:W-:Y:S02]  /*14530*/  IADD3.X R15, P2, PT, R2, R9, RZ, P2, !PT ;  /* 0x00000009020f7210 */ /* 0x000fe4000175e4ff */
[----:B------:R-:W-:Y:S01]  /*14540*/  ISETP.GT.U32.AND P1, PT, R56, R59, PT ;  /* 0x0000003b3800720c */ /* 0x000fe20003f24070 */
[----:B------:R-:W-:Y:S01]  /*14550*/  IMAD.WIDE.U32 R8, R4, R44, RZ ;  /* 0x0000002c04087225 */ /* 0x000fe200078e00ff */
[----:B------:R-:W-:Y:S02]  /*14560*/  IADD3.X R62, PT, PT, R63, RZ, RZ, P3, P6 ;  /* 0x000000ff3f3e7210 */ /* 0x000fe40001fec4ff */
[----:B------:R-:W-:Y:S01]  /*14570*/  IADD3.X R11, P2, P6, R6, RZ, RZ, P2, P0 ;  /* 0x000000ff060b7210 */ /* 0x000fe200016404ff */
[----:B------:R-:W-:Y:S01]  /*14580*/  IMAD R6, R15, R50, RZ ;  /* 0x000000320f067224 */ /* 0x000fe200078e02ff */
[----:B------:R-:W-:Y:S01]  /*14590*/  ISETP.GT.U32.AND.EX P1, PT, R61, R58, PT, P1 ;  /* 0x0000003a3d00720c */ /* 0x000fe20003f24110 */
[----:B------:R-:W-:Y:S01]  /*145a0*/  IMAD.WIDE.U32 R2, R57, R50, RZ ;  /* 0x0000003239027225 */ /* 0x000fe200078e00ff */
[----:B------:R-:W-:-:S02]  /*145b0*/  IADD3 R60, P4, P5, R52, R73, R73 ;  /* 0x00000049343c7210 */ /* 0x000fc40007d9e049 */
[----:B------:R-:W-:Y:S01]  /*145c0*/  IADD3.X R52, PT, PT, R7, RZ, RZ, P2, P6 ;  /* 0x000000ff07347210 */ /* 0x000fe200017ec4ff */
[----:B------:R-:W-:Y:S01]  /*145d0*/  IMAD R7, R57, R51, R6 ;  /* 0x0000003339077224 */ /* 0x000fe200078e0206 */
[----:B------:R-:W-:Y:S01]  /*145e0*/  SEL R10, RZ, 0x1, !P1 ;  /* 0x00000001ff0a7807 */ /* 0x000fe20004800000 */
[----:B------:R-:W-:Y:S01]  /*145f0*/  IMAD.WIDE.U32 R8, P6, R14, R99, R8 ;  /* 0x000000630e087225 */ /* 0x000fe200078c0008 */
[----:B------:R-:W-:Y:S02]  /*14600*/  IADD3.X R6, PT, PT, RZ, R13, R13, P4, P5 ;  /* 0x0000000dff067210 */ /* 0x000fe400027ea40d */
[----:B------:R-:W-:Y:S01]  /*14610*/  ISETP.GE.U32.AND P2, PT, R36, R18, PT ;  /* 0x000000122400720c */ /* 0x000fe20003f46070 */
[----:B------:R-:W-:Y:S01]  /*14620*/  IMAD.X R13, RZ, RZ, RZ, P6 ;  /* 0x000000ffff0d7224 */ /* 0x000fe200030e06ff */
[----:B------:R-:W-:Y:S01]  /*14630*/  IADD3 R10, P4, P5, R10, R5, R0 ;  /* 0x000000050a0a7210 */ /* 0x000fe20007d9e000 */
[----:B------:R-:W-:Y:S01]  /*14640*/  IMAD.IADD R0, R3, 0x1, R7 ;  /* 0x0000000103007824 */ /* 0x000fe200078e0207 */
[----:B------:R-:W-:-:S02]  /*14650*/  ISETP.GE.U32.AND.EX P1, PT, R37, R39, PT, P2 ;  /* 0x000000272500720c */ /* 0x000fc40003f26120 */
[----:B------:R-:W-:Y:S01]  /*14660*/  IADD3 R5, P2, PT, R11, R12, RZ ;  /* 0x0000000c0b057210 */ /* 0x000fe20007f5e0ff */
[----:B------:R-:W-:Y:S01]  /*14670*/  IMAD.WIDE.U32 R36, R0, R48, RZ ;  /* 0x0000003000247225 */ /* 0x000fe200078e00ff */
[----:B------:R-:W-:Y:S02]  /*14680*/  IADD3.X R3, PT, PT, RZ, R68, RZ, P4, P5 ;  /* 0x00000044ff037210 */ /* 0x000fe400027ea4ff */
[----:B------:R-:W-:Y:S01]  /*14690*/  IADD3 R7, P4, PT, R17, R8, RZ ;  /* 0x0000000811077210 */ /* 0x000fe20007f9e0ff */
[----:B------:R-:W-:Y:S01]  /*146a0*/  IMAD.MOV.U32 R12, RZ, RZ, R9 ;  /* 0x000000ffff0c7224 */ /* 0x000fe200078e0009 */
[----:B------:R-:W-:Y:S01]  /*146b0*/  IADD3 R18, P6, PT, R5, R16, RZ ;  /* 0x0000001005127210 */ /* 0x000fe20007fde0ff */
[----:B------:R-:W-:Y:S01]  /*146c0*/  IMAD.WIDE.U32 R16, R2, R48, RZ ;  /* 0x0000003002107225 */ /* 0x000fe200078e00ff */
[----:B------:R-:W-:Y:S02]  /*146d0*/  IADD3.X R52, P2, PT, R52, R55, RZ, P2, !PT ;  /* 0x0000003734347210 */ /* 0x000fe4000175e4ff */
[----:B------:R-:W-:Y:S01]  /*146e0*/  IADD3 R38, P3, PT, R38, R53, RZ ;  /* 0x0000003526267210 */ /* 0x000fe20007f7e0ff */
[----:B------:R-:W-:Y:S01]  /*146f0*/  IMAD.WIDE.U32 R8, P5, R2, R49, R36 ;  /* 0x0000003102087225 */ /* 0x000fe200078a0024 */
[----:B------:R-:W-:-:S02]  /*14700*/  IADD3.X R52, P6, PT, R52, R7, RZ, P6, !PT ;  /* 0x0000000734347210 */ /* 0x000fc400037de4ff */
[----:B------:R-:W-:Y:S01]  /*14710*/  SEL R53, RZ, 0x1, P1 ;  /* 0x00000001ff357807 */ /* 0x000fe20000800000 */
        /* <DEDUP_REMOVED lines=11> */
[----:B------:R-:W-:-:S02]  /*147d0*/  ISETP.GE.U32.AND P0, PT, R70, R59, PT ;  /* 0x0000003b4600720c */ /* 0x000fc40003f06070 */
[----:B------:R-:W-:Y:S01]  /*147e0*/  ISETP.GE.U32.AND P2, PT, R53, R60, PT ;  /* 0x0000003c3500720c */ /* 0x000fe20003f46070 */
[----:B------:R-:W-:Y:S01]  /*147f0*/  IMAD.WIDE.U32 R14, R14, R66, RZ ;  /* 0x000000420e0e7225 */ /* 0x000fe200078e00ff */
[----:B------:R-:W-:-:S03]  /*14800*/  ISETP.GE.U32.AND.EX P0, PT, R69, R58, PT, P0 ;  /* 0x0000003a4500720c */ /* 0x000fc60003f06100 */
[----:B------:R-:W-:Y:S01]  /*14810*/  IMAD.X R55, RZ, RZ, R6, P5 ;  /* 0x000000ffff377224 */ /* 0x000fe200028e0606 */
[----:B------:R-:W-:Y:S01]  /*14820*/  IADD3 R54, P5, PT, R54, R53, RZ ;  /* 0x0000003536367210 */ /* 0x000fe20007fbe0ff */
[C---:B------:R-:W-:Y:S01]  /*14830*/  IMAD.WIDE.U32.X R12, R0.reuse, R49, R36, P4 ;  /* 0x00000031000c7225 */ /* 0x040fe200020e0424 */
[----:B------:R-:W-:Y:S02]  /*14840*/  SEL R56, RZ, 0x1, P0 ;  /* 0x00000001ff387807 */ /* 0x000fe40000000000 */
[----:B------:R-:W-:Y:S01]  /*14850*/  IADD3 R11, P4, PT, R11, R54, RZ ;  /* 0x000000360b0b7210 */ /* 0x000fe20007f9e0ff */
[----:B------:R-:W-:Y:S01]  /*14860*/  IMAD.X R9, RZ, RZ, RZ, P6 ;  /* 0x000000ffff097224 */ /* 0x000fe200030e06ff */
[----:B------:R-:W-:Y:S01]  /*14870*/  IADD3 R58, P6, PT, R15, R16, RZ ;  /* 0x000000100f3a7210 */ /* 0x000fe20007fde0ff */
[----:B------:R-:W-:Y:S01]  /*14880*/  IMAD.MOV.U32 R8, RZ, RZ, R17 ;  /* 0x000000ffff087224 */ /* 0x000fe200078e0011 */
[----:B------:R-:W-:Y:S01]  /*14890*/  IADD3.X R7, P1, PT, RZ, R12, RZ, P1, !PT ;  /* 0x0000000cff077210 */ /* 0x000fe20000f3e4ff */
[----:B------:R-:W-:-:S03]  /*148a0*/  IMAD.WIDE.U32 R36, R0, R46, RZ ;  /* 0x0000002e00247225 */ /* 0x000fc600078e00ff */
[----:B------:R-:W-:Y:S01]  /*148b0*/  IADD3 R7, P0, PT, R7, R18, RZ ;  /* 0x0000001207077210 */ /* 0x000fe20007f1e0ff */
[----:B------:R-:W-:Y:S01]  /*148c0*/  IMAD.WIDE.U32.X R4, R4, R67, R8, P6 ;  /* 0x0000004304047225 */ /* 0x000fe200030e0408 */
[----:B------:R-:W-:-:S03]  /*148d0*/  IADD3 R17, P6, PT, R11, R14, RZ ;  /* 0x0000000e0b117210 */ /* 0x000fc60007fde0ff */
[----:B------:R-:W-:Y:S02]  /*148e0*/  IMAD.X R11, RZ, RZ, R13, P1 ;  /* 0x000000ffff0b7224 */ /* 0x000fe400008e060d */
[----:B------:R-:W-:-:S03]  /*148f0*/  IMAD.WIDE.U32 R36, P1, R2, R47, R36 ;  /* 0x0000002f02247225 */ /* 0x000fc60007820024 */
[----:B------:R-:W-:Y:S01]  /*14900*/  IADD3.X R11, P0, PT, R11, R52, RZ, P0, !PT ;  /* 0x000000340b0b7210 */ /* 0x000fe2000071e4ff */
        /* <DEDUP_REMOVED lines=8> */
[----:B------:R-:W-:Y:S01]  /*14990*/  IADD3.X R52, P1, PT, R11, R14, RZ, P1, !PT ;  /* 0x0000000e0b347210 */ /* 0x000fe20000f3e4ff */
[C---:B------:R-:W-:Y:S01]  /*149a0*/  IMAD.WIDE.U32.X R8, R0.reuse, R47, R12, P5 ;  /* 0x0000002f00087225 */ /* 0x040fe200028e040c */
[----:B------:R-:W-:Y:S02]  /*149b0*/  IADD3.X R39, P6, PT, R39, R58, RZ, P6, !PT ;  /* 0x0000003a27277210 */ /* 0x000fe400037de4ff */
[----:B------:R-:W-:Y:S01]  /*149c0*/  ISETP.GE.U32.AND.EX P5, PT, R55, R6, PT, P2 ;  /* 0x000000063700720c */ /* 0x000fe20003fa6120 */
[----:B------:R-:W-:Y:S01]  /*149d0*/  IMAD.WIDE.U32 R12, R0, R44, RZ ;  /* 0x0000002c000c7225 */ /* 0x000fe200078e00ff */
[----:B------:R-:W-:-:S02]  /*149e0*/  IADD3.X R15, P4, P6, R4, RZ, RZ, P6, P4 ;  /* 0x000000ff040f7210 */ /* 0x000fc400036884ff */
[----:B------:R-:W-:Y:S02]  /*149f0*/  IADD3.X R6, P0, P1, R8, RZ, RZ, P1, P0 ;  /* 0x000000ff08067210 */ /* 0x000fe400009004ff */
[----:B------:R-:W-:Y:S02]  /*14a00*/  ISETP.GE.U32.AND P2, PT, R54, R53, PT ;  /* 0x000000353600720c */ /* 0x000fe40003f46070 */
[----:B------:R-:W-:Y:S01]  /*14a10*/  IADD3.X R14, PT, PT, R5, RZ, RZ, P4, P6 ;  /* 0x000000ff050e7210 */ /* 0x000fe200027ec4ff */
[C---:B------:R-:W-:Y:S01]  /*14a20*/  IMAD.WIDE.U32 R4, R2.reuse, R44, RZ ;  /* 0x0000002c02047225 */ /* 0x040fe200078e00ff */
[----:B------:R-:W-:Y:S02]  /*14a30*/  IADD3.X R8, PT, PT, R9, RZ, RZ, P0, P1 ;  /* 0x000000ff09087210 */ /* 0x000fe400007e24ff */
[----:B------:R-:W-:Y:S01]  /*14a40*/  SEL R11, RZ, 0x1, P5 ;  /* 0x00000001ff0b7807 */ /* 0x000fe20002800000 */
[----:B------:R-:W-:Y:S01]  /*14a50*/  IMAD.WIDE.U32 R12, P5, R2, R99, R12 ;  /* 0x00000063020c7225 */ /* 0x000fe200078a000c */
[----:B------:R-:W-:-:S02]  /*14a60*/  ISETP.GE.U32.AND.EX P2, PT, R16, R55, PT, P2 ;  /* 0x000000371000720c */ /* 0x000fc40003f46120 */
[----:B------:R-:W-:Y:S02]  /*14a70*/  IADD3 R9, P0, PT, R6, R17, RZ ;  /* 0x0000001106097210 */ /* 0x000fe40007f1e0ff */
[----:B------:R-:W-:Y:S02]  /*14a80*/  IADD3 R17, P3, PT, R11, R38, RZ ;  /* 0x000000260b117210 */ /* 0x000fe40007f7e0ff */
[----:B------:R-:W-:Y:S02]  /*14a90*/  SEL R16, RZ, 0x1, P2 ;  /* 0x00000001ff107807 */ /* 0x000fe40001000000 */
[----:B------:R-:W-:Y:S01]  /*14aa0*/  IADD3 R37, P1, PT, R9, R4, RZ ;  /* 0x0000000409257210 */ /* 0x000fe20007f3e0ff */
[----:B------:R-:W-:Y:S01]  /*14ab0*/  IMAD.MOV.U32 R4, RZ, RZ, R13 ;  /* 0x000000ffff047224 */ /* 0x000fe200078e000d */
[----:B------:R-:W-:Y:S01]  /*14ac0*/  IADD3.X R6, P0, PT, R8, R39, RZ, P0, !PT ;  /* 0x0000002708067210 */ /* 0x000fe2000071e4ff */
[----:B------:R-:W-:Y:S01]  /*14ad0*/  IMAD.WIDE.U32 R8, R0, R66, RZ ;  /* 0x0000004200087225 */ /* 0x000fe200078e00ff */
[----:B------:R-:W-:-:S02]  /*14ae0*/  IADD3 R11, P2, PT, R5, R12, RZ ;  /* 0x0000000c050b7210 */ /* 0x000fc40007f5e0ff */
[----:B------:R-:W-:Y:S01]  /*14af0*/  IADD3 R18, P6, P4, R56, R35, R10 ;  /* 0x0000002338127210 */ /* 0x000fe20007cde00a */
[----:B------:R-:W-:Y:S01]  /*14b00*/  IMAD.X R5, RZ, RZ, RZ, P5 ;  /* 0x000000ffff057224 */ /* 0x000fe200028e06ff */
[----:B------:R-:W-:Y:S01]  /*14b10*/  IADD3 R16, P5, PT, R16, R17, RZ ;  /* 0x0000001110107210 */ /* 0x000fe20007fbe0ff */
[----:B------:R-:W-:Y:S01]  /*14b20*/  IMAD.X R35, RZ, RZ, R36, P3 ;  /* 0x000000ffff237224 */ /* 0x000fe200018e0624 */
[----:B------:R-:W-:Y:S01]  /*14b30*/  ISETP.GE.U32.AND P3, PT, R17, R38, PT ;  /* 0x000000261100720c */ /* 0x000fe20003f66070 */
[----:B------:R-:W-:Y:S01]  /*14b40*/  IMAD.WIDE.U32.X R4, R0, R99, R4, P2 ;  /* 0x0000006300047225 */ /* 0x000fe200010e0404 */
[----:B------:R-:W-:Y:S02]  /*14b50*/  IADD3.X R38, P1, PT, R6, R11, RZ, P1, !PT ;  /* 0x0000000b06267210 */ /* 0x000fe40000f3e4ff */
[----:B------:R-:W-:Y:S01]  /*14b60*/  ISETP.GE.U32.AND.EX P3, PT, R35, R36, PT, P3 ;  /* 0x000000242300720c */ /* 0x000fe20003f66130 */
[----:B------:R-:W-:Y:S01]  /*14b70*/  IMAD.WIDE.U32 R10, P2, R2, R67, R8 ;  /* 0x00000043020a7225 */ /* 0x000fe20007840008 */
[----:B------:R-:W-:-:S03]  /*14b80*/  IADD3.X R3, PT, PT, RZ, R40, R3, P6, P4 ;  /* 0x00000028ff037210 */ /* 0x000fc600037e8403 */
[----:B------:R-:W-:Y:S01]  /*14b90*/  IMAD.WIDE.U32 R8, R2, R66, RZ ;  /* 0x0000004202087225 */ /* 0x000fe200078e00ff */
[----:B------:R-:W-:-:S03]  /*14ba0*/  IADD3.X R2, P1, P0, R4, RZ, RZ, P1, P0 ;  /* 0x000000ff04027210 */ /* 0x000fc600008204ff */
[----:B------:R-:W-:Y:S01]  /*14bb0*/  IMAD.X R13, RZ, RZ, RZ, P2 ;  /* 0x000000ffff0d7224 */ /* 0x000fe200010e06ff */
[----:B------:R-:W-:Y:S01]  /*14bc0*/  IADD3 R15, P2, PT, R15, R16, RZ ;  /* 0x000000100f0f7210 */ /* 0x000fe20007f5e0ff */
[----:B------:R-:W-:Y:S01]  /*14bd0*/  IMAD.X R6, RZ, RZ, R35, P5 ;  /* 0x000000ffff067224 */ /* 0x000fe200028e0623 */
[----:B------:R-:W-:Y:S01]  /*14be0*/  ISETP.GE.U32.AND P5, PT, R16, R17, PT ;  /* 0x000000111000720c */ /* 0x000fe20003fa6070 */
[----:B------:R-:W-:Y:S01]  /*14bf0*/  IMAD.MOV.U32 R12, RZ, RZ, R11 ;  /* 0x000000ffff0c7224 */ /* 0x000fe200078e000b */
[----:B------:R-:W-:Y:S02]  /*14c00*/  IADD3.X R4, PT, PT, R5, RZ, RZ, P1, P0 ;  /* 0x000000ff05047210 */ /* 0x000fe40000fe04ff */
[----:B------:R-:W-:Y:S01]  /*14c10*/  IADD3 R17, P1, PT, R9, R10, RZ ;  /* 0x0000000a09117210 */ /* 0x000fe20007f3e0ff */
[----:B------:R-:W-:Y:S01]  /*14c20*/  IMAD.X R9, R14, 0x1, R6, P2 ;  /* 0x000000010e097824 */ /* 0x000fe200010e0606 */
[----:B------:R-:W-:Y:S02]  /*14c30*/  IADD3 R5, P0, PT, R2, R15, RZ ;  /* 0x0000000f02057210 */ /* 0x000fe40007f1e0ff */
[----:B------:R-:W-:-:S02]  /*14c40*/  SEL R11, RZ, 0x1, P3 ;  /* 0x00000001ff0b7807 */ /* 0x000fc40001800000 */
[----:B------:R-:W-:Y:S02]  /*14c50*/  ISETP.GE.U32.AND.EX P5, PT, R6, R35, PT, P5 ;  /* 0x000000230600720c */ /* 0x000fe40003fa6150 */
[----:B------:R-:W-:Y:S02]  /*14c60*/  ISETP.GE.U32.AND P3, PT, R15, R16, PT ;  /* 0x000000100f00720c */ /* 0x000fe40003f66070 */
[----:B------:R-:W-:Y:S02]  /*14c70*/  IADD3 R35, P2, PT, R5, R8, RZ ;  /* 0x0000000805237210 */ /* 0x000fe40007f5e0ff */
[----:B------:R-:W-:Y:S01]  /*14c80*/  IADD3.X R2, P0, PT, R4, R9, RZ, P0, !PT ;  /* 0x0000000904027210 */ /* 0x000fe2000071e4ff */
[----:B------:R-:W-:Y:S01]  /*14c90*/  IMAD.WIDE.U32.X R4, R0, R67, R12, P1 ;  /* 0x0000004300047225 */ /* 0x000fe200008e040c */
        /* <DEDUP_REMOVED lines=45> */
.L_x_296:
        /* <DEDUP_REMOVED lines=21> */
.L_x_297:
        /* <DEDUP_REMOVED lines=61> */
[----:B------:R-:W-:Y:S01]  /*15490*/  IADD3 R10, P0, P1, R10, R66, R3 ;  /* 0x000000420a0a7210 */ /* 0x000fe2000791e003 */
[----:B------:R-:W-:-:S03]  /*154a0*/  IMAD.MOV.U32 R3, RZ, RZ, R6 ;  /* 0x000000ffff037224 */ /* 0x000fc600078e0006 */
[----:B------:R-:W-:-:S09]  /*154b0*/  IADD3.X R9, PT, PT, R9, R67, RZ, P0, P1 ;  /* 0x0000004309097210 */ /* 0x000fd200007e24ff */
.L_x_298:
[----:B------:R-:W-:Y:S02]  /*154c0*/  ISETP.GE.U32.AND P0, PT, R22, R31, PT ;  /* 0x0000001f1600720c */ /* 0x000fe40003f06070 */
[----:B------:R-:W-:Y:S02]  /*154d0*/  IADD3 R25, P1, PT, -R31, R22, RZ ;  /* 0x000000161f197210 */ /* 0x000fe40007f3e1ff */
[----:B------:R-:W-:-:S04]  /*154e0*/  ISETP.GE.U32.AND.EX P0, PT, R24, R33, PT, P0 ;  /* 0x000000211800720c */ /* 0x000fc80003f06100 */
[----:B------:R-:W-:-:S04]  /*154f0*/  SEL R19, RZ, 0x1, P0 ;  /* 0x00000001ff137807 */ /* 0x000fc80000000000 */
[----:B------:R-:W-:-:S05]  /*15500*/  IADD3 R19, P0, PT, R32, R19, RZ ;  /* 0x0000001320137210 */ /* 0x000fca0007f1e0ff */
[----:B------:R-:W-:Y:S01]  /*15510*/  IMAD.X R34, RZ, RZ, R34, P0 ;  /* 0x000000ffff227224 */ /* 0x000fe200000e0622 */
[CC--:B------:R-:W-:Y:S02]  /*15520*/  ISETP.GE.U32.AND P0, PT, R14.reuse, R19.reuse, PT ;  /* 0x000000130e00720c */ /* 0x0c0fe40003f06070 */
[----:B------:R-:W-:Y:S02]  /*15530*/  IADD3 R19, P2, PT, R14, -R19, RZ ;  /* 0x800000130e137210 */ /* 0x000fe40007f5e0ff */
[----:B------:R-:W-:-:S04]  /*15540*/  ISETP.GE.U32.AND.EX P0, PT, R3, R34, PT, P0 ;  /* 0x000000220300720c */ /* 0x000fc80003f06100 */
[----:B------:R-:W-:-:S04]  /*15550*/  SEL R17, RZ, 0x1, P0 ;  /* 0x00000001ff117807 */ /* 0x000fc80000000000 */
[----:B------:R-:W-:Y:S01]  /*15560*/  IADD3 R17, P0, PT, R28, R17, RZ ;  /* 0x000000111c117210 */ /* 0x000fe20007f1e0ff */
[----:B------:R-:W-:-:S04]  /*15570*/  IMAD.X R28, R3, 0x1, ~R34, P2 ;  /* 0x00000001031c7824 */ /* 0x000fc800010e0e22 */
[----:B------:R-:W-:Y:S01]  /*15580*/  IMAD.X R16, RZ, RZ, R30, P0 ;  /* 0x000000ffff107224 */ /* 0x000fe200000e061e */
[CC--:B------:R-:W-:Y:S02]  /*15590*/  ISETP.GE.U32.AND P0, PT, R11.reuse, R17.reuse, PT ;  /* 0x000000110b00720c */ /* 0x0c0fe40003f06070 */
[----:B------:R-:W-:Y:S02]  /*155a0*/  IADD3 R17, P3, PT, R11, -R17, RZ ;  /* 0x800000110b117210 */ /* 0x000fe40007f7e0ff */
[----:B------:R-:W-:-:S03]  /*155b0*/  ISETP.GE.U32.AND.EX P0, PT, R13, R16, PT, P0 ;  /* 0x000000100d00720c */ /* 0x000fc60003f06100 */
[----:B------:R-:W-:Y:S01]  /*155c0*/  IMAD.X R16, R13, 0x1, ~R16, P3 ;  /* 0x000000010d107824 */ /* 0x000fe200018e0e10 */
[----:B------:R-:W-:Y:S01]  /*155d0*/  SEL R0, RZ, 0x1, P0 ;  /* 0x00000001ff007807 */ /* 0x000fe20000000000 */
[----:B------:R-:W-:-:S03]  /*155e0*/  IMAD.MOV.U32 R13, RZ, RZ, RZ ;  /* 0x000000ffff0d7224 */ /* 0x000fc600078e00ff */
[----:B------:R-:W-:Y:S01]  /*155f0*/  IADD3 R15, P0, PT, R29, R0, RZ ;  /* 0x000000001d0f7210 */ /* 0x000fe20007f1e0ff */
[----:B------:R-:W-:-:S04]  /*15600*/  IMAD.X R0, R24, 0x1, ~R33, P1 ;  /* 0x0000000118007824 */ /* 0x000fc800008e0e21 */
        /* <DEDUP_REMOVED lines=14> */
[----:B------:R-:W-:Y:S02]  /*156f0*/  ISETP.GE.U32.AND.EX P0, PT, R9, R0, PT, P0 ;  /* 0x000000000900720c */ /* 0x000fe40003f06100 */
        /* <DEDUP_REMOVED lines=29> */
.L_x_299:
[----:B------:R-:W-:Y:S02]  /*158d0*/  IMAD.MOV.U32 R18, RZ, RZ, RZ ;  /* 0x000000ffff127224 */ /* 0x000fe400078e00ff */
[----:B------:R-:W-:-:S04]  /*158e0*/  IMAD.WIDE.U32 R2, R88, R25, RZ ;  /* 0x0000001958027225 */ /* 0x000fc800078e00ff */
[----:B------:R-:W-:Y:S02]  /*158f0*/  IMAD.MOV.U32 R21, RZ, RZ, RZ ;  /* 0x000000ffff157224 */ /* 0x000fe400078e00ff */
[----:B------:R-:W-:-:S04]  /*15900*/  IMAD.WIDE.U32 R8, R85, R25, RZ ;  /* 0x0000001955087225 */ /* 0x000fc800078e00ff */
[----:B------:R-:W-:-:S04]  /*15910*/  IMAD.WIDE.U32 R10, R87, R25, RZ ;  /* 0x00000019570a7225 */ /* 0x000fc800078e00ff */
[----:B------:R-:W-:Y:S02]  /*15920*/  IMAD.MOV.U32 R14, RZ, RZ, RZ ;  /* 0x000000ffff0e7224 */ /* 0x000fe400078e00ff */
[----:B------:R-:W-:Y:S02]  /*15930*/  IMAD.IADD R26, R3, 0x1, R18 ;  /* 0x00000001031a7824 */ /* 0x000fe400078e0212 */
[----:B------:R-:W-:-:S04]  /*15940*/  IMAD.WIDE.U32 R34, R86, R25, RZ ;  /* 0x0000001956227225 */ /* 0x000fc800078e00ff */
[----:B------:R-:W-:-:S04]  /*15950*/  IMAD.WIDE.U32 R6, R85, R0, RZ ;  /* 0x0000000055067225 */ /* 0x000fc800078e00ff */
[----:B------:R-:W-:Y:S02]  /*15960*/  IMAD.IADD R3, R9, 0x1, R21 ;  /* 0x0000000109037824 */ /* 0x000fe400078e0215 */
[----:B------:R-:W-:-:S03]  /*15970*/  IMAD.WIDE.U32 R4, R87, R0, RZ ;  /* 0x0000000057047225 */ /* 0x000fc600078e00ff */
[----:B------:R-:W-:Y:S01]  /*15980*/  IADD3 R34, P1, P3, R6, R3, R34 ;  /* 0x0000000306227210 */ /* 0x000fe20007b3e022 */
[----:B------:R-:W-:Y:S02]  /*15990*/  IMAD.IADD R11, R11, 0x1, R14 ;  /* 0x000000010b0b7824 */ /* 0x000fe400078e020e */
[----:B------:R-:W-:Y:S02]  /*159a0*/  IMAD.IADD R29, R21, 0x1, R7 ;  /* 0x00000001151d7824 */ /* 0x000fe400078e0207 */
[----:B------:R-:W-:Y:S01]  /*159b0*/  IMAD.WIDE.U32 R6, R43, R25, RZ ;  /* 0x000000192b067225 */ /* 0x000fe200078e00ff */
[----:B------:R-:W-:-:S03]  /*159c0*/  IADD3 R58, P0, P2, R4, R11, R2 ;  /* 0x0000000b043a7210 */ /* 0x000fc60007a1e002 */
[----:B------:R-:W-:Y:S02]  /*159d0*/  IMAD.MOV.U32 R9, RZ, RZ, RZ ;  /* 0x000000ffff097224 */ /* 0x000fe400078e00ff */
[----:B------:R-:W-:Y:S02]  /*159e0*/  IMAD.MOV.U32 R27, RZ, RZ, RZ ;  /* 0x000000ffff1b7224 */ /* 0x000fe400078e00ff */
[----:B------:R-:W-:Y:S02]  /*159f0*/  IMAD.IADD R20, R14, 0x1, R5 ;  /* 0x000000010e147824 */ /* 0x000fe400078e0205 */
[----:B------:R-:W-:-:S04]  /*15a00*/  IMAD.WIDE.U32 R38, R43, R0, RZ ;  /* 0x000000002b267225 */ /* 0x000fc800078e00ff */
[----:B------:R-:W-:-:S04]  /*15a10*/  IMAD.WIDE.U32 R36, R84, R25, RZ ;  /* 0x0000001954247225 */ /* 0x000fc800078e00ff */
[----:B------:R-:W-:Y:S01]  /*15a20*/  IMAD.IADD R5, R7, 0x1, R9 ;  /* 0x0000000107057824 */ /* 0x000fe200078e0209 */
[----:B------:R-:W-:Y:S01]  /*15a30*/  IADD3.X R7, PT, PT, RZ, RZ, RZ, P0, P2 ;  /* 0x000000ffff077210 */ /* 0x000fe200007e44ff */
[----:B------:R-:W-:-:S03]  /*15a40*/  IMAD.WIDE.U32 R2, R88, R0, R26 ;  /* 0x0000000058027225 */ /* 0x000fc600078e001a */
[----:B------:R-:W-:Y:S01]  /*15a50*/  IADD3 R26, P5, P6, R38, R5, R36 ;  /* 0x00000005261a7210 */ /* 0x000fe20007ebe024 */
[----:B------:R-:W-:Y:S01]  /*15a60*/  IMAD.MOV.U32 R59, RZ, RZ, RZ ;  /* 0x000000ffff3b7224 */ /* 0x000fe200078e00ff */
[----:B------:R-:W-:Y:S01]  /*15a70*/  IADD3 R20, P0, P2, R7, R2, R20 ;  /* 0x0000000207147210 */ /* 0x000fe20007a1e014 */
[----:B------:R-:W-:Y:S01]  /*15a80*/  IMAD.WIDE.U32 R22, R41, R19, RZ ;  /* 0x0000001329167225 */ /* 0x000fe200078e00ff */
[----:B------:R-:W-:-:S03]  /*15a90*/  IADD3.X R45, PT, PT, RZ, RZ, RZ, P5, P6 ;  /* 0x000000ffff2d7210 */ /* 0x000fc60002fec4ff */
[----:B------:R-:W-:Y:S01]  /*15aa0*/  IMAD.IADD R32, R37, 0x1, R59 ;  /* 0x0000000125207824 */ /* 0x000fe200078e023b */
[----:B------:R-:W-:Y:S01]  /*15ab0*/  IADD3 R22, P4, PT, R10, R22, RZ ;  /* 0x000000160a167210 */ /* 0x000fe20007f9e0ff */
[----:B------:R-:W-:Y:S02]  /*15ac0*/  IMAD.MOV.U32 R7, RZ, RZ, RZ ;  /* 0x000000ffff077224 */ /* 0x000fe400078e00ff */
[----:B------:R-:W-:-:S04]  /*15ad0*/  IMAD.WIDE.U32 R36, R42, R19, RZ ;  /* 0x000000132a247225 */ /* 0x000fc800078e00ff */
[----:B------:R-:W-:Y:S02]  /*15ae0*/  IMAD.IADD R9, R9, 0x1, R39 ;  /* 0x0000000109097824 */ /* 0x000fe400078e0227 */
[----:B------:R-:W-:Y:S02]  /*15af0*/  IMAD.IADD R40, R18, 0x1, R3 ;  /* 0x0000000112287824 */ /* 0x000fe400078e0203 */
[----:B------:R-:W-:Y:S02]  /*15b00*/  IMAD.IADD R23, R13, 0x1, R23 ;  /* 0x000000010d177824 */ /* 0x000fe400078e0217 */
[----:B------:R-:W-:Y:S01]  /*15b10*/  IMAD.WIDE.U32 R38, R41, R28, RZ ;  /* 0x0000001c29267225 */ /* 0x000fe200078e00ff */
[----:B------:R-:W-:-:S03]  /*15b20*/  IADD3.X R40, PT, PT, RZ, R40, RZ, P0, P2 ;  /* 0x00000028ff287210 */ /* 0x000fc600007e44ff */
[----:B------:R-:W-:Y:S01]  /*15b30*/  IMAD.IADD R52, R7, 0x1, R37 ;  /* 0x0000000107347824 */ /* 0x000fe200078e0225 */
[----:B------:R-:W-:Y:S01]  /*15b40*/  IADD3 R27, P2, P0, R38, R23, R36 ;  /* 0x00000017261b7210 */ /* 0x000fe2000785e024 */
[----:B------:R-:W-:Y:S02]  /*15b50*/  IMAD.MOV.U32 R53, RZ, RZ, RZ ;  /* 0x000000ffff357224 */ /* 0x000fe400078e00ff */
[----:B------:R-:W-:-:S04]  /*15b60*/  IMAD.WIDE.U32 R2, R87, R19, RZ ;  /* 0x0000001357027225 */ /* 0x000fc800078e00ff */
[----:B------:R-:W-:Y:S02]  /*15b70*/  IMAD.IADD R5, R13, 0x1, R39 ;  /* 0x000000010d057824 */ /* 0x000fe400078e0227 */
[----:B------:R-:W-:Y:S01]  /*15b80*/  IMAD.WIDE.U32 R36, R42, R28, R52 ;  /* 0x0000001c2a247225 */ /* 0x000fe200078e0034 */
[----:B------:R-:W-:-:S03]  /*15b90*/  IADD3.X R53, PT, PT, RZ, RZ, RZ, P1, P3 ;  /* 0x000000ffff357210 */ /* 0x000fc60000fe64ff */
[----:B------:R-:W-:Y:S01]  /*15ba0*/  IMAD.MOV.U32 R31, RZ, RZ, RZ ;  /* 0x000000ffff1f7224 */ /* 0x000fe200078e00ff */
[----:B------:R-:W-:Y:S01]  /*15bb0*/  IADD3 R20, P5, P6, R20, R36, R5 ;  /* 0x0000002414147210 */ /* 0x000fe20007ebe005 */
[----:B------:R-:W-:-:S04]  /*15bc0*/  IMAD.WIDE.U32 R54, R88, R19, RZ ;  /* 0x0000001358367225 */ /* 0x000fc800078e00ff */
[----:B------:R-:W-:-:S04]  /*15bd0*/  IMAD.WIDE.U32 R56, R87, R28, RZ ;  /* 0x0000001c57387225 */ /* 0x000fc800078e00ff */
[----:B------:R-:W-:Y:S02]  /*15be0*/  IMAD.IADD R3, R14, 0x1, R3 ;  /* 0x000000010e037824 */ /* 0x000fe400078e0203 */
[----:B------:R-:W-:Y:S02]  /*15bf0*/  IMAD.IADD R4, R35, 0x1, R31 ;  /* 0x0000000123047824 */ /* 0x000fe400078e021f */
[----:B------:R-:W-:Y:S01]  /*15c00*/  IMAD.MOV.U32 R5, RZ, RZ, RZ ;  /* 0x000000ffff057224 */ /* 0x000fe200078e00ff */
        /* <DEDUP_REMOVED lines=9> */
[----:B------:R-:W-:Y:S02]  /*15ca0*/  IMAD.MOV.U32 R33, RZ, RZ, RZ ;  /* 0x000000ffff217224 */ /* 0x000fe400078e00ff */
[----:B------:R-:W-:Y:S02]  /*15cb0*/  IMAD.IADD R24, R18, 0x1, R55 ;  /* 0x0000000112187824 */ /* 0x000fe400078e0237 */
[C---:B------:R-:W-:Y:S01]  /*15cc0*/  IMAD.IADD R36, R31.reuse, 0x1, R11 ;  /* 0x000000011f247824 */ /* 0x040fe200078e020b */
[----:B------:R-:W-:Y:S01]  /*15cd0*/  IADD3.X R11, PT, PT, R40, R3, RZ, P5, P6 ;  /* 0x00000003280b7210 */ /* 0x000fe20002fec4ff */
[----:B------:R-:W-:Y:S01]  /*15ce0*/  IMAD.IADD R55, R31, 0x1, R5 ;  /* 0x000000011f377824 */ /* 0x000fe200078e0205 */
[----:B------:R-:W-:Y:S01]  /*15cf0*/  IADD3 R53, P5, P6, R53, R4, R29 ;  /* 0x0000000435357210 */ /* 0x000fe20007ebe01d */
[----:B------:R-:W-:-:S03]  /*15d00*/  IMAD.WIDE.U32 R32, R84, R0, R32 ;  /* 0x0000000054207225 */ /* 0x000fc600078e0020 */
[----:B------:R-:W-:Y:S01]  /*15d10*/  IADD3.X R55, PT, PT, RZ, R55, RZ, P5, P6 ;  /* 0x00000037ff377210 */ /* 0x000fe20002fec4ff */
[-C--:B------:R-:W-:Y:S01]  /*15d20*/  IMAD.WIDE.U32 R38, R41, R25.reuse, RZ ;  /* 0x0000001929267225 */ /* 0x080fe200078e00ff */
[----:B------:R-:W-:Y:S02]  /*15d30*/  IADD3 R45, P4, P5, R45, R32, R9 ;  /* 0x000000202d2d7210 */ /* 0x000fe40007d9e009 */
[----:B------:R-:W-:Y:S01]  /*15d40*/  IADD3 R9, P6, PT, R23, R8, RZ ;  /* 0x0000000817097210 */ /* 0x000fe20007fde0ff */
[----:B------:R-:W-:Y:S02]  /*15d50*/  IMAD.IADD R52, R59, 0x1, R33 ;  /* 0x000000013b347824 */ /* 0x000fe400078e0221 */
[----:B------:R-:W-:Y:S01]  /*15d60*/  IMAD.WIDE.U32 R4, R42, R25, RZ ;  /* 0x000000192a047225 */ /* 0x000fe200078e00ff */
[----:B------:R-:W-:Y:S02]  /*15d70*/  IADD3 R29, P3, PT, R9, R2, RZ ;  /* 0x00000002091d7210 */ /* 0x000fe40007f7e0ff */
[----:B------:R-:W-:Y:S01]  /*15d80*/  IADD3.X R52, PT, PT, RZ, R52, RZ, P4, P5 ;  /* 0x00000034ff347210 */ /* 0x000fe200027ea4ff */
[----:B------:R-:W-:Y:S01]  /*15d90*/  IMAD.WIDE.U32 R2, R41, R0, RZ ;  /* 0x0000000029027225 */ /* 0x000fe200078e00ff */
[----:B------:R-:W-:-:S03]  /*15da0*/  ISETP.GT.U32.AND P1, PT, R8, R9, PT ;  /* 0x000000090800720c */ /* 0x000fc60003f24070 */
[----:B------:R-:W-:Y:S02]  /*15db0*/  IMAD.IADD R59, R39, 0x1, R13 ;  /* 0x00000001273b7824 */ /* 0x000fe400078e020d */
        /* <DEDUP_REMOVED lines=13> */
[----:B------:R-:W-:Y:S01]  /*15e90*/  IMAD.MOV.U32 R37, RZ, RZ, RZ ;  /* 0x000000ffff257224 */ /* 0x000fe200078e00ff */
[----:B------:R-:W-:Y:S01]  /*15ea0*/  ISETP.GT.U32.AND P1, PT, R2, R29, PT ;  /* 0x0000001d0200720c */ /* 0x000fe20003f24070 */
[----:B------:R-:W-:-:S03]  /*15eb0*/  IMAD.WIDE.U32 R24, R85, R28, RZ ;  /* 0x0000001c55187225 */ /* 0x000fc600078e00ff */
[----:B------:R-:W-:Y:S01]  /*15ec0*/  ISETP.GT.U32.AND.EX P1, PT, R33, R30, PT, P1 ;  /* 0x0000001e2100720c */ /* 0x000fe20003f24110 */
[----:B------:R-:W-:-:S04]  /*15ed0*/  IMAD.WIDE.U32 R8, R38, R50, RZ ;  /* 0x0000003226087225 */ /* 0x000fc800078e00ff */
[----:B------:R-:W-:Y:S02]  /*15ee0*/  IMAD R35, R38, R51, R35 ;  /* 0x0000003326237224 */ /* 0x000fe400078e0223 */
[----:B------:R-:W-:Y:S01]  /*15ef0*/  IMAD.WIDE.U32 R36, R86, R28, R36 ;  /* 0x0000001c56247225 */ /* 0x000fe200078e0024 */
[----:B------:R-:W-:-:S03]  /*15f00*/  IADD3.X R28, PT, PT, R55, R32, RZ, P3, P5 ;  /* 0x00000020371c7210 */ /* 0x000fc60001fea4ff */
        /* <DEDUP_REMOVED lines=42> */
[----:B------:R-:W-:Y:S01]  /*161b0*/  IADD3.X R52, PT, PT, R53, RZ, RZ, P1, P3 ;  /* 0x000000ff35347210 */ /* 0x000fe20000fe64ff */
[----:B------:R-:W-:Y:S01]  /*161c0*/  IMAD.MOV.U32 R53, RZ, RZ, RZ ;  /* 0x000000ffff357224 */ /* 0x000fe200078e00ff */
        /* <DEDUP_REMOVED lines=14> */
[----:B------:R-:W-:-:S03]  /*162b0*/  IMAD.IADD R21, R21, 0x1, R39 ;  /* 0x0000000115157824 */ /* 0x000fc600078e0227 */
[----:B------:R-:W-:-:S04]  /*162c0*/  IADD3.X R27, P6, PT, R33, R56, RZ, P6, !PT ;  /* 0x00000038211b7210 */ /* 0x000fc800037de4ff */
[----:B------:R-:W-:-:S04]  /*162d0*/  IADD3.X R34, P5, P6, R34, RZ, RZ, P6, P5 ;  /* 0x000000ff22227210 */ /* 0x000fc800036aa4ff */
[----:B------:R-:W-:Y:S02]  /*162e0*/  IADD3.X R32, PT, PT, R35, RZ, RZ, P5, P6 ;  /* 0x000000ff23207210 */ /* 0x000fe40002fec4ff */
[----:B------:R-:W-:-:S04]  /*162f0*/  IADD3 R56, P5, P6, R24, R21, R10 ;  /* 0x0000001518387210 */ /* 0x000fc80007ebe00a */
[----:B------:R-:W-:Y:S02]  /*16300*/  IADD3.X R10, PT, PT, RZ, RZ, RZ, P5, P6 ;  /* 0x000000ffff0a7210 */ /* 0x000fe40002fec4ff */
        /* <DEDUP_REMOVED lines=16> */
[----:B------:R-:W-:Y:S02]  /*16410*/  IMAD.IADD R19, R14, 0x1, R39 ;  /* 0x000000010e137824 */ /* 0x000fe400078e0227 */
[----:B------:R-:W-:-:S04]  /*16420*/  IMAD.WIDE.U32 R88, R88, R16, R52 ;  /* 0x0000001058587225 */ /* 0x000fc800078e0034 */
[----:B------:R-:W-:Y:S01]  /*16430*/  IMAD.WIDE.U32 R16, R87, R17, RZ ;  /* 0x0000001157107225 */ /* 0x000fe200078e00ff */
[----:B------:R-:W-:-:S03]  /*16440*/  IADD3 R88, P5, P6, R6, R88, R19 ;  /* 0x0000005806587210 */ /* 0x000fc60007ebe013 */
[----:B------:R-:W-:Y:S02]  /*16450*/  IMAD.IADD R21, R18, 0x1, R89 ;  /* 0x0000000112157824 */ /* 0x000fe400078e0259 */
[----:B------:R-:W-:Y:S02]  /*16460*/  IMAD.IADD R17, R14, 0x1, R17 ;  /* 0x000000010e117824 */ /* 0x000fe400078e0211 */
[----:B------:R-:W-:Y:S01]  /*16470*/  IMAD.MOV.U32 R31, RZ, RZ, RZ ;  /* 0x000000ffff1f7224 */ /* 0x000fe200078e00ff */
        /* <DEDUP_REMOVED lines=21> */
[----:B------:R-:W-:Y:S01]  /*165d0*/  IMAD R19, R25, R50, RZ ;  /* 0x0000003219137224 */ /* 0x000fe200078e02ff */
        /* <DEDUP_REMOVED lines=8> */
[----:B------:R-:W-:Y:S01]  /*16660*/  IMAD R21, R22, R51, R19 ;  /* 0x0000003316157224 */ /* 0x000fe200078e0213 */
[----:B------:R-:W-:Y:S01]  /*16670*/  ISETP.NE.AND P6, PT, R40, RZ, PT ;  /* 0x000000ff2800720c */ /* 0x000fe20003fc5270 */
[----:B------:R-:W-:-:S03]  /*16680*/  IMAD.WIDE.U32 R14, R22, R50, RZ ;  /* 0x00000032160e7225 */ /* 0x000fc600078e00ff */
[----:B------:R-:W-:Y:S01]  /*16690*/  IADD3.X R24, PT, PT, RZ, RZ, RZ, P6, P4 ;  /* 0x000000ffff187210 */ /* 0x000fe200037e84ff */
[----:B------:R-:W-:Y:S02]  /*166a0*/  IMAD.IADD R19, R13, 0x1, R31 ;  /* 0x000000010d137824 */ /* 0x000fe400078e021f */
[----:B------:R-:W-:Y:S02]  /*166b0*/  IMAD.IADD R21, R15, 0x1, R21 ;  /* 0x000000010f157824 */ /* 0x000fe400078e0215 */
[----:B------:R-:W-:Y:S01]  /*166c0*/  IMAD.IADD R13, R13, 0x1, R3 ;  /* 0x000000010d0d7824 */ /* 0x000fe200078e0203 */
[----:B------:R-:W-:Y:S01]  /*166d0*/  IADD3 R19, P5, P4, R36, R19, R18 ;  /* 0x0000001324137210 */ /* 0x000fe20007cbe012 */
[----:B------:R-:W-:Y:S01]  /*166e0*/  IMAD.WIDE.U32 R36, R8, R66, RZ ;  /* 0x0000004208247225 */ /* 0x000fe200078e00ff */
[----:B------:R-:W-:Y:S02]  /*166f0*/  IADD3.X R18, PT, PT, RZ, RZ, RZ, P2, P0 ;  /* 0x000000ffff127210 */ /* 0x000fe400017e04ff */
[----:B------:R-:W-:Y:S01]  /*16700*/  IADD3 R15, P0, PT, R10, R30, RZ ;  /* 0x0000001e0a0f7210 */ /* 0x000fe20007f1e0ff */
[----:B------:R-:W-:-:S04]  /*16710*/  IMAD.WIDE.U32 R38, P2, R8, R67, R38 ;  /* 0x0000004308267225 */ /* 0x000fc80007840026 */
[----:B------:R-:W-:-:S04]  /*16720*/  IMAD.WIDE.U32 R40, R21, R48, RZ ;  /* 0x0000003015287225 */ /* 0x000fc800078e00ff */
[----:B------:R-:W-:Y:S01]  /*16730*/  IMAD.X R31, RZ, RZ, RZ, P2 ;  /* 0x000000ffff1f7224 */ /* 0x000fe200010e06ff */
[----:B------:R-:W-:Y:S01]  /*16740*/  IADD3 R37, P2, PT, R37, R38, RZ ;  /* 0x0000002625257210 */ /* 0x000fe20007f5e0ff */
[----:B------:R-:W-:Y:S01]  /*16750*/  IMAD.X R19, R19, 0x1, R16, P0 ;  /* 0x0000000113137824 */ /* 0x000fe200000e0610 */
[----:B------:R-:W-:Y:S01]  /*16760*/  IADD3 R29, P0, PT, R34, R15, RZ ;  /* 0x0000000f221d7210 */ /* 0x000fe20007f1e0ff */
[----:B------:R-:W-:-:S04]  /*16770*/  IMAD.WIDE.U32 R40, P6, R14, R49, R40 ;  /* 0x000000310e287225 */ /* 0x000fc800078c0028 */
[----:B------:R-:W-:-:S04]  /*16780*/  IMAD.WIDE.U32 R34, R14, R48, RZ ;  /* 0x000000300e227225 */ /* 0x000fc800078e00ff */
[----:B------:R-:W-:Y:S02]  /*16790*/  IMAD.MOV.U32 R30, RZ, RZ, R39 ;  /* 0x000000ffff1e7224 */ /* 0x000fe400078e0027 */
[----:B------:R-:W-:Y:S01]  /*167a0*/  IMAD.X R33, RZ, RZ, RZ, P6 ;  /* 0x000000ffff217224 */ /* 0x000fe200030e06ff */
[----:B------:R-:W-:Y:S01]  /*167b0*/  IADD3 R8, P6, PT, R35, R40, RZ ;  /* 0x0000002823087210 */ /* 0x000fe20007fde0ff */
[----:B------:R-:W-:Y:S01]  /*167c0*/  IMAD.WIDE.U32.X R30, R2, R67, R30, P2 ;  /* 0x00000043021e7225 */ /* 0x000fe200010e041e */
[----:B------:R-:W-:Y:S02]  /*167d0*/  IADD3.X R2, P0, PT, R32, R19, RZ, P0, !PT ;  /* 0x0000001320027210 */ /* 0x000fe4000071e4ff */
[----:B------:R-:W-:Y:S01]  /*167e0*/  IADD3 R36, P2, PT, R29, R36, RZ ;  /* 0x000000241d247210 */ /* 0x000fe20007f5e0ff */
[----:B------:R-:W-:Y:S02]  /*167f0*/  IMAD.MOV.U32 R32, RZ, RZ, R41 ;  /* 0x000000ffff207224 */ /* 0x000fe400078e0029 */
[----:B------:R-:W-:Y:S01]  /*16800*/  IMAD.MOV.U32 R3, RZ, RZ, RZ ;  /* 0x000000ffff037224 */ /* 0x000fe200078e00ff */
[----:B------:R-:W-:Y:S01]  /*16810*/  IADD3.X R41, P2, PT, R2, R37, RZ, P2, !PT ;  /* 0x0000002502297210 */ /* 0x000fe2000175e4ff */
[----:B------:R-:W-:Y:S01]  /*16820*/  IMAD.WIDE.U32.X R32, R21, R49, R32, P6 ;  /* 0x0000003115207225 */ /* 0x000fe200030e0420 */
[----:B------:R-:W-:-:S02]  /*16830*/  IADD3 RZ, P6, PT, R22, R34, RZ ;  /* 0x0000002216ff7210 */ /* 0x000fc40007fde0ff */
[----:B------:R-:W-:Y:S01]  /*16840*/  IADD3.X R40, P0, P2, R30, RZ, RZ, P2, P0 ;  /* 0x000000ff1e287210 */ /* 0x000fe200012004ff */
        /* <DEDUP_REMOVED lines=18> */
[----:B------:R-:W-:Y:S01]  /*16970*/  IMAD.WIDE.U32 R42, R42, R0, R2 ;  /* 0x000000002a2a7225 */ /* 0x000fe200078e0002 */
[----:B------:R-:W-:Y:S02]  /*16980*/  IADD3.X R38, PT, PT, R27, RZ, RZ, P0, P6 ;  /* 0x000000ff1b267210 */ /* 0x000fe400007ec4ff */
[----:B------:R-:W-:Y:S01]  /*16990*/  IADD3 R5, P0, PT, R5, R36, RZ ;  /* 0x0000002405057210 */ /* 0x000fe20007f1e0ff */
[----:B------:R-:W-:Y:S01]  /*169a0*/  IMAD.WIDE.U32 R2, R14, R44, RZ ;  /* 0x0000002c0e027225 */ /* 0x000fe200078e00ff */
[----:B------:R-:W-:Y:S02]  /*169b0*/  IADD3.X R0, PT, PT, RZ, RZ, RZ, P1, P3 ;  /* 0x000000ffff007210 */ /* 0x000fe40000fe64ff */
[----:B------:R-:W-:Y:S01]  /*169c0*/  IADD3.X R38, P0, PT, R38, R41, RZ, P0, !PT ;  /* 0x0000002926267210 */ /* 0x000fe2000071e4ff */
[----:B------:R-:W-:Y:S01]  /*169d0*/  IMAD.WIDE.U32 R28, P2, R14, R99, R28 ;  /* 0x000000630e1c7225 */ /* 0x000fe2000784001c */
[----:B------:R-:W-:-:S03]  /*169e0*/  IADD3 R36, P1, PT, R5, R2, RZ ;  /* 0x0000000205247210 */ /* 0x000fc60007f3e0ff */
        /* <DEDUP_REMOVED lines=53> */
[----:B------:R-:W-:Y:S01]  /*16d40*/  IMAD.MOV.U32 R24, RZ, RZ, R33 ;  /* 0x000000ffff187224 */ /* 0x000fe200078e0021 */
[----:B------:R-:W-:Y:S01]  /*16d50*/  IADD3.X R28, PT, PT, R25, RZ, RZ, P1, P2 ;  /* 0x000000ff191c7210 */ /* 0x000fe20000fe44ff */
[----:B------:R-:W-:Y:S01]  /*16d60*/  IMAD.X R25, RZ, RZ, RZ, P6 ;  /* 0x000000ffff197224 */ /* 0x000fe200030e06ff */
[----:B------:R-:W-:Y:S02]  /*16d70*/  ISETP.GE.U32.AND P1, PT, R34, R41, PT ;  /* 0x000000292200720c */ /* 0x000fe40003f26070 */
[----:B------:R-:W-:Y:S01]  /*16d80*/  IADD3 R37, P6, P2, R23, R20, R18 ;  /* 0x0000001417257210 */ /* 0x000fe20007ade012 */
[----:B------:R-:W-:Y:S01]  /*16d90*/  IMAD.WIDE.U32 R20, R2, R44, RZ ;  /* 0x0000002c02147225 */ /* 0x000fe200078e00ff */
[----:B------:R-:W-:-:S02]  /*16da0*/  IADD3.X R29, PT, PT, R27, RZ, RZ, P0, P3 ;  /* 0x000000ff1b1d7210 */ /* 0x000fc400007e64ff */
[----:B------:R-:W-:Y:S01]  /*16db0*/  IADD3 R5, P0, PT, R5, R14, RZ ;  /* 0x0000000e05057210 */ /* 0x000fe20007f1e0ff */
[----:B------:R-:W-:Y:S01]  /*16dc0*/  IMAD R14, R31, R50, RZ ;  /* 0x000000321f0e7224 */ /* 0x000fe200078e02ff */
[----:B------:R-:W-:Y:S02]  /*16dd0*/  ISETP.GE.U32.AND.EX P1, PT, R35, R42, PT, P1 ;  /* 0x0000002a2300720c */ /* 0x000fe40003f26110 */
[----:B------:R-:W-:Y:S02]  /*16de0*/  IADD3.X R34, PT, PT, RZ, R11, RZ, P6, P2 ;  /* 0x0000000bff227210 */ /* 0x000fe400037e44ff */
[----:B------:R-:W-:Y:S02]  /*16df0*/  IADD3 R18, P3, PT, R21, R32, RZ ;  /* 0x0000002015127210 */ /* 0x000fe40007f7e0ff */
[----:B------:R-:W-:Y:S01]  /*16e00*/  IADD3 R8, P6, PT, R5, R20, RZ ;  /* 0x0000001405087210 */ /* 0x000fe20007fde0ff */
[----:B------:R-:W-:Y:S01]  /*16e10*/  IMAD.WIDE.U32 R20, R3, R66, RZ ;  /* 0x0000004203147225 */ /* 0x000fe200078e00ff */
[----:B------:R-:W-:-:S02]  /*16e20*/  SEL R30, RZ, 0x1, P1 ;  /* 0x00000001ff1e7807 */ /* 0x000fc40000800000 */
[----:B------:R-:W-:Y:S01]  /*16e30*/  IADD3.X R29, P2, PT, R29, R22, RZ, P0, !PT ;  /* 0x000000161d1d7210 */ /* 0x000fe2000075e4ff */
[C---:B------:R-:W-:Y:S01]  /*16e40*/  IMAD R5, R13.reuse, R51, R14 ;  /* 0x000000330d057224 */ /* 0x040fe200078e020e */
[----:B------:R-:W-:Y:S01]  /*16e50*/  IADD3 R30, P0, PT, R30, R37, RZ ;  /* 0x000000251e1e7210 */ /* 0x000fe20007f1e0ff */
[----:B------:R-:W-:Y:S01]  /*16e60*/  IMAD.WIDE.U32 R50, R13, R50, RZ ;  /* 0x000000320d327225 */ /* 0x000fe200078e00ff */
[----:B------:R-:W-:-:S03]  /*16e70*/  IADD3.X R29, P1, PT, R29, R18, RZ, P6, !PT ;  /* 0x000000121d1d7210 */ /* 0x000fc6000373e4ff */
[----:B------:R-:W-:-:S04]  /*16e80*/  IMAD.WIDE.U32 R26, P6, R2, R67, R20 ;  /* 0x00000043021a7225 */ /* 0x000fc800078c0014 */
[----:B------:R-:W-:-:S04]  /*16e90*/  IMAD.WIDE.U32 R22, R2, R66, RZ ;  /* 0x0000004202167225 */ /* 0x000fc800078e00ff */
[----:B------:R-:W-:Y:S02]  /*16ea0*/  IMAD.IADD R2, R51, 0x1, R5 ;  /* 0x0000000133027824 */ /* 0x000fe400078e0205 */
[----:B------:R-:W-:Y:S01]  /*16eb0*/  IMAD.WIDE.U32.X R20, R3, R99, R24, P3 ;  /* 0x0000006303147225 */ /* 0x000fe200018e0418 */
[----:B------:R-:W-:-:S03]  /*16ec0*/  IADD3 R18, P3, PT, R23, R26, RZ ;  /* 0x0000001a17127210 */ /* 0x000fc60007f7e0ff */
        /* <DEDUP_REMOVED lines=40> */
[----:B------:R-:W-:Y:S01]  /*17150*/  IADD3 R14, P5, P4, R6, R9, R0 ;  /* 0x00000009060e7210 */ /* 0x000fe20007cbe000 */
[----:B------:R-:W-:Y:S01]  /*17160*/  IMAD.WIDE.U32 R8, R2, R44, RZ ;  /* 0x0000002c02087225 */ /* 0x000fe200078e00ff */
[----:B------:R-:W-:-:S02]  /*17170*/  ISETP.GE.U32.AND.EX P3, PT, R25, R34, PT, P3 ;  /* 0x000000221900720c */ /* 0x000fc40003f66130 */
[----:B------:R-:W-:Y:S02]  /*17180*/  IADD3.X R3, P1, P2, R10, RZ, RZ, P2, P1 ;  /* 0x000000ff0a037210 */ /* 0x000fe400012224ff */
[----:B------:R-:W-:Y:S02]  /*17190*/  SEL R6, RZ, 0x1, P0 ;  /* 0x00000001ff067807 */ /* 0x000fe40000000000 */
[----:B------:R-:W-:Y:S02]  /*171a0*/  ISETP.GE.U32.AND P0, PT, R26, R30, PT ;  /* 0x0000001e1a00720c */ /* 0x000fe40003f06070 */
[----:B------:R-:W-:Y:S01]  /*171b0*/  SEL R15, RZ, 0x1, P3 ;  /* 0x00000001ff0f7807 */ /* 0x000fe20001800000 */
[----:B------:R-:W-:Y:S01]  /*171c0*/  IMAD.WIDE.U32 R8, P3, R50, R99, R8 ;  /* 0x0000006332087225 */ /* 0x000fe20007860008 */
[----:B------:R-:W-:Y:S02]  /*171d0*/  IADD3.X R0, PT, PT, R11, RZ, RZ, P1, P2 ;  /* 0x000000ff0b007210 */ /* 0x000fe40000fe44ff */
[----:B------:R-:W-:Y:S01]  /*171e0*/  IADD3 R17, P6, P2, R6, R17, R7 ;  /* 0x0000001106117210 */ /* 0x000fe20007ade007 */
[----:B------:R-:W-:Y:S01]  /*171f0*/  IMAD.WIDE.U32 R6, R50, R44, RZ ;  /* 0x0000002c32067225 */ /* 0x000fe200078e00ff */
[----:B------:R-:W-:-:S02]  /*17200*/  ISETP.GE.U32.AND.EX P0, PT, R28, R25, PT, P0 ;  /* 0x000000191c00720c */ /* 0x000fc40003f06100 */
[----:B------:R-:W-:Y:S01]  /*17210*/  IADD3.X R19, PT, PT, RZ, R4, RZ, P5, P4 ;  /* 0x00000004ff137210 */ /* 0x000fe20002fe84ff */
[----:B------:R-:W-:Y:S01]  /*17220*/  IMAD.MOV.U32 R4, RZ, RZ, R9 ;  /* 0x000000ffff047224 */ /* 0x000fe200078e0009 */
[----:B------:R-:W-:Y:S02]  /*17230*/  IADD3 R15, P4, PT, R15, R14, RZ ;  /* 0x0000000e0f0f7210 */ /* 0x000fe40007f9e0ff */
        /* <DEDUP_REMOVED lines=8> */
[----:B------:R-:W-:Y:S01]  /*172c0*/  IMAD.X R5, RZ, RZ, RZ, P3 ;  /* 0x000000ffff057224 */ /* 0x000fe200018e06ff */
[----:B------:R-:W-:Y:S02]  /*172d0*/  ISETP.GE.U32.AND P3, PT, R15, R14, PT ;  /* 0x0000000e0f00720c */ /* 0x000fe40003f66070 */
        /* <DEDUP_REMOVED lines=36> */
[----:B------:R-:W-:Y:S02]  /*17520*/  IMAD.MOV.U32 R25, RZ, RZ, RZ ;  /* 0x000000ffff197224 */ /* 0x000fe400078e00ff */
        /* <DEDUP_REMOVED lines=31> */
.L_x_300:
[----:B------:R-:W-:Y:S01]  /*17720*/  ISETP.GE.U32.AND P0, PT, R27, R48, PT ;  /* 0x000000301b00720c */ /* 0x000fe20003f06070 */
[----:B------:R-:W-:-:S03]  /*17730*/  IMAD.MOV.U32 R25, RZ, RZ, RZ ;  /* 0x000000ffff197224 */ /* 0x000fc600078e00ff */
        /* <DEDUP_REMOVED lines=20> */
.L_x_271:
[----:B------:R-:W-:Y:S02]  /*17880*/  LOP3.LUT R0, R22, R27, R23, 0xfe, !PT ;  /* 0x0000001b16007212 */ /* 0x000fe400078efe17 */
[----:B------:R-:W-:Y:S02]  /*17890*/  LOP3.LUT R3, R21, R26, R24, 0xfe, !PT ;  /* 0x0000001a15037212 */ /* 0x000fe400078efe18 */
[----:B------:R-:W-:-:S04]  /*178a0*/  LOP3.LUT P0, RZ, R0, R19, RZ, 0xfc, !PT ;  /* 0x0000001300ff7212 */ /* 0x000fc8000780fcff */
[----:B------:R-:W-:-:S04]  /*178b0*/  LOP3.LUT P0, RZ, R3, R20, RZ, 0xfc, P0 ;  /* 0x0000001403ff7212 */ /* 0x000fc8000000fcff */
[----:B------:R-:W-:-:S13]  /*178c0*/  ISETP.NE.OR P0, PT, R25, RZ, !P0 ;  /* 0x000000ff1900720c */ /* 0x000fda0004705670 */
        /* <DEDUP_REMOVED lines=32> */
[----:B------:R-:W-:Y:S02]  /*17ad0*/  IMAD R13, R25, UR7, R0 ;  /* 0x00000007190d7c24 */ /* 0x000fe4000f8e0200 */
[----:B------:R-:W-:-:S04]  /*17ae0*/  IMAD.WIDE.U32 R14, R8, UR8, RZ ;  /* 0x00000008080e7c25 */ /* 0x000fc8000f8e00ff */
[----:B------:R-:W-:Y:S01]  /*17af0*/  IMAD.IADD R10, R9, 0x1, R13 ;  /* 0x00000001090a7824 */ /* 0x000fe200078e020d */
[----:B------:R-:W-:-:S03]  /*17b00*/  IADD3.X R13, P0, P1, R4, RZ, RZ, P0, P1 ;  /* 0x000000ff040d7210 */ /* 0x000fc600001024ff */
[----:B------:R-:W-:Y:S01]  /*17b10*/  IMAD.WIDE.U32 R6, R10, UR8, RZ ;  /* 0x000000080a067c25 */ /* 0x000fe2000f8e00ff */
[----:B------:R-:W-:Y:S02]  /*17b20*/  IADD3 R13, P3, PT, R22, R13, RZ ;  /* 0x0000000d160d7210 */ /* 0x000fe40007f7e0ff */
[----:B------:R-:W-:Y:S01]  /*17b30*/  IADD3.X R0, PT, PT, R5, RZ, RZ, P0, P1 ;  /* 0x000000ff05007210 */ /* 0x000fe200007e24ff */
[----:B0-----:R-:W-:Y:S01]  /*17b40*/  IMAD.WIDE.U32 R4, R12, R2, RZ ;  /* 0x000000020c047225 */ /* 0x001fe200078e00ff */
[----:B------:R-:W-:Y:S02]  /*17b50*/  IADD3 RZ, P0, PT, R25, R14, RZ ;  /* 0x0000000e19ff7210 */ /* 0x000fe40007f1e0ff */
[----:B------:R-:W-:Y:S01]  /*17b60*/  IADD3.X R21, P3, PT, R21, R0, RZ, P3, !PT ;  /* 0x0000000015157210 */ /* 0x000fe20001f7e4ff */
[----:B------:R-:W-:-:S04]  /*17b70*/  IMAD.WIDE.U32 R16, P2, R8, UR9, R6 ;  /* 0x0000000908107c25 */ /* 0x000fc8000f840006 */
[----:B------:R-:W-:-:S04]  /*17b80*/  IMAD.WIDE.U32 R6, R11, R2, RZ ;  /* 0x000000020b067225 */ /* 0x000fc800078e00ff */
[----:B------:R-:W-:Y:S01]  /*17b90*/  IMAD.X R23, RZ, RZ, RZ, P2 ;  /* 0x000000ffff177224 */ /* 0x000fe200010e06ff */
[----:B------:R-:W-:Y:S01]  /*17ba0*/  IADD3 R9, P2, PT, R15, R16, RZ ;  /* 0x000000100f097210 */ /* 0x000fe20007f5e0ff */
[----:B------:R-:W-:Y:S02]  /*17bb0*/  IMAD.MOV.U32 R22, RZ, RZ, R17 ;  /* 0x000000ffff167224 */ /* 0x000fe400078e0011 */
[----:B------:R-:W-:Y:S01]  /*17bc0*/  IMAD.WIDE.U32 R14, P1, R12, R3, R6 ;  /* 0x000000030c0e7225 */ /* 0x000fe20007820006 */
[----:B------:R-:W-:-:S03]  /*17bd0*/  IADD3.X RZ, P0, PT, R18, R9, RZ, P0, !PT ;  /* 0x0000000912ff7210 */ /* 0x000fc6000071e4ff */
[C---:B------:R-:W-:Y:S01]  /*17be0*/  IMAD.WIDE.U32.X R6, R10.reuse, UR9, R22, P2 ;  /* 0x000000090a067c25 */ /* 0x040fe200090e0416 */
[----:B------:R-:W-:Y:S02]  /*17bf0*/  IADD3 R0, P2, PT, R13, R4, RZ ;  /* 0x000000040d007210 */ /* 0x000fe40007f5e0ff */
[----:B------:R-:W-:Y:S01]  /*17c00*/  IADD3 R14, P4, PT, R5, R14, RZ ;  /* 0x0000000e050e7210 */ /* 0x000fe20007f9e0ff */
[----:B------:R-:W-:Y:S01]  /*17c10*/  IMAD.WIDE.U32 R16, R10, UR10, RZ ;  /* 0x0000000a0a107c25 */ /* 0x000fe2000f8e00ff */
[----:B------:R-:W-:-:S03]  /*17c20*/  IADD3.X R9, P0, PT, RZ, R6, RZ, P0, !PT ;  /* 0x00000006ff097210 */ /* 0x000fc6000071e4ff */
[----:B------:R-:W-:-:S04]  /*17c30*/  IMAD.WIDE.U32 R4, R8, UR10, RZ ;  /* 0x0000000a08047c25 */ /* 0x000fc8000f8e00ff */
[----:B------:R-:W-:Y:S01]  /*17c40*/  IMAD.X R13, RZ, RZ, R7, P0 ;  /* 0x000000ffff0d7224 */ /* 0x000fe200000e0607 */
[----:B------:R-:W-:Y:S01]  /*17c50*/  IADD3 R9, P0, PT, R9, R0, RZ ;  /* 0x0000000009097210 */ /* 0x000fe20007f1e0ff */
[----:B------:R-:W-:Y:S01]  /*17c60*/  IMAD.WIDE.U32 R22, P6, R8, UR11, R16 ;  /* 0x0000000b08167c25 */ /* 0x000fe2000f8c0010 */
[----:B------:R-:W-:-:S03]  /*17c70*/  IADD3.X R0, P2, PT, R21, R14, RZ, P2, !PT ;  /* 0x0000000e15007210 */ /* 0x000fc6000175e4ff */
[----:B------:R-:W-:Y:S01]  /*17c80*/  IMAD.X R17, RZ, RZ, RZ, P1 ;  /* 0x000000ffff117224 */ /* 0x000fe200008e06ff */
[----:B------:R-:W-:Y:S01]  /*17c90*/  IADD3 R6, P5, PT, R5, R22, RZ ;  /* 0x0000001605067210 */ /* 0x000fe20007fbe0ff */
[----:B------:R-:W-:Y:S01]  /*17ca0*/  IMAD.MOV.U32 R16, RZ, RZ, R15 ;  /* 0x000000ffff107224 */ /* 0x000fe200078e000f */
[----:B------:R-:W-:Y:S02]  /*17cb0*/  IADD3 R9, P1, PT, R9, R4, RZ ;  /* 0x0000000409097210 */ /* 0x000fe40007f3e0ff */
[----:B------:R-:W-:Y:S01]  /*17cc0*/  IADD3.X R13, P0, PT, R13, R0, RZ, P0, !PT ;  /* 0x000000000d0d7210 */ /* 0x000fe2000071e4ff */
[----:B------:R-:W0:Y:S01]  /*17cd0*/  LDC.64 R4, c[0x3][0x18] ;  /* 0x00c00600ff047b82 */ /* 0x000e220000000a00 */
[----:B------:R-:W-:Y:S02]  /*17ce0*/  IMAD.WIDE.U32.X R14, R11, R3, R16, P4 ;  /* 0x000000030b0e7225 */ /* 0x000fe400020e0410 */
[----:B------:R-:W-:Y:S02]  /*17cf0*/  IADD3.X R13, P1, PT, R13, R6, RZ, P1, !PT ;  /* 0x000000060d0d7210 */ /* 0x000fe40000f3e4ff */
[----:B------:R-:W-:Y:S01]  /*17d00*/  IMAD.WIDE.U32 R6, R9, UR6, RZ ;  /* 0x0000000609067c25 */ /* 0x000fe2000f8e00ff */
[----:B------:R-:W-:-:S03]  /*17d10*/  IADD3.X R14, P2, P3, R14, RZ, RZ, P2, P3 ;  /* 0x000000ff0e0e7210 */ /* 0x000fc600013464ff */
[----:B------:R-:W-:Y:S02]  /*17d20*/  IMAD R0, R13, UR6, RZ ;  /* 0x000000060d007c24 */ /* 0x000fe4000f8e02ff */
[----:B------:R-:W-:-:S04]  /*17d30*/  IMAD.WIDE.U32 R24, R6, UR8, RZ ;  /* 0x0000000806187c25 */ /* 0x000fc8000f8e00ff */
[----:B------:R-:W-:Y:S02]  /*17d40*/  IMAD R21, R9, UR7, R0 ;  /* 0x0000000709157c24 */ /* 0x000fe4000f8e0200 */
[----:B------:R-:W-:Y:S01]  /*17d50*/  IMAD.X R17, RZ, RZ, RZ, P6 ;  /* 0x000000ffff117224 */ /* 0x000fe200030e06ff */
[----:B------:R-:W-:Y:S01]  /*17d60*/  IADD3 R29, P6, PT, R19, R14, RZ ;  /* 0x0000000e131d7210 */ /* 0x000fe20007fde0ff */
[----:B------:R-:W-:Y:S01]  /*17d70*/  IMAD.IADD R0, R7, 0x1, R21 ;  /* 0x0000000107007824 */ /* 0x000fe200078e0215 */
[----:B------:R-:W-:Y:S01]  /*17d80*/  IADD3.X R7, PT, PT, R15, RZ, RZ, P2, P3 ;  /* 0x000000ff0f077210 */ /* 0x000fe200017e64ff */
[----:B------:R-:W-:Y:S01]  /*17d90*/  IMAD.WIDE.U32 R18, R10, R2, RZ ;  /* 0x000000020a127225 */ /* 0x000fe200078e00ff */
[----:B------:R-:W-:-:S03]  /*17da0*/  IADD3 RZ, P2, PT, R9, R24, RZ ;  /* 0x0000001809ff7210 */ /* 0x000fc60007f5e0ff */
[----:B------:R-:W-:-:S04]  /*17db0*/  IMAD.WIDE.U32 R26, R0, UR8, RZ ;  /* 0x00000008001a7c25 */ /* 0x000fc8000f8e00ff */
[----:B------:R-:W-:Y:S02]  /*17dc0*/  IMAD.MOV.U32 R16, RZ, RZ, R23 ;  /* 0x000000ffff107224 */ /* 0x000fe400078e0017 */
[----:B------:R-:W-:-:S04]  /*17dd0*/  IMAD.WIDE.U32 R26, P4, R6, UR9, R26 ;  /* 0x00000009061a7c25 */ /* 0x000fc8000f88001a */
[----:B0-----:R-:W-:Y:S01]  /*17de0*/  IMAD.WIDE.U32 R14, R11, R4, RZ ;  /* 0x000000040b0e7225 */ /* 0x001fe200078e00ff */
[----:B------:R-:W-:-:S03]  /*17df0*/  IADD3 R24, P3, PT, R25, R26, RZ ;  /* 0x0000001a19187210 */ /* 0x000fc60007f7e0ff */
[----:B------:R-:W-:Y:S01]  /*17e00*/  IMAD.X R25, RZ, RZ, RZ, P4 ;  /* 0x000000ffff197224 */ /* 0x000fe200020e06ff */
[----:B------:R-:W-:Y:S01]  /*17e10*/  IADD3.X R28, P4, PT, R20, R7, RZ, P6, !PT ;  /* 0x00000007141c7210 */ /* 0x000fe2000379e4ff */
[----:B------:R-:W-:Y:S01]  /*17e20*/  IMAD.WIDE.U32 R20, P6, R8, R3, R18 ;  /* 0x0000000308147225 */ /* 0x000fe200078c0012 */
[----:B------:R-:W-:-:S03]  /*17e30*/  IADD3.X RZ, P2, PT, R13, R24, RZ, P2, !PT ;  /* 0x000000180dff7210 */ /* 0x000fc6000175e4ff */
[----:B------:R-:W-:-:S04]  /*17e40*/  IMAD.WIDE.U32.X R16, R10, UR11, R16, P5 ;  /* 0x0000000b0a107c25 */ /* 0x000fc8000a8e0410 */
[----:B------:R-:W-:Y:S02]  /*17e50*/  IMAD.MOV.U32 R24, RZ, RZ, R27 ;  /* 0x000000ffff187224 */ /* 0x000fe400078e001b */
[----:B------:R-:W-:-:S04]  /*17e60*/  IMAD.WIDE.U32 R14, P5, R12, R5, R14 ;  /* 0x000000050c0e7225 */ /* 0x000fc800078a000e */
[----:B------:R-:W-:-:S04]  /*17e70*/  IMAD.WIDE.U32 R18, R8, R2, RZ ;  /* 0x0000000208127225 */ /* 0x000fc800078e00ff */
        /* <DEDUP_REMOVED lines=16> */
[----:B------:R-:W-:Y:S01]  /*17f80*/  IMAD.X R26, RZ, RZ, R25, P2 ;  /* 0x000000ffff1a7224 */ /* 0x000fe200010e0619 */
[----:B------:R-:W-:Y:S01]  /*17f90*/  IADD3 R18, P2, PT, R7, R18, RZ ;  /* 0x0000001207127210 */ /* 0x000fe20007f5e0ff */
[----:B------:R-:W-:Y:S01]  /*17fa0*/  IMAD.WIDE.U32 R24, R0, R2, RZ ;  /* 0x0000000200187225 */ /* 0x000fe200078e00ff */
[----:B------:R-:W-:Y:S02]  /*17fb0*/  IADD3.X R7, P1, PT, R9, R14, RZ, P1, !PT ;  /* 0x0000000e09077210 */ /* 0x000fe40000f3e4ff */
[----:B------:R-:W-:Y:S01]  /*17fc0*/  IADD3.X R28, P4, P6, R12, RZ, RZ, P6, P4 ;  /* 0x000000ff0c1c7210 */ /* 0x000fe200036884ff */
[----:B------:R-:W-:Y:S01]  /*17fd0*/  IMAD.WIDE.U32 R20, P3, R6, UR11, R20 ;  /* 0x0000000b06147c25 */ /* 0x000fe2000f860014 */
[----:B------:R-:W-:-:S02]  /*17fe0*/  IADD3.X R7, P2, PT, R7, R30, RZ, P2, !PT ;  /* 0x0000001e07077210 */ /* 0x000fc4000175e4ff */
[----:B------:R-:W-:Y:S01]  /*17ff0*/  IADD3.X R30, PT, PT, R13, RZ, RZ, P4, P6 ;  /* 0x000000ff0d1e7210 */ /* 0x000fe200027ec4ff */
[----:B------:R-:W-:Y:S02]  /*18000*/  IMAD.X R19, RZ, RZ, RZ, P3 ;  /* 0x000000ffff137224 */ /* 0x000fe400018e06ff */
        /* <DEDUP_REMOVED lines=9> */
[----:B------:R-:W-:Y:S01]  /*180a0*/  IMAD.MOV.U32 R18, RZ, RZ, R21 ;  /* 0x000000ffff127224 */ /* 0x000fe200078e0015 */
[----:B------:R-:W-:Y:S01]  /*180b0*/  IADD3.X R11, PT, PT, R15, RZ, RZ, P1, P2 ;  /* 0x000000ff0f0b7210 */ /* 0x000fe20000fe44ff */
[----:B------:R-:W-:Y:S01]  /*180c0*/  IMAD.WIDE.U32 R16, R10, R4, RZ ;  /* 0x000000040a107225 */ /* 0x000fe200078e00ff */
[----:B------:R-:W-:-:S02]  /*180d0*/  IADD3.X R26, P3, PT, R26, R9, RZ, P3, !PT ;  /* 0x000000091a1a7210 */ /* 0x000fc40001f7e4ff */
[----:B------:R-:W-:Y:S01]  /*180e0*/  IADD3 R7, P1, PT, R7, R28, RZ ;  /* 0x0000001c07077210 */ /* 0x000fe20007f3e0ff */
[----:B------:R-:W-:-:S04]  /*180f0*/  IMAD.WIDE.U32 R20, R6, R2, RZ ;  /* 0x0000000206147225 */ /* 0x000fc800078e00ff */
[----:B------:R-:W-:Y:S01]  /*18100*/  IMAD R14, R26, UR6, RZ ;  /* 0x000000061a0e7c24 */ /* 0x000fe2000f8e02ff */
[----:B------:R-:W-:Y:S01]  /*18110*/  IADD3 R32, P4, PT, R21, R24, RZ ;  /* 0x0000001815207210 */ /* 0x000fe20007f9e0ff */
[----:B------:R-:W-:-:S04]  /*18120*/  IMAD.WIDE.U32 R16, P6, R8, R5, R16 ;  /* 0x0000000508107225 */ /* 0x000fc800078c0010 */
[----:B------:R-:W-:-:S04]  /*18130*/  IMAD.WIDE.U32 R12, R8, R4, RZ ;  /* 0x00000004080c7225 */ /* 0x000fc800078e00ff */
[----:B------:R-:W-:-:S04]  /*18140*/  IMAD.WIDE.U32 R8, R27, UR6, RZ ;  /* 0x000000061b087c25 */ /* 0x000fc8000f8e00ff */
[----:B------:R-:W-:Y:S02]  /*18150*/  IMAD R21, R27, UR7, R14 ;  /* 0x000000071b157c24 */ /* 0x000fe4000f8e020e */
[----:B------:R-:W-:-:S04]  /*18160*/  IMAD.WIDE.U32.X R18, R0, UR11, R18, P5 ;  /* 0x0000000b00127c25 */ /* 0x000fc8000a8e0412 */
[----:B------:R-:W-:Y:S01]  /*18170*/  IMAD.IADD R21, R9, 0x1, R21 ;  /* 0x0000000109157824 */ /* 0x000fe200078e0215 */
[----:B------:R-:W-:Y:S01]  /*18180*/  IADD3.X R9, P1, PT, R11, R30, RZ, P1, !PT ;  /* 0x0000001e0b097210 */ /* 0x000fe20000f3e4ff */
[----:B------:R-:W-:Y:S01]  /*18190*/  IMAD.X R15, RZ, RZ, RZ, P6 ;  /* 0x000000ffff0f7224 */ /* 0x000fe200030e06ff */
[----:B------:R-:W-:Y:S01]  /*181a0*/  IADD3 R24, P6, PT, R13, R16, RZ ;  /* 0x000000100d187210 */ /* 0x000fe20007fde0ff */
[----:B------:R-:W-:Y:S01]  /*181b0*/  IMAD.MOV.U32 R14, RZ, RZ, R17 ;  /* 0x000000ffff0e7224 */ /* 0x000fe200078e0011 */
[----:B------:R-:W-:Y:S01]  /*181c0*/  IADD3 R16, P2, PT, R7, R12, RZ ;  /* 0x0000000c07107210 */ /* 0x000fe20007f5e0ff */
[----:B------:R-:W-:Y:S01]  /*181d0*/  IMAD.WIDE.U32 R12, R21, UR8, RZ ;  /* 0x00000008150c7c25 */ /* 0x000fe2000f8e00ff */
[----:B------:R-:W-:Y:S02]  /*181e0*/  IADD3.X R7, P0, P3, R18, RZ, RZ, P3, P0 ;  /* 0x000000ff12077210 */ /* 0x000fe40001b004ff */
[----:B------:R-:W-:Y:S01]  /*181f0*/  IADD3.X R9, P2, PT, R9, R24, RZ, P2, !PT ;  /* 0x0000001809097210 */ /* 0x000fe2000175e4ff */
[----:B------:R-:W-:Y:S01]  /*18200*/  IMAD.WIDE.U32.X R10, R10, R5, R14, P6 ;  /* 0x000000050a0a7225 */ /* 0x000fe200030e040e */
[----:B------:R-:W-:-:S02]  /*18210*/  IADD3 R7, P5, PT, R7, R16, RZ ;  /* 0x0000001007077210 */ /* 0x000fc40007fbe0ff */
[----:B------:R-:W-:Y:S01]  /*18220*/  IADD3.X R18, PT, PT, R19, RZ, RZ, P0, P3 ;  /* 0x000000ff13127210 */ /* 0x000fe200007e64ff */
[----:B------:R-:W-:Y:S01]  /*18230*/  IMAD.MOV.U32 R22, RZ, RZ, R25 ;  /* 0x000000ffff167224 */ /* 0x000fe200078e0019 */
[----:B------:R-:W-:Y:S01]  /*18240*/  IADD3 R20, P3, PT, R7, R20, RZ ;  /* 0x0000001407147210 */ /* 0x000fe20007f7e0ff */
[----:B------:R-:W-:Y:S01]  /*18250*/  IMAD.WIDE.U32 R14, R8, UR8, RZ ;  /* 0x00000008080e7c25 */ /* 0x000fe2000f8e00ff */
[----:B------:R-:W-:Y:S02]  /*18260*/  IADD3.X R7, P5, PT, R18, R9, RZ, P5, !PT ;  /* 0x0000000912077210 */ /* 0x000fe40002fbe4ff */
[----:B------:R-:W-:Y:S01]  /*18270*/  IADD3.X R24, P2, P1, R10, RZ, RZ, P2, P1 ;  /* 0x000000ff0a187210 */ /* 0x000fe200011424ff */
[----:B------:R-:W-:Y:S01]  /*18280*/  IMAD.WIDE.U32 R16, P6, R8, UR9, R12 ;  /* 0x0000000908107c25 */ /* 0x000fe2000f8c000c */
[----:B------:R-:W-:-:S03]  /*18290*/  IADD3 RZ, P0, PT, R27, R14, RZ ;  /* 0x0000000e1bff7210 */ /* 0x000fc60007f1e0ff */
[----:B------:R-:W-:Y:S01]  /*182a0*/  IMAD.WIDE.U32.X R12, R0, R3, R22, P4 ;  /* 0x00000003000c7225 */ /* 0x000fe200020e0416 */
[----:B------:R-:W-:Y:S02]  /*182b0*/  IADD3 R9, P4, PT, R15, R16, RZ ;  /* 0x000000100f097210 */ /* 0x000fe40007f9e0ff */
[----:B------:R-:W-:Y:S01]  /*182c0*/  IADD3.X R22, P3, PT, R7, R32, RZ, P3, !PT ;  /* 0x0000002007167210 */ /* 0x000fe20001f7e4ff */
[----:B------:R-:W-:Y:S01]  /*182d0*/  IMAD.X R15, RZ, RZ, RZ, P6 ;  /* 0x000000ffff0f7224 */ /* 0x000fe200030e06ff */
[----:B------:R-:W-:Y:S01]  /*182e0*/  IADD3.X RZ, P0, PT, R26, R9, RZ, P0, !PT ;  /* 0x000000091aff7210 */ /* 0x000fe2000071e4ff */
[----:B------:R-:W-:Y:S01]  /*182f0*/  IMAD.MOV.U32 R14, RZ, RZ, R17 ;  /* 0x000000ffff0e7224 */ /* 0x000fe200078e0011 */
[----:B------:R-:W-:Y:S01]  /*18300*/  IADD3.X R19, P3, P5, R12, RZ, RZ, P3, P5 ;  /* 0x000000ff0c137210 */ /* 0x000fe20001d6a4ff */
[----:B------:R-:W-:Y:S01]  /*18310*/  IMAD.WIDE.U32 R16, R21, UR10, RZ ;  /* 0x0000000a15107c25 */ /* 0x000fe2000f8e00ff */
[----:B------:R-:W-:Y:S02]  /*18320*/  IADD3.X R23, PT, PT, R11, RZ, RZ, P2, P1 ;  /* 0x000000ff0b177210 */ /* 0x000fe400017e24ff */
        /* <DEDUP_REMOVED lines=93> */
.L_x_302:
        /* <DEDUP_REMOVED lines=21> */
.L_x_303:
        /* <DEDUP_REMOVED lines=10> */
.L_x_305:
        /* <DEDUP_REMOVED lines=19> */
.L_x_304:
        /* <DEDUP_REMOVED lines=30> */
.L_x_301:
        /* <DEDUP_REMOVED lines=12> */
.L_x_306:
        /* <DEDUP_REMOVED lines=12> */
.L_x_562:


//--------------------- .text._Z10point_initP7ECPoint --------------------------
	.section	.text._Z10point_initP7ECPoint,"ax",@progbits
	.align	128
        .global         _Z10point_initP7ECPoint
        .type           _Z10point_initP7ECPoint,@function
        .size           _Z10point_initP7ECPoint,(.L_x_563 - _Z10point_initP7ECPoint)
        .other          _Z10point_initP7ECPoint,@"STO_CUDA_ENTRY STV_DEFAULT"
_Z10point_initP7ECPoint:
.text._Z10point_initP7ECPoint:
[----:B------:R-:W-:Y:S08]  /*0000*/  LDC R1, c[0x0][0x37c] ;  /* 0x0000df00ff017b82 */ /* 0x000ff00000000800 */
[----:B------:R-:W0:Y:S01]  /*0010*/  LDC.64 R2, c[0x0][0x380] ;  /* 0x0000e000ff027b82 */ /* 0x000e220000000a00 */
[----:B------:R-:W0:Y:S02]  /*0020*/  LDCU.64 UR4, c[0x0][0x358] ;  /* 0x00006b00ff0477ac */ /* 0x000e240008000a00 */
[----:B0-----:R-:W-:Y:S04]  /*0030*/  STG.E.64 desc[UR4][R2.64], RZ ;  /* 0x000000ff02007986 */ /* 0x001fe8000c101b04 */
[----:B------:R-:W-:Y:S04]  /*0040*/  STG.E.64 desc[UR4][R2.64+0x8], RZ ;  /* 0x000008ff02007986 */ /* 0x000fe8000c101b04 */
[----:B------:R-:W-:Y:S04]  /*0050*/  STG.E.64 desc[UR4][R2.64+0x10], RZ ;  /* 0x000010ff02007986 */ /* 0x000fe8000c101b04 */
[----:B------:R-:W-:Y:S04]  /*0060*/  STG.E.64 desc[UR4][R2.64+0x18], RZ ;  /* 0x000018ff02007986 */ /* 0x000fe8000c101b04 */
[----:B------:R-:W-:Y:S04]  /*0070*/  STG.E.64 desc[UR4][R2.64+0x20], RZ ;  /* 0x000020ff02007986 */ /* 0x000fe8000c101b04 */
[----:B------:R-:W-:Y:S04]  /*0080*/  STG.E.64 desc[UR4][R2.64+0x28], RZ ;  /* 0x000028ff02007986 */ /* 0x000fe8000c101b04 */
[----:B------:R-:W-:Y:S04]  /*0090*/  STG.E.64 desc[UR4][R2.64+0x30], RZ ;  /* 0x000030ff02007986 */ /* 0x000fe8000c101b04 */
[----:B------:R-:W-:Y:S04]  /*00a0*/  STG.E.64 desc[UR4][R2.64+0x38], RZ ;  /* 0x000038ff02007986 */ /* 0x000fe8000c101b04 */
[----:B------:R-:W-:Y:S01]  /*00b0*/  STG.E desc[UR4][R2.64+0x40], RZ ;  /* 0x000040ff02007986 */ /* 0x000fe2000c101904 */
[----:B------:R-:W-:Y:S05]  /*00c0*/  EXIT ;  /* 0x000000000000794d */ /* 0x000fea0003800000 */
.L_x_307:
        /* <DEDUP_REMOVED lines=11> */
.L_x_563:


//--------------------- .text._Z19generate_public_keyPhPKm --------------------------
	.section	.text._Z19generate_public_keyPhPKm,"ax",@progbits
	.align	128
        .global         _Z19generate_public_keyPhPKm
        .type           _Z19generate_public_keyPhPKm,@function
        .size           _Z19generate_public_keyPhPKm,(.L_x_564 - _Z19generate_public_keyPhPKm)
        .other          _Z19generate_public_keyPhPKm,@"STO_CUDA_ENTRY STV_DEFAULT"
_Z19generate_public_keyPhPKm:
.text._Z19generate_public_keyPhPKm:
[----:B------:R-:W0:Y:S01]  /*0000*/  LDC R1, c[0x0][0x37c] ;  /* 0x0000df00ff017b82 */ /* 0x000e220000000800 */
[----:B------:R-:W1:Y:S07]  /*0010*/  LDCU.128 UR24, c[0x3][0xa0] ;  /* 0x00c01400ff1877ac */ /* 0x000e6e0008000c00 */
[----:B------:R-:W2:Y:S01]  /*0020*/  LDC.64 R2, c[0x3][RZ] ;  /* 0x00c00000ff027b82 */ /* 0x000ea20000000a00 */
[----:B0-----:R-:W-:Y:S01]  /*0030*/  VIADD R1, R1, 0xffffffe0 ;  /* 0xffffffe001017836 */ /* 0x001fe20000000000 */
[----:B------:R-:W1:Y:S01]  /*0040*/  LDCU.128 UR12, c[0x3][0x40] ;  /* 0x00c00800ff0c77ac */ /* 0x000e620008000c00 */
[----:B------:R-:W0:Y:S05]  /*0050*/  LDCU.128 UR28, c[0x3][0xb0] ;  /* 0x00c01600ff1c77ac */ /* 0x000e2a0008000c00 */
[----:B------:R-:W3:Y:S01]  /*0060*/  LDC.64 R10, c[0x3][0x8] ;  /* 0x00c00200ff0a7b82 */ /* 0x000ee20000000a00 */
[----:B------:R-:W-:Y:S01]  /*0070*/  UMOV UR77, URZ ;  /* 0x000000ff004d7c82 */ /* 0x000fe20008000000 */
        /* <DEDUP_REMOVED lines=9> */
[----:B-1----:R-:W-:Y:S01]  /*0110*/  UIMAD.WIDE.U32 UR4, UR24, UR12, URZ ;  /* 0x0000000c180472a5 */ /* 0x002fe2000f8e00ff */
[----:B------:R-:W1:Y:S01]  /*0120*/  LDC.64 R14, c[0x3][0x10] ;  /* 0x00c00400ff0e7b82 */ /* 0x000e620000000a00 */
[----:B------:R-:W-:-:S02]  /*0130*/  UIMAD.WIDE.U32 UR70, UR27, UR12, URZ ;  /* 0x0000000c1b4672a5 */ /* 0x000fc4000f8e00ff */
[----:B------:R-:W-:Y:S02]  /*0140*/  UIMAD.WIDE.U32 UR8, UR26, UR12, URZ ;  /* 0x0000000c1a0872a5 */ /* 0x000fe4000f8e00ff */
[----:B------:R-:W-:Y:S02]  /*0150*/  UIMAD.WIDE.U32 UR18, UR27, UR14, URZ ;  /* 0x0000000e1b1272a5 */ /* 0x000fe4000f8e00ff */
[----:B0-----:R-:W-:Y:S01]  /*0160*/  UIMAD.WIDE.U32 UR54, UR28, UR13, URZ ;  /* 0x0000000d1c3672a5 */ /* 0x001fe2000f8e00ff */
[----:B------:R-:W0:Y:S01]  /*0170*/  LDC.64 R18, c[0x3][0x18] ;  /* 0x00c00600ff127b82 */ /* 0x000e220000000a00 */
[----:B------:R-:W-:Y:S02]  /*0180*/  UIMAD.WIDE.U32 UR72, UR25, UR12, URZ ;  /* 0x0000000c194872a5 */ /* 0x000fe4000f8e00ff */
[----:B------:R-:W-:Y:S02]  /*0190*/  UIMAD.WIDE.U32 UR16, UR29, UR12, URZ ;  /* 0x0000000c1d1072a5 */ /* 0x000fe4000f8e00ff */
[----:B------:R-:W-:-:S02]  /*01a0*/  UIMAD.WIDE.U32 UR6, UR31, UR12, URZ ;  /* 0x0000000c1f0672a5 */ /* 0x000fc4000f8e00ff */
[----:B------:R-:W-:Y:S02]  /*01b0*/  UIMAD.WIDE.U32 UR74, UR24, UR13, URZ ;  /* 0x0000000d184a72a5 */ /* 0x000fe4000f8e00ff */
[----:B------:R-:W-:Y:S02]  /*01c0*/  UIADD3 UR5, UPT, UPT, UR5, UR77, URZ ;  /* 0x0000004d05057290 */ /* 0x000fe4000fffe0ff */
[----:B------:R-:W-:Y:S02]  /*01d0*/  UIMAD.WIDE.U32 UR56, UR28, UR12, URZ ;  /* 0x0000000c1c3872a5 */ /* 0x000fe4000f8e00ff */
[----:B------:R-:W-:Y:S02]  /*01e0*/  UIADD3 UR66, UPT, UPT, UR71, UR64, URZ ;  /* 0x0000004047427290 */ /* 0x000fe4000fffe0ff */
[----:B------:R-:W-:Y:S02]  /*01f0*/  UIADD3 UR9, UPT, UPT, UR9, UR42, URZ ;  /* 0x0000002a09097290 */ /* 0x000fe4000fffe0ff */
[----:B------:R-:W-:Y:S01]  /*0200*/  UIADD3 UR64, UPT, UPT, UR64, UR19, URZ ;  /* 0x0000001340407290 */ /* 0x000fe2000fffe0ff */
[----:B------:R-:W-:Y:S01]  /*0210*/  UMOV UR71, URZ ;  /* 0x000000ff00477c82 */ /* 0x000fe20008000000 */
[----:B------:R-:W-:-:S02]  /*0220*/  UIADD3 UR46, UPT, UPT, UR73, UR76, URZ ;  /* 0x0000004c492e7290 */ /* 0x000fc4000fffe0ff */
[----:B------:R-:W-:Y:S02]  /*0230*/  UIADD3 UR42, UPT, UPT, UR17, UR40, URZ ;  /* 0x00000028112a7290 */ /* 0x000fe4000fffe0ff */
[----:B------:R-:W-:Y:S02]  /*0240*/  UIADD3 UR38, UPT, UPT, UR7, UR38, URZ ;  /* 0x0000002607267290 */ /* 0x000fe4000fffe0ff */
[----:B------:R-:W-:Y:S02]  /*0250*/  UIADD3 UR19, UP2, UP1, UR74, UR5, UR72 ;  /* 0x000000054a137290 */ /* 0x000fe4000f95e048 */
[----:B------:R-:W-:Y:S02]  /*0260*/  UIADD3 UR5, UPT, UPT, UR57, UR71, URZ ;  /* 0x0000004739057290 */ /* 0x000fe4000fffe0ff */
[----:B------:R-:W-:Y:S02]  /*0270*/  UIMAD.WIDE.U32 UR68, UR26, UR13, URZ ;  /* 0x0000000d1a4472a5 */ /* 0x000fe4000f8e00ff */
[----:B------:R-:W-:-:S02]  /*0280*/  UIMAD.WIDE.U32 UR52, UR30, UR13, URZ ;  /* 0x0000000d1e3472a5 */ /* 0x000fc4000f8e00ff */
[----:B------:R-:W-:Y:S02]  /*0290*/  UIMAD.WIDE.U32 UR46, UR25, UR13, UR46 ;  /* 0x0000000d192e72a5 */ /* 0x000fe4000f8e002e */
[----:B------:R-:W-:Y:S02]  /*02a0*/  UIMAD.WIDE.U32 UR66, UR13, UR27, UR66 ;  /* 0x0000001b0d4272a5 */ /* 0x000fe4000f8e0042 */
[----:B------:R-:W-:Y:S02]  /*02b0*/  UIMAD.WIDE.U32 UR42, UR13, UR29, UR42 ;  /* 0x0000001d0d2a72a5 */ /* 0x000fe4000f8e002a */
[----:B------:R-:W-:Y:S02]  /*02c0*/  UIMAD.WIDE.U32 UR38, UR13, UR31, UR38 ;  /* 0x0000001f0d2672a5 */ /* 0x000fe4000f8e0026 */
[----:B------:R-:W-:Y:S02]  /*02d0*/  UIMAD.WIDE.U32 UR20, UR25, UR14, URZ ;  /* 0x0000000e191472a5 */ /* 0x000fe4000f8e00ff */
[----:B------:R-:W-:-:S02]  /*02e0*/  UIADD3 UR13, UPT, UPT, UR71, UR55, URZ ;  /* 0x00000037470d7290 */ /* 0x000fc4000fffe0ff */
[----:B------:R-:W-:Y:S02]  /*02f0*/  UIADD3 UR16, UP5, UP6, UR54, UR5, UR16 ;  /* 0x0000000536107290 */ /* 0x000fe4000febe010 */
[----:B------:R-:W-:Y:S01]  /*0300*/  UIMAD.WIDE.U32 UR44, UR24, UR14, URZ ;  /* 0x0000000e182c72a5 */ /* 0x000fe2000f8e00ff */
[----:B------:R-:W4:Y:S01]  /*0310*/  LDCU.64 UR54, c[0x3][0xe0] ;  /* 0x00c01c00ff3677ac */ /* 0x000f220008000a00 */
[----:B------:R-:W-:Y:S02]  /*0320*/  UIMAD.WIDE.U32 UR58, UR29, UR14, URZ ;  /* 0x0000000e1d3a72a5 */ /* 0x000fe4000f8e00ff */
[----:B------:R-:W-:Y:S02]  /*0330*/  UIADD3 UR9, UP0, UP3, UR68, UR9, UR70 ;  /* 0x0000000944097290 */ /* 0x000fe4000fb1e046 */
[----:B------:R-:W-:Y:S02]  /*0340*/  UIADD3 UR60, UPT, UPT, UR76, UR21, URZ ;  /* 0x000000154c3c7290 */ /* 0x000fe4000fffe0ff */
[----:B------:R-:W-:Y:S01]  /*0350*/  UIMAD.WIDE.U32 UR48, UR24, UR15, URZ ;  /* 0x0000000f183072a5 */ /* 0x000fe2000f8e00ff */
[----:B------:R-:W-:Y:S01]  /*0360*/  UMOV UR74, URZ ;  /* 0x000000ff004a7c82 */ /* 0x000fe20008000000 */
[----:B------:R-:W-:-:S02]  /*0370*/  UIADD3 UR21, UPT, UPT, UR77, UR45, URZ ;  /* 0x0000002d4d157290 */ /* 0x000fc4000fffe0ff */
[----:B------:R-:W-:Y:S02]  /*0380*/  UIADD3 UR40, UPT, UPT, UR40, UR59, URZ ;  /* 0x0000003b28287290 */ /* 0x000fe4000fffe0ff */
[----:B------:R-:W-:Y:S02]  /*0390*/  UIADD3 UR59, UPT, UPT, UR74, UR69, URZ ;  /* 0x000000454a3b7290 */ /* 0x000fe4000fffe0ff */
[----:B------:R-:W-:Y:S02]  /*03a0*/  UIADD3.X UR7, UPT, UPT, URZ, URZ, URZ, UP0, UP3 ;  /* 0x000000ffff077290 */ /* 0x000fe400087e64ff */
[----:B------:R-:W-:Y:S02]  /*03b0*/  UIMAD.WIDE.U32 UR36, UR30, UR12, URZ ;  /* 0x0000000c1e2472a5 */ /* 0x000fe4000f8e00ff */
[----:B------:R-:W-:Y:S02]  /*03c0*/  UIMAD.WIDE.U32 UR62, UR26, UR14, URZ ;  /* 0x0000000e1a3e72a5 */ /* 0x000fe4000f8e00ff */
[----:B------:R-:W-:Y:S01]  /*03d0*/  UIADD3 UR21, UP0, UP4, UR48, UR21, UR20 ;  /* 0x0000001530157290 */ /* 0x000fe2000fc1e014 */
[----:B------:R-:W-:Y:S01]  /*03e0*/  UMOV UR72, URZ ;  /* 0x000000ff00487c82 */ /* 0x000fe20008000000 */
[----:B------:R-:W-:Y:S01]  /*03f0*/  UMOV UR61, URZ ;  /* 0x000000ff003d7c82 */ /* 0x000fe20008000000 */
[----:B------:R-:W-:Y:S01]  /*0400*/  UMOV UR65, URZ ;  /* 0x000000ff00417c82 */ /* 0x000fe20008000000 */
[----:B------:R-:W-:Y:S01]  /*0410*/  UMOV UR41, URZ ;  /* 0x000000ff00297c82 */ /* 0x000fe20008000000 */
[----:B------:R-:W-:Y:S01]  /*0420*/  UMOV UR70, URZ ;  /* 0x000000ff00467c82 */ /* 0x000fe20008000000 */
[----:B------:R-:W-:-:S02]  /*0430*/  UIADD3.X UR20, UPT, UPT, URZ, URZ, URZ, UP2, UP1 ;  /* 0x000000ffff147290 */ /* 0x000fc400097e24ff */
[----:B------:R-:W-:Y:S02]  /*0440*/  UIADD3 UR59, UP1, UP2, UR7, UR66, UR59 ;  /* 0x00000042073b7290 */ /* 0x000fe4000fa3e03b */
[----:B------:R-:W-:Y:S02]  /*0450*/  UIADD3 UR57, UPT, UPT, UR72, UR67, URZ ;  /* 0x0000004348397290 */ /* 0x000fe4000fffe0ff */
[----:B------:R-:W-:Y:S02]  /*0460*/  UIMAD.WIDE.U32 UR10, UR26, UR15, URZ ;  /* 0x0000000f1a0a72a5 */ /* 0x000fe4000f8e00ff */
[----:B------:R-:W-:Y:S02]  /*0470*/  UIMAD.WIDE.U32 UR22, UR28, UR15, URZ ;  /* 0x0000000f1c1672a5 */ /* 0x000fe4000f8e00ff */
[----:B------:R-:W-:Y:S02]  /*0480*/  UIMAD.WIDE.U32 UR60, UR25, UR15, UR60 ;  /* 0x0000000f193c72a5 */ /* 0x000fe4000f8e003c */
[----:B------:R-:W-:-:S02]  /*0490*/  UIMAD.WIDE.U32 UR64, UR27, UR15, UR64 ;  /* 0x0000000f1b4072a5 */ /* 0x000fc4000f8e0040 */
[----:B------:R-:W-:Y:S02]  /*04a0*/  UIMAD.WIDE.U32 UR40, UR29, UR15, UR40 ;  /* 0x0000000f1d2872a5 */ /* 0x000fe4000f8e0028 */
[----:B------:R-:W-:Y:S02]  /*04b0*/  UIADD3 UR12, UPT, UPT, UR37, UR70, URZ ;  /* 0x00000046250c7290 */ /* 0x000fe4000fffe0ff */
[----:B------:R-:W-:Y:S02]  /*04c0*/  UIADD3 UR15, UPT, UPT, UR74, UR63, URZ ;  /* 0x0000003f4a0f7290 */ /* 0x000fe4000fffe0ff */
[----:B------:R-:W-:Y:S02]  /*04d0*/  UIMAD.WIDE.U32 UR50, UR28, UR14, URZ ;  /* 0x0000000e1c3272a5 */ /* 0x000fe4000f8e00ff */
[----:B------:R-:W-:Y:S02]  /*04e0*/  UIADD3.X UR57, UPT, UPT, URZ, UR57, URZ, UP1, UP2 ;  /* 0x00000039ff397290 */ /* 0x000fe40008fe44ff */
[----:B------:R-:W-:-:S02]  /*04f0*/  UIADD3 UR12, UP1, UP2, UR52, UR12, UR6 ;  /* 0x0000000c340c7290 */ /* 0x000fc4000fa3e006 */
[----:B------:R-:W-:Y:S02]  /*0500*/  UIADD3.X UR14, UPT, UPT, URZ, URZ, URZ, UP5, UP6 ;  /* 0x000000ffff0e7290 */ /* 0x000fe4000afec4ff */
[----:B------:R-:W-:Y:S02]  /*0510*/  UIADD3 UR52, UP5, UP6, UR10, UR15, UR18 ;  /* 0x0000000f0a347290 */ /* 0x000fe4000febe012 */
[----:B------:R-:W-:Y:S02]  /*0520*/  UIADD3 UR15, UPT, UPT, UR74, UR11, URZ ;  /* 0x0000000b4a0f7290 */ /* 0x000fe4000fffe0ff */
[----:B----4-:R-:W-:Y:S02]  /*0530*/  UIMAD UR11, UR19, UR54, URZ ;  /* 0x00000036130b72a4 */ /* 0x010fe4000f8e02ff */
[----:B------:R-:W-:Y:S02]  /*0540*/  UIADD3 UR17, UP3, UPT, UR8, UR44, URZ ;  /* 0x0000002c08117290 */ /* 0x000fe4000ff7e0ff */
[----:B------:R-:W-:-:S02]  /*0550*/  UIADD3.X UR10, UPT, UPT, URZ, URZ, URZ, UP1, UP2 ;  /* 0x000000ffff0a7290 */ /* 0x000fc40008fe44ff */
[----:B------:R-:W-:Y:S02]  /*0560*/  UIMAD.WIDE.U32 UR44, UR4, UR54, URZ ;  /* 0x00000036042c72a5 */ /* 0x000fe4000f8e00ff */
[----:B------:R-:W-:Y:S02]  /*0570*/  UIMAD UR11, UR4, UR55, UR11 ;  /* 0x00000037040b72a4 */ /* 0x000fe4000f8e020b */
[----:B------:R-:W-:Y:S02]  /*0580*/  UIADD3 UR18, UP1, UP2, UR14, UR42, UR13 ;  /* 0x0000002a0e127290 */ /* 0x000fe4000fa3e00d */
[----:B------:R-:W-:Y:S01]  /*0590*/  UIADD3.X UR13, UPT, UPT, URZ, URZ, URZ, UP0, UP4 ;  /* 0x000000ffff0d7290 */ /* 0x000fe200087e84ff */
[----:B--2---:R-:W-:Y:S01]  /*05a0*/  IMAD.WIDE.U32 R4, R2, UR44, RZ ;  /* 0x0000002c02047c25 */ /* 0x004fe2000f8e00ff */
[----:B------:R-:W-:Y:S02]  /*05b0*/  UISETP.GE.U32.AND UP0, UPT, UR17, UR8, UPT ;  /* 0x000000081100728c */ /* 0x000fe4000bf06070 */
[----:B------:R-:W-:Y:S01]  /*05c0*/  UIADD3 UR8, UPT, UPT, UR45, UR11, URZ ;  /* 0x0000000b2d087290 */ /* 0x000fe2000fffe0ff */
[----:B------:R-:W-:Y:S01]  /*05d0*/  IADD3 RZ, P0, PT, R4, UR4, RZ ;  /* 0x0000000404ff7c10 */ /* 0x000fe2000ff1e0ff */
[----:B------:R-:W2:Y:S04]  /*05e0*/  LDCU.128 UR32, c[0x3][0x50] ;  /* 0x00c00a00ff2077ac */ /* 0x000ea80008000c00 */
[----:B------:R-:W-:Y:S01]  /*05f0*/  IMAD.WIDE.U32 R6, R2, UR8, RZ ;  /* 0x0000000802067c25 */ /* 0x000fe2000f8e00ff */
[----:B------:R-:W-:-:S02]  /*0600*/  UIADD3.X UR21, UPT, UPT, UR21, UR9, URZ, UP3, !UPT ;  /* 0x0000000915157290 */ /* 0x000fc40009ffe4ff */
[----:B------:R-:W-:Y:S02]  /*0610*/  UIADD3 UR73, UPT, UPT, UR77, UR75, URZ ;  /* 0x0000004b4d497290 */ /* 0x000fe4000fffe0ff */
[----:B------:R-:W-:Y:S01]  /*0620*/  UIADD3 UR5, UPT, UPT, UR77, UR49, URZ ;  /* 0x000000314d057290 */ /* 0x000fe2000fffe0ff */
[----:B------:R-:W-:Y:S01]  /*0630*/  IMAD.WIDE.U32 R6, P1, R3, UR44, R6 ;  /* 0x0000002c03067c25 */ /* 0x000fe2000f820006 */
[----:B------:R-:W-:Y:S01]  /*0640*/  UMOV UR75, URZ ;  /* 0x000000ff004b7c82 */ /* 0x000fe20008000000 */
[----:B------:R-:W-:Y:S02]  /*0650*/  UIADD3 UR45, UPT, UPT, UR76, UR61, URZ ;  /* 0x0000003d4c2d7290 */ /* 0x000fe4000fffe0ff */
[----:B------:R-:W-:Y:S01]  /*0660*/  IMAD.X R9, RZ, RZ, RZ, P1 ;  /* 0x000000ffff097224 */ /* 0x000fe200008e06ff */
[----:B------:R-:W-:Y:S01]  /*0670*/  IADD3 R4, P1, PT, R5, R6, RZ ;  /* 0x0000000605047210 */ /* 0x000fe20007f3e0ff */
[----:B------:R-:W-:Y:S01]  /*0680*/  IMAD.MOV.U32 R8, RZ, RZ, R7 ;  /* 0x000000ffff087224 */ /* 0x000fe200078e0007 */
[----:B------:R-:W-:Y:S01]  /*0690*/  UIADD3 UR37, UPT, UPT, UR75, UR43, URZ ;  /* 0x0000002b4b257290 */ /* 0x000fe2000fffe0ff */
[----:B---3--:R-:W-:Y:S01]  /*06a0*/  IMAD.WIDE.U32 R6, R10, UR44, RZ ;  /* 0x0000002c0a067c25 */ /* 0x008fe2000f8e00ff */
[----:B------:R-:W-:Y:S01]  /*06b0*/  IADD3.X RZ, P0, PT, R4, UR19, RZ, P0, !PT ;  /* 0x0000001304ff7c10 */ /* 0x000fe2000871e4ff */
[----:B--2---:R-:W-:-:S02]  /*06c0*/  UIMAD.WIDE.U32 UR48, UR24, UR32, URZ ;  /* 0x00000020183072a5 */ /* 0x004fc4000f8e00ff */
[----:B------:R-:W-:Y:S01]  /*06d0*/  IMAD.WIDE.U32.X R4, R3, UR8, R8, P1 ;  /* 0x0000000803047c25 */ /* 0x000fe200088e0408 */
[----:B------:R-:W-:Y:S02]  /*06e0*/  UIADD3.X UR14, UPT, UPT, URZ, UR37, URZ, UP1, UP2 ;  /* 0x00000025ff0e7290 */ /* 0x000fe40008fe44ff */
[----:B------:R-:W-:Y:S01]  /*06f0*/  UIADD3 UR11, UP1, UP2, UR59, UR60, UR5 ;  /* 0x0000003c3b0b7290 */ /* 0x000fe2000fa3e005 */
[----:B------:R-:W-:Y:S01]  /*0700*/  IMAD.WIDE.U32 R8, R10, UR8, RZ ;  /* 0x000000080a087c25 */ /* 0x000fe2000f8e00ff */
[----:B------:R-:W-:Y:S01]  /*0710*/  IADD3.X R17, P0, PT, RZ, R4, RZ, P0, !PT ;  /* 0x00000004ff117210 */ /* 0x000fe2000071e4ff */
[----:B------:R-:W-:Y:S02]  /*0720*/  UIMAD.WIDE.U32 UR6, UR25, UR32, URZ ;  /* 0x00000020190672a5 */ /* 0x000fe4000f8e00ff */
[----:B------:R-:W-:Y:S01]  /*0730*/  UIMAD.WIDE.U32 UR42, UR26, UR32, URZ ;  /* 0x000000201a2a72a5 */ /* 0x000fe2000f8e00ff */
[----:B------:R-:W-:Y:S01]  /*0740*/  IADD3 R17, P1, PT, R17, UR17, RZ ;  /* 0x0000001111117c10 */ /* 0x000fe2000ff3e0ff */
[----:B------:R-:W-:Y:S01]  /*0750*/  IMAD.WIDE.U32 R8, P2, R11, UR44, R8 ;  /* 0x0000002c0b087c25 */ /* 0x000fe2000f840008 */
[----:B------:R-:W-:-:S02]  /*0760*/  UIMAD.WIDE.U32 UR60, UR27, UR32, URZ ;  /* 0x000000201b3c72a5 */ /* 0x000fc4000f8e00ff */
[----:B------:R-:W-:Y:S01]  /*0770*/  UIMAD.WIDE.U32 UR4, UR24, UR33, URZ ;  /* 0x00000021180472a5 */ /* 0x000fe2000f8e00ff */
[----:B------:R-:W-:Y:S01]  /*0780*/  IMAD.X R16, RZ, RZ, R5, P0 ;  /* 0x000000ffff107224 */ /* 0x000fe200000e0605 */
[----:B------:R-:W-:Y:S01]  /*0790*/  IADD3 R5, P3, PT, R7, R8, RZ ;  /* 0x0000000807057210 */ /* 0x000fe20007f7e0ff */
[----:B------:R-:W-:Y:S01]  /*07a0*/  UIADD3 UR32, UPT, UPT, UR77, UR49, URZ ;  /* 0x000000314d207290 */ /* 0x000fe2000fffe0ff */
[----:B------:R-:W-:Y:S01]  /*07b0*/  IADD3 R17, P0, PT, R17, R6, RZ ;  /* 0x0000000611117210 */ /* 0x000fe20007f1e0ff */
[----:B------:R-:W-:Y:S02]  /*07c0*/  UISETP.GE.U32.AND.EX UP0, UPT, UR21, UR9, UPT, UP0 ;  /* 0x000000091500728c */ /* 0x000fe4000bf06100 */
[----:B------:R-:W-:Y:S01]  /*07d0*/  IADD3.X R16, P1, PT, R16, UR21, RZ, P1, !PT ;  /* 0x0000001510107c10 */ /* 0x000fe20008f3e4ff */
[----:B------:R-:W-:Y:S01]  /*07e0*/  UIADD3 UR32, UP3, UP4, UR4, UR32, UR6 ;  /* 0x0000002004207290 */ /* 0x000fe2000fc7e006 */
[----:B------:R-:W-:Y:S01]  /*07f0*/  IMAD.X R7, RZ, RZ, RZ, P2 ;  /* 0x000000ffff077224 */ /* 0x000fe200010e06ff */
[----:B------:R-:W-:Y:S01]  /*0800*/  UIADD3 UR6, UPT, UPT, UR76, UR7, URZ ;  /* 0x000000074c067290 */ /* 0x000fe2000fffe0ff */
[----:B------:R-:W-:Y:S01]  /*0810*/  IADD3.X R16, P0, PT, R16, R5, RZ, P0, !PT ;  /* 0x0000000510107210 */ /* 0x000fe2000071e4ff */
[----:B------:R-:W-:Y:S01]  /*0820*/  UIADD3 UR4, UPT, UPT, UR72, UR61, URZ ;  /* 0x0000003d48047290 */ /* 0x000fe2000fffe0ff */
[----:B------:R-:W-:Y:S01]  /*0830*/  IMAD.WIDE.U32 R4, R17, UR54, RZ ;  /* 0x0000003611047c25 */ /* 0x000fe2000f8e00ff */
[----:B------:R-:W-:Y:S01]  /*0840*/  UIADD3 UR37, UPT, UPT, UR77, UR5, URZ ;  /* 0x000000054d257290 */ /* 0x000fe2000fffe0ff */
[----:B------:R-:W-:-:S02]  /*0850*/  UMOV UR7, URZ ;  /* 0x000000ff00077c82 */ /* 0x000fc40008000000 */
[----:B------:R-:W-:Y:S01]  /*0860*/  IMAD R0, R16, UR54, RZ ;  /* 0x0000003610007c24 */ /* 0x000fe2000f8e02ff */
[----:B------:R-:W-:Y:S01]  /*0870*/  UMOV UR5, URZ ;  /* 0x000000ff00057c82 */ /* 0x000fe20008000000 */
[----:B------:R-:W-:Y:S01]  /*0880*/  UIMAD.WIDE.U32 UR6, UR25, UR33, UR6 ;  /* 0x00000021190672a5 */ /* 0x000fe2000f8e0006 */
[----:B------:R-:W-:Y:S01]  /*0890*/  IMAD.MOV.U32 R6, RZ, RZ, R9 ;  /* 0x000000ffff067224 */ /* 0x000fe200078e0009 */
[----:B------:R-:W-:Y:S01]  /*08a0*/  UIMAD.WIDE.U32 UR4, UR27, UR33, UR4 ;  /* 0x000000211b0472a5 */ /* 0x000fe2000f8e0004 */
[----:B------:R-:W-:Y:S01]  /*08b0*/  IMAD R35, R17, UR55, R0 ;  /* 0x0000003711237c24 */ /* 0x000fe2000f8e0200 */
[----:B------:R-:W-:Y:S01]  /*08c0*/  UIMAD.WIDE.U32 UR66, UR26, UR33, URZ ;  /* 0x000000211a4272a5 */ /* 0x000fe2000f8e00ff */
[----:B------:R-:W-:Y:S01]  /*08d0*/  IMAD.WIDE.U32.X R6, R11, UR8, R6, P3 ;  /* 0x000000080b067c25 */ /* 0x000fe200098e0406 */
[----:B------:R-:W-:Y:S02]  /*08e0*/  UIADD3.X UR9, UPT, UPT, URZ, URZ, URZ, UP5, UP6 ;  /* 0x000000ffff097290 */ /* 0x000fe4000afec4ff */
[----:B------:R-:W-:Y:S01]  /*08f0*/  USEL UR21, URZ, 0x1, UP0 ;  /* 0x00000001ff157887 */ /* 0x000fe20008000000 */
[----:B------:R-:W-:Y:S01]  /*0900*/  IMAD.IADD R35, R5, 0x1, R35 ;  /* 0x0000000105237824 */ /* 0x000fe200078e0223 */
[----:B------:R-:W-:Y:S01]  /*0910*/  UIADD3 UR15, UP5, UP6, UR18, UR64, UR15 ;  /* 0x00000040120f7290 */ /* 0x000fe2000febe00f */
[-C--:B------:R-:W-:Y:S01]  /*0920*/  IMAD.WIDE.U32 R8, R4, R2.reuse, RZ ;  /* 0x0000000204087225 */ /* 0x080fe200078e00ff */
[----:B------:R-:W-:Y:S01]  /*0930*/  UIADD3 UR33, UPT, UPT, UR72, UR65, URZ ;  /* 0x0000004148217290 */ /* 0x000fe2000fffe0ff */
[----:B------:R-:W-:Y:S01]  /*0940*/  IADD3.X R5, P0, P1, R6, RZ, RZ, P0, P1 ;  /* 0x000000ff06057210 */ /* 0x000fe200001024ff */
[----:B------:R-:W-:Y:S01]  /*0950*/  UIADD3 UR17, UP0, UPT, UR21, UR56, URZ ;  /* 0x0000003815117290 */ /* 0x000fe2000ff1e0ff */
[----:B------:R-:W-:Y:S01]  /*0960*/  IMAD.WIDE.U32 R12, R35, R2, RZ ;  /* 0x00000002230c7225 */ /* 0x000fe200078e00ff */
[----:B------:R-:W-:Y:S01]  /*0970*/  UIADD3.X UR33, UPT, UPT, UR14, UR33, URZ, UP5, UP6 ;  /* 0x000000210e217290 */ /* 0x000fe2000afec4ff */
[----:B------:R-:W-:Y:S01]  /*0980*/  IADD3 RZ, P2, PT, R17, R8, RZ ;  /* 0x0000000811ff7210 */ /* 0x000fe20007f5e0ff */
[----:B------:R-:W-:Y:S01]  /*0990*/  UIADD3.X UR14, UPT, UPT, URZ, URZ, URZ, UP3, UP4 ;  /* 0x000000ffff0e7290 */ /* 0x000fe20009fe84ff */
[----:B------:R-:W-:Y:S01]  /*09a0*/  IADD3.X R0, PT, PT, R7, RZ, RZ, P0, P1 ;  /* 0x000000ff07007210 */ /* 0x000fe200007e24ff */
[----:B------:R-:W-:Y:S01]  /*09b0*/  UIADD3 UR11, UP5, UP4, UR21, UR11, UR13 ;  /* 0x0000000b150b7290 */ /* 0x000fe2000fcbe00d */
[----:B------:R-:W-:Y:S01]  /*09c0*/  IMAD.WIDE.U32 R12, P4, R4, R3, R12 ;  /* 0x00000003040c7225 */ /* 0x000fe2000788000c */
[----:B------:R-:W-:-:S02]  /*09d0*/  UIADD3.X UR13, UPT, UPT, URZ, UR16, URZ, UP0, !UPT ;  /* 0x00000010ff0d7290 */ /* 0x000fc400087fe4ff */
[----:B------:R-:W-:Y:S01]  /*09e0*/  UISETP.GT.U32.AND UP0, UPT, UR56, UR17, UPT ;  /* 0x000000113800728c */ /* 0x000fe2000bf04070 */
[----:B------:R-:W-:Y:S01]  /*09f0*/  IMAD.WIDE.U32 R6, R35, R10, RZ ;  /* 0x0000000a23067225 */ /* 0x000fe200078e00ff */
[----:B------:R-:W-:Y:S01]  /*0a00*/  UIADD3 UR62, UP3, UPT, UR17, UR62, URZ ;  /* 0x0000003e113e7290 */ /* 0x000fe2000ff7e0ff */
[----:B------:R-:W-:Y:S01]  /*0a10*/  IADD3 R9, P3, PT, R9, R12, RZ ;  /* 0x0000000c09097210 */ /* 0x000fe20007f7e0ff */
[----:B------:R-:W-:Y:S01]  /*0a20*/  UISETP.GT.U32.AND.EX UP0, UPT, UR16, UR13, UPT, UP0 ;  /* 0x0000000d1000728c */ /* 0x000fe2000bf04100 */
[----:B------:R-:W-:Y:S01]  /*0a30*/  IMAD.WIDE.U32 R20, R4, R10, RZ ;  /* 0x0000000a04147225 */ /* 0x000fe200078e00ff */
[----:B------:R-:W-:Y:S01]  /*0a40*/  UIADD3.X UR52, UPT, UPT, UR13, UR52, URZ, UP3, !UPT ;  /* 0x000000340d347290 */ /* 0x000fe20009ffe4ff */
[----:B------:R-:W-:Y:S01]  /*0a50*/  IADD3.X RZ, P0, PT, R16, R9, RZ, P2, !PT ;  /* 0x0000000910ff7210 */ /* 0x000fe2000171e4ff */
[----:B------:R-:W-:Y:S01]  /*0a60*/  USEL UR17, UR56, UR17, UP0 ;  /* 0x0000001138117287 */ /* 0x000fe20008000000 */
[----:B-1----:R-:W-:Y:S01]  /*0a70*/  IMAD.WIDE.U32 R8, R14, UR8, RZ ;  /* 0x000000080e087c25 */ /* 0x002fe2000f8e00ff */
[----:B------:R-:W-:-:S02]  /*0a80*/  USEL UR13, UR16, UR13, UP0 ;  /* 0x0000000d100d7287 */ /* 0x000fc40008000000 */
[----:B------:R-:W-:Y:S01]  /*0a90*/  UISETP.GT.U32.AND UP0, UPT, UR17, UR62, UPT ;  /* 0x0000003e1100728c */ /* 0x000fe2000bf04070 */
[----:B------:R-:W-:Y:S01]  /*0aa0*/  IMAD.MOV.U32 R16, RZ, RZ, R13 ;  /* 0x000000ffff107224 */ /* 0x000fe200078e000d */
[----:B------:R-:W-:Y:S01]  /*0ab0*/  UIADD3 UR48, UP3, UPT, UR62, UR48, URZ ;  /* 0x000000303e307290 */ /* 0x000fe2000ff7e0ff */
[----:B------:R-:W-:Y:S01]  /*0ac0*/  IMAD.WIDE.U32 R12, P1, R4, R11, R6 ;  /* 0x0000000b040c7225 */ /* 0x000fe20007820006 */
[----:B------:R-:W-:Y:S02]  /*0ad0*/  UISETP.GT.U32.AND.EX UP0, UPT, UR13, UR52, UPT, UP0 ;  /* 0x000000340d00728c */ /* 0x000fe4000bf04100 */
[----:B------:R-:W-:Y:S01]  /*0ae0*/  UIADD3.X UR45, UPT, UPT, UR57, UR45, URZ, UP1, UP2 ;  /* 0x0000002d392d7290 */ /* 0x000fe20008fe44ff */
[----:B------:R-:W-:Y:S01]  /*0af0*/  IMAD.WIDE.U32 R6, R14, UR44, RZ ;  /* 0x0000002c0e067c25 */ /* 0x000fe2000f8e00ff */
[----:B------:R-:W-:Y:S02]  /*0b00*/  USEL UR16, URZ, 0x1, !UP0 ;  /* 0x00000001ff107887 */ /* 0x000fe4000c000000 */
[----:B------:R-:W-:Y:S01]  /*0b10*/  UIADD3.X UR32, UPT, UPT, UR32, UR52, URZ, UP3, !UPT ;  /* 0x0000003420207290 */ /* 0x000fe20009ffe4ff */
[----:B------:R-:W-:Y:S01]  /*0b20*/  IMAD.WIDE.U32 R8, P2, R15, UR44, R8 ;  /* 0x0000002c0f087c25 */ /* 0x000fe2000f840008 */
[----:B------:R-:W-:-:S02]  /*0b30*/  UIADD3.X UR45, UPT, UPT, URZ, UR45, URZ, UP5, UP4 ;  /* 0x0000002dff2d7290 */ /* 0x000fc4000afe84ff */
[----:B------:R-:W-:Y:S01]  /*0b40*/  UIADD3 UR15, UP0, UP4, UR16, UR15, UR9 ;  /* 0x0000000f100f7290 */ /* 0x000fe2000fc1e009 */
[----:B------:R-:W-:Y:S01]  /*0b50*/  IMAD.X R23, RZ, RZ, RZ, P1 ;  /* 0x000000ffff177224 */ /* 0x000fe200008e06ff */
[----:B------:R-:W-:Y:S01]  /*0b60*/  IADD3 R5, P1, PT, R5, UR48, RZ ;  /* 0x0000003005057c10 */ /* 0x000fe2000ff3e0ff */
[----:B------:R-:W-:Y:S01]  /*0b70*/  IMAD.X R17, RZ, RZ, RZ, P4 ;  /* 0x000000ffff117224 */ /* 0x000fe200020e06ff */
[----:B------:R-:W-:Y:S01]  /*0b80*/  IADD3 R25, P4, PT, R21, R12, RZ ;  /* 0x0000000c15197210 */ /* 0x000fe20007f9e0ff */
[----:B------:R-:W-:Y:S01]  /*0b90*/  IMAD.MOV.U32 R22, RZ, RZ, R13 ;  /* 0x000000ffff167224 */ /* 0x000fe200078e000d */
[----:B------:R-:W-:Y:S01]  /*0ba0*/  IADD3 R8, P5, PT, R7, R8, RZ ;  /* 0x0000000807087210 */ /* 0x000fe20007fbe0ff */
[----:B------:R-:W-:Y:S01]  /*0bb0*/  IMAD.X R13, RZ, RZ, RZ, P2 ;  /* 0x000000ffff0d7224 */ /* 0x000fe200010e06ff */
[----:B------:R-:W-:Y:S01]  /*0bc0*/  IADD3 R24, P2, PT, R5, R6, RZ ;  /* 0x0000000605187210 */ /* 0x000fe20007f5e0ff */
[----:B------:R-:W-:Y:S01]  /*0bd0*/  IMAD.MOV.U32 R12, RZ, RZ, R9 ;  /* 0x000000ffff0c7224 */ /* 0x000fe200078e0009 */
[----:B------:R-:W-:Y:S01]  /*0be0*/  IADD3.X R21, P1, PT, R0, UR32, RZ, P1, !PT ;  /* 0x0000002000157c10 */ /* 0x000fe20008f3e4ff */
[----:B------:R-:W-:-:S02]  /*0bf0*/  UIADD3 UR73, UP1, UP2, UR20, UR46, UR73 ;  /* 0x0000002e14497290 */ /* 0x000fc4000fa3e049 */
[----:B------:R-:W-:Y:S01]  /*0c00*/  UIADD3 UR13, UPT, UPT, UR76, UR7, URZ ;  /* 0x000000074c0d7290 */ /* 0x000fe2000fffe0ff */
[----:B------:R-:W-:Y:S01]  /*0c10*/  IMAD.WIDE.U32.X R6, R15, UR8, R12, P5 ;  /* 0x000000080f067c25 */ /* 0x000fe2000a8e040c */
[----:B------:R-:W-:Y:S01]  /*0c20*/  UIADD3.X UR33, UPT, UPT, URZ, UR33, URZ, UP0, UP4 ;  /* 0x00000021ff217290 */ /* 0x000fe200087e84ff */
[----:B------:R-:W-:Y:S01]  /*0c30*/  IADD3.X R21, P2, PT, R21, R8, RZ, P2, !PT ;  /* 0x0000000815157210 */ /* 0x000fe2000175e4ff */
[----:B------:R-:W-:Y:S01]  /*0c40*/  UIADD3 UR46, UPT, UPT, UR76, UR47, URZ ;  /* 0x0000002f4c2e7290 */ /* 0x000fe2000fffe0ff */
[----:B------:R-:W-:Y:S01]  /*0c50*/  IMAD.WIDE.U32.X R8, R35, R3, R16, P3 ;  /* 0x0000000323087225 */ /* 0x000fe200018e0410 */
[----:B------:R-:W-:Y:S01]  /*0c60*/  UIADD3 UR7, UP4, UPT, UR16, UR36, URZ ;  /* 0x0000002410077290 */ /* 0x000fe2000ff9e0ff */
[----:B------:R-:W-:Y:S01]  /*0c70*/  IADD3.X R12, P1, P2, R6, RZ, RZ, P2, P1 ;  /* 0x000000ff060c7210 */ /* 0x000fe200012224ff */
[----:B------:R-:W-:Y:S01]  /*0c80*/  UIADD3 UR47, UPT, UPT, UR71, UR51, URZ ;  /* 0x00000033472f7290 */ /* 0x000fe2000fffe0ff */
[C---:B------:R-:W-:Y:S01]  /*0c90*/  IMAD.WIDE.U32 R16, R4.reuse, R14, RZ ;  /* 0x0000000e04107225 */ /* 0x040fe200078e00ff */
[----:B------:R-:W-:Y:S01]  /*0ca0*/  UISETP.GE.U32.AND UP0, UPT, UR48, UR62, UPT ;  /* 0x0000003e3000728c */ /* 0x000fe2000bf06070 */
[----:B------:R-:W-:Y:S01]  /*0cb0*/  IADD3.X R5, P0, PT, RZ, R8, RZ, P0, !PT ;  /* 0x00000008ff057210 */ /* 0x000fe2000071e4ff */
[----:B------:R-:W-:Y:S01]  /*0cc0*/  UIADD3.X UR46, UPT, UPT, URZ, UR46, URZ, UP1, UP2 ;  /* 0x0000002eff2e7290 */ /* 0x000fe20008fe44ff */
[----:B------:R-:W-:Y:S01]  /*0cd0*/  IADD3.X R36, PT, PT, R7, RZ, RZ, P1, P2 ;  /* 0x000000ff07247210 */ /* 0x000fe20000fe44ff */
[----:B------:R-:W-:Y:S01]  /*0ce0*/  UIADD3.X UR9, UPT, UPT, URZ, UR12, URZ, UP4, !UPT ;  /* 0x0000000cff097290 */ /* 0x000fe2000a7fe4ff */
[----:B------:R-:W-:Y:S01]  /*0cf0*/  IMAD.WIDE.U32 R6, R35, R14, RZ ;  /* 0x0000000e23067225 */ /* 0x000fe200078e00ff */
[----:B------:R-:W-:Y:S01]  /*0d00*/  UIADD3 UR47, UP1, UP2, UR22, UR47, UR58 ;  /* 0x0000002f162f7290 */ /* 0x000fe2000fa3e03a */
[----:B------:R-:W-:Y:S01]  /*0d10*/  IADD3 R5, P2, PT, R5, R24, RZ ;  /* 0x0000001805057210 */ /* 0x000fe20007f5e0ff */
[----:B------:R-:W-:Y:S01]  /*0d20*/  UIADD3 UR50, UP4, UPT, UR7, UR50, URZ ;  /* 0x0000003207327290 */ /* 0x000fe2000ff9e0ff */
[----:B------:R-:W-:Y:S01]  /*0d30*/  IMAD.X R0, RZ, RZ, R9, P0 ;  /* 0x000000ffff007224 */ /* 0x000fe200000e0609 */
[----:B------:R-:W-:Y:S01]  /*0d40*/  UISETP.GE.U32.AND.EX UP0, UPT, UR32, UR52, UPT, UP0 ;  /* 0x000000342000728c */ /* 0x000fe2000bf06100 */
[----:B------:R-:W-:Y:S01]  /*0d50*/  IMAD.WIDE.U32 R8, P0, R4, R15, R6 ;  /* 0x0000000f04087225 */ /* 0x000fe20007800006 */
[----:B------:R-:W-:Y:S01]  /*0d60*/  UIADD3.X UR47, UPT, UPT, UR9, UR47, URZ, UP4, !UPT ;  /* 0x0000002f092f7290 */ /* 0x000fe2000a7fe4ff */
[----:B------:R-:W-:Y:S01]  /*0d70*/  IADD3 R5, P3, PT, R5, R20, RZ ;  /* 0x0000001405057210 */ /* 0x000fe20007f7e0ff */
[----:B------:R-:W-:Y:S01]  /*0d80*/  UIADD3 UR15, UP4, UP5, UR15, UR6, UR37 ;  /* 0x000000060f0f7290 */ /* 0x000fe2000fd9e025 */
[----:B0-----:R-:W-:Y:S01]  /*0d90*/  IMAD.WIDE.U32 R6, R18, UR8, RZ ;  /* 0x0000000812067c25 */ /* 0x001fe2000f8e00ff */
[----:B------:R-:W-:Y:S01]  /*0da0*/  USEL UR6, URZ, 0x1, UP0 ;  /* 0x00000001ff067887 */ /* 0x000fe20008000000 */
[----:B------:R-:W-:Y:S01]  /*0db0*/  IADD3.X R0, P2, PT, R0, R21, RZ, P2, !PT ;  /* 0x0000001500007210 */ /* 0x000fe2000175e4ff */
[----:B------:R-:W-:Y:S01]  /*0dc0*/  UIMAD.WIDE.U32 UR68, UR25, UR34, URZ ;  /* 0x00000022194472a5 */ /* 0x000fe2000f8e00ff */
[----:B------:R-:W-:Y:S01]  /*0dd0*/  IMAD.X R21, RZ, RZ, RZ, P0 ;  /* 0x000000ffff157224 */ /* 0x000fe200000e06ff */
[----:B------:R-:W-:Y:S01]  /*0de0*/  UIADD3.X UR13, UPT, UPT, UR33, UR13, URZ, UP4, UP5 ;  /* 0x0000000d210d7290 */ /* 0x000fe2000a7ea4ff */
[----:B------:R-:W-:Y:S01]  /*0df0*/  IADD3 R38, P5, PT, R17, R8, RZ ;  /* 0x0000000811267210 */ /* 0x000fe20007fbe0ff */
[----:B------:R-:W-:Y:S01]  /*0e00*/  UIADD3 UR15, UP4, UP5, UR6, UR15, UR14 ;  /* 0x0000000f060f7290 */ /* 0x000fe2000fd9e00e */
[----:B------:R-:W-:Y:S01]  /*0e10*/  IMAD.MOV.U32 R20, RZ, RZ, R9 ;  /* 0x000000ffff147224 */ /* 0x000fe200078e0009 */
[----:B------:R-:W-:Y:S01]  /*0e20*/  UIADD3 UR20, UPT, UPT, UR76, UR69, URZ ;  /* 0x000000454c147290 */ /* 0x000fe2000fffe0ff */
[----:B------:R-:W-:Y:S01]  /*0e30*/  IADD3.X R0, P3, PT, R0, R25, RZ, P3, !PT ;  /* 0x0000001900007210 */ /* 0x000fe20001f7e4ff */
[----:B------:R-:W-:Y:S01]  /*0e40*/  UIADD3 UR43, UPT, UPT, UR74, UR43, URZ ;  /* 0x0000002b4a2b7290 */ /* 0x000fe2000fffe0ff */
[----:B------:R-:W-:Y:S01]  /*0e50*/  IMAD.WIDE.U32 R8, P0, R19, UR44, R6 ;  /* 0x0000002c13087c25 */ /* 0x000fe2000f800006 */
[----:B------:R-:W-:-:S02]  /*0e60*/  UIADD3 UR6, UP0, UPT, UR6, UR50, URZ ;  /* 0x0000003206067290 */ /* 0x000fc4000ff1e0ff */
[----:B------:R-:W-:Y:S01]  /*0e70*/  UIMAD.WIDE.U32 UR18, UR24, UR34, URZ ;  /* 0x00000022181272a5 */ /* 0x000fe2000f8e00ff */
[----:B------:R-:W-:Y:S01]  /*0e80*/  IMAD.WIDE.U32 R6, R18, UR44, RZ ;  /* 0x0000002c12067c25 */ /* 0x000fe2000f8e00ff */
[----:B------:R-:W-:Y:S01]  /*0e90*/  UMOV UR21, URZ ;  /* 0x000000ff00157c82 */ /* 0x000fe20008000000 */
[----:B------:R-:W-:Y:S02]  /*0ea0*/  UIADD3.X UR16, UPT, UPT, URZ, UR13, URZ, UP4, UP5 ;  /* 0x0000000dff107290 */ /* 0x000fe4000a7ea4ff */
[----:B------:R-:W-:Y:S01]  /*0eb0*/  UIMAD.WIDE.U32 UR20, UR25, UR35, UR20 ;  /* 0x00000023191472a5 */ /* 0x000fe2000f8e0014 */
[----:B------:R-:W-:Y:S01]  /*0ec0*/  IMAD R26, R0, UR54, RZ ;  /* 0x00000036001a7c24 */ /* 0x000fe2000f8e02ff */
[----:B------:R-:W-:Y:S01]  /*0ed0*/  UIADD3 UR43, UP3, UP6, UR66, UR43, UR60 ;  /* 0x0000002b422b7290 */ /* 0x000fe2000fe7e03c */
[----:B------:R-:W-:Y:S01]  /*0ee0*/  IMAD.X R13, RZ, RZ, RZ, P0 ;  /* 0x000000ffff0d7224 */ /* 0x000fe200000e06ff */
[----:B------:R-:W-:Y:S01]  /*0ef0*/  UIADD3 UR42, UP4, UPT, UR6, UR42, URZ ;  /* 0x0000002a062a7290 */ /* 0x000fe2000ff9e0ff */
[----:B------:R-:W-:Y:S01]  /*0f00*/  IADD3 R17, P1, PT, R7, R8, RZ ;  /* 0x0000000807117210 */ /* 0x000fe20007f3e0ff */
[----:B------:R-:W-:Y:S01]  /*0f10*/  UIADD3.X UR13, UPT, UPT, URZ, UR47, URZ, UP0, !UPT ;  /* 0x0000002fff0d7290 */ /* 0x000fe200087fe4ff */
[----:B------:R-:W-:Y:S01]  /*0f20*/  IMAD.WIDE.U32 R24, R5, UR54, RZ ;  /* 0x0000003605187c25 */ /* 0x000fe2000f8e00ff */
[----:B------:R-:W-:-:S02]  /*0f30*/  UIMAD.WIDE.U32 UR34, UR24, UR35, URZ ;  /* 0x00000023182272a5 */ /* 0x000fc4000f8e00ff */
[----:B------:R-:W-:Y:S01]  /*0f40*/  UIADD3 UR19, UPT, UPT, UR77, UR19, URZ ;  /* 0x000000134d137290 */ /* 0x000fe2000fffe0ff */
[----:B------:R-:W-:Y:S01]  /*0f50*/  IMAD R33, R5, UR55, R26 ;  /* 0x0000003705217c24 */ /* 0x000fe2000f8e021a */
[----:B------:R-:W-:Y:S01]  /*0f60*/  UIADD3.X UR43, UPT, UPT, UR13, UR43, URZ, UP4, !UPT ;  /* 0x0000002b0d2b7290 */ /* 0x000fe2000a7fe4ff */
[----:B------:R-:W-:Y:S01]  /*0f70*/  IMAD.WIDE.U32 R26, R24, R2, RZ ;  /* 0x00000002181a7225 */ /* 0x000fe200078e00ff */
[----:B------:R-:W-:Y:S02]  /*0f80*/  UIADD3 UR18, UP0, UPT, UR42, UR18, URZ ;  /* 0x000000122a127290 */ /* 0x000fe4000ff1e0ff */
[----:B------:R-:W-:Y:S01]  /*0f90*/  UIADD3 UR14, UP4, UP5, UR34, UR19, UR68 ;  /* 0x00000013220e7290 */ /* 0x000fe2000fd9e044 */
[----:B------:R-:W-:Y:S01]  /*0fa0*/  IMAD.IADD R33, R25, 0x1, R33 ;  /* 0x0000000119217824 */ /* 0x000fe200078e0221 */
[----:B------:R-:W-:Y:S02]  /*0fb0*/  UIADD3 UR52, UPT, UPT, UR70, UR53, URZ ;  /* 0x0000003546347290 */ /* 0x000fe4000fffe0ff */
[----:B------:R-:W-:Y:S01]  /*0fc0*/  UIADD3.X UR14, UPT, UPT, UR14, UR43, URZ, UP0, !UPT ;  /* 0x0000002b0e0e7290 */ /* 0x000fe200087fe4ff */
[----:B------:R-:W-:Y:S01]  /*0fd0*/  IADD3 R7, P0, PT, R12, UR18, RZ ;  /* 0x000000120c077c10 */ /* 0x000fe2000ff1e0ff */
[----:B------:R-:W-:Y:S01]  /*0fe0*/  IMAD.MOV.U32 R12, RZ, RZ, R9 ;  /* 0x000000ffff0c7224 */ /* 0x000fe200078e0009 */
[----:B------:R-:W-:Y:S01]  /*0ff0*/  UIADD3 UR17, UPT, UPT, UR74, UR39, URZ ;  /* 0x000000274a117290 */ /* 0x000fe2000fffe0ff */
[----:B------:R-:W-:Y:S01]  /*1000*/  IMAD.WIDE.U32.X R8, R35, R11, R22, P4 ;  /* 0x0000000b23087225 */ /* 0x000fe200020e0416 */
[----:B------:R-:W-:Y:S01]  /*1010*/  IADD3 R30, P6, PT, R7, R6, RZ ;  /* 0x00000006071e7210 */ /* 0x000fe20007fde0ff */
[----:B------:R-:W-:Y:S01]  /*1020*/  UIADD3 UR22, UPT, UPT, UR71, UR23, URZ ;  /* 0x0000001747167290 */ /* 0x000fe2000fffe0ff */
[----:B------:R-:W-:Y:S01]  /*1030*/  IADD3.X R36, P0, PT, R36, UR14, RZ, P0, !PT ;  /* 0x0000000e24247c10 */ /* 0x000fe2000871e4ff */
[----:B------:R-:W-:Y:S01]  /*1040*/  IMAD.WIDE.U32.X R6, R19, UR8, R12, P1 ;  /* 0x0000000813067c25 */ /* 0x000fe200088e040c */
[----:B------:R-:W-:Y:S01]  /*1050*/  IADD3 RZ, P1, PT, R5, R26, RZ ;  /* 0x0000001a05ff7210 */ /* 0x000fe20007f3e0ff */
[----:B------:R-:W-:Y:S01]  /*1060*/  UIADD3 UR66, UPT, UPT, UR74, UR67, URZ ;  /* 0x000000434a427290 */ /* 0x000fe2000fffe0ff */
[----:B------:R-:W-:Y:S01]  /*1070*/  IADD3.X R36, P6, PT, R36, R17, RZ, P6, !PT ;  /* 0x0000001124247210 */ /* 0x000fe200037de4ff */
[C---:B------:R-:W-:Y:S01]  /*1080*/  IMAD.WIDE.U32 R28, R33.reuse, R2, RZ ;  /* 0x00000002211c7225 */ /* 0x040fe200078e00ff */
[----:B------:R-:W-:Y:S01]  /*1090*/  IADD3.X R5, P2, P3, R8, RZ, RZ, P3, P2 ;  /* 0x000000ff08057210 */ /* 0x000fe20001b444ff */
[----:B------:R-:W-:Y:S01]  /*10a0*/  UIADD3 UR34, UPT, UPT, UR77, UR35, URZ ;  /* 0x000000234d227290 */ /* 0x000fe2000fffe0ff */
[----:B------:R-:W-:Y:S01]  /*10b0*/  IADD3.X R25, P0, P6, R6, RZ, RZ, P6, P0 ;  /* 0x000000ff06197210 */ /* 0x000fe200036004ff */
[----:B------:R-:W-:Y:S01]  /*10c0*/  IMAD.WIDE.U32 R12, R33, R10, RZ ;  /* 0x0000000a210c7225 */ /* 0x000fe200078e00ff */
[----:B------:R-:W-:Y:S01]  /*10d0*/  IADD3.X R37, PT, PT, R9, RZ, RZ, P2, P3 ;  /* 0x000000ff09257210 */ /* 0x000fe200017e64ff */
[----:B------:R-:W-:Y:S01]  /*10e0*/  UIADD3.X UR8, UPT, UPT, URZ, URZ, URZ, UP4, UP5 ;  /* 0x000000ffff087290 */ /* 0x000fe2000a7ea4ff */
[----:B------:R-:W-:Y:S01]  /*10f0*/  IADD3.X R34, PT, PT, R7, RZ, RZ, P0, P6 ;  /* 0x000000ff07227210 */ /* 0x000fe200007ec4ff */
[----:B------:R-:W-:Y:S01]  /*1100*/  IMAD.WIDE.U32 R28, P4, R24, R3, R28 ;  /* 0x00000003181c7225 */ /* 0x000fe2000788001c */
[----:B------:R-:W-:-:S03]  /*1110*/  IADD3 R5, P0, PT, R5, R30, RZ ;  /* 0x0000001e05057210 */ /* 0x000fc60007f1e0ff */
[----:B------:R-:W-:Y:S01]  /*1120*/  IMAD.WIDE.U32 R6, R33, R14, RZ ;  /* 0x0000000e21067225 */ /* 0x000fe200078e00ff */
[----:B------:R-:W-:-:S03]  /*1130*/  IADD3.X R37, P0, PT, R37, R36, RZ, P0, !PT ;  /* 0x0000002425257210 */ /* 0x000fc6000071e4ff */
[----:B------:R-:W-:-:S04]  /*1140*/  IMAD.WIDE.U32 R8, R35, R18, RZ ;  /* 0x0000001223087225 */ /* 0x000fc800078e00ff */
[----:B------:R-:W-:Y:S01]  /*1150*/  IMAD.X R23, RZ, RZ, RZ, P4 ;  /* 0x000000ffff177224 */ /* 0x000fe200020e06ff */
[----:B------:R-:W-:Y:S01]  /*1160*/  IADD3 R27, P4, PT, R27, R28, RZ ;  /* 0x0000001c1b1b7210 */ /* 0x000fe20007f9e0ff */
[----:B------:R-:W-:-:S03]  /*1170*/  IMAD.WIDE.U32 R12, P2, R24, R11, R12 ;  /* 0x0000000b180c7225 */ /* 0x000fc6000784000c */
[----:B------:R-:W-:Y:S01]  /*1180*/  IADD3.X RZ, P1, PT, R0, R27, RZ, P1, !PT ;  /* 0x0000001b00ff7210 */ /* 0x000fe20000f3e4ff */
[----:B------:R-:W-:Y:S02]  /*1190*/  IMAD.MOV.U32 R22, RZ, RZ, R29 ;  /* 0x000000ffff167224 */ /* 0x000fe400078e001d */
[----:B------:R-:W-:-:S04]  /*11a0*/  IMAD.WIDE.U32 R30, P6, R24, R15, R6 ;  /* 0x0000000f181e7225 */ /* 0x000fc800078c0006 */
[----:B------:R-:W-:Y:S01]  /*11b0*/  IMAD.X R29, RZ, RZ, RZ, P2 ;  /* 0x000000ffff1d7224 */ /* 0x000fe200010e06ff */
[----:B------:R-:W-:Y:S01]  /*11c0*/  IADD3 R32, P2, PT, R5, R16, RZ ;  /* 0x0000001005207210 */ /* 0x000fe20007f5e0ff */
[----:B------:R-:W-:-:S03]  /*11d0*/  IMAD.WIDE.U32.X R6, R35, R15, R20, P5 ;  /* 0x0000000f23067225 */ /* 0x000fc600028e0414 */
[----:B------:R-:W-:Y:S01]  /*11e0*/  IADD3.X R37, P2, PT, R37, R38, RZ, P2, !PT ;  /* 0x0000002625257210 */ /* 0x000fe2000175e4ff */
[----:B------:R-:W-:-:S04]  /*11f0*/  IMAD.WIDE.U32 R8, P5, R4, R19, R8 ;  /* 0x0000001304087225 */ /* 0x000fc800078a0008 */
[----:B------:R-:W-:-:S04]  /*1200*/  IMAD.WIDE.U32 R26, R24, R10, RZ ;  /* 0x0000000a181a7225 */ /* 0x000fc800078e00ff */
[----:B------:R-:W-:Y:S01]  /*1210*/  IMAD.WIDE.U32 R4, R4, R18, RZ ;  /* 0x0000001204047225 */ /* 0x000fe200078e00ff */
[----:B------:R-:W-:-:S03]  /*1220*/  IADD3 R40, P3, PT, R27, R12, RZ ;  /* 0x0000000c1b287210 */ /* 0x000fc60007f7e0ff */
[----:B------:R-:W-:Y:S01]  /*1230*/  IMAD.X R21, RZ, RZ, RZ, P6 ;  /* 0x000000ffff157224 */ /* 0x000fe200030e06ff */
[----:B------:R-:W-:Y:S01]  /*1240*/  IADD3 R36, P6, PT, R5, R8, RZ ;  /* 0x0000000805247210 */ /* 0x000fe20007fde0ff */
[----:B------:R-:W-:Y:S01]  /*1250*/  IMAD.MOV.U32 R28, RZ, RZ, R13 ;  /* 0x000000ffff1c7224 */ /* 0x000fe200078e000d */
[----:B------:R-:W-:Y:S01]  /*1260*/  IADD3.X R5, P0, P2, R6, RZ, RZ, P2, P0 ;  /* 0x000000ff06057210 */ /* 0x000fe200012004ff */
[----:B------:R-:W-:-:S04]  /*1270*/  IMAD.WIDE.U32 R16, R24, R14, RZ ;  /* 0x0000000e18107225 */ /* 0x000fc800078e00ff */
[----:B------:R-:W-:Y:S01]  /*1280*/  IMAD.X R13, RZ, RZ, RZ, P5 ;  /* 0x000000ffff0d7224 */ /* 0x000fe200028e06ff */
[----:B------:R-:W-:Y:S01]  /*1290*/  IADD3 R39, P5, PT, R17, R30, RZ ;  /* 0x0000001e11277210 */ /* 0x000fe20007fbe0ff */
[----:B------:R-:W-:Y:S01]  /*12a0*/  IMAD.MOV.U32 R12, RZ, RZ, R9 ;  /* 0x000000ffff0c7224 */ /* 0x000fe200078e0009 */
[----:B------:R-:W-:Y:S01]  /*12b0*/  IADD3.X R17, PT, PT, R7, RZ, RZ, P0, P2 ;  /* 0x000000ff07117210 */ /* 0x000fe200007e44ff */
[----:B------:R-:W-:-:S04]  /*12c0*/  IMAD.WIDE.U32.X R6, R33, R3, R22, P4 ;  /* 0x0000000321067225 */ /* 0x000fc800020e0416 */
[-C--:B------:R-:W-:Y:S01]  /*12d0*/  IMAD.WIDE.U32.X R8, R35, R19.reuse, R12, P6 ;  /* 0x0000001323087225 */ /* 0x080fe200030e040c */
[----:B------:R-:W-:Y:S02]  /*12e0*/  IADD3 R0, P6, PT, R25, UR73, RZ ;  /* 0x0000004919007c10 */ /* 0x000fe4000ffde0ff */
[----:B------:R-:W-:Y:S01]  /*12f0*/  IADD3.X R27, P4, PT, RZ, R6, RZ, P1, !PT ;  /* 0x00000006ff1b7210 */ /* 0x000fe20000f9e4ff */
[----:B------:R-:W-:Y:S01]  /*1300*/  IMAD.WIDE.U32 R12, R33, R18, RZ ;  /* 0x00000012210c7225 */ /* 0x000fe200078e00ff */
[----:B------:R-:W-:Y:S02]  /*1310*/  IADD3 R5, P0, PT, R5, R0, RZ ;  /* 0x0000000005057210 */ /* 0x000fe40007f1e0ff */
[----:B------:R-:W-:Y:S01]  /*1320*/  IADD3.X R22, PT, PT, R34, UR46, RZ, P6, !PT ;  /* 0x0000002e22167c10 */ /* 0x000fe2000b7fe4ff */
[----:B------:R-:W-:Y:S01]  /*1330*/  IMAD.X R6, RZ, RZ, R7, P4 ;  /* 0x000000ffff067224 */ /* 0x000fe200020e0607 */
[----:B------:R-:W-:Y:S01]  /*1340*/  ISETP.GE.U32.AND P2, PT, R0, UR73, PT ;  /* 0x0000004900007c0c */ /* 0x000fe2000bf46070 */
[----:B------:R-:W-:Y:S01]  /*1350*/  IMAD.WIDE.U32 R12, P6, R24, R19, R12 ;  /* 0x00000013180c7225 */ /* 0x000fe200078c000c */
[----:B------:R-:W-:-:S02]  /*1360*/  IADD3 R0, P1, PT, R5, R4, RZ ;  /* 0x0000000405007210 */ /* 0x000fc40007f3e0ff */
[----:B------:R-:W-:Y:S01]  /*1370*/  IADD3.X R17, P0, PT, R17, R22, RZ, P0, !PT ;  /* 0x0000001611117210 */ /* 0x000fe2000071e4ff */
[----:B------:R-:W-:Y:S01]  /*1380*/  IMAD.WIDE.U32 R24, R24, R18, RZ ;  /* 0x0000001218187225 */ /* 0x000fe200078e00ff */
[----:B------:R-:W-:Y:S02]  /*1390*/  ISETP.GE.U32.AND.EX P2, PT, R22, UR46, PT, P2 ;  /* 0x0000002e16007c0c */ /* 0x000fe4000bf46120 */
[----:B------:R-:W-:Y:S01]  /*13a0*/  IADD3.X R17, P4, PT, R17, R36, RZ, P1, !PT ;  /* 0x0000002411117210 */ /* 0x000fe20000f9e4ff */
[----:B------:R-:W-:Y:S01]  /*13b0*/  IMAD.X R23, RZ, RZ, RZ, P6 ;  /* 0x000000ffff177224 */ /* 0x000fe200030e06ff */
[----:B------:R-:W-:Y:S01]  /*13c0*/  SEL R4, RZ, 0x1, P2 ;  /* 0x00000001ff047807 */ /* 0x000fe20001000000 */
[----:B------:R-:W-:Y:S01]  /*13d0*/  IMAD.MOV.U32 R20, RZ, RZ, R31 ;  /* 0x000000ffff147224 */ /* 0x000fe200078e001f */
[----:B------:R-:W-:Y:S01]  /*13e0*/  IADD3.X R35, P2, P6, R8, RZ, RZ, P4, P0 ;  /* 0x000000ff08237210 */ /* 0x000fe200026404ff */
[----:B------:R-:W-:Y:S01]  /*13f0*/  IMAD.MOV.U32 R22, RZ, RZ, R13 ;  /* 0x000000ffff167224 */ /* 0x000fe200078e000d */
[----:B------:R-:W-:-:S02]  /*1400*/  IADD3 R27, P1, PT, R27, R32, RZ ;  /* 0x000000201b1b7210 */ /* 0x000fc40007f3e0ff */
[----:B------:R-:W-:Y:S02]  /*1410*/  IADD3 R41, P4, PT, R25, R12, RZ ;  /* 0x0000000c19297210 */ /* 0x000fe40007f9e0ff */
[----:B------:R-:W-:Y:S01]  /*1420*/  IADD3 R12, P0, PT, R4, UR11, RZ ;  /* 0x0000000b040c7c10 */ /* 0x000fe2000ff1e0ff */
[----:B------:R-:W-:Y:S01]  /*1430*/  IMAD.WIDE.U32.X R4, R33, R11, R28, P3 ;  /* 0x0000000b21047225 */ /* 0x000fe200018e041c */
[----:B------:R-:W-:Y:S02]  /*1440*/  IADD3.X R8, PT, PT, R9, RZ, RZ, P2, P6 ;  /* 0x000000ff09087210 */ /* 0x000fe400017ec4ff */
[----:B------:R-:W-:Y:S01]  /*1450*/  IADD3 R27, P2, PT, R27, R26, RZ ;  /* 0x0000001a1b1b7210 */ /* 0x000fe20007f5e0ff */
[----:B------:R-:W-:Y:S01]  /*1460*/  IMAD.X R26, RZ, RZ, UR45, P0 ;  /* 0x0000002dff1a7e24 */ /* 0x000fe200080e06ff */
[----:B------:R-:W-:Y:S01]  /*1470*/  IADD3.X R25, P1, PT, R6, R37, RZ, P1, !PT ;  /* 0x0000002506197210 */ /* 0x000fe20000f3e4ff */
[----:B------:R-:W-:Y:S01]  /*1480*/  IMAD.WIDE.U32.X R6, R33, R15, R20, P5 ;  /* 0x0000000f21067225 */ /* 0x000fe200028e0414 */
[----:B------:R-:W-:-:S02]  /*1490*/  IADD3 R35, P6, PT, R35, R12, RZ ;  /* 0x0000000c23237210 */ /* 0x000fc40007fde0ff */
[----:B------:R-:W-:Y:S01]  /*14a0*/  ISETP.GE.U32.AND P0, PT, R12, UR11, PT ;  /* 0x0000000b0c007c0c */ /* 0x000fe2000bf06070 */
[----:B------:R-:W-:Y:S01]  /*14b0*/  UIADD3.X UR11, UPT, UPT, URZ, URZ, URZ, UP3, UP6 ;  /* 0x000000ffff0b7290 */ /* 0x000fe20009fec4ff */
[----:B------:R-:W-:Y:S01]  /*14c0*/  IADD3.X R25, P2, PT, R25, R40, RZ, P2, !PT ;  /* 0x0000002819197210 */ /* 0x000fe2000175e4ff */
[----:B------:R-:W-:Y:S01]  /*14d0*/  IMAD.X R21, R8, 0x1, R26, P6 ;  /* 0x0000000108157824 */ /* 0x000fe200030e061a */
[----:B------:R-:W-:Y:S01]  /*14e0*/  ISETP.GE.U32.AND P3, PT, R35, R12, PT ;  /* 0x0000000c2300720c */ /* 0x000fe20003f66070 */
[----:B------:R-:W-:Y:S01]  /*14f0*/  IMAD.WIDE.U32.X R8, R33, R19, R22, P4 ;  /* 0x0000001321087225 */ /* 0x000fe200020e0416 */
[----:B------:R-:W-:Y:S02]  /*1500*/  ISETP.GE.U32.AND.EX P0, PT, R26, UR45, PT, P0 ;  /* 0x0000002d1a007c0c */ /* 0x000fe4000bf06100 */
[----:B------:R-:W-:Y:S01]  /*1510*/  IADD3.X R31, P1, P2, R4, RZ, RZ, P2, P1 ;  /* 0x000000ff041f7210 */ /* 0x000fe200012224ff */
[----:B------:R-:W-:Y:S01]  /*1520*/  IMAD R22, R25, UR54, RZ ;  /* 0x0000003619167c24 */ /* 0x000fe2000f8e02ff */
[----:B------:R-:W-:Y:S01]  /*1530*/  ISETP.GE.U32.AND.EX P3, PT, R21, R26, PT, P3 ;  /* 0x0000001a1500720c */ /* 0x000fe20003f66130 */
[----:B------:R-:W-:Y:S01]  /*1540*/  IMAD.WIDE.U32 R12, R27, UR54, RZ ;  /* 0x000000361b0c7c25 */ /* 0x000fe2000f8e00ff */
[----:B------:R-:W-:-:S02]  /*1550*/  SEL R20, RZ, 0x1, P0 ;  /* 0x00000001ff147807 */ /* 0x000fc40000000000 */
[----:B------:R-:W-:Y:S01]  /*1560*/  IADD3.X R32, PT, PT, R5, RZ, RZ, P1, P2 ;  /* 0x000000ff05207210 */ /* 0x000fe20000fe44ff */
[----:B------:R-:W-:Y:S01]  /*1570*/  IMAD R29, R27, UR55, R22 ;  /* 0x000000371b1d7c24 */ /* 0x000fe2000f8e0216 */
[----:B------:R-:W-:Y:S01]  /*1580*/  IADD3 R31, P1, PT, R31, R0, RZ ;  /* 0x000000001f1f7210 */ /* 0x000fe20007f3e0ff */
[----:B------:R-:W-:Y:S01]  /*1590*/  IMAD.WIDE.U32 R4, R12, R2, RZ ;  /* 0x000000020c047225 */ /* 0x000fe200078e00ff */
[----:B------:R-:W-:Y:S02]  /*15a0*/  IADD3 R0, P2, PT, R20, UR15, RZ ;  /* 0x0000000f14007c10 */ /* 0x000fe4000ff5e0ff */
[----:B------:R-:W-:Y:S01]  /*15b0*/  SEL R33, RZ, 0x1, P3 ;  /* 0x00000001ff217807 */ /* 0x000fe20001800000 */
[----:B------:R-:W-:Y:S01]  /*15c0*/  IMAD.IADD R29, R13, 0x1, R29 ;  /* 0x000000010d1d7824 */ /* 0x000fe200078e021d */
[----:B------:R-:W-:Y:S01]  /*15d0*/  IADD3 R31, P3, PT, R31, R16, RZ ;  /* 0x000000101f1f7210 */ /* 0x000fe20007f7e0ff */
[----:B------:R-:W-:Y:S01]  /*15e0*/  IMAD.X R23, RZ, RZ, UR16, P2 ;  /* 0x00000010ff177e24 */ /* 0x000fe200090e06ff */
[----:B------:R-:W-:Y:S01]  /*15f0*/  IADD3.X R32, P1, PT, R32, R17, RZ, P1, !PT ;  /* 0x0000001120207210 */ /* 0x000fe20000f3e4ff */
[----:B------:R-:W-:Y:S01]  /*1600*/  IMAD.WIDE.U32 R16, R29, R2, RZ ;  /* 0x000000021d107225 */ /* 0x000fe200078e00ff */
[----:B------:R-:W-:-:S02]  /*1610*/  IADD3 R33, P4, PT, R33, R0, RZ ;  /* 0x0000000021217210 */ /* 0x000fc40007f9e0ff */
[----:B------:R-:W-:Y:S02]  /*1620*/  IADD3.X R32, P3, PT, R32, R39, RZ, P3, !PT ;  /* 0x0000002720207210 */ /* 0x000fe40001f7e4ff */
[----:B------:R-:W-:Y:S01]  /*1630*/  ISETP.GE.U32.AND P0, PT, R0, UR15, PT ;  /* 0x0000000f00007c0c */ /* 0x000fe2000bf06070 */
[----:B------:R-:W-:Y:S01]  /*1640*/  IMAD.X R34, RZ, RZ, R23, P4 ;  /* 0x000000ffff227224 */ /* 0x000fe200020e0617 */
[----:B------:R-:W-:Y:S01]  /*1650*/  ISETP.GE.U32.AND P2, PT, R33, R0, PT ;  /* 0x000000002100720c */ /* 0x000fe20003f46070 */
[----:B------:R-:W-:Y:S01]  /*1660*/  IMAD.WIDE.U32 R16, P6, R12, R3, R16 ;  /* 0x000000030c107225 */ /* 0x000fe200078c0010 */
[----:B------:R-:W-:Y:S01]  /*1670*/  IADD3.X R0, P3, P4, R6, RZ, RZ, P3, P1 ;  /* 0x000000ff06007210 */ /* 0x000fe20001c624ff */
[----:B------:R-:W-:Y:S01]  /*1680*/  UIADD3 UR15, UPT, UPT, UR75, UR41, URZ ;  /* 0x000000294b0f7290 */ /* 0x000fe2000fffe0ff */
[----:B------:R-:W-:Y:S02]  /*1690*/  ISETP.GE.U32.AND.EX P1, PT, R34, R23, PT, P2 ;  /* 0x000000172200720c */ /* 0x000fe40003f26120 */
[----:B------:R-:W-:-:S02]  /*16a0*/  IADD3.X R30, PT, PT, R7, RZ, RZ, P3, P4 ;  /* 0x000000ff071e7210 */ /* 0x000fc40001fe84ff */
[----:B------:R-:W-:Y:S02]  /*16b0*/  IADD3 R7, P2, PT, R0, R35, RZ ;  /* 0x0000002300077210 */ /* 0x000fe40007f5e0ff */
[----:B------:R-:W-:Y:S02]  /*16c0*/  IADD3 RZ, P5, PT, R27, R4, RZ ;  /* 0x000000041bff7210 */ /* 0x000fe40007fbe0ff */
[----:B------:R-:W-:Y:S01]  /*16d0*/  IADD3 R4, P4, PT, R5, R16, RZ ;  /* 0x0000001005047210 */ /* 0x000fe20007f9e0ff */
[----:B------:R-:W-:Y:S01]  /*16e0*/  IMAD.X R5, RZ, RZ, RZ, P6 ;  /* 0x000000ffff057224 */ /* 0x000fe200030e06ff */
[----:B------:R-:W-:Y:S01]  /*16f0*/  IADD3 R28, P3, PT, R7, R24, RZ ;  /* 0x00000018071c7210 */ /* 0x000fe20007f7e0ff */
[----:B------:R-:W-:Y:S01]  /*1700*/  IMAD.WIDE.U32 R6, R29, R10, RZ ;  /* 0x0000000a1d067225 */ /* 0x000fe200078e00ff */
[----:B------:R-:W-:Y:S02]  /*1710*/  IADD3.X RZ, P5, PT, R25, R4, RZ, P5, !PT ;  /* 0x0000000419ff7210 */ /* 0x000fe40002fbe4ff */
[----:B------:R-:W-:Y:S01]  /*1720*/  IADD3.X R30, P2, PT, R30, R21, RZ, P2, !PT ;  /* 0x000000151e1e7210 */ /* 0x000fe2000175e4ff */
[----:B------:R-:W-:Y:S01]  /*1730*/  IMAD.MOV.U32 R4, RZ, RZ, R17 ;  /* 0x000000ffff047224 */ /* 0x000fe200078e0011 */
[----:B------:R-:W-:Y:S01]  /*1740*/  ISETP.GE.U32.AND.EX P0, PT, R23, UR16, PT, P0 ;  /* 0x0000001017007c0c */ /* 0x000fe2000bf06100 */
[----:B------:R-:W-:Y:S01]  /*1750*/  IMAD.WIDE.U32 R20, R29, R14, RZ ;  /* 0x0000000e1d147225 */ /* 0x000fe200078e00ff */
[----:B------:R-:W-:-:S02]  /*1760*/  UIADD3.X UR16, UPT, UPT, URZ, URZ, URZ, UP1, UP2 ;  /* 0x000000ffff107290 */ /* 0x000fc40008fe44ff */
[----:B------:R-:W-:Y:S01]  /*1770*/  UIADD3 UR38, UP0, UP1, UR10, UR38, UR52 ;  /* 0x000000260a267290 */ /* 0x000fe2000f91e034 */
[C---:B------:R-:W-:Y:S01]  /*1780*/  IMAD.WIDE.U32 R16, P6, R12.reuse, R11, R6 ;  /* 0x0000000b0c107225 */ /* 0x040fe200078c0006 */
[----:B------:R-:W-:Y:S02]  /*1790*/  UIADD3 UR10, UPT, UPT, UR72, UR5, URZ ;  /* 0x00000005480a7290 */ /* 0x000fe4000fffe0ff */
[----:B------:R-:W-:Y:S01]  /*17a0*/  UIADD3.X UR17, UPT, UPT, URZ, UR17, URZ, UP0, UP1 ;  /* 0x00000011ff117290 */ /* 0x000fe200087e24ff */
[----:B------:R-:W-:Y:S01]  /*17b0*/  IMAD.WIDE.U32 R6, R12, R10, RZ ;  /* 0x0000000a0c067225 */ /* 0x000fe200078e00ff */
[----:B------:R-:W-:Y:S02]  /*17c0*/  UISETP.GT.U32.AND UP0, UPT, UR36, UR7, UPT ;  /* 0x000000072400728c */ /* 0x000fe4000bf04070 */
[----:B------:R-:W-:Y:S01]  /*17d0*/  UIADD3 UR40, UP1, UP2, UR38, UR40, UR22 ;  /* 0x0000002826287290 */ /* 0x000fe2000fa3e016 */
[----:B------:R-:W-:Y:S01]  /*17e0*/  IMAD.WIDE.U32.X R4, R29, R3, R4, P4 ;  /* 0x000000031d047225 */ /* 0x000fe200020e0404 */
[----:B------:R-:W-:-:S02]  /*17f0*/  UISETP.GT.U32.AND.EX UP0, UPT, UR12, UR9, UPT, UP0 ;  /* 0x000000090c00728c */ /* 0x000fc4000bf04100 */
[----:B------:R-:W-:Y:S01]  /*1800*/  UIADD3.X UR15, UPT, UPT, UR17, UR15, URZ, UP1, UP2 ;  /* 0x0000000f110f7290 */ /* 0x000fe20008fe44ff */
[C---:B------:R-:W-:Y:S01]  /*1810*/  IMAD.WIDE.U32 R24, P4, R12.reuse, R15, R20 ;  /* 0x0000000f0c187225 */ /* 0x040fe20007880014 */
[----:B------:R-:W-:Y:S01]  /*1820*/  IADD3.X R0, P5, PT, RZ, R4, RZ, P5, !PT ;  /* 0x00000004ff007210 */ /* 0x000fe20002fbe4ff */
[----:B------:R-:W-:Y:S02]  /*1830*/  USEL UR7, UR36, UR7, UP0 ;  /* 0x0000000724077287 */ /* 0x000fe40008000000 */
[----:B------:R-:W-:Y:S01]  /*1840*/  IMAD.X R21, RZ, RZ, RZ, P6 ;  /* 0x000000ffff157224 */ /* 0x000fe200030e06ff */
[----:B------:R-:W-:Y:S01]  /*1850*/  IADD3 R35, P6, PT, R7, R16, RZ ;  /* 0x0000001007237210 */ /* 0x000fe20007fde0ff */
[----:B------:R-:W-:Y:S01]  /*1860*/  IMAD.WIDE.U32 R22, R12, R14, RZ ;  /* 0x0000000e0c167225 */ /* 0x000fe200078e00ff */
[----:B------:R-:W-:Y:S02]  /*1870*/  USEL UR9, UR12, UR9, UP0 ;  /* 0x000000090c097287 */ /* 0x000fe40008000000 */
[----:B------:R-:W-:Y:S01]  /*1880*/  UISETP.GT.U32.AND UP0, UPT, UR50, UR6, UPT ;  /* 0x000000063200728c */ /* 0x000fe2000bf04070 */
[----:B------:R-:W-:Y:S01]  /*1890*/  IMAD.MOV.U32 R20, RZ, RZ, R17 ;  /* 0x000000ffff147224 */ /* 0x000fe200078e0011 */
[----:B------:R-:W-:Y:S01]  /*18a0*/  UISETP.GT.U32.AND UP1, UPT, UR7, UR50, UPT ;  /* 0x000000320700728c */ /* 0x000fe2000bf24070 */
[----:B------:R-:W-:Y:S01]  /*18b0*/  IMAD.WIDE.U32 R16, R29, R18, RZ ;  /* 0x000000121d107225 */ /* 0x000fe200078e00ff */
[----:B------:R-:W-:-:S02]  /*18c0*/  UISETP.GT.U32.AND.EX UP0, UPT, UR47, UR13, UPT, UP0 ;  /* 0x0000000d2f00728c */ /* 0x000fc4000bf04100 */
[----:B------:R-:W-:Y:S01]  /*18d0*/  UISETP.GT.U32.AND.EX UP1, UPT, UR9, UR47, UPT, UP1 ;  /* 0x0000002f0900728c */ /* 0x000fe2000bf24110 */
[----:B------:R-:W-:Y:S01]  /*18e0*/  IMAD.X R27, RZ, RZ, RZ, P4 ;  /* 0x000000ffff1b7224 */ /* 0x000fe200020e06ff */
[----:B------:R-:W-:Y:S01]  /*18f0*/  IADD3 R37, P4, PT, R23, R24, RZ ;  /* 0x0000001817257210 */ /* 0x000fe20007f9e0ff */
[----:B------:R-:W-:Y:S01]  /*1900*/  IMAD.MOV.U32 R26, RZ, RZ, R25 ;  /* 0x000000ffff1a7224 */ /* 0x000fe200078e0019 */
[----:B------:R-:W-:Y:S01]  /*1910*/  USEL UR6, UR50, UR6, UP0 ;  /* 0x0000000632067287 */ /* 0x000fe20008000000 */
[----:B------:R-:W-:Y:S01]  /*1920*/  IMAD.X R23, RZ, RZ, R5, P5 ;  /* 0x000000ffff177224 */ /* 0x000fe200028e0605 */
[----:B------:R-:W-:Y:S01]  /*1930*/  IADD3 R25, P5, PT, R0, R31, RZ ;  /* 0x0000001f00197210 */ /* 0x000fe20007fbe0ff */
[----:B------:R-:W-:Y:S01]  /*1940*/  IMAD.WIDE.U32.X R4, R29, R11, R20, P6 ;  /* 0x0000000b1d047225 */ /* 0x000fe200030e0414 */
[----:B------:R-:W-:Y:S02]  /*1950*/  USEL UR7, URZ, 0x1, !UP1 ;  /* 0x00000001ff077887 */ /* 0x000fe4000c800000 */
[----:B------:R-:W-:Y:S01]  /*1960*/  IADD3.X R0, P5, PT, R23, R32, RZ, P5, !PT ;  /* 0x0000002017007210 */ /* 0x000fe20002fbe4ff */
[----:B------:R-:W-:Y:S01]  /*1970*/  IMAD.WIDE.U32 R20, P6, R12, R19, R16 ;  /* 0x000000130c147225 */ /* 0x000fe200078c0010 */
[----:B------:R-:W-:-:S02]  /*1980*/  USEL UR13, UR47, UR13, UP0 ;  /* 0x0000000d2f0d7287 */ /* 0x000fc40008000000 */
[----:B------:R-:W-:Y:S01]  /*1990*/  UISETP.GT.U32.AND UP1, UPT, UR6, UR42, UPT ;  /* 0x0000002a0600728c */ /* 0x000fe2000bf24070 */
[----:B------:R-:W-:Y:S01]  /*19a0*/  IMAD.WIDE.U32 R12, R12, R18, RZ ;  /* 0x000000120c0c7225 */ /* 0x000fe200078e00ff */
[----:B------:R-:W-:Y:S02]  /*19b0*/  UIADD3 UR6, UP2, UP3, UR7, UR40, UR16 ;  /* 0x0000002807067290 */ /* 0x000fe4000fb5e010 */
[----:B------:R-:W-:Y:S01]  /*19c0*/  UISETP.GT.U32.AND.EX UP1, UPT, UR13, UR43, UPT, UP1 ;  /* 0x0000002b0d00728c */ /* 0x000fe2000bf24110 */
[----:B------:R-:W-:Y:S01]  /*19d0*/  IMAD.WIDE.U32.X R16, R29, R15, R26, P4 ;  /* 0x0000000f1d107225 */ /* 0x000fe200020e041a */
[----:B------:R-:W-:Y:S01]  /*19e0*/  IADD3 R25, P4, PT, R25, R6, RZ ;  /* 0x0000000619197210 */ /* 0x000fe20007f9e0ff */
[----:B------:R-:W-:Y:S02]  /*19f0*/  UIADD3.X UR7, UPT, UPT, URZ, UR15, URZ, UP2, UP3 ;  /* 0x0000000fff077290 */ /* 0x000fe400097e64ff */
[----:B------:R-:W-:Y:S01]  /*1a00*/  IMAD.X R7, RZ, RZ, RZ, P6 ;  /* 0x000000ffff077224 */ /* 0x000fe200030e06ff */
[----:B------:R-:W-:Y:S01]  /*1a10*/  IADD3 R27, P6, PT, R13, R20, RZ ;  /* 0x000000140d1b7210 */ /* 0x000fe20007fde0ff */
[----:B------:R-:W-:Y:S01]  /*1a20*/  IMAD.MOV.U32 R6, RZ, RZ, R21 ;  /* 0x000000ffff067224 */ /* 0x000fe200078e0015 */
[----:B------:R-:W-:Y:S01]  /*1a30*/  IADD3.X R20, P4, PT, R0, R35, RZ, P4, !PT ;  /* 0x0000002300147210 */ /* 0x000fe2000279e4ff */
[----:B------:R-:W-:Y:S01]  /*1a40*/  UIADD3 UR4, UP2, UP3, UR6, UR4, UR66 ;  /* 0x0000000406047290 */ /* 0x000fe2000fb5e042 */
[----:B------:R-:W-:Y:S01]  /*1a50*/  IADD3.X R13, P3, PT, R30, R41, RZ, P3, !PT ;  /* 0x000000291e0d7210 */ /* 0x000fe20001f7e4ff */
[----:B------:R-:W-:Y:S01]  /*1a60*/  IMAD.WIDE.U32.X R6, R29, R19, R6, P6 ;  /* 0x000000131d067225 */ /* 0x000fe200030e0406 */
[----:B------:R-:W-:Y:S01]  /*1a70*/  IADD3.X R23, P4, P5, R4, RZ, RZ, P4, P5 ;  /* 0x000000ff04177210 */ /* 0x000fe2000258a4ff */
[----:B------:R-:W-:Y:S01]  /*1a80*/  USEL UR6, URZ, 0x1, !UP1 ;  /* 0x00000001ff067887 */ /* 0x000fe2000c800000 */
[----:B------:R-:W-:Y:S01]  /*1a90*/  IADD3.X R8, P2, P3, R8, RZ, RZ, P3, P2 ;  /* 0x000000ff08087210 */ /* 0x000fe20001b444ff */
[----:B------:R-:W-:Y:S01]  /*1aa0*/  UISETP.GE.U32.AND UP0, UPT, UR18, UR42, UPT ;  /* 0x0000002a1200728c */ /* 0x000fe2000bf06070 */
[----:B------:R-:W-:Y:S01]  /*1ab0*/  IADD3 R23, P6, PT, R23, R28, RZ ;  /* 0x0000001c17177210 */ /* 0x000fe20007fde0ff */
[----:B------:R-:W-:Y:S01]  /*1ac0*/  UIADD3.X UR7, UPT, UPT, UR7, UR10, URZ, UP2, UP3 ;  /* 0x0000000a07077290 */ /* 0x000fe200097e64ff */
[----:B------:R-:W-:Y:S01]  /*1ad0*/  IADD3.X R4, PT, PT, R5, RZ, RZ, P4, P5 ;  /* 0x000000ff05047210 */ /* 0x000fe200027ea4ff */
[----:B------:R-:W-:Y:S01]  /*1ae0*/  UIADD3 UR4, UP1, UP2, UR6, UR4, UR11 ;  /* 0x0000000406047290 */ /* 0x000fe2000fa3e00b */
[----:B------:R-:W-:Y:S01]  /*1af0*/  IADD3 R23, P4, PT, R23, R22, RZ ;  /* 0x0000001617177210 */ /* 0x000fe20007f9e0ff */
[----:B------:R-:W-:Y:S01]  /*1b00*/  UISETP.GE.U32.AND.EX UP0, UPT, UR14, UR43, UPT, UP0 ;  /* 0x0000002b0e00728c */ /* 0x000fe2000bf06100 */
[----:B------:R-:W-:Y:S01]  /*1b10*/  IADD3.X R4, P6, PT, R4, R13, RZ, P6, !PT ;  /* 0x0000000d04047210 */ /* 0x000fe200037de4ff */
[----:B------:R-:W-:Y:S01]  /*1b20*/  UIADD3.X UR7, UPT, UPT, URZ, UR7, URZ, UP1, UP2 ;  /* 0x00000007ff077290 */ /* 0x000fe20008fe44ff */
[----:B------:R-:W-:Y:S01]  /*1b30*/  IADD3.X R5, PT, PT, R9, RZ, RZ, P2, P3 ;  /* 0x000000ff09057210 */ /* 0x000fe200017e64ff */
[----:B------:R-:W-:Y:S01]  /*1b40*/  UIADD3 UR5, UPT, UPT, UR76, UR21, URZ ;  /* 0x000000154c057290 */ /* 0x000fe2000fffe0ff */
[----:B------:R-:W-:Y:S01]  /*1b50*/  IADD3.X R4, P4, PT, R4, R37, RZ, P4, !PT ;  /* 0x0000002504047210 */ /* 0x000fe2000279e4ff */
[----:B------:R-:W-:Y:S01]  /*1b60*/  UIADD3 UR4, UP1, UP2, UR4, UR20, UR34 ;  /* 0x0000001404047290 */ /* 0x000fe2000fa3e022 */
[-C--:B------:R-:W-:Y:S01]  /*1b70*/  IADD3 R8, P3, PT, R8, R33.reuse, RZ ;  /* 0x0000002108087210 */ /* 0x080fe20007f7e0ff */
[----:B------:R-:W-:Y:S01]  /*1b80*/  USEL UR6, URZ, 0x1, UP0 ;  /* 0x00000001ff067887 */ /* 0x000fe20008000000 */
[----:B------:R-:W-:Y:S01]  /*1b90*/  IADD3.X R13, P4, P6, R16, RZ, RZ, P4, P6 ;  /* 0x000000ff100d7210 */ /* 0x000fe2000268c4ff */
[----:B------:R-:W-:Y:S01]  /*1ba0*/  UIADD3.X UR5, UPT, UPT, UR7, UR5, URZ, UP1, UP2 ;  /* 0x0000000507057290 */ /* 0x000fe20008fe44ff */
[----:B------:R-:W-:Y:S01]  /*1bb0*/  ISETP.GE.U32.AND P2, PT, R8, R33, PT ;  /* 0x000000210800720c */ /* 0x000fe20003f46070 */
[----:B------:R-:W-:Y:S01]  /*1bc0*/  IMAD.X R5, R5, 0x1, R34, P3 ;  /* 0x0000000105057824 */ /* 0x000fe200018e0622 */
[----:B------:R-:W-:Y:S01]  /*1bd0*/  IADD3.X R0, PT, PT, R17, RZ, RZ, P4, P6 ;  /* 0x000000ff11007210 */ /* 0x000fe200027ec4ff */
[----:B------:R-:W-:Y:S01]  /*1be0*/  UIADD3 UR4, UP0, UP1, UR6, UR4, UR8 ;  /* 0x0000000406047290 */ /* 0x000fe2000f91e008 */
[----:B------:R-:W-:-:S02]  /*1bf0*/  IADD3 R13, P4, PT, R13, R8, RZ ;  /* 0x000000080d0d7210 */ /* 0x000fc40007f9e0ff */
[----:B------:R-:W-:Y:S01]  /*1c00*/  SEL R9, RZ, 0x1, P0 ;  /* 0x00000001ff097807 */ /* 0x000fe20000000000 */
[----:B------:R-:W-:Y:S01]  /*1c10*/  UIADD3.X UR5, UPT, UPT, URZ, UR5, URZ, UP0, UP1 ;  /* 0x00000005ff057290 */ /* 0x000fe200087e24ff */
[----:B------:R-:W-:Y:S02]  /*1c20*/  IADD3 R13, P5, PT, R13, R12, RZ ;  /* 0x0000000c0d0d7210 */ /* 0x000fe40007fbe0ff */
[----:B------:R-:W-:Y:S02]  /*1c30*/  IADD3.X R0, P3, PT, R0, R5, RZ, P4, !PT ;  /* 0x0000000500007210 */ /* 0x000fe4000277e4ff */
[----:B------:R-:W-:Y:S02]  /*1c40*/  SEL R8, RZ, 0x1, P1 ;  /* 0x00000001ff087807 */ /* 0x000fe40000800000 */
[----:B------:R-:W-:Y:S02]  /*1c50*/  ISETP.GE.U32.AND.EX P2, PT, R5, R34, PT, P2 ;  /* 0x000000220500720c */ /* 0x000fe40003f46120 */
[----:B------:R-:W-:-:S02]  /*1c60*/  IADD3.X R0, P0, PT, R0, R27, RZ, P5, !PT ;  /* 0x0000001b00007210 */ /* 0x000fc40002f1e4ff */
[----:B------:R-:W-:Y:S02]  /*1c70*/  IADD3 R8, P1, P4, R8, UR4, R9 ;  /* 0x0000000408087c10 */ /* 0x000fe4000fc3e009 */
[----:B------:R-:W-:Y:S02]  /*1c80*/  SEL R5, RZ, 0x1, P2 ;  /* 0x00000001ff057807 */ /* 0x000fe40001000000 */
[----:B------:R-:W-:Y:S02]  /*1c90*/  IADD3.X R82, P0, P3, R6, RZ, RZ, P0, P3 ;  /* 0x000000ff06527210 */ /* 0x000fe400003064ff */
[----:B------:R-:W-:Y:S02]  /*1ca0*/  IADD3.X R17, PT, PT, RZ, UR5, RZ, P1, P4 ;  /* 0x00000005ff117c10 */ /* 0x000fe40008fe84ff */
        /* <DEDUP_REMOVED lines=41> */
.L_x_308:
[----:B------:R-:W-:-:S04]  /*1f40*/  ISETP.GE.U32.AND P0, PT, R25, R2, PT ;  /* 0x000000021900720c */ /* 0x000fc80003f06070 */
        /* <DEDUP_REMOVED lines=20> */
.L_x_309:
[----:B------:R-:W0:Y:S01]  /*2090*/  LDC.64 R2, c[0x3][0x60] ;  /* 0x00c01800ff027b82 */ /* 0x000e220000000a00 */
[----:B------:R-:W-:Y:S01]  /*20a0*/  UMOV UR5, URZ ;  /* 0x000000ff00057c82 */ /* 0x000fe20008000000 */
[----:B------:R-:W-:Y:S01]  /*20b0*/  UMOV UR4, URZ ;  /* 0x000000ff00047c82 */ /* 0x000fe20008000000 */
[----:B------:R-:W-:Y:S01]  /*20c0*/  IMAD.MOV.U32 R23, RZ, RZ, RZ ;  /* 0x000000ffff177224 */ /* 0x000fe200078e00ff */
[----:B------:R-:W-:Y:S01]  /*20d0*/  UMOV UR6, URZ ;  /* 0x000000ff00067c82 */ /* 0x000fe20008000000 */
[----:B------:R-:W-:Y:S01]  /*20e0*/  IMAD.MOV.U32 R43, RZ, RZ, RZ ;  /* 0x000000ffff2b7224 */ /* 0x000fe200078e00ff */
[----:B------:R-:W1:Y:S02]  /*20f0*/  LDCU.64 UR12, c[0x0][0x358] ;  /* 0x00006b00ff0c77ac */ /* 0x000e640008000a00 */
[----:B------:R-:W2:Y:S08]  /*2100*/  LDC.64 R14, c[0x3][0x68] ;  /* 0x00c01a00ff0e7b82 */ /* 0x000eb00000000a00 */
[----:B------:R-:W3:Y:S01]  /*2110*/  LDC.64 R40, c[0x3][0x70] ;  /* 0x00c01c00ff287b82 */ /* 0x000ee20000000a00 */
[----:B0-----:R-:W-:-:S04]  /*2120*/  IMAD.WIDE.U32 R10, R2, UR26, RZ ;  /* 0x0000001a020a7c25 */ /* 0x001fc8000f8e00ff */
[----:B------:R-:W-:-:S04]  /*2130*/  IMAD.WIDE.U32 R18, R2, UR27, RZ ;  /* 0x0000001b02127c25 */ /* 0x000fc8000f8e00ff */
[----:B------:R-:W-:-:S04]  /*2140*/  IMAD.WIDE.U32 R20, R3, UR26, RZ ;  /* 0x0000001a03147c25 */ /* 0x000fc8000f8e00ff */
[----:B------:R-:W-:Y:S02]  /*2150*/  VIADD R11, R11, UR5 ;  /* 0x000000050b0b7c36 */ /* 0x000fe40008000000 */
[----:B--2---:R-:W-:-:S03]  /*2160*/  IMAD.WIDE.U32 R24, R14, UR24, RZ ;  /* 0x000000180e187c25 */ /* 0x004fc6000f8e00ff */
[----:B------:R-:W-:Y:S01]  /*2170*/  IADD3 R4, P0, P1, R20, R11, R18 ;  /* 0x0000000b14047210 */ /* 0x000fe2000791e012 */
[----:B------:R-:W-:Y:S02]  /*2180*/  VIADD R0, R21, UR5 ;  /* 0x0000000515007c36 */ /* 0x000fe40008000000 */
[----:B------:R-:W-:Y:S01]  /*2190*/  VIADD R22, R19, UR4 ;  /* 0x0000000413167c36 */ /* 0x000fe20008000000 */
[----:B------:R-:W-:Y:S01]  /*21a0*/  IADD3.X R13, PT, PT, RZ, RZ, RZ, P0, P1 ;  /* 0x000000ffff0d7210 */ /* 0x000fe200007e24ff */
[----:B------:R-:W-:-:S04]  /*21b0*/  IMAD.WIDE.U32 R20, R14, UR25, RZ ;  /* 0x000000190e147c25 */ /* 0x000fc8000f8e00ff */
[----:B------:R-:W-:-:S04]  /*21c0*/  IMAD.WIDE.U32 R26, R15, UR24, RZ ;  /* 0x000000180f1a7c25 */ /* 0x000fc8000f8e00ff */
[----:B------:R-:W-:Y:S02]  /*21d0*/  VIADD R11, R25, UR77 ;  /* 0x0000004d190b7c36 */ /* 0x000fe40008000000 */
[----:B------:R-:W-:Y:S01]  /*21e0*/  IMAD.WIDE.U32 R18, R3, UR27, R22 ;  /* 0x0000001b03127c25 */ /* 0x000fe2000f8e0016 */
[----:B------:R-:W-:Y:S02]  /*21f0*/  IADD3 R22, P1, PT, R10, R24, RZ ;  /* 0x000000180a167210 */ /* 0x000fe40007f3e0ff */
[----:B------:R-:W-:Y:S01]  /*2200*/  IADD3 R23, P2, P3, R26, R11, R20 ;  /* 0x0000000b1a177210 */ /* 0x000fe20007b5e014 */
[----:B------:R-:W-:Y:S01]  /*2210*/  VIADD R24, R21, UR76 ;  /* 0x0000004c15187c36 */ /* 0x000fe20008000000 */
[----:B------:R-:W-:Y:S01]  /*2220*/  IADD3 R0, P4, P5, R13, R18, R0 ;  /* 0x000000120d007210 */ /* 0x000fe20007d9e000 */
[----:B------:R-:W-:Y:S01]  /*2230*/  IMAD.MOV.U32 R25, RZ, RZ, RZ ;  /* 0x000000ffff197224 */ /* 0x000fe200078e00ff */
[----:B------:R-:W-:Y:S01]  /*2240*/  ISETP.GE.U32.AND P0, PT, R22, R10, PT ;  /* 0x0000000a1600720c */ /* 0x000fe20003f06070 */
[----:B------:R-:W-:-:S02]  /*2250*/  VIADD R13, R19, UR4 ;  /* 0x00000004130d7c36 */ /* 0x000fc40008000000 */
[----:B------:R-:W-:Y:S02]  /*2260*/  IMAD.X R23, R23, 0x1, R4, P1 ;  /* 0x0000000117177824 */ /* 0x000fe400008e0604 */
[----:B------:R-:W-:Y:S01]  /*2270*/  IMAD.WIDE.U32 R18, R2, UR28, RZ ;  /* 0x0000001c02127c25 */ /* 0x000fe2000f8e00ff */
[----:B------:R-:W-:Y:S02]  /*2280*/  IADD3.X R13, PT, PT, RZ, R13, RZ, P4, P5 ;  /* 0x0000000dff0d7210 */ /* 0x000fe400027ea4ff */
[----:B------:R-:W-:Y:S01]  /*2290*/  ISETP.GE.U32.AND.EX P0, PT, R23, R4, PT, P0 ;  /* 0x000000041700720c */ /* 0x000fe20003f06100 */
[----:B------:R-:W-:-:S04]  /*22a0*/  IMAD.WIDE.U32 R10, R15, UR25, R24 ;  /* 0x000000190f0a7c25 */ /* 0x000fc8000f8e0018 */
[----:B------:R-:W-:Y:S02]  /*22b0*/  VIADD R27, R27, UR77 ;  /* 0x0000004d1b1b7c36 */ /* 0x000fe40008000000 */
[----:B------:R-:W-:-:S04]  /*22c0*/  IMAD.WIDE.U32 R20, R2, UR29, RZ ;  /* 0x0000001d02147c25 */ /* 0x000fc8000f8e00ff */
[----:B------:R-:W-:-:S04]  /*22d0*/  IMAD.WIDE.U32 R24, R3, UR28, RZ ;  /* 0x0000001c03187c25 */ /* 0x000fc8000f8e00ff */
[----:B------:R-:W-:Y:S02]  /*22e0*/  VIADD R33, R19, UR71 ;  /* 0x0000004713217c36 */ /* 0x000fe40008000000 */
[----:B------:R-:W-:Y:S01]  /*22f0*/  VIADD R4, R11, UR76 ;  /* 0x0000004c0b047c36 */ /* 0x000fe20008000000 */
[----:B------:R-:W-:Y:S01]  /*2300*/  IADD3 R11, P1, P6, R0, R10, R27 ;  /* 0x0000000a000b7210 */ /* 0x000fe20007e3e01b */
[----:B------:R-:W-:Y:S01]  /*2310*/  VIADD R26, R21, UR6 ;  /* 0x00000006151a7c36 */ /* 0x000fe20008000000 */
[----:B------:R-:W-:Y:S01]  /*2320*/  SEL R0, RZ, 0x1, P0 ;  /* 0x00000001ff007807 */ /* 0x000fe20000000000 */
[----:B------:R-:W-:Y:S01]  /*2330*/  IMAD.WIDE.U32 R28, R14, UR27, RZ ;  /* 0x0000001b0e1c7c25 */ /* 0x000fe2000f8e00ff */
[----:B------:R-:W-:Y:S02]  /*2340*/  IADD3 R33, P4, P5, R24, R33, R20 ;  /* 0x0000002118217210 */ /* 0x000fe40007d9e014 */
[----:B------:R-:W-:Y:S01]  /*2350*/  IADD3.X R4, PT, PT, R13, R4, RZ, P1, P6 ;  /* 0x000000040d047210 */ /* 0x000fe20000fec4ff */
[----:B------:R-:W-:Y:S01]  /*2360*/  IMAD.WIDE.U32 R20, R14, UR26, RZ ;  /* 0x0000001a0e147c25 */ /* 0x000fe2000f8e00ff */
[----:B------:R-:W-:-:S02]  /*2370*/  IADD3 R13, P0, PT, R0, R18, RZ ;  /* 0x00000012000d7210 */ /* 0x000fc40007f1e0ff */
[----:B------:R-:W-:Y:S01]  /*2380*/  IADD3.X R19, PT, PT, RZ, RZ, RZ, P4, P5 ;  /* 0x000000ffff137210 */ /* 0x000fe200027ea4ff */
[----:B------:R-:W-:Y:S01]  /*2390*/  IMAD.WIDE.U32 R30, R15, UR26, RZ ;  /* 0x0000001a0f1e7c25 */ /* 0x000fe2000f8e00ff */
[----:B------:R-:W-:Y:S02]  /*23a0*/  ISETP.GT.U32.AND P6, PT, R18, R13, PT ;  /* 0x0000000d1200720c */ /* 0x000fe40003fc4070 */
[----:B------:R-:W-:Y:S01]  /*23b0*/  IADD3 R35, P1, PT, R13, R20, RZ ;  /* 0x000000140d237210 */ /* 0x000fe20007f3e0ff */
[----:B------:R-:W-:Y:S02]  /*23c0*/  VIADD R37, R21, UR5 ;  /* 0x0000000515257c36 */ /* 0x000fe40008000000 */
[----:B------:R-:W-:Y:S02]  /*23d0*/  IMAD.MOV.U32 R27, RZ, RZ, RZ ;  /* 0x000000ffff1b7224 */ /* 0x000fe400078e00ff */
[----:B------:R-:W-:Y:S01]  /*23e0*/  IMAD.X R16, RZ, RZ, R33, P0 ;  /* 0x000000ffff107224 */ /* 0x000fe200000e0621 */
[----:B------:R-:W-:Y:S01]  /*23f0*/  IADD3 R37, P4, P5, R30, R37, R28 ;  /* 0x000000251e257210 */ /* 0x000fe20007d9e01c */
[----:B------:R-:W-:-:S03]  /*2400*/  IMAD.WIDE.U32 R20, R3, UR29, R26 ;  /* 0x0000001d03147c25 */ /* 0x000fc6000f8e001a */
[----:B------:R-:W-:Y:S01]  /*2410*/  ISETP.GT.U32.AND.EX P0, PT, R33, R16, PT, P6 ;  /* 0x000000102100720c */ /* 0x000fe20003f04160 */
[----:B------:R-:W-:Y:S02]  /*2420*/  VIADD R24, R25, UR71 ;  /* 0x0000004719187c36 */ /* 0x000fe40008000000 */
[----:B------:R-:W-:Y:S01]  /*2430*/  VIADD R28, R29, UR4 ;  /* 0x000000041d1c7c36 */ /* 0x000fe20008000000 */
[----:B------:R-:W-:Y:S01]  /*2440*/  SEL R10, R18, R13, P0 ;  /* 0x0000000d120a7207 */ /* 0x000fe20000000000 */
[----:B------:R-:W-:Y:S01]  /*2450*/  IMAD.X R37, R16, 0x1, R37, P1 ;  /* 0x0000000110257824 */ /* 0x000fe200008e0625 */
[----:B------:R-:W-:Y:S01]  /*2460*/  IADD3 R20, P1, P6, R19, R20, R24 ;  /* 0x0000001413147210 */ /* 0x000fe20007e3e018 */
[----:B------:R-:W-:Y:S01]  /*2470*/  VIADD R27, R21, UR6 ;  /* 0x00000006151b7c36 */ /* 0x000fe20008000000 */
[----:B------:R-:W-:Y:S01]  /*2480*/  SEL R13, R33, R16, P0 ;  /* 0x00000010210d7207 */ /* 0x000fe20000000000 */
[----:B------:R-:W-:Y:S02]  /*2490*/  IMAD.MOV.U32 R29, RZ, RZ, RZ ;  /* 0x000000ffff1d7224 */ /* 0x000fe400078e00ff */
[----:B------:R-:W-:Y:S01]  /*24a0*/  VIADD R31, R31, UR5 ;  /* 0x000000051f1f7c36 */ /* 0x000fe20008000000 */
[----:B------:R-:W-:Y:S01]  /*24b0*/  IADD3.X R27, PT, PT, RZ, R27, RZ, P1, P6 ;  /* 0x0000001bff1b7210 */ /* 0x000fe20000fec4ff */
[----:B------:R-:W-:Y:S01]  /*24c0*/  IMAD.WIDE.U32 R18, R15, UR27, R28 ;  /* 0x0000001b0f127c25 */ /* 0x000fe2000f8e001c */
[----:B------:R-:W-:-:S02]  /*24d0*/  ISETP.GT.U32.AND P6, PT, R10, R35, PT ;  /* 0x000000230a00720c */ /* 0x000fc40003fc4070 */
[----:B------:R-:W-:Y:S01]  /*24e0*/  IADD3.X R10, PT, PT, RZ, RZ, RZ, P4, P5 ;  /* 0x000000ffff0a7210 */ /* 0x000fe200027ea4ff */
[----:B------:R-:W-:Y:S01]  /*24f0*/  VIADD R34, R19, UR4 ;  /* 0x0000000413227c36 */ /* 0x000fe20008000000 */
[----:B------:R-:W-:Y:S01]  /*2500*/  IADD3 R16, P0, P1, R20, R18, R31 ;  /* 0x0000001214107210 */ /* 0x000fe2000791e01f */
[C---:B------:R-:W-:Y:S01]  /*2510*/  IMAD.WIDE.U32 R18, R2.reuse, UR30, RZ ;  /* 0x0000001e02127c25 */ /* 0x040fe2000f8e00ff */
[----:B------:R-:W-:Y:S02]  /*2520*/  ISETP.GT.U32.AND.EX P6, PT, R13, R37, PT, P6 ;  /* 0x000000250d00720c */ /* 0x000fe40003fc4160 */
[----:B------:R-:W-:Y:S01]  /*2530*/  IADD3.X R34, PT, PT, R27, R34, RZ, P0, P1 ;  /* 0x000000221b227210 */ /* 0x000fe200007e24ff */
[----:B------:R-:W-:Y:S01]  /*2540*/  IMAD.WIDE.U32 R20, R2, UR31, RZ ;  /* 0x0000001f02147c25 */ /* 0x000fe2000f8e00ff */
[----:B------:R-:W-:-:S03]  /*2550*/  SEL R13, RZ, 0x1, !P6 ;  /* 0x00000001ff0d7807 */ /* 0x000fc60007000000 */
[----:B------:R-:W-:Y:S01]  /*2560*/  IMAD.WIDE.U32 R24, R3, UR30, RZ ;  /* 0x0000001e03187c25 */ /* 0x000fe2000f8e00ff */
[C---:B------:R-:W-:Y:S02]  /*2570*/  IADD3 R16, P0, P5, R13.reuse, R16, R10 ;  /* 0x000000100d107210 */ /* 0x040fe40007d1e00a */
[----:B------:R-:W-:Y:S01]  /*2580*/  IADD3 R13, P1, PT, R13, R18, RZ ;  /* 0x000000120d0d7210 */ /* 0x000fe20007f3e0ff */
[----:B------:R-:W-:Y:S01]  /*2590*/  VIADD R19, R19, UR70 ;  /* 0x0000004613137c36 */ /* 0x000fe20008000000 */
[----:B------:R-:W-:Y:S01]  /*25a0*/  IADD3.X R34, PT, PT, RZ, R34, RZ, P0, P5 ;  /* 0x00000022ff227210 */ /* 0x000fe200007ea4ff */
[----:B------:R-:W-:Y:S01]  /*25b0*/  IMAD.IADD R26, R43, 0x1, R21 ;  /* 0x000000012b1a7824 */ /* 0x000fe200078e0215 */
[----:B------:R-:W-:Y:S01]  /*25c0*/  ISETP.GT.U32.AND P5, PT, R18, R13, PT ;  /* 0x0000000d1200720c */ /* 0x000fe20003fa4070 */
[----:B------:R-:W-:Y:S01]  /*25d0*/  IMAD.WIDE.U32 R30, R15, UR28, RZ ;  /* 0x0000001c0f1e7c25 */ /* 0x000fe2000f8e00ff */
[----:B------:R-:W-:-:S03]  /*25e0*/  IADD3 R19, P4, P6, R24, R19, R20 ;  /* 0x0000001318137210 */ /* 0x000fc60007e9e014 */
[----:B------:R-:W-:Y:S01]  /*25f0*/  IMAD.WIDE.U32 R20, R14, UR28, RZ ;  /* 0x0000001c0e147c25 */ /* 0x000fe2000f8e00ff */
[----:B------:R-:W-:-:S03]  /*2600*/  IADD3.X R39, PT, PT, RZ, RZ, RZ, P4, P6 ;  /* 0x000000ffff277210 */ /* 0x000fc600027ec4ff */
[----:B------:R-:W-:Y:S01]  /*2610*/  IMAD.X R10, RZ, RZ, R19, P1 ;  /* 0x000000ffff0a7224 */ /* 0x000fe200008e0613 */
[----:B------:R-:W-:Y:S01]  /*2620*/  IADD3 R32, P4, PT, R13, R20, RZ ;  /* 0x000000140d207210 */ /* 0x000fe20007f9e0ff */
[----:B------:R-:W-:-:S03]  /*2630*/  IMAD.WIDE.U32 R28, R14, UR29, RZ ;  /* 0x0000001d0e1c7c25 */ /* 0x000fc6000f8e00ff */
[----:B------:R-:W-:Y:S01]  /*2640*/  ISETP.GT.U32.AND.EX P1, PT, R19, R10, PT, P5 ;  /* 0x0000000a1300720c */ /* 0x000fe20003f24150 */
[----:B------:R-:W-:Y:S02]  /*2650*/  VIADD R33, R21, UR71 ;  /* 0x0000004715217c36 */ /* 0x000fe40008000000 */
[----:B------:R-:W-:Y:S01]  /*2660*/  IMAD.MOV.U32 R27, RZ, RZ, RZ ;  /* 0x000000ffff1b7224 */ /* 0x000fe200078e00ff */
[----:B------:R-:W-:Y:S01]  /*2670*/  SEL R18, R18, R13, P1 ;  /* 0x0000000d12127207 */ /* 0x000fe20000800000 */
[----:B------:R-:W-:Y:S01]  /*2680*/  VIADD R31, R31, UR71 ;  /* 0x000000471f1f7c36 */ /* 0x000fe20008000000 */
[----:B------:R-:W-:Y:S01]  /*2690*/  IADD3 R33, P6, P0, R30, R33, R28 ;  /* 0x000000211e217210 */ /* 0x000fe200078de01c */
[----:B------:R-:W-:-:S04]  /*26a0*/  IMAD.WIDE.U32 R20, R3, UR31, R26 ;  /* 0x0000001f03147c25 */ /* 0x000fc8000f8e001a */
[----:B------:R-:W-:Y:S01]  /*26b0*/  IMAD.X R33, R10, 0x1, R33, P4 ;  /* 0x000000010a217824 */ /* 0x000fe200020e0621 */
[----:B------:R-:W-:Y:S01]  /*26c0*/  SEL R10, R19, R10, P1 ;  /* 0x0000000a130a7207 */ /* 0x000fe20000800000 */
[----:B------:R-:W-:Y:S01]  /*26d0*/  VIADD R27, R25, UR70 ;  /* 0x00000046191b7c36 */ /* 0x000fe20008000000 */
[----:B------:R-:W-:Y:S01]  /*26e0*/  ISETP.GT.U32.AND P1, PT, R18, R32, PT ;  /* 0x000000201200720c */ /* 0x000fe20003f24070 */
[----:B---3--:R-:W-:-:S03]  /*26f0*/  IMAD.WIDE.U32 R18, R40, UR24, RZ ;  /* 0x0000001828127c25 */ /* 0x008fc6000f8e00ff */
[----:B------:R-:W-:Y:S01]  /*2700*/  IADD3 R27, P4, P5, R39, R20, R27 ;  /* 0x00000014271b7210 */ /* 0x000fe20007d9e01b */
[----:B------:R-:W-:Y:S01]  /*2710*/  VIADD R28, R29, UR6 ;  /* 0x000000061d1c7c36 */ /* 0x000fe20008000000 */
[----:B------:R-:W-:Y:S01]  /*2720*/  ISETP.GT.U32.AND.EX P1, PT, R10, R33, PT, P1 ;  /* 0x000000210a00720c */ /* 0x000fe20003f24110 */
[----:B------:R-:W-:Y:S01]  /*2730*/  IMAD.IADD R30, R43, 0x1, R21 ;  /* 0x000000012b1e7824 */ /* 0x000fe200078e0215 */
[----:B------:R-:W-:Y:S01]  /*2740*/  IADD3.X R10, PT, PT, RZ, RZ, RZ, P6, P0 ;  /* 0x000000ffff0a7210 */ /* 0x000fe200037e04ff */
[----:B------:R-:W-:Y:S01]  /*2750*/  IMAD.MOV.U32 R29, RZ, RZ, RZ ;  /* 0x000000ffff1d7224 */ /* 0x000fe200078e00ff */
[----:B------:R-:W-:Y:S01]  /*2760*/  IADD3 R48, P0, PT, R35, R18, RZ ;  /* 0x0000001223307210 */ /* 0x000fe20007f1e0ff */
[----:B------:R-:W-:Y:S01]  /*2770*/  IMAD.WIDE.U32 R20, R40, UR25, RZ ;  /* 0x0000001928147c25 */ /* 0x000fe2000f8e00ff */
[----:B------:R-:W-:Y:S01]  /*2780*/  IADD3.X R30, PT, PT, RZ, R30, RZ, P4, P5 ;  /* 0x0000001eff1e7210 */ /* 0x000fe200027ea4ff */
[----:B------:R-:W0:Y:S02]  /*2790*/  LDC.64 R38, c[0x3][0x78] ;  /* 0x00c01e00ff267b82 */ /* 0x000e240000000a00 */
[----:B------:R-:W-:-:S04]  /*27a0*/  IMAD.WIDE.U32 R24, R41, UR24, RZ ;  /* 0x0000001829187c25 */ /* 0x000fc8000f8e00ff */
[----:B------:R-:W-:Y:S02]  /*27b0*/  VIADD R13, R19, UR77 ;  /* 0x0000004d130d7c36 */ /* 0x000fe40008000000 */
[----:B------:R-:W-:-:S03]  /*27c0*/  IMAD.WIDE.U32 R14, R15, UR29, R28 ;  /* 0x0000001d0f0e7c25 */ /* 0x000fc6000f8e001c */
[----:B------:R-:W-:Y:S01]  /*27d0*/  IADD3 R50, P4, P5, R24, R13, R20 ;  /* 0x0000000d18327210 */ /* 0x000fe20007d9e014 */
[----:B------:R-:W-:Y:S01]  /*27e0*/  VIADD R29, R15, UR6 ;  /* 0x000000060f1d7c36 */ /* 0x000fe20008000000 */
[----:B------:R-:W-:Y:S01]  /*27f0*/  SEL R13, RZ, 0x1, !P1 ;  /* 0x00000001ff0d7807 */ /* 0x000fe20004800000 */
[----:B------:R-:W-:Y:S01]  /*2800*/  VIADD R26, R21, UR76 ;  /* 0x0000004c151a7c36 */ /* 0x000fe20008000000 */
[----:B------:R-:W-:Y:S01]  /*2810*/  IADD3 R28, P1, P6, R27, R14, R31 ;  /* 0x0000000e1b1c7210 */ /* 0x000fe20007e3e01f */
[----:B------:R-:W-:Y:S02]  /*2820*/  IMAD.MOV.U32 R27, RZ, RZ, RZ ;  /* 0x000000ffff1b7224 */ /* 0x000fe400078e00ff */
[----:B------:R-:W-:Y:S01]  /*2830*/  IMAD.X R50, R50, 0x1, R37, P0 ;  /* 0x0000000132327824 */ /* 0x000fe200000e0625 */
[----:B------:R-:W-:Y:S01]  /*2840*/  ISETP.GE.U32.AND P0, PT, R48, R35, PT ;  /* 0x000000233000720c */ /* 0x000fe20003f06070 */
[----:B------:R-:W-:Y:S01]  /*2850*/  IMAD.WIDE.U32 R14, R41, UR25, R26 ;  /* 0x00000019290e7c25 */ /* 0x000fe2000f8e001a */
[----:B------:R-:W-:-:S02]  /*2860*/  IADD3.X R29, PT, PT, R30, R29, RZ, P1, P6 ;  /* 0x0000001d1e1d7210 */ /* 0x000fc40000fec4ff */
[----:B------:R-:W-:Y:S01]  /*2870*/  IADD3 R28, P1, P6, R13, R28, R10 ;  /* 0x0000001c0d1c7210 */ /* 0x000fe20007e3e00a */
[----:B------:R-:W-:Y:S01]  /*2880*/  VIADD R25, R25, UR77 ;  /* 0x0000004d19197c36 */ /* 0x000fe20008000000 */
[----:B------:R-:W-:Y:S01]  /*2890*/  ISETP.GE.U32.AND.EX P0, PT, R50, R37, PT, P0 ;  /* 0x000000253200720c */ /* 0x000fe20003f06100 */
[----:B------:R-:W-:Y:S01]  /*28a0*/  VIADD R13, R15, UR76 ;  /* 0x0000004c0f0d7c36 */ /* 0x000fe20008000000 */
[----:B------:R-:W-:Y:S01]  /*28b0*/  IADD3.X R29, PT, PT, RZ, R29, RZ, P1, P6 ;  /* 0x0000001dff1d7210 */ /* 0x000fe20000fec4ff */
[----:B------:R-:W-:Y:S01]  /*28c0*/  IMAD.WIDE.U32 R20, R41, UR26, RZ ;  /* 0x0000001a29147c25 */ /* 0x000fe2000f8e00ff */
[----:B------:R-:W-:Y:S02]  /*28d0*/  IADD3 R10, P1, P6, R16, R14, R25 ;  /* 0x0000000e100a7210 */ /* 0x000fe40007e3e019 */
[----:B------:R-:W-:Y:S01]  /*28e0*/  SEL R25, RZ, 0x1, P0 ;  /* 0x00000001ff197807 */ /* 0x000fe20000000000 */
[----:B------:R-:W-:Y:S01]  /*28f0*/  IMAD.WIDE.U32 R14, R40, UR26, RZ ;  /* 0x0000001a280e7c25 */ /* 0x000fe2000f8e00ff */
[----:B------:R-:W-:-:S02]  /*2900*/  IADD3.X R13, PT, PT, R34, R13, RZ, P1, P6 ;  /* 0x0000000d220d7210 */ /* 0x000fc40000fec4ff */
[----:B------:R-:W-:Y:S01]  /*2910*/  IADD3 R27, P0, PT, R25, R32, RZ ;  /* 0x00000020191b7210 */ /* 0x000fe20007f1e0ff */
[----:B------:R-:W-:-:S03]  /*2920*/  IMAD.WIDE.U32 R18, R40, UR27, RZ ;  /* 0x0000001b28127c25 */ /* 0x000fc6000f8e00ff */
[----:B------:R-:W-:Y:S01]  /*2930*/  IADD3 R16, P1, PT, R27, R14, RZ ;  /* 0x0000000e1b107210 */ /* 0x000fe20007f3e0ff */
[----:B------:R-:W-:Y:S02]  /*2940*/  VIADD R15, R15, UR5 ;  /* 0x000000050f0f7c36 */ /* 0x000fe40008000000 */
[----:B------:R-:W-:Y:S02]  /*2950*/  IMAD.X R26, RZ, RZ, R33, P0 ;  /* 0x000000ffff1a7224 */ /* 0x000fe400000e0621 */
[----:B------:R-:W-:Y:S01]  /*2960*/  VIADD R14, R19, UR4 ;  /* 0x00000004130e7c36 */ /* 0x000fe20008000000 */
[----:B------:R-:W-:Y:S01]  /*2970*/  IADD3 R15, P0, P6, R20, R15, R18 ;  /* 0x0000000f140f7210 */ /* 0x000fe20007e1e012 */
[----:B------:R-:W-:Y:S02]  /*2980*/  VIADD R21, R21, UR5 ;  /* 0x0000000515157c36 */ /* 0x000fe40008000000 */
[----:B0-----:R-:W-:-:S04]  /*2990*/  IMAD.WIDE.U32 R30, R38, UR25, RZ ;  /* 0x00000019261e7c25 */ /* 0x001fc8000f8e00ff */
[----:B------:R-:W-:Y:S01]  /*29a0*/  IMAD.X R24, R26, 0x1, R15, P1 ;  /* 0x000000011a187824 */ /* 0x000fe200008e060f */
[----:B------:R-:W-:Y:S01]  /*29b0*/  ISETP.GT.U32.AND P1, PT, R32, R27, PT ;  /* 0x0000001b2000720c */ /* 0x000fe20003f24070 */
[----:B------:R-:W-:-:S03]  /*29c0*/  IMAD.WIDE.U32 R34, R39, UR24, RZ ;  /* 0x0000001827227c25 */ /* 0x000fc6000f8e00ff */
[----:B------:R-:W-:Y:S01]  /*29d0*/  ISETP.GT.U32.AND.EX P1, PT, R33, R26, PT, P1 ;  /* 0x0000001a2100720c */ /* 0x000fe20003f24110 */
[----:B------:R-:W-:-:S03]  /*29e0*/  IMAD.WIDE.U32 R42, R3, UR24, RZ ;  /* 0x00000018032a7c25 */ /* 0x000fc6000f8e00ff */
[----:B------:R-:W-:Y:S01]  /*29f0*/  SEL R15, R32, R27, P1 ;  /* 0x0000001b200f7207 */ /* 0x000fe20000800000 */
[----:B------:R-:W-:Y:S01]  /*2a00*/  IMAD.MOV.U32 R27, RZ, RZ, RZ ;  /* 0x000000ffff1b7224 */ /* 0x000fe200078e00ff */
[----:B------:R-:W-:Y:S01]  /*2a10*/  SEL R19, R33, R26, P1 ;  /* 0x0000001a21137207 */ /* 0x000fe20000800000 */
[----:B------:R-:W-:Y:S01]  /*2a20*/  VIADD R26, R31, UR76 ;  /* 0x0000004c1f1a7c36 */ /* 0x000fe20008000000 */
[----:B------:R-:W-:Y:S01]  /*2a30*/  ISETP.GT.U32.AND P1, PT, R15, R16, PT ;  /* 0x000000100f00720c */ /* 0x000fe20003f24070 */
[----:B------:R-:W-:Y:S02]  /*2a40*/  IMAD.MOV.U32 R15, RZ, RZ, RZ ;  /* 0x000000ffff0f7224 */ /* 0x000fe400078e00ff */
[----:B------:R-:W-:Y:S01]  /*2a50*/  IMAD.WIDE.U32 R26, R39, UR25, R26 ;  /* 0x00000019271a7c25 */ /* 0x000fe2000f8e001a */
[----:B------:R-:W-:Y:S02]  /*2a60*/  ISETP.GT.U32.AND.EX P1, PT, R19, R24, PT, P1 ;  /* 0x000000181300720c */ /* 0x000fe40003f24110 */
[----:B------:R-:W-:Y:S01]  /*2a70*/  IADD3.X R19, PT, PT, RZ, RZ, RZ, P0, P6 ;  /* 0x000000ffff137210 */ /* 0x000fe200007ec4ff */
[----:B------:R-:W-:-:S04]  /*2a80*/  IMAD.WIDE.U32 R14, R41, UR27, R14 ;  /* 0x0000001b290e7c25 */ /* 0x000fc8000f8e000e */
[----:B------:R-:W-:Y:S01]  /*2a90*/  VIADD R18, R15, UR4 ;  /* 0x000000040f127c36 */ /* 0x000fe20008000000 */
[----:B------:R-:W-:Y:S01]  /*2aa0*/  IADD3 R14, P0, P6, R28, R14, R21 ;  /* 0x0000000e1c0e7210 */ /* 0x000fe20007e1e015 */
[----:B------:R-:W-:Y:S01]  /*2ab0*/  VIADD R27, R27, UR76 ;  /* 0x0000004c1b1b7c36 */ /* 0x000fe20008000000 */
[----:B------:R-:W0:Y:S01]  /*2ac0*/  LDC.64 R20, c[0x3][0xe0] ;  /* 0x00c03800ff147b82 */ /* 0x000e220000000a00 */
[----:B------:R-:W-:Y:S01]  /*2ad0*/  SEL R15, RZ, 0x1, !P1 ;  /* 0x00000001ff0f7807 */ /* 0x000fe20004800000 */
[C---:B------:R-:W-:Y:S01]  /*2ae0*/  IMAD.WIDE.U32 R40, R2.reuse, UR25, RZ ;  /* 0x0000001902287c25 */ /* 0x040fe2000f8e00ff */
[----:B------:R-:W-:Y:S02]  /*2af0*/  IADD3.X R18, PT, PT, R29, R18, RZ, P0, P6 ;  /* 0x000000121d127210 */ /* 0x000fe400007ec4ff */
[----:B------:R-:W-:Y:S01]  /*2b00*/  IADD3 R14, P0, P1, R15, R14, R19 ;  /* 0x0000000e0f0e7210 */ /* 0x000fe2000791e013 */
[----:B------:R-:W-:Y:S02]  /*2b10*/  VIADD R15, R35, UR77 ;  /* 0x0000004d230f7c36 */ /* 0x000fe40008000000 */
[----:B------:R-:W-:Y:S01]  /*2b20*/  IMAD.WIDE.U32 R28, R2, UR24, RZ ;  /* 0x00000018021c7c25 */ /* 0x000fe2000f8e00ff */
[----:B------:R-:W-:-:S02]  /*2b30*/  IADD3.X R18, PT, PT, RZ, R18, RZ, P0, P1 ;  /* 0x00000012ff127210 */ /* 0x000fc400007e24ff */
[----:B------:R-:W-:Y:S01]  /*2b40*/  IADD3 R26, P0, P1, R14, R26, R15 ;  /* 0x0000001a0e1a7210 */ /* 0x000fe2000791e00f */
[----:B------:R-:W-:Y:S01]  /*2b50*/  VIADD R29, R29, UR77 ;  /* 0x0000004d1d1d7c36 */ /* 0x000fe20008000000 */
[----:B------:R-:W2:Y:S02]  /*2b60*/  LDC.64 R14, c[0x3][RZ] ;  /* 0x00c00000ff0e7b82 */ /* 0x000ea40000000a00 */
[----:B------:R-:W-:Y:S02]  /*2b70*/  IADD3.X R27, PT, PT, R18, R27, RZ, P0, P1 ;  /* 0x0000001b121b7210 */ /* 0x000fe400007e24ff */
[----:B------:R-:W-:Y:S01]  /*2b80*/  IADD3 R29, P1, P6, R42, R29, R40 ;  /* 0x0000001d2a1d7210 */ /* 0x000fe20007e3e028 */
[----:B------:R-:W-:Y:S02]  /*2b90*/  VIADD R40, R41, UR76 ;  /* 0x0000004c29287c36 */ /* 0x000fe40008000000 */
[----:B------:R-:W-:Y:S01]  /*2ba0*/  IMAD.MOV.U32 R41, RZ, RZ, RZ ;  /* 0x000000ffff297224 */ /* 0x000fe200078e00ff */
[----:B------:R-:W-:Y:S01]  /*2bb0*/  IADD3.X R49, PT, PT, RZ, RZ, RZ, P1, P6 ;  /* 0x000000ffff317210 */ /* 0x000fe20000fec4ff */
[----:B0-----:R-:W-:-:S02]  /*2bc0*/  IMAD R2, R29, R20, RZ ;  /* 0x000000141d027224 */ /* 0x001fc400078e02ff */
[----:B------:R-:W-:-:S04]  /*2bd0*/  IMAD.WIDE.U32 R32, R28, R20, RZ ;  /* 0x000000141c207225 */ /* 0x000fc800078e00ff */
[----:B------:R-:W-:-:S04]  /*2be0*/  IMAD R19, R28, R21, R2 ;  /* 0x000000151c137224 */ /* 0x000fc800078e0202 */
[----:B------:R-:W-:Y:S02]  /*2bf0*/  IMAD.IADD R33, R33, 0x1, R19 ;  /* 0x0000000121217824 */ /* 0x000fe400078e0213 */
[----:B------:R-:W0:Y:S02]  /*2c00*/  LDC.64 R18, c[0x3][0x8] ;  /* 0x00c00200ff127b82 */ /* 0x000e240000000a00 */
[----:B--2---:R-:W-:-:S04]  /*2c10*/  IMAD.WIDE.U32 R36, R33, R14, RZ ;  /* 0x0000000e21247225 */ /* 0x004fc800078e00ff */
[----:B------:R-:W-:-:S04]  /*2c20*/  IMAD.WIDE.U32 R44, P0, R32, R15, R36 ;  /* 0x0000000f202c7225 */ /* 0x000fc80007800024 */
[----:B------:R-:W-:-:S04]  /*2c30*/  IMAD.WIDE.U32 R36, R32, R14, RZ ;  /* 0x0000000e20247225 */ /* 0x000fc800078e00ff */
[----:B------:R-:W-:Y:S01]  /*2c40*/  IMAD.X R47, RZ, RZ, RZ, P0 ;  /* 0x000000ffff2f7224 */ /* 0x000fe200000e06ff */
[----:B------:R-:W-:Y:S01]  /*2c50*/  IADD3 R2, P0, PT, R37, R44, RZ ;  /* 0x0000002c25027210 */ /* 0x000fe20007f1e0ff */
[----:B------:R-:W-:-:S04]  /*2c60*/  IMAD.MOV.U32 R46, RZ, RZ, R45 ;  /* 0x000000ffff2e7224 */ /* 0x000fc800078e002d */
[----:B------:R-:W-:Y:S01]  /*2c70*/  IMAD.WIDE.U32.X R44, R33, R15, R46, P0 ;  /* 0x0000000f212c7225 */ /* 0x000fe200000e042e */
[----:B------:R-:W-:-:S04]  /*2c80*/  IADD3 RZ, P0, PT, R28, R36, RZ ;  /* 0x000000241cff7210 */ /* 0x000fc80007f1e0ff */
[----:B------:R-:W-:Y:S01]  /*2c90*/  IADD3.X RZ, P0, PT, R29, R2, RZ, P0, !PT ;  /* 0x000000021dff7210 */ /* 0x000fe2000071e4ff */
[----:B0-----:R-:W-:-:S03]  /*2ca0*/  IMAD.WIDE.U32 R28, R33, R18, RZ ;  /* 0x00000012211c7225 */ /* 0x001fc600078e00ff */
[----:B------:R-:W-:-:S05]  /*2cb0*/  IADD3.X R35, P0, PT, RZ, R44, RZ, P0, !PT ;  /* 0x0000002cff237210 */ /* 0x000fca000071e4ff */
[----:B------:R-:W-:Y:S01]  /*2cc0*/  IMAD.X R2, RZ, RZ, R45, P0 ;  /* 0x000000ffff027224 */ /* 0x000fe200000e062d */
[----:B------:R-:W-:Y:S01]  /*2cd0*/  IADD3 R35, P0, PT, R35, R22, RZ ;  /* 0x0000001623237210 */ /* 0x000fe20007f1e0ff */
[----:B------:R-:W-:-:S03]  /*2ce0*/  IMAD.WIDE.U32 R44, P1, R32, R19, R28 ;  /* 0x00000013202c7225 */ /* 0x000fc6000782001c */
[----:B------:R-:W-:Y:S01]  /*2cf0*/  IADD3.X R39, P0, PT, R2, R23, RZ, P0, !PT ;  /* 0x0000001702277210 */ /* 0x000fe2000071e4ff */
[----:B------:R-:W-:Y:S01]  /*2d00*/  IMAD.WIDE.U32 R28, R32, R18, RZ ;  /* 0x00000012201c7225 */ /* 0x000fe200078e00ff */
[----:B------:R-:W0:Y:S03]  /*2d10*/  LDC.64 R22, c[0x3][0x10] ;  /* 0x00c00400ff167b82 */ /* 0x000e260000000a00 */
[----:B------:R-:W-:Y:S01]  /*2d20*/  IMAD.X R47, RZ, RZ, RZ, P1 ;  /* 0x000000ffff2f7224 */ /* 0x000fe200008e06ff */
[----:B------:R-:W-:Y:S01]  /*2d30*/  IADD3 R2, P6, PT, R29, R44, RZ ;  /* 0x0000002c1d027210 */ /* 0x000fe20007fde0ff */
[----:B------:R-:W-:Y:S01]  /*2d40*/  IMAD.MOV.U32 R46, RZ, RZ, R45 ;  /* 0x000000ffff2e7224 */ /* 0x000fe200078e002d */
[----:B------:R-:W-:-:S03]  /*2d50*/  IADD3 R35, P1, PT, R35, R28, RZ ;  /* 0x0000001c23237210 */ /* 0x000fc60007f3e0ff */
[----:B------:R-:W-:Y:S01]  /*2d60*/  IMAD.WIDE.U32.X R28, R33, R19, R46, P6 ;  /* 0x00000013211c7225 */ /* 0x000fe200030e042e */
[----:B------:R-:W-:-:S03]  /*2d70*/  IADD3.X R39, P1, PT, R39, R2, RZ, P1, !PT ;  /* 0x0000000227277210 */ /* 0x000fc60000f3e4ff */
[-C--:B------:R-:W-:Y:S01]  /*2d80*/  IMAD.WIDE.U32 R36, R35, R20.reuse, RZ ;  /* 0x0000001423247225 */ /* 0x080fe200078e00ff */
[----:B------:R-:W-:Y:S02]  /*2d90*/  IADD3.X R31, P1, P6, R28, RZ, RZ, P1, P0 ;  /* 0x000000ff1c1f7210 */ /* 0x000fe40000e204ff */
[----:B------:R-:W-:Y:S01]  /*2da0*/  IADD3.X R28, PT, PT, RZ, RZ, RZ, P4, P5 ;  /* 0x000000ffff1c7210 */ /* 0x000fe200027ea4ff */
[----:B------:R-:W-:Y:S02]  /*2db0*/  IMAD R2, R39, R20, RZ ;  /* 0x0000001427027224 */ /* 0x000fe400078e02ff */
[----:B------:R-:W-:Y:S02]  /*2dc0*/  VIADD R46, R43, UR77 ;  /* 0x0000004d2b2e7c36 */ /* 0x000fe40008000000 */
[----:B------:R-:W-:Y:S02]  /*2dd0*/  IMAD R61, R35, R21, R2 ;  /* 0x00000015233d7224 */ /* 0x000fe400078e0202 */
[----:B------:R-:W-:-:S04]  /*2de0*/  IMAD.WIDE.U32 R42, R36, R14, RZ ;  /* 0x0000000e242a7225 */ /* 0x000fc800078e00ff */
[----:B------:R-:W-:Y:S01]  /*2df0*/  IMAD.IADD R61, R37, 0x1, R61 ;  /* 0x00000001253d7824 */ /* 0x000fe200078e023d */
[----:B------:R-:W-:Y:S01]  /*2e00*/  IADD3.X R37, PT, PT, R29, RZ, RZ, P1, P6 ;  /* 0x000000ff1d257210 */ /* 0x000fe20000fec4ff */
[----:B------:R-:W-:Y:S01]  /*2e10*/  IMAD.WIDE.U32 R2, R3, UR25, R40 ;  /* 0x0000001903027c25 */ /* 0x000fe2000f8e0028 */
[----:B------:R-:W-:Y:S02]  /*2e20*/  IADD3 RZ, P1, PT, R35, R42, RZ ;  /* 0x0000002a23ff7210 */ /* 0x000fe40007f3e0ff */
[----:B------:R-:W-:Y:S01]  /*2e30*/  IADD3.X R35, PT, PT, RZ, RZ, RZ, P2, P3 ;  /* 0x000000ffff237210 */ /* 0x000fe200017e64ff */
[----:B------:R-:W-:Y:S01]  /*2e40*/  IMAD.WIDE.U32 R44, R61, R14, RZ ;  /* 0x0000000e3d2c7225 */ /* 0x000fe200078e00ff */
[----:B------:R-:W-:-:S03]  /*2e50*/  IADD3 R29, P2, P3, R49, R2, R46 ;  /* 0x00000002311d7210 */ /* 0x000fc60007b5e02e */
[----:B0-----:R-:W-:-:S04]  /*2e60*/  IMAD.WIDE.U32 R40, R33, R22, RZ ;  /* 0x0000001621287225 */ /* 0x001fc800078e00ff */
[----:B------:R-:W-:-:S04]  /*2e70*/  IMAD.WIDE.U32 R44, P0, R36, R15, R44 ;  /* 0x0000000f242c7225 */ /* 0x000fc8000780002c */
[----:B------:R-:W-:Y:S01]  /*2e80*/  IMAD.X R47, RZ, RZ, RZ, P0 ;  /* 0x000000ffff2f7224 */ /* 0x000fe200000e06ff */
[----:B------:R-:W-:Y:S01]  /*2e90*/  IADD3 R42, P6, PT, R43, R44, RZ ;  /* 0x0000002c2b2a7210 */ /* 0x000fe20007fde0ff */
[----:B------:R-:W-:Y:S01]  /*2ea0*/  IMAD.MOV.U32 R46, RZ, RZ, R45 ;  /* 0x000000ffff2e7224 */ /* 0x000fe200078e002d */
[----:B------:R-:W-:Y:S01]  /*2eb0*/  IADD3 R31, P0, PT, R31, R48, RZ ;  /* 0x000000301f1f7210 */ /* 0x000fe20007f1e0ff */
[----:B------:R-:W-:Y:S01]  /*2ec0*/  VIADD R60, R3, UR76 ;  /* 0x0000004c033c7c36 */ /* 0x000fe20008000000 */
[----:B------:R-:W-:Y:S01]  /*2ed0*/  IADD3.X RZ, P1, PT, R39, R42, RZ, P1, !PT ;  /* 0x0000002a27ff7210 */ /* 0x000fe20000f3e4ff */
[----:B------:R-:W-:Y:S01]  /*2ee0*/  IMAD.WIDE.U32.X R46, R61, R15, R46, P6 ;  /* 0x0000000f3d2e7225 */ /* 0x000fe200030e042e */
[----:B------:R-:W0:Y:S01]  /*2ef0*/  LDC.64 R2, c[0x3][0x18] ;  /* 0x00c00600ff027b82 */ /* 0x000e220000000a00 */
[----:B------:R-:W-:Y:S02]  /*2f00*/  IADD3.X R37, P0, PT, R37, R50, RZ, P0, !PT ;  /* 0x0000003225257210 */ /* 0x000fe4000071e4ff */
[----:B------:R-:W-:Y:S01]  /*2f10*/  IMAD.WIDE.U32 R42, P6, R32, R23, R40 ;  /* 0x00000017202a7225 */ /* 0x000fe200078c0028 */
[----:B------:R-:W-:-:S02]  /*2f20*/  IADD3.X R57, P1, PT, RZ, R46, RZ, P1, !PT ;  /* 0x0000002eff397210 */ /* 0x000fc40000f3e4ff */
[----:B------:R-:W-:Y:S01]  /*2f30*/  IADD3.X R60, PT, PT, RZ, R60, RZ, P2, P3 ;  /* 0x0000003cff3c7210 */ /* 0x000fe200017e64ff */
[----:B------:R-:W-:-:S04]  /*2f40*/  IMAD.WIDE.U32 R40, R32, R22, RZ ;  /* 0x0000001620287225 */ /* 0x000fc800078e00ff */
[----:B------:R-:W-:-:S04]  /*2f50*/  IMAD.WIDE.U32 R48, R61, R18, RZ ;  /* 0x000000123d307225 */ /* 0x000fc800078e00ff */
[----:B------:R-:W-:Y:S01]  /*2f60*/  IMAD.X R59, RZ, RZ, R47, P1 ;  /* 0x000000ffff3b7224 */ /* 0x000fe200008e062f */
[----:B------:R-:W-:Y:S01]  /*2f70*/  IADD3 R50, P1, PT, R41, R42, RZ ;  /* 0x0000002a29327210 */ /* 0x000fe20007f3e0ff */
[----:B------:R-:W-:Y:S01]  /*2f80*/  IMAD.X R45, RZ, RZ, RZ, P6 ;  /* 0x000000ffff2d7224 */ /* 0x000fe200030e06ff */
[----:B------:R-:W-:Y:S01]  /*2f90*/  IADD3 R46, P6, PT, R31, R40, RZ ;  /* 0x000000281f2e7210 */ /* 0x000fe20007fde0ff */
[----:B------:R-:W-:Y:S02]  /*2fa0*/  IMAD.MOV.U32 R44, RZ, RZ, R43 ;  /* 0x000000ffff2c7224 */ /* 0x000fe400078e002b */
[----:B------:R-:W-:Y:S01]  /*2fb0*/  IMAD.WIDE.U32 R48, P4, R36, R19, R48 ;  /* 0x0000001324307225 */ /* 0x000fe20007880030 */
[----:B------:R-:W-:-:S03]  /*2fc0*/  IADD3 R57, P5, PT, R57, R46, RZ ;  /* 0x0000002e39397210 */ /* 0x000fc60007fbe0ff */
[----:B------:R-:W-:-:S04]  /*2fd0*/  IMAD.WIDE.U32 R42, R36, R18, RZ ;  /* 0x00000012242a7225 */ /* 0x000fc800078e00ff */
[----:B------:R-:W-:Y:S01]  /*2fe0*/  IMAD.WIDE.U32.X R40, R33, R23, R44, P1 ;  /* 0x0000001721287225 */ /* 0x000fe200008e042c */
[----:B------:R-:W-:Y:S02]  /*2ff0*/  IADD3.X R44, P1, PT, R37, R50, RZ, P6, !PT ;  /* 0x00000032252c7210 */ /* 0x000fe4000373e4ff */
[----:B------:R-:W-:Y:S01]  /*3000*/  IADD3 R48, P6, PT, R43, R48, RZ ;  /* 0x000000302b307210 */ /* 0x000fe20007fde0ff */
[----:B------:R-:W-:Y:S01]  /*3010*/  IMAD.X R45, RZ, RZ, RZ, P4 ;  /* 0x000000ffff2d7224 */ /* 0x000fe200020e06ff */
[----:B------:R-:W-:Y:S01]  /*3020*/  IADD3.X R59, P5, PT, R59, R44, RZ, P5, !PT ;  /* 0x0000002c3b3b7210 */ /* 0x000fe20002fbe4ff */
[----:B------:R-:W-:Y:S01]  /*3030*/  IMAD.MOV.U32 R44, RZ, RZ, R49 ;  /* 0x000000ffff2c7224 */ /* 0x000fe200078e0031 */
[----:B------:R-:W-:Y:S01]  /*3040*/  IADD3.X R52, P0, P1, R40, RZ, RZ, P1, P0 ;  /* 0x000000ff28347210 */ /* 0x000fe200009004ff */
[----:B------:R-:W-:Y:S01]  /*3050*/  IMAD.WIDE.U32 R46, R61, R22, RZ ;  /* 0x000000163d2e7225 */ /* 0x000fe200078e00ff */
[----:B------:R-:W-:Y:S02]  /*3060*/  IADD3 R57, P4, PT, R57, R42, RZ ;  /* 0x0000002a39397210 */ /* 0x000fe40007f9e0ff */
[----:B------:R-:W-:Y:S01]  /*3070*/  IADD3.X R58, PT, PT, R41, RZ, RZ, P0, P1 ;  /* 0x000000ff293a7210 */ /* 0x000fe200007e24ff */
[----:B------:R-:W-:Y:S01]  /*3080*/  IMAD.WIDE.U32 R38, R38, UR24, RZ ;  /* 0x0000001826267c25 */ /* 0x000fe2000f8e00ff */
[----:B------:R-:W-:-:S03]  /*3090*/  IADD3.X R59, P0, PT, R59, R48, RZ, P4, !PT ;  /* 0x000000303b3b7210 */ /* 0x000fc6000271e4ff */
[----:B------:R-:W-:-:S04]  /*30a0*/  IMAD.WIDE.U32.X R42, R61, R19, R44, P6 ;  /* 0x000000133d2a7225 */ /* 0x000fc800030e042c */
[----:B------:R-:W-:Y:S01]  /*30b0*/  VIADD R63, R39, UR77 ;  /* 0x0000004d273f7c36 */ /* 0x000fe20008000000 */
[----:B------:R-:W-:Y:S01]  /*30c0*/  IADD3.X R56, P0, P6, R42, RZ, RZ, P0, P5 ;  /* 0x000000ff2a387210 */ /* 0x000fe2000060a4ff */
[----:B------:R-:W-:-:S03]  /*30d0*/  IMAD.WIDE.U32 R46, P1, R36, R23, R46 ;  /* 0x00000017242e7225 */ /* 0x000fc6000782002e */
[----:B------:R-:W-:Y:S01]  /*30e0*/  IADD3 R63, P4, P5, R34, R63, R30 ;  /* 0x0000003f223f7210 */ /* 0x000fe20007d9e01e */
[----:B------:R-:W-:Y:S01]  /*30f0*/  IMAD.WIDE.U32 R44, R36, R22, RZ ;  /* 0x00000016242c7225 */ /* 0x000fe200078e00ff */
[----:B------:R-:W-:-:S03]  /*3100*/  IADD3.X R34, PT, PT, R43, RZ, RZ, P0, P6 ;  /* 0x000000ff2b227210 */ /* 0x000fc600007ec4ff */
[----:B0-----:R-:W-:Y:S01]  /*3110*/  IMAD.WIDE.U32 R40, R33, R2, RZ ;  /* 0x0000000221287225 */ /* 0x001fe200078e00ff */
[----:B------:R-:W-:-:S03]  /*3120*/  IADD3 R65, P0, PT, R45, R46, RZ ;  /* 0x0000002e2d417210 */ /* 0x000fc60007f1e0ff */
[-C--:B------:R-:W-:Y:S02]  /*3130*/  IMAD R42, R59, R20.reuse, RZ ;  /* 0x000000143b2a7224 */ /* 0x080fe400078e02ff */
[----:B------:R-:W-:Y:S02]  /*3140*/  IMAD.MOV.U32 R48, RZ, RZ, R47 ;  /* 0x000000ffff307224 */ /* 0x000fe400078e002f */
[----:B------:R-:W-:-:S04]  /*3150*/  IMAD.WIDE.U32 R30, R57, R20, RZ ;  /* 0x00000014391e7225 */ /* 0x000fc800078e00ff */
[----:B------:R-:W-:Y:S02]  /*3160*/  IMAD R45, R57, R21, R42 ;  /* 0x00000015392d7224 */ /* 0x000fe400078e022a */
[----:B------:R-:W-:-:S04]  /*3170*/  IMAD.WIDE.U32 R46, R61, R2, RZ ;  /* 0x000000023d2e7225 */ /* 0x000fc800078e00ff */
[----:B------:R-:W-:-:S04]  /*3180*/  IMAD.WIDE.U32 R40, P6, R32, R3, R40 ;  /* 0x0000000320287225 */ /* 0x000fc800078c0028 */
[----:B------:R-:W-:Y:S01]  /*3190*/  IMAD.X R49, RZ, RZ, RZ, P1 ;  /* 0x000000ffff317224 */ /* 0x000fe200008e06ff */
[----:B------:R-:W-:Y:S01]  /*31a0*/  IADD3 R37, P1, PT, R16, R38, RZ ;  /* 0x0000002610257210 */ /* 0x000fe20007f3e0ff */
[----:B------:R-:W-:Y:S02]  /*31b0*/  IMAD.IADD R31, R31, 0x1, R45 ;  /* 0x000000011f1f7824 */ /* 0x000fe400078e022d */
[----:B------:R-:W-:Y:S01]  /*31c0*/  IMAD.WIDE.U32 R38, R32, R2, RZ ;  /* 0x0000000220267225 */ /* 0x000fe200078e00ff */
[----:B------:R-:W-:-:S03]  /*31d0*/  IADD3 R45, P2, PT, R52, R37, RZ ;  /* 0x00000025342d7210 */ /* 0x000fc60007f5e0ff */
[----:B------:R-:W-:Y:S01]  /*31e0*/  IMAD.X R43, RZ, RZ, RZ, P6 ;  /* 0x000000ffff2b7224 */ /* 0x000fe200030e06ff */
[----:B------:R-:W-:Y:S01]  /*31f0*/  IADD3 R62, P3, PT, R39, R40, RZ ;  /* 0x00000028273e7210 */ /* 0x000fe20007f7e0ff */
[----:B------:R-:W-:-:S04]  /*3200*/  IMAD.WIDE.U32 R50, P6, R36, R3, R46 ;  /* 0x0000000324327225 */ /* 0x000fc800078c002e */
[----:B------:R-:W-:-:S04]  /*3210*/  IMAD.WIDE.U32 R46, R36, R2, RZ ;  /* 0x00000002242e7225 */ /* 0x000fc800078e00ff */
[----:B------:R-:W-:-:S04]  /*3220*/  IMAD.WIDE.U32 R54, R31, R14, RZ ;  /* 0x0000000e1f367225 */ /* 0x000fc800078e00ff */
[----:B------:R-:W-:Y:S02]  /*3230*/  IMAD.MOV.U32 R42, RZ, RZ, R41 ;  /* 0x000000ffff2a7224 */ /* 0x000fe400078e0029 */
[----:B------:R-:W-:Y:S02]  /*3240*/  IMAD.X R39, R63, 0x1, R24, P1 ;  /* 0x000000013f277824 */ /* 0x000fe400008e0618 */
[----:B------:R-:W-:Y:S01]  /*3250*/  IMAD.X R53, RZ, RZ, RZ, P6 ;  /* 0x000000ffff357224 */ /* 0x000fe200030e06ff */
[----:B------:R-:W-:Y:S01]  /*3260*/  IADD3 R64, P6, PT, R47, R50, RZ ;  /* 0x000000322f407210 */ /* 0x000fe20007fde0ff */
[----:B------:R-:W-:Y:S01]  /*3270*/  IMAD.MOV.U32 R52, RZ, RZ, R51 ;  /* 0x000000ffff347224 */ /* 0x000fe200078e0033 */
[----:B------:R-:W-:Y:S01]  /*3280*/  IADD3.X R47, P2, PT, R58, R39, RZ, P2, !PT ;  /* 0x000000273a2f7210 */ /* 0x000fe2000175e4ff */
[----:B------:R-:W-:-:S04]  /*3290*/  IMAD.WIDE.U32 R54, P1, R30, R15, R54 ;  /* 0x0000000f1e367225 */ /* 0x000fc80007820036 */
[----:B------:R-:W-:-:S04]  /*32a0*/  IMAD.WIDE.U32 R50, R30, R14, RZ ;  /* 0x0000000e1e327225 */ /* 0x000fc800078e00ff */
[----:B------:R-:W-:Y:S01]  /*32b0*/  IMAD.WIDE.U32.X R40, R33, R3, R42, P3 ;  /* 0x0000000321287225 */ /* 0x000fe200018e042a */
[----:B------:R-:W-:-:S03]  /*32c0*/  IADD3 R45, P3, PT, R45, R38, RZ ;  /* 0x000000262d2d7210 */ /* 0x000fc60007f7e0ff */
[----:B------:R-:W-:Y:S01]  /*32d0*/  IMAD.WIDE.U32.X R42, R61, R23, R48, P0 ;  /* 0x000000173d2a7225 */ /* 0x000fe200000e0430 */
[----:B------:R-:W-:Y:S02]  /*32e0*/  IADD3.X R47, P3, PT, R47, R62, RZ, P3, !PT ;  /* 0x0000003e2f2f7210 */ /* 0x000fe40001f7e4ff */
[----:B------:R-:W-:Y:S01]  /*32f0*/  IADD3 R45, P0, PT, R56, R45, RZ ;  /* 0x0000002d382d7210 */ /* 0x000fe20007f1e0ff */
[----:B------:R-:W-:Y:S01]  /*3300*/  IMAD.WIDE.U32.X R32, R61, R3, R52, P6 ;  /* 0x000000033d207225 */ /* 0x000fe200030e0434 */
[----:B------:R-:W-:Y:S02]  /*3310*/  IADD3 RZ, P6, PT, R57, R50, RZ ;  /* 0x0000003239ff7210 */ /* 0x000fe40007fde0ff */
[----:B------:R-:W-:Y:S01]  /*3320*/  IADD3.X R38, P2, P3, R40, RZ, RZ, P3, P2 ;  /* 0x000000ff28267210 */ /* 0x000fe20001b444ff */
[----:B------:R-:W-:Y:S01]  /*3330*/  IMAD.X R49, RZ, RZ, RZ, P1 ;  /* 0x000000ffff317224 */ /* 0x000fe200008e06ff */
[----:B------:R-:W-:Y:S01]  /*3340*/  IADD3 R52, P1, PT, R51, R54, RZ ;  /* 0x0000003633347210 */ /* 0x000fe20007f3e0ff */
[----:B------:R-:W-:Y:S01]  /*3350*/  IMAD.MOV.U32 R48, RZ, RZ, R55 ;  /* 0x000000ffff307224 */ /* 0x000fe200078e0037 */
[----:B------:R-:W-:-:S02]  /*3360*/  IADD3.X R36, P0, PT, R34, R47, RZ, P0, !PT ;  /* 0x0000002f22247210 */ /* 0x000fc4000071e4ff */
[----:B------:R-:W-:Y:S01]  /*3370*/  IADD3.X RZ, P6, PT, R59, R52, RZ, P6, !PT ;  /* 0x000000343bff7210 */ /* 0x000fe200037de4ff */
[----:B------:R-:W-:Y:S01]  /*3380*/  IMAD.WIDE.U32.X R48, R31, R15, R48, P1 ;  /* 0x0000000f1f307225 */ /* 0x000fe200008e0430 */
[----:B------:R-:W-:Y:S02]  /*3390*/  IADD3 R44, P1, PT, R45, R44, RZ ;  /* 0x0000002c2d2c7210 */ /* 0x000fe40007f3e0ff */
[----:B------:R-:W-:Y:S01]  /*33a0*/  IADD3.X R45, PT, PT, R41, RZ, RZ, P2, P3 ;  /* 0x000000ff292d7210 */ /* 0x000fe200017e64ff */
[----:B------:R-:W-:Y:S01]  /*33b0*/  IMAD.WIDE.U32 R40, R31, R18, RZ ;  /* 0x000000121f287225 */ /* 0x000fe200078e00ff */
[----:B------:R-:W-:Y:S02]  /*33c0*/  IADD3.X R47, P2, PT, RZ, R48, RZ, P6, !PT ;  /* 0x00000030ff2f7210 */ /* 0x000fe4000375e4ff */
[----:B------:R-:W-:Y:S02]  /*33d0*/  IADD3.X R36, P1, PT, R36, R65, RZ, P1, !PT ;  /* 0x0000004124247210 */ /* 0x000fe40000f3e4ff */
[----:B------:R-:W-:Y:S01]  /*33e0*/  IADD3 R50, P3, P6, R0, R11, R35 ;  /* 0x0000000b00327210 */ /* 0x000fe20007e7e023 */
[----:B------:R-:W-:Y:S01]  /*33f0*/  IMAD.X R49, RZ, RZ, R49, P2 ;  /* 0x000000ffff317224 */ /* 0x000fe200010e0631 */
[----:B------:R-:W-:-:S02]  /*3400*/  IADD3.X R34, P0, P1, R42, RZ, RZ, P1, P0 ;  /* 0x000000ff2a227210 */ /* 0x000fc400009004ff */
[----:B------:R-:W-:Y:S02]  /*3410*/  IADD3 R0, P2, PT, R38, R29, RZ ;  /* 0x0000001d26007210 */ /* 0x000fe40007f5e0ff */
[----:B------:R-:W-:Y:S02]  /*3420*/  IADD3.X R51, PT, PT, R43, RZ, RZ, P0, P1 ;  /* 0x000000ff2b337210 */ /* 0x000fe400007e24ff */
[----:B------:R-:W-:Y:S01]  /*3430*/  IADD3.X R52, PT, PT, RZ, R4, RZ, P3, P6 ;  /* 0x00000004ff347210 */ /* 0x000fe20001fec4ff */
[----:B------:R-:W-:Y:S01]  /*3440*/  IMAD.WIDE.U32 R40, P3, R30, R19, R40 ;  /* 0x000000131e287225 */ /* 0x000fe20007860028 */
[----:B------:R-:W-:Y:S02]  /*3450*/  IADD3 R11, P0, PT, R34, R0, RZ ;  /* 0x00000000220b7210 */ /* 0x000fe40007f1e0ff */
[----:B------:R-:W-:Y:S01]  /*3460*/  IADD3 R47, P1, PT, R47, R44, RZ ;  /* 0x0000002c2f2f7210 */ /* 0x000fe20007f3e0ff */
[----:B------:R-:W-:-:S03]  /*3470*/  IMAD.WIDE.U32 R34, R30, R18, RZ ;  /* 0x000000121e227225 */ /* 0x000fc600078e00ff */
[----:B------:R-:W-:Y:S01]  /*3480*/  IADD3.X R49, P1, PT, R49, R36, RZ, P1, !PT ;  /* 0x0000002431317210 */ /* 0x000fe20000f3e4ff */
[----:B------:R-:W-:Y:S01]  /*3490*/  IMAD.X R48, R45, 0x1, R60, P2 ;  /* 0x000000012d307824 */ /* 0x000fe200010e063c */
[----:B------:R-:W-:Y:S01]  /*34a0*/  IADD3 R4, P6, PT, R35, R40, RZ ;  /* 0x0000002823047210 */ /* 0x000fe20007fde0ff */
[----:B------:R-:W-:Y:S01]  /*34b0*/  IMAD.X R43, RZ, RZ, RZ, P3 ;  /* 0x000000ffff2b7224 */ /* 0x000fe200018e06ff */
[----:B------:R-:W-:Y:S01]  /*34c0*/  IADD3 R46, P2, PT, R11, R46, RZ ;  /* 0x0000002e0b2e7210 */ /* 0x000fe20007f5e0ff */
[----:B------:R-:W-:Y:S01]  /*34d0*/  IMAD.WIDE.U32 R44, R31, R22, RZ ;  /* 0x000000161f2c7225 */ /* 0x000fe200078e00ff */
[----:B------:R-:W-:Y:S02]  /*34e0*/  IADD3.X R51, P0, PT, R51, R48, RZ, P0, !PT ;  /* 0x0000003033337210 */ /* 0x000fe4000071e4ff */
[----:B------:R-:W-:Y:S01]  /*34f0*/  IADD3 R47, P3, PT, R47, R34, RZ ;  /* 0x000000222f2f7210 */ /* 0x000fe20007f7e0ff */
[----:B------:R-:W-:Y:S01]  /*3500*/  IMAD.MOV.U32 R42, RZ, RZ, R41 ;  /* 0x000000ffff2a7224 */ /* 0x000fe200078e0029 */
[----:B------:R-:W-:Y:S01]  /*3510*/  IADD3.X R51, P2, PT, R51, R64, RZ, P2, !PT ;  /* 0x0000004033337210 */ /* 0x000fe2000175e4ff */
[----:B------:R-:W-:Y:S01]  /*3520*/  IMAD.WIDE.U32 R40, R30, R22, RZ ;  /* 0x000000161e287225 */ /* 0x000fe200078e00ff */
[----:B------:R-:W-:-:S02]  /*3530*/  IADD3.X R49, P3, PT, R49, R4, RZ, P3, !PT ;  /* 0x0000000431317210 */ /* 0x000fc40001f7e4ff */
[----:B------:R-:W-:Y:S01]  /*3540*/  IADD3.X R38, P2, P0, R32, RZ, RZ, P2, P0 ;  /* 0x000000ff20267210 */ /* 0x000fe200010404ff */
[----:B------:R-:W-:-:S03]  /*3550*/  IMAD.WIDE.U32.X R34, R31, R19, R42, P6 ;  /* 0x000000131f227225 */ /* 0x000fc600030e042a */
[----:B------:R-:W-:Y:S01]  /*3560*/  IADD3.X R4, PT, PT, R33, RZ, RZ, P2, P0 ;  /* 0x000000ff21047210 */ /* 0x000fe200017e04ff */
[----:B------:R-:W-:Y:S01]  /*3570*/  IMAD.WIDE.U32 R44, P6, R30, R23, R44 ;  /* 0x000000171e2c7225 */ /* 0x000fe200078c002c */
[----:B------:R-:W-:-:S03]  /*3580*/  IADD3.X R11, P3, P1, R34, RZ, RZ, P3, P1 ;  /* 0x000000ff220b7210 */ /* 0x000fc600019624ff */
[----:B------:R-:W-:Y:S01]  /*3590*/  IMAD.X R43, RZ, RZ, RZ, P6 ;  /* 0x000000ffff2b7224 */ /* 0x000fe200030e06ff */
[----:B------:R-:W-:Y:S01]  /*35a0*/  ISETP.GE.U32.AND P6, PT, R0, R29, PT ;  /* 0x0000001d0000720c */ /* 0x000fe20003fc6070 */
[----:B------:R-:W-:Y:S01]  /*35b0*/  IMAD R36, R49, R20, RZ ;  /* 0x0000001431247224 */ /* 0x000fe200078e02ff */
[----:B------:R-:W-:Y:S01]  /*35c0*/  IADD3 R11, P0, PT, R11, R46, RZ ;  /* 0x0000002e0b0b7210 */ /* 0x000fe20007f1e0ff */
[----:B------:R-:W-:Y:S01]  /*35d0*/  IMAD.WIDE.U32 R32, R31, R2, RZ ;  /* 0x000000021f207225 */ /* 0x000fe200078e00ff */
[----:B------:R-:W-:Y:S02]  /*35e0*/  IADD3.X R34, PT, PT, R35, RZ, RZ, P3, P1 ;  /* 0x000000ff23227210 */ /* 0x000fe40001fe24ff */
[----:B------:R-:W-:Y:S01]  /*35f0*/  ISETP.GE.U32.AND.EX P6, PT, R48, R60, PT, P6 ;  /* 0x0000003c3000720c */ /* 0x000fe20003fc6160 */
[----:B------:R-:W-:Y:S01]  /*3600*/  IMAD.MOV.U32 R42, RZ, RZ, R45 ;  /* 0x000000ffff2a7224 */ /* 0x000fe200078e002d */
[----:B------:R-:W-:Y:S01]  /*3610*/  IADD3 R44, P2, PT, R41, R44, RZ ;  /* 0x0000002c292c7210 */ /* 0x000fe20007f5e0ff */
[----:B------:R-:W-:Y:S01]  /*3620*/  IMAD R45, R47, R21, R36 ;  /* 0x000000152f2d7224 */ /* 0x000fe200078e0224 */
[----:B------:R-:W-:Y:S01]  /*3630*/  IADD3 R0, P3, PT, R11, R40, RZ ;  /* 0x000000280b007210 */ /* 0x000fe20007f7e0ff */
[----:B------:R-:W-:Y:S01]  /*3640*/  IMAD.WIDE.U32 R20, R47, R20, RZ ;  /* 0x000000142f147225 */ /* 0x000fe200078e00ff */
[----:B------:R-:W-:-:S02]  /*3650*/  IADD3.X R11, P1, PT, R34, R51, RZ, P0, !PT ;  /* 0x00000033220b7210 */ /* 0x000fc4000073e4ff */
[----:B------:R-:W-:Y:S01]  /*3660*/  SEL R51, RZ, 0x1, P6 ;  /* 0x00000001ff337807 */ /* 0x000fe20003000000 */
[----:B------:R-:W-:Y:S01]  /*3670*/  IMAD.WIDE.U32 R40, P6, R30, R3, R32 ;  /* 0x000000031e287225 */ /* 0x000fe200078c0020 */
[----:B------:R-:W-:Y:S02]  /*3680*/  IADD3.X R11, P3, PT, R11, R44, RZ, P3, !PT ;  /* 0x0000002c0b0b7210 */ /* 0x000fe40001f7e4ff */
[----:B------:R-:W-:Y:S01]  /*3690*/  IADD3 R51, P0, PT, R51, R50, RZ ;  /* 0x0000003233337210 */ /* 0x000fe20007f1e0ff */
[----:B------:R-:W-:Y:S02]  /*36a0*/  IMAD.IADD R45, R21, 0x1, R45 ;  /* 0x00000001152d7824 */ /* 0x000fe400078e022d */
[----:B------:R-:W-:Y:S01]  /*36b0*/  IMAD.WIDE.U32.X R32, R31, R23, R42, P2 ;  /* 0x000000171f207225 */ /* 0x000fe200010e042a */
[----:B------:R-:W-:-:S03]  /*36c0*/  IADD3 R38, P2, PT, R38, R51, RZ ;  /* 0x0000003326267210 */ /* 0x000fc60007f5e0ff */
[----:B------:R-:W-:Y:S01]  /*36d0*/  IMAD.WIDE.U32 R34, R30, R2, RZ ;  /* 0x000000021e227225 */ /* 0x000fe200078e00ff */
[----:B------:R-:W-:-:S03]  /*36e0*/  IADD3.X R21, P1, P3, R32, RZ, RZ, P3, P1 ;  /* 0x000000ff20157210 */ /* 0x000fc60001b224ff */
[----:B------:R-:W-:Y:S01]  /*36f0*/  IMAD.WIDE.U32 R42, R45, R14, RZ ;  /* 0x0000000e2d2a7225 */ /* 0x000fe200078e00ff */
[----:B------:R-:W-:-:S03]  /*3700*/  IADD3.X R29, PT, PT, R33, RZ, RZ, P1, P3 ;  /* 0x000000ff211d7210 */ /* 0x000fc60000fe64ff */
[----:B------:R-:W-:Y:S01]  /*3710*/  IMAD.X R53, RZ, RZ, R52, P0 ;  /* 0x000000ffff357224 */ /* 0x000fe200000e0634 */
[----:B------:R-:W-:Y:S01]  /*3720*/  ISETP.GE.U32.AND P0, PT, R37, R16, PT ;  /* 0x000000102500720c */ /* 0x000fe20003f06070 */
[----:B------:R-:W-:Y:S01]  /*3730*/  IMAD.X R37, RZ, RZ, RZ, P6 ;  /* 0x000000ffff257224 */ /* 0x000fe200030e06ff */
[----:B------:R-:W-:Y:S01]  /*3740*/  IADD3 R16, P6, PT, R35, R40, RZ ;  /* 0x0000002823107210 */ /* 0x000fe20007fde0ff */
[----:B------:R-:W-:Y:S01]  /*3750*/  IMAD.MOV.U32 R36, RZ, RZ, R41 ;  /* 0x000000ffff247224 */ /* 0x000fe200078e0029 */
[----:B------:R-:W-:Y:S01]  /*3760*/  ISETP.GE.U32.AND.EX P0, PT, R39, R24, PT, P0 ;  /* 0x000000182700720c */ /* 0x000fe20003f06100 */
[----:B------:R-:W-:-:S04]  /*3770*/  IMAD.WIDE.U32 R42, P1, R20, R15, R42 ;  /* 0x0000000f142a7225 */ /* 0x000fc8000782002a */
[----:B------:R-:W-:Y:S01]  /*3780*/  IMAD.X R40, R4, 0x1, R53, P2 ;  /* 0x0000000104287824 */ /* 0x000fe200010e0635 */
[----:B------:R-:W-:Y:S01]  /*3790*/  IADD3 R21, P2, PT, R21, R38, RZ ;  /* 0x0000002615157210 */ /* 0x000fe20007f5e0ff */
        /* <DEDUP_REMOVED lines=14> */
[C---:B------:R-:W-:Y:S01]  /*3880*/  IMAD.WIDE.U32 R36, P3, R20.reuse, R19, R36 ;  /* 0x0000001314247225 */ /* 0x040fe20007860024 */
[----:B------:R-:W-:Y:S02]  /*3890*/  IADD3.X R133, P1, PT, RZ, R32, RZ, P1, !PT ;  /* 0x00000020ff857210 */ /* 0x000fe40000f3e4ff */
[----:B------:R-:W-:Y:S01]  /*38a0*/  IADD3.X R32, PT, PT, RZ, RZ, RZ, P4, P5 ;  /* 0x000000ffff207210 */ /* 0x000fe200027ea4ff */
        /* <DEDUP_REMOVED lines=12> */
[----:B------:R-:W-:Y:S02]  /*3970*/  IADD3.X R0, P2, P3, R30, RZ, RZ, P3, P2 ;  /* 0x000000ff1e007210 */ /* 0x000fe40001b444ff */
[----:B------:R-:W-:Y:S01]  /*3980*/  IADD3 R33, P5, P6, R25, R10, R28 ;  /* 0x0000000a19217210 */ /* 0x000fe20007ebe01c */
[----:B------:R-:W-:Y:S01]  /*3990*/  IMAD.WIDE.U32 R24, R45, R22, RZ ;  /* 0x000000162d187225 */ /* 0x000fe200078e00ff */
[----:B------:R-:W-:Y:S02]  /*39a0*/  ISETP.GE.U32.AND.EX P1, PT, R53, R52, PT, P1 ;  /* 0x000000343500720c */ /* 0x000fe40003f26110 */
[----:B------:R-:W-:Y:S02]  /*39b0*/  ISETP.GE.U32.AND P0, PT, R38, R51, PT ;  /* 0x000000332600720c */ /* 0x000fe40003f06070 */
[----:B------:R-:W-:Y:S01]  /*39c0*/  IADD3.X R134, PT, PT, R31, RZ, RZ, P2, P3 ;  /* 0x000000ff1f867210 */ /* 0x000fe200017e64ff */
[----:B------:R-:W-:Y:S01]  /*39d0*/  IMAD.WIDE.U32 R24, P4, R20, R23, R24 ;  /* 0x0000001714187225 */ /* 0x000fe20007880018 */
[----:B------:R-:W-:-:S02]  /*39e0*/  IADD3 R30, P2, P3, R11, R26, R32 ;  /* 0x0000001a0b1e7210 */ /* 0x000fc40007b5e020 */
[----:B------:R-:W-:Y:S01]  /*39f0*/  SEL R26, RZ, 0x1, P1 ;  /* 0x00000001ff1a7807 */ /* 0x000fe20000800000 */
[----:B------:R-:W-:Y:S01]  /*3a00*/  IMAD.WIDE.U32 R10, R20, R22, RZ ;  /* 0x00000016140a7225 */ /* 0x000fe200078e00ff */
        /* <DEDUP_REMOVED lines=12> */
[----:B------:R-:W-:Y:S01]  /*3ad0*/  IADD3.X R134, P0, PT, R134, R31, RZ, P0, !PT ;  /* 0x0000001f86867210 */ /* 0x000fe2000071e4ff */
[----:B------:R-:W-:Y:S01]  /*3ae0*/  IMAD.MOV.U32 R10, RZ, RZ, R25 ;  /* 0x000000ffff0a7224 */ /* 0x000fe200078e0019 */
[----:B------:R-:W-:Y:S01]  /*3af0*/  ISETP.GE.U32.AND P4, PT, R21, R33, PT ;  /* 0x000000211500720c */ /* 0x000fe20003f86070 */
[----:B------:R-:W-:Y:S01]  /*3b00*/  IMAD.X R31, RZ, RZ, R24, P5 ;  /* 0x000000ffff1f7224 */ /* 0x000fe200028e0618 */
[----:B------:R-:W-:Y:S01]  /*3b10*/  IADD3.X R27, PT, PT, RZ, R27, RZ, P2, P3 ;  /* 0x0000001bff1b7210 */ /* 0x000fe200017e64ff */
        /* <DEDUP_REMOVED lines=31> */
[----:B-1----:R-:W-:Y:S05]  /*3d10*/  @P0 BRA `(.L_x_310) ;  /* 0x0000000000440947 */ /* 0x002fea0003800000 */
[----:B------:R-:W-:-:S04]  /*3d20*/  ISETP.GE.U32.AND P0, PT, R138, R2, PT ;  /* 0x000000028a00720c */ /* 0x000fc80003f06070 */
        /* <DEDUP_REMOVED lines=16> */
.L_x_310:
        /* <DEDUP_REMOVED lines=21> */
.L_x_311:
[----:B------:R-:W0:Y:S02]  /*3f80*/  LDC.64 R2, c[0x0][0x388] ;  /* 0x0000e200ff027b82 */ /* 0x000e240000000a00 */
        /* <DEDUP_REMOVED lines=13> */
[----:B------:R-:W-:Y:S01]  /*4060*/  UPLOP3.LUT UP1, UPT, UPT, UPT, UPT, 0x40, 0x4 ;  /* 0x000000000004789c */ /* 0x000fe20003f2e870 */
[----:B------:R-:W-:Y:S01]  /*4070*/  IMAD.MOV.U32 R36, RZ, RZ, RZ ;  /* 0x000000ffff247224 */ /* 0x000fe200078e00ff */
[----:B------:R-:W-:Y:S02]  /*4080*/  CS2R R34, SRZ ;  /* 0x0000000000227805 */ /* 0x000fe4000001ff00 */
[----:B------:R-:W-:Y:S02]  /*4090*/  CS2R R32, SRZ ;  /* 0x0000000000207805 */ /* 0x000fe4000001ff00 */
[----:B------:R-:W-:Y:S01]  /*40a0*/  CS2R R30, SRZ ;  /* 0x00000000001e7805 */ /* 0x000fe2000001ff00 */
[----:B------:R-:W-:Y:S01]  /*40b0*/  IMAD.MOV.U32 R29, RZ, RZ, RZ ;  /* 0x000000ffff1d7224 */ /* 0x000fe200078e00ff */
[----:B--2---:R-:W-:-:S04]  /*40c0*/  ISETP.NE.U32.AND P0, PT, R10, RZ, PT ;  /* 0x000000ff0a00720c */ /* 0x004fc80003f05070 */
[----:B------:R-:W-:-:S13]  /*40d0*/  ISETP.NE.AND.EX P0, PT, R11, RZ, PT, P0 ;  /* 0x000000ff0b00720c */ /* 0x000fda0003f05300 */
[----:B------:R-:W-:Y:S05]  /*40e0*/  @!P0 BRA `(.L_x_313) ;  /* 0x000008ac00808947 */ /* 0x000fea0003800000 */
.L_x_312:
[----:B------:R-:W0:Y:S01]  /*40f0*/  LDCU.128 UR4, c[0x3][0x190] ;  /* 0x00c03200ff0477ac */ /* 0x000e220008000c00 */
[----:B------:R-:W-:Y:S01]  /*4100*/  IMAD.MOV.U32 R36, RZ, RZ, RZ ;  /* 0x000000ffff247224 */ /* 0x000fe200078e00ff */
[----:B------:R-:W-:Y:S02]  /*4110*/  CS2R R34, SRZ ;  /* 0x0000000000227805 */ /* 0x000fe4000001ff00 */
[----:B------:R-:W-:Y:S01]  /*4120*/  CS2R R32, SRZ ;  /* 0x0000000000207805 */ /* 0x000fe2000001ff00 */
[----:B------:R-:W0:Y:S01]  /*4130*/  LDCU.128 UR8, c[0x3][0x1a0] ;  /* 0x00c03400ff0877ac */ /* 0x000e220008000c00 */
[----:B------:R-:W-:Y:S01]  /*4140*/  CS2R R30, SRZ ;  /* 0x00000000001e7805 */ /* 0x000fe2000001ff00 */
[----:B------:R-:W-:Y:S01]  /*4150*/  IMAD.MOV.U32 R29, RZ, RZ, RZ ;  /* 0x000000ffff1d7224 */ /* 0x000fe200078e00ff */
[----:B------:R-:W-:Y:S02]  /*4160*/  UPLOP3.LUT UP1, UPT, UPT, UPT, UPT, 0x40, 0x4 ;  /* 0x000000000004789c */ /* 0x000fe40003f2e870 */
[----:B0-----:R-:W-:-:S02]  /*4170*/  ULOP3.LUT UR4, UR8, UR4, UR6, 0xfe, !UPT ;  /* 0x0000000408047292 */ /* 0x001fc4000f8efe06 */
[----:B------:R-:W-:Y:S02]  /*4180*/  ULOP3.LUT UR5, UR9, UR5, UR7, 0xfe, !UPT ;  /* 0x0000000509057292 */ /* 0x000fe4000f8efe07 */
[----:B------:R-:W-:-:S04]  /*4190*/  ULOP3.LUT UP0, URZ, UR4, UR10, URZ, 0xfc, !UPT ;  /* 0x0000000a04ff7292 */ /* 0x000fc8000f80fcff */
[----:B------:R-:W-:-:S09]  /*41a0*/  ULOP3.LUT UP0, URZ, UR5, UR11, URZ, 0xfc, UP0 ;  /* 0x0000000b05ff7292 */ /* 0x000fd2000800fcff */
[----:B------:R-:W-:Y:S05]  /*41b0*/  BRA.U !UP0, `(.L_x_313) ;  /* 0x000008ad084c7547 */ /* 0x000fea000b800000 */
[----:B------:R-:W2:Y:S01]  /*41c0*/  LDG.E.64 R22, desc[UR12][R2.64+0x8] ;  /* 0x0000080c02167981 */ /* 0x000ea2000c1e1b00 */
[----:B------:R-:W0:Y:S03]  /*41d0*/  LDC.64 R30, c[0x3][0x20] ;  /* 0x00c00800ff1e7b82 */ /* 0x000e260000000a00 */
[----:B------:R-:W3:Y:S04]  /*41e0*/  LDG.E.64 R24, desc[UR12][R2.64+0x10] ;  /* 0x0000100c02187981 */ /* 0x000ee8000c1e1b00 */
[----:B------:R1:W4:Y:S01]  /*41f0*/  LDG.E.64 R26, desc[UR12][R2.64+0x18] ;  /* 0x0000180c021a7981 */ /* 0x000322000c1e1b00 */
[----:B------:R-:W5:Y:S01]  /*4200*/  LDC.64 R28, c[0x3][0x28] ;  /* 0x00c00a00ff1c7b82 */ /* 0x000f620000000a00 */
[----:B------:R-:W-:-:S07]  /*4210*/  UMOV UR4, 0xff ;  /* 0x000000ff00047882 */ /* 0x000fce0000000000 */
[----:B------:R-:W1:Y:S01]  /*4220*/  LDC.64 R14, c[0x3][0x30] ;  /* 0x00c00c00ff0e7b82 */ /* 0x000e620000000a00 */
[----:B0-----:R-:W-:-:S07]  /*4230*/  ISETP.GE.U32.AND P0, PT, R20, R30, PT ;  /* 0x0000001e1400720c */ /* 0x001fce0003f06070 */
[----:B------:R-:W0:Y:S01]  /*4240*/  LDC.64 R10, c[0x3][0x38] ;  /* 0x00c00e00ff0a7b82 */ /* 0x000e220000000a00 */
[----:B------:R-:W-:-:S04]  /*4250*/  ISETP.GE.U32.AND.EX P0, PT, R21, R31, PT, P0 ;  /* 0x0000001f1500720c */ /* 0x000fc80003f06100 */
[----:B------:R-:W-:-:S04]  /*4260*/  SEL R19, RZ, 0x1, P0 ;  /* 0x00000001ff137807 */ /* 0x000fc80000000000 */
[----:B-----5:R-:W-:-:S05]  /*4270*/  IADD3 R19, P0, PT, R19, R28, RZ ;  /* 0x0000001c13137210 */ /* 0x020fca0007f1e0ff */
[----:B------:R-:W-:Y:S01]  /*4280*/  IMAD.X R29, RZ, RZ, R29, P0 ;  /* 0x000000ffff1d7224 */ /* 0x000fe200000e061d */
[CC--:B--2---:R-:W-:Y:S02]  /*4290*/  ISETP.GE.U32.AND P0, PT, R22.reuse, R19.reuse, PT ;  /* 0x000000131600720c */ /* 0x0c4fe40003f06070 */
[----:B------:R-:W-:Y:S02]  /*42a0*/  IADD3 R4, P2, PT, R22, -R19, RZ ;  /* 0x8000001316047210 */ /* 0x000fe40007f5e0ff */
[----:B------:R-:W-:-:S03]  /*42b0*/  ISETP.GE.U32.AND.EX P0, PT, R23, R29, PT, P0 ;  /* 0x0000001d1700720c */ /* 0x000fc60003f06100 */
[----:B------:R-:W-:Y:S01]  /*42c0*/  IMAD.X R19, R23, 0x1, ~R29, P2 ;  /* 0x0000000117137824 */ /* 0x000fe200010e0e1d */
[----:B------:R-:W-:-:S04]  /*42d0*/  SEL R13, RZ, 0x1, P0 ;  /* 0x00000001ff0d7807 */ /* 0x000fc80000000000 */
[----:B-1----:R-:W-:-:S05]  /*42e0*/  IADD3 R13, P0, PT, R13, R14, RZ ;  /* 0x0000000e0d0d7210 */ /* 0x002fca0007f1e0ff */
[----:B------:R-:W-:Y:S01]  /*42f0*/  IMAD.X R15, RZ, RZ, R15, P0 ;  /* 0x000000ffff0f7224 */ /* 0x000fe200000e060f */
[----:B---3--:R-:W-:-:S04]  /*4300*/  ISETP.GE.U32.AND P0, PT, R24, R13, PT ;  /* 0x0000000d1800720c */ /* 0x008fc80003f06070 */
[----:B------:R-:W-:-:S04]  /*4310*/  ISETP.GE.U32.AND.EX P0, PT, R25, R15, PT, P0 ;  /* 0x0000000f1900720c */ /* 0x000fc80003f06100 */
[----:B------:R-:W-:-:S04]  /*4320*/  SEL R3, RZ, 0x1, P0 ;  /* 0x00000001ff037807 */ /* 0x000fc80000000000 */
[----:B0-----:R-:W-:Y:S02]  /*4330*/  IADD3 R3, P0, PT, R3, R10, RZ ;  /* 0x0000000a03037210 */ /* 0x001fe40007f1e0ff */
[----:B------:R-:W-:Y:S02]  /*4340*/  IADD3 R10, P1, PT, R20, -R30, RZ ;  /* 0x8000001e140a7210 */ /* 0x000fe40007f3e0ff */
[CC--:B----4-:R-:W-:Y:S01]  /*4350*/  IADD3 R0, P2, PT, R26.reuse, -R3.reuse, RZ ;  /* 0x800000031a007210 */ /* 0x0d0fe20007f5e0ff */
[----:B------:R-:W-:Y:S01]  /*4360*/  IMAD.X R11, RZ, RZ, R11, P0 ;  /* 0x000000ffff0b7224 */ /* 0x000fe200000e060b */
[----:B------:R-:W-:Y:S01]  /*4370*/  ISETP.GE.U32.AND P0, PT, R26, R3, PT ;  /* 0x000000031a00720c */ /* 0x000fe20003f06070 */
[----:B------:R-:W-:Y:S01]  /*4380*/  IMAD.X R31, R21, 0x1, ~R31, P1 ;  /* 0x00000001151f7824 */ /* 0x000fe200008e0e1f */
[----:B------:R-:W-:Y:S01]  /*4390*/  IADD3 R2, P1, PT, R24, -R13, RZ ;  /* 0x8000000d18027210 */ /* 0x000fe20007f3e0ff */
[C---:B------:R-:W-:Y:S01]  /*43a0*/  IMAD.X R3, R27.reuse, 0x1, ~R11, P2 ;  /* 0x000000011b037824 */ /* 0x040fe200010e0e0b */
        /* <DEDUP_REMOVED lines=12> */
.L_x_315:
[----:B------:R-:W-:-:S06]  /*4470*/  USHF.R.U32.HI UR5, URZ, 0x6, UR4 ;  /* 0x00000006ff057899 */ /* 0x000fcc0008011604 */
[----:B------:R-:W-:-:S04]  /*4480*/  IMAD.U32 R0, RZ, RZ, UR5 ;  /* 0x00000005ff007e24 */ /* 0x000fc8000f8e00ff */
[----:B------:R-:W-:-:S06]  /*4490*/  IMAD R2, R0, -0x8, R1 ;  /* 0xfffffff800027824 */ /* 0x000fcc00078e0201 */
[----:B------:R-:W2:Y:S01]  /*44a0*/  LDL.64 R2, [R2+0x18] ;  /* 0x0000180002027983 */ /* 0x000ea20000100a00 */
[----:B------:R-:W-:Y:S02]  /*44b0*/  ULOP3.LUT UR5, UR4, 0x3f, URZ, 0xc, !UPT ;  /* 0x0000003f04057892 */ /* 0x000fe4000f8e0cff */
[----:B------:R-:W-:-:S04]  /*44c0*/  UMOV UR6, UR4 ;  /* 0x0000000400067c82 */ /* 0x000fc80008000000 */
        /* <DEDUP_REMOVED lines=86> */
.L_x_314:
[----:B------:R-:W-:Y:S01]  /*4a30*/  UISETP.GE.AND UP0, UPT, UR6, URZ, UPT ;  /* 0x000000ff0600728c */ /* 0x000fe2000bf06270 */
[----:B------:R-:W-:Y:S01]  /*4a40*/  IMAD.MOV.U32 R34, RZ, RZ, RZ ;  /* 0x000000ffff227224 */ /* 0x000fe200078e00ff */
[----:B------:R-:W-:Y:S02]  /*4a50*/  CS2R R32, SRZ ;  /* 0x0000000000207805 */ /* 0x000fe4000001ff00 */
[----:B------:R-:W-:Y:S01]  /*4a60*/  CS2R R30, SRZ ;  /* 0x00000000001e7805 */ /* 0x000fe2000001ff00 */
[----:B------:R-:W-:-:S04]  /*4a70*/  IMAD.MOV.U32 R29, RZ, RZ, RZ ;  /* 0x000000ffff1d7224 */ /* 0x000fc800078e00ff */
[----:B------:R-:W-:Y:S05]  /*4a80*/  BRA.U !UP0, `(.L_x_313) ;  /* 0x000008a508187547 */ /* 0x000fea000b800000 */
[----:B------:R-:W1:Y:S01]  /*4a90*/  LDC R85, c[0x3][0x1a8] ;  /* 0x00c06a00ff557b82 */ /* 0x000e620000000800 */
[----:B------:R-:W-:Y:S01]  /*4aa0*/  IMAD.MOV.U32 R36, RZ, RZ, RZ ;  /* 0x000000ffff247224 */ /* 0x000fe200078e00ff */
[----:B------:R-:W-:Y:S02]  /*4ab0*/  CS2R R34, SRZ ;  /* 0x0000000000227805 */ /* 0x000fe4000001ff00 */
[----:B------:R-:W-:Y:S02]  /*4ac0*/  CS2R R32, SRZ ;  /* 0x0000000000207805 */ /* 0x000fe4000001ff00 */
[----:B------:R-:W-:Y:S01]  /*4ad0*/  CS2R R30, SRZ ;  /* 0x00000000001e7805 */ /* 0x000fe2000001ff00 */
[----:B------:R-:W-:Y:S01]  /*4ae0*/  IMAD.MOV.U32 R29, RZ, RZ, RZ ;  /* 0x000000ffff1d7224 */ /* 0x000fe200078e00ff */
[----:B------:R-:W2:Y:S01]  /*4af0*/  LDCU.64 UR8, c[0x3][0x108] ;  /* 0x00c02100ff0877ac */ /* 0x000ea20008000a00 */
[----:B0-----:R-:W0:Y:S01]  /*4b00*/  LDC R26, c[0x3][0x1ac] ;  /* 0x00c06b00ff1a7b82 */ /* 0x001e220000000800 */
[----:B------:R-:W3:Y:S01]  /*4b10*/  LDCU.64 UR10, c[0x3][0x100] ;  /* 0x00c02000ff0a77ac */ /* 0x000ee20008000a00 */
[----:B------:R-:W4:Y:S06]  /*4b20*/  LDCU.128 UR16, c[0x3][0xf0] ;  /* 0x00c01e00ff1077ac */ /* 0x000f2c0008000c00 */
[----:B------:R-:W5:Y:S01]  /*4b30*/  LDC R87, c[0x3][0x1a0] ;  /* 0x00c06800ff577b82 */ /* 0x000f620000000800 */
[----:B------:R-:W-:Y:S01]  /*4b40*/  UMOV UR4, URZ ;  /* 0x000000ff00047c82 */ /* 0x000fe20008000000 */
[----:B------:R-:W-:-:S06]  /*4b50*/  UMOV UR5, 0x1 ;  /* 0x0000000100057882 */ /* 0x000fcc0000000000 */
[----:B------:R-:W2:Y:S01]  /*4b60*/  LDC R84, c[0x3][0x1a4] ;  /* 0x00c06900ff547b82 */ /* 0x000ea20000000800 */
[--C-:B-1----:R-:W-:Y:S02]  /*4b70*/  IMAD.MOV.U32 R16, RZ, RZ, R85.reuse ;  /* 0x000000ffff107224 */ /* 0x102fe400078e0055 */
[----:B------:R-:W-:-:S05]  /*4b80*/  IMAD.MOV.U32 R131, RZ, RZ, R85 ;  /* 0x000000ffff837224 */ /* 0x000fca00078e0055 */
[----:B------:R-:W1:Y:S01]  /*4b90*/  LDC R83, c[0x3][0x198] ;  /* 0x00c06600ff537b82 */ /* 0x000e620000000800 */
[--C-:B0-----:R-:W-:Y:S02]  /*4ba0*/  IMAD.MOV.U32 R15, RZ, RZ, R26.reuse ;  /* 0x000000ffff0f7224 */ /* 0x101fe400078e001a */
[----:B------:R-:W-:-:S05]  /*4bb0*/  IMAD.MOV.U32 R130, RZ, RZ, R26 ;  /* 0x000000ffff827224 */ /* 0x000fca00078e001a */
[----:B------:R-:W0:Y:S01]  /*4bc0*/  LDC R86, c[0x3][0x19c] ;  /* 0x00c06700ff567b82 */ /* 0x000e220000000800 */
[--C-:B-----5:R-:W-:Y:S02]  /*4bd0*/  IMAD.MOV.U32 R14, RZ, RZ, R87.reuse ;  /* 0x000000ffff0e7224 */ /* 0x120fe400078e0057 */
[----:B------:R-:W-:-:S05]  /*4be0*/  IMAD.MOV.U32 R129, RZ, RZ, R87 ;  /* 0x000000ffff817224 */ /* 0x000fca00078e0057 */
[----:B------:R-:W5:Y:S01]  /*4bf0*/  LDC R27, c[0x3][0x190] ;  /* 0x00c06400ff1b7b82 */ /* 0x000f620000000800 */
[--C-:B--2---:R-:W-:Y:S02]  /*4c00*/  IMAD.MOV.U32 R13, RZ, RZ, R84.reuse ;  /* 0x000000ffff0d7224 */ /* 0x104fe400078e0054 */
[----:B------:R-:W-:-:S05]  /*4c10*/  IMAD.MOV.U32 R128, RZ, RZ, R84 ;  /* 0x000000ffff807224 */ /* 0x000fca00078e0054 */
[----:B------:R-:W2:Y:S01]  /*4c20*/  LDC R28, c[0x3][0x194] ;  /* 0x00c06500ff1c7b82 */ /* 0x000ea20000000800 */
[--C-:B-1----:R-:W-:Y:S02]  /*4c30*/  IMAD.MOV.U32 R4, RZ, RZ, R83.reuse ;  /* 0x000000ffff047224 */ /* 0x102fe400078e0053 */
[----:B------:R-:W-:Y:S02]  /*4c40*/  IMAD.MOV.U32 R127, RZ, RZ, R83 ;  /* 0x000000ffff7f7224 */ /* 0x000fe400078e0053 */
[--C-:B0-----:R-:W-:Y:S02]  /*4c50*/  IMAD.MOV.U32 R3, RZ, RZ, R86.reuse ;  /* 0x000000ffff037224 */ /* 0x101fe400078e0056 */
[----:B------:R-:W-:Y:S02]  /*4c60*/  IMAD.MOV.U32 R126, RZ, RZ, R86 ;  /* 0x000000ffff7e7224 */ /* 0x000fe400078e0056 */
[--C-:B-----5:R-:W-:Y:S02]  /*4c70*/  IMAD.MOV.U32 R2, RZ, RZ, R27.reuse ;  /* 0x000000ffff027224 */ /* 0x120fe400078e001b */
[----:B------:R-:W-:-:S02]  /*4c80*/  IMAD.MOV.U32 R125, RZ, RZ, R27 ;  /* 0x000000ffff7d7224 */ /* 0x000fc400078e001b */
[--C-:B--2---:R-:W-:Y:S02]  /*4c90*/  IMAD.MOV.U32 R0, RZ, RZ, R28.reuse ;  /* 0x000000ffff007224 */ /* 0x104fe400078e001c */
[----:B---34-:R-:W-:-:S07]  /*4ca0*/  IMAD.MOV.U32 R124, RZ, RZ, R28 ;  /* 0x000000ffff7c7224 */ /* 0x018fce00078e001c */
.L_x_550:
        /* <DEDUP_REMOVED lines=173> */
[C---:B------:R-:W-:Y:S01]  /*5780*/  IMAD.WIDE.U32 R46, R57.reuse, R55, RZ ;  /* 0x00000037392e7225 */ /* 0x040fe200078e00ff */
[----:B------:R-:W-:Y:S02]  /*5790*/  CS2R R40, SRZ ;  /* 0x0000000000287805 */ /* 0x000fe4000001ff00 */
[----:B------:R-:W-:Y:S01]  /*57a0*/  CS2R R38, SRZ ;  /* 0x0000000000267805 */ /* 0x000fe2000001ff00 */
[----:B------:R-:W-:-:S04]  /*57b0*/  IMAD.WIDE.U32 R6, R57, R57, RZ ;  /* 0x0000003939067225 */ /* 0x000fc800078e00ff */
        /* <DEDUP_REMOVED lines=8> */
[----:B------:R-:W-:Y:S02]  /*5840*/  SHF.R.U32.HI R92, RZ, 0x1f, R37 ;  /* 0x0000001fff5c7819 */ /* 0x000fe40000011625 */
[----:B------:R-:W-:Y:S01]  /*5850*/  IADD3.X R93, PT, PT, RZ, RZ, RZ, P2, P3 ;  /* 0x000000ffff5d7210 */ /* 0x000fe200017e64ff */
[----:B------:R-:W-:-:S04]  /*5860*/  IMAD.WIDE.U32 R10, R59, R54, RZ ;  /* 0x000000363b0a7225 */ /* 0x000fc800078e00ff */
[----:B------:R-:W-:Y:S02]  /*5870*/  IMAD.IADD R5, R7, 0x1, R43 ;  /* 0x0000000107057824 */ /* 0x000fe400078e022b */
[----:B------:R-:W-:Y:S02]  /*5880*/  IMAD.IADD R50, R43, 0x1, R11 ;  /* 0x000000012b327824 */ /* 0x000fe400078e020b */
[----:B------:R-:W-:Y:S01]  /*5890*/  IMAD.WIDE.U32 R18, R55, R55, RZ ;  /* 0x0000003737127225 */ /* 0x000fe200078e00ff */
[----:B------:R-:W-:Y:S02]  /*58a0*/  IADD3 R126, P6, P4, R10, R5, R8 ;  /* 0x000000050a7e7210 */ /* 0x000fe40007cde008 */
[----:B------:R-:W-:Y:S01]  /*58b0*/  IADD3 R5, P5, PT, R92, R6, RZ ;  /* 0x000000065c057210 */ /* 0x000fe20007fbe0ff */
[----:B------:R-:W-:Y:S01]  /*58c0*/  IMAD.WIDE.U32 R10, R56, R57, RZ ;  /* 0x00000039380a7225 */ /* 0x000fe200078e00ff */
[----:B------:R-:W-:Y:S02]  /*58d0*/  LOP3.LUT R7, R18, 0xfffffffd, RZ, 0xc0, !PT ;  /* 0xfffffffd12077812 */ /* 0x000fe400078ec0ff */
[----:B------:R-:W-:Y:S01]  /*58e0*/  IADD3.X R49, PT, PT, RZ, RZ, RZ, P6, P4 ;  /* 0x000000ffff317210 */ /* 0x000fe200037e84ff */
[----:B------:R-:W-:-:S04]  /*58f0*/  IMAD.WIDE.U32 R76, R61, R55, RZ ;  /* 0x000000373d4c7225 */ /* 0x000fc800078e00ff */
[----:B------:R-:W-:Y:S02]  /*5900*/  IMAD.IADD R21, R40, 0x1, R11 ;  /* 0x0000000128157824 */ /* 0x000fe400078e020b */
[----:B------:R-:W-:Y:S02]  /*5910*/  IMAD.SHL.U32 R22, R10, 0x2, RZ ;  /* 0x000000020a167824 */ /* 0x000fe400078e00ff */
[----:B------:R-:W-:Y:S01]  /*5920*/  IMAD.X R11, RZ, RZ, R126, P5 ;  /* 0x000000ffff0b7224 */ /* 0x000fe200028e067e */
[----:B------:R-:W-:Y:S01]  /*5930*/  ISETP.GT.U32.AND P5, PT, R6, R5, PT ;  /* 0x000000050600720c */ /* 0x000fe20003fa4070 */
[----:B------:R-:W-:Y:S01]  /*5940*/  IMAD.IADD R18, R9, 0x1, R42 ;  /* 0x0000000109127824 */ /* 0x000fe200078e022a */
[----:B------:R-:W-:Y:S01]  /*5950*/  LOP3.LUT R22, R22, 0xfffffffe, RZ, 0xc0, !PT ;  /* 0xfffffffe16167812 */ /* 0x000fe200078ec0ff */
[----:B------:R-:W-:Y:S01]  /*5960*/  IMAD.WIDE.U32 R24, R60, R55, RZ ;  /* 0x000000373c187225 */ /* 0x000fe200078e00ff */
[----:B------:R-:W-:Y:S02]  /*5970*/  ISETP.GT.U32.AND.EX P5, PT, R126, R11, PT, P5 ;  /* 0x0000000b7e00720c */ /* 0x000fe40003fa4150 */
[C-C-:B------:R-:W-:Y:S01]  /*5980*/  SHF.L.U64.HI R89, R10.reuse, 0x1, R21.reuse ;  /* 0x000000010a597819 */ /* 0x140fe20000010215 */
[----:B------:R-:W-:Y:S01]  /*5990*/  IMAD.WIDE.U32 R8, R61, R54, RZ ;  /* 0x000000363d087225 */ /* 0x000fe200078e00ff */
[----:B------:R-:W-:-:S02]  /*59a0*/  SHF.R.U64 R17, R10, 0x1f, R21 ;  /* 0x0000001f0a117819 */ /* 0x000fc40000001215 */
[----:B------:R-:W-:Y:S01]  /*59b0*/  IADD3 R22, P4, PT, R22, R45, RZ ;  /* 0x0000002d16167210 */ /* 0x000fe20007f9e0ff */
[----:B------:R-:W-:Y:S01]  /*59c0*/  IMAD.IADD R125, R77, 0x1, R39 ;  /* 0x000000014d7d7824 */ /* 0x000fe200078e0227 */
[----:B------:R-:W-:Y:S01]  /*59d0*/  IADD3 R45, P6, PT, R5, R12, RZ ;  /* 0x0000000c052d7210 */ /* 0x000fe20007fde0ff */
[----:B------:R-:W-:Y:S01]  /*59e0*/  IMAD.IADD R52, R19, 0x1, R41 ;  /* 0x0000000113347824 */ /* 0x000fe200078e0229 */
[----:B------:R-:W-:Y:S01]  /*59f0*/  SEL R10, R6, R5, P5 ;  /* 0x00000005060a7207 */ /* 0x000fe20002800000 */
[----:B------:R-:W-:Y:S01]  /*5a00*/  IMAD.IADD R20, R25, 0x1, R38 ;  /* 0x0000000119147824 */ /* 0x000fe200078e0226 */
[----:B------:R-:W-:Y:S01]  /*5a10*/  IADD3 R125, P0, P1, R8, R125, R24 ;  /* 0x0000007d087d7210 */ /* 0x000fe2000791e018 */
[----:B------:R-:W-:Y:S01]  /*5a20*/  IMAD.MOV.U32 R19, RZ, RZ, RZ ;  /* 0x000000ffff137224 */ /* 0x000fe200078e00ff */
[----:B------:R-:W-:Y:S01]  /*5a30*/  LOP3.LUT R89, R89, 0x1, RZ, 0xc0, !PT ;  /* 0x0000000159597812 */ /* 0x000fe200078ec0ff */
[----:B------:R-:W-:Y:S01]  /*5a40*/  IMAD.X R5, R11, 0x1, R22, P6 ;  /* 0x000000010b057824 */ /* 0x000fe200030e0616 */
[----:B------:R-:W-:Y:S01]  /*5a50*/  IADD3.X R25, PT, PT, RZ, RZ, RZ, P0, P1 ;  /* 0x000000ffff197210 */ /* 0x000fe200007e24ff */
[----:B------:R-:W-:Y:S01]  /*5a60*/  IMAD.WIDE.U32 R18, R58, R54, R18 ;  /* 0x000000363a127225 */ /* 0x000fe200078e0012 */
[----:B------:R-:W-:-:S02]  /*5a70*/  ISETP.GT.U32.AND P0, PT, R10, R45, PT ;  /* 0x0000002d0a00720c */ /* 0x000fc40003f04070 */
[----:B------:R-:W-:Y:S01]  /*5a80*/  SEL R10, R126, R11, P5 ;  /* 0x0000000b7e0a7207 */ /* 0x000fe20002800000 */
[----:B------:R-:W-:Y:S01]  /*5a90*/  IMAD.IADD R75, R42, 0x1, R19 ;  /* 0x000000012a4b7824 */ /* 0x000fe200078e0213 */
[----:B------:R-:W-:Y:S01]  /*5aa0*/  SHF.R.U32.HI R11, RZ, 0x1f, R21 ;  /* 0x0000001fff0b7819 */ /* 0x000fe20000011615 */
[----:B------:R-:W-:Y:S01]  /*5ab0*/  IMAD.IADD R48, R39, 0x1, R9 ;  /* 0x0000000127307824 */ /* 0x000fe200078e0209 */
[----:B------:R-:W-:Y:S01]  /*5ac0*/  ISETP.GT.U32.AND.EX P0, PT, R10, R5, PT, P0 ;  /* 0x000000050a00720c */ /* 0x000fe20003f04100 */
[----:B------:R-:W-:Y:S01]  /*5ad0*/  IMAD.MOV.U32 R21, RZ, RZ, RZ ;  /* 0x000000ffff157224 */ /* 0x000fe200078e00ff */
[----:B------:R-:W-:Y:S01]  /*5ae0*/  LOP3.LUT R19, R11, 0x1, RZ, 0xc0, !PT ;  /* 0x000000010b137812 */ /* 0x000fe200078ec0ff */
[----:B------:R-:W-:Y:S01]  /*5af0*/  IMAD.WIDE.U32 R8, R54, R55, RZ ;  /* 0x0000003736087225 */ /* 0x000fe200078e00ff */
[----:B------:R-:W0:Y:S01]  /*5b00*/  LDC.64 R10, c[0x3][0xe0] ;  /* 0x00c03800ff0a7b82 */ /* 0x000e220000000a00 */
[----:B------:R-:W-:Y:S02]  /*5b10*/  IADD3 R12, P5, P6, R49, R18, R50 ;  /* 0x00000012310c7210 */ /* 0x000fe40007ebe032 */
[----:B------:R-:W-:Y:S01]  /*5b20*/  LOP3.LUT R18, R17, 0xfffffffe, RZ, 0xc0, !PT ;  /* 0xfffffffe11127812 */ /* 0x000fe200078ec0ff */
[----:B------:R-:W-:Y:S01]  /*5b30*/  IMAD.X R89, RZ, RZ, R89, P4 ;  /* 0x000000ffff597224 */ /* 0x000fe200020e0659 */
[----:B------:R-:W-:Y:S01]  /*5b40*/  IADD3.X R75, PT, PT, RZ, R75, RZ, P5, P6 ;  /* 0x0000004bff4b7210 */ /* 0x000fe20002fec4ff */
[----:B------:R-:W-:Y:S01]  /*5b50*/  IMAD.WIDE.U32 R20, R60, R54, R20 ;  /* 0x000000363c147225 */ /* 0x000fe200078e0014 */
[----:B------:R-:W-:-:S03]  /*5b60*/  SEL R73, RZ, 0x1, !P0 ;  /* 0x00000001ff497807 */ /* 0x000fc60004000000 */
[----:B------:R-:W-:Y:S01]  /*5b70*/  IMAD.WIDE.U32 R18, R56, R56, R18 ;  /* 0x0000003838127225 */ /* 0x000fe200078e0012 */
[----:B------:R-:W-:-:S03]  /*5b80*/  IADD3 R17, P5, P4, R25, R20, R48 ;  /* 0x0000001419117210 */ /* 0x000fc60007cbe030 */
[----:B------:R-:W-:Y:S01]  /*5b90*/  IMAD.SHL.U32 R47, R8, 0x2, RZ ;  /* 0x00000002082f7824 */ /* 0x000fe200078e00ff */
[----:B------:R-:W-:Y:S01]  /*5ba0*/  IADD3 R89, P0, P6, R89, R18, R12 ;  /* 0x0000001259597210 */ /* 0x000fe20007e1e00c */
[----:B------:R-:W-:Y:S02]  /*5bb0*/  IMAD.IADD R88, R40, 0x1, R19 ;  /* 0x0000000128587824 */ /* 0x000fe400078e0213 */
[----:B------:R-:W-:Y:S01]  /*5bc0*/  IMAD.IADD R82, R38, 0x1, R21 ;  /* 0x0000000126527824 */ /* 0x000fe200078e0215 */
[----:B------:R-:W1:Y:S01]  /*5bd0*/  LDC.64 R18, c[0x3][RZ] ;  /* 0x00c00000ff127b82 */ /* 0x000e620000000a00 */
[----:B------:R-:W-:Y:S01]  /*5be0*/  LOP3.LUT R47, R47, 0xfffffffe, RZ, 0xc0, !PT ;  /* 0xfffffffe2f2f7812 */ /* 0x000fe200078ec0ff */
[-C--:B------:R-:W-:Y:S01]  /*5bf0*/  IMAD.WIDE.U32 R50, R59, R57.reuse, RZ ;  /* 0x000000393b327225 */ /* 0x080fe200078e00ff */
[----:B------:R-:W-:Y:S02]  /*5c00*/  IADD3.X R88, PT, PT, RZ, R88, R75, P0, P6 ;  /* 0x00000058ff587210 */ /* 0x000fe400007ec44b */
[----:B------:R-:W-:Y:S01]  /*5c10*/  IADD3.X R82, PT, PT, RZ, R82, RZ, P5, P4 ;  /* 0x00000052ff527210 */ /* 0x000fe20002fe84ff */
[----:B------:R-:W-:Y:S01]  /*5c20*/  IMAD.WIDE.U32 R48, R58, R57, RZ ;  /* 0x000000393a307225 */ /* 0x000fe200078e00ff */
[----:B------:R-:W-:-:S02]  /*5c30*/  IADD3 R47, P1, PT, R47, R52, RZ ;  /* 0x000000342f2f7210 */ /* 0x000fc40007f3e0ff */
[----:B------:R-:W-:Y:S01]  /*5c40*/  IADD3 R89, P4, P5, R12, R89, R73 ;  /* 0x000000590c597210 */ /* 0x000fe20007d9e049 */
[----:B------:R-:W-:-:S03]  /*5c50*/  IMAD.WIDE.U32 R20, R59, R56, RZ ;  /* 0x000000383b147225 */ /* 0x000fc600078e00ff */
[----:B------:R-:W-:Y:S01]  /*5c60*/  IADD3.X R88, PT, PT, R75, R88, RZ, P4, P5 ;  /* 0x000000584b587210 */ /* 0x000fe200027ea4ff */
[----:B0-----:R-:W-:Y:S01]  /*5c70*/  IMAD R12, R47, R10, RZ ;  /* 0x0000000a2f0c7224 */ /* 0x001fe200078e02ff */
[----:B------:R-:W-:Y:S01]  /*5c80*/  IADD3 R73, P5, PT, R73, R76, RZ ;  /* 0x0000004c49497210 */ /* 0x000fe20007fbe0ff */
[C---:B------:R-:W-:Y:S02]  /*5c90*/  IMAD.IADD R51, R43.reuse, 0x1, R51 ;  /* 0x000000012b337824 */ /* 0x040fe400078e0233 */
[----:B------:R-:W-:Y:S01]  /*5ca0*/  IMAD.IADD R24, R42, 0x1, R49 ;  /* 0x000000012a187824 */ /* 0x000fe200078e0231 */
[----:B------:R-:W-:Y:S01]  /*5cb0*/  ISETP.GT.U32.AND P4, PT, R76, R73, PT ;  /* 0x000000494c00720c */ /* 0x000fe20003f84070 */
[----:B------:R-:W-:Y:S01]  /*5cc0*/  IMAD.IADD R49, R43, 0x1, R21 ;  /* 0x000000012b317824 */ /* 0x000fe200078e0215 */
[----:B------:R-:W-:Y:S01]  /*5cd0*/  IADD3 R51, P0, P6, R20, R51, R48 ;  /* 0x0000003314337210 */ /* 0x000fe20007e1e030 */
[----:B------:R-:W-:Y:S02]  /*5ce0*/  IMAD.MOV.U32 R25, RZ, RZ, RZ ;  /* 0x000000ffff197224 */ /* 0x000fe400078e00ff */
[----:B------:R-:W-:-:S02]  /*5cf0*/  IMAD R21, R7, R11, R12 ;  /* 0x0000000b07157224 */ /* 0x000fc400078e020c */
[----:B------:R-:W-:-:S04]  /*5d00*/  IMAD.WIDE.U32 R74, R7, R10, RZ ;  /* 0x0000000a074a7225 */ /* 0x000fc800078e00ff */
[----:B------:R-:W-:Y:S01]  /*5d10*/  IMAD.X R12, RZ, RZ, R125, P5 ;  /* 0x000000ffff0c7224 */ /* 0x000fe200028e067d */
[----:B------:R-:W-:Y:S01]  /*5d20*/  IADD3 R80, P5, PT, R73, R50, RZ ;  /* 0x0000003249507210 */ /* 0x000fe20007fbe0ff */
[----:B------:R-:W-:-:S03]  /*5d30*/  IMAD.WIDE.U32 R24, R58, R56, R24 ;  /* 0x000000383a187225 */ /* 0x000fc600078e0018 */
[----:B------:R-:W-:Y:S01]  /*5d40*/  ISETP.GT.U32.AND.EX P4, PT, R125, R12, PT, P4 ;  /* 0x0000000c7d00720c */ /* 0x000fe20003f84140 */
[----:B------:R-:W-:Y:S02]  /*5d50*/  IMAD.IADD R124, R75, 0x1, R21 ;  /* 0x000000014b7c7824 */ /* 0x000fe400078e0215 */
[----:B------:R-:W0:Y:S01]  /*5d60*/  LDC.64 R20, c[0x3][0x8] ;  /* 0x00c00200ff147b82 */ /* 0x000e220000000a00 */
[----:B------:R-:W-:Y:S01]  /*5d70*/  IMAD.X R75, R12, 0x1, R51, P5 ;  /* 0x000000010c4b7824 */ /* 0x000fe200028e0633 */
[----:B------:R-:W-:Y:S01]  /*5d80*/  IADD3 R22, P5, PT, R49, R24, RZ ;  /* 0x0000001831167210 */ /* 0x000fe20007fbe0ff */
[----:B-1----:R-:W-:Y:S01]  /*5d90*/  IMAD.WIDE.U32 R48, R124, R18, RZ ;  /* 0x000000127c307225 */ /* 0x002fe200078e00ff */
[----:B------:R-:W-:Y:S02]  /*5da0*/  SEL R73, R76, R73, P4 ;  /* 0x000000494c497207 */ /* 0x000fe40002000000 */
[----:B------:R-:W-:Y:S01]  /*5db0*/  SEL R12, R125, R12, P4 ;  /* 0x0000000c7d0c7207 */ /* 0x000fe20002000000 */
[----:B------:R-:W-:Y:S01]  /*5dc0*/  IMAD.X R77, R42, 0x1, R25, P5 ;  /* 0x000000012a4d7824 */ /* 0x000fe200028e0619 */
[----:B------:R-:W-:Y:S01]  /*5dd0*/  ISETP.GT.U32.AND P4, PT, R73, R80, PT ;  /* 0x000000504900720c */ /* 0x000fe20003f84070 */
[----:B------:R-:W-:-:S03]  /*5de0*/  IMAD.WIDE.U32 R48, P5, R74, R19, R48 ;  /* 0x000000134a307225 */ /* 0x000fc600078a0030 */
[----:B------:R-:W-:Y:S01]  /*5df0*/  ISETP.GT.U32.AND.EX P4, PT, R12, R75, PT, P4 ;  /* 0x0000004b0c00720c */ /* 0x000fe20003f84140 */
[----:B------:R-:W-:Y:S01]  /*5e00*/  IMAD.WIDE.U32 R72, R74, R18, RZ ;  /* 0x000000124a487225 */ /* 0x000fe200078e00ff */
[----:B------:R-:W-:-:S03]  /*5e10*/  IADD3.X R12, PT, PT, RZ, RZ, RZ, P0, P6 ;  /* 0x000000ffff0c7210 */ /* 0x000fc600007ec4ff */
[----:B------:R-:W-:Y:S01]  /*5e20*/  IMAD.X R25, RZ, RZ, RZ, P5 ;  /* 0x000000ffff197224 */ /* 0x000fe200028e06ff */
[----:B------:R-:W-:Y:S01]  /*5e30*/  IADD3 R48, P5, PT, R73, R48, RZ ;  /* 0x0000003049307210 */ /* 0x000fe20007fbe0ff */
[----:B------:R-:W-:Y:S01]  /*5e40*/  IMAD.MOV.U32 R24, RZ, RZ, R49 ;  /* 0x000000ffff187224 */ /* 0x000fe200078e0031 */
[----:B------:R-:W-:Y:S01]  /*5e50*/  IADD3 RZ, P0, PT, R7, R72, RZ ;  /* 0x0000004807ff7210 */ /* 0x000fe20007f1e0ff */
[----:B------:R-:W-:Y:S01]  /*5e60*/  IMAD.IADD R128, R44, 0x1, R23 ;  /* 0x000000012c807824 */ /* 0x000fe200078e0217 */
[----:B------:R-:W-:Y:S01]  /*5e70*/  SEL R7, RZ, 0x1, !P4 ;  /* 0x00000001ff077807 */ /* 0x000fe20006000000 */
[----:B------:R-:W-:Y:S01]  /*5e80*/  IMAD.WIDE.U32.X R24, R124, R19, R24, P5 ;  /* 0x000000137c187225 */ /* 0x000fe200028e0418 */
[----:B------:R-:W-:Y:S02]  /*5e90*/  IADD3 R52, P4, P6, R12, R22, R17 ;  /* 0x000000160c347210 */ /* 0x000fe40007e9e011 */
[----:B------:R-:W-:Y:S01]  /*5ea0*/  IADD3.X RZ, P0, PT, R47, R48, RZ, P0, !PT ;  /* 0x000000302fff7210 */ /* 0x000fe2000071e4ff */
[----:B------:R-:W-:Y:S01]  /*5eb0*/  IMAD.IADD R78, R79, 0x1, R40 ;  /* 0x000000014f4e7824 */ /* 0x000fe200078e0228 */
[----:B------:R-:W-:Y:S01]  /*5ec0*/  IADD3.X R90, PT, PT, RZ, R77, R82, P4, P6 ;  /* 0x0000004dff5a7210 */ /* 0x000fe200027ec452 */
[----:B------:R-:W-:Y:S01]  /*5ed0*/  IMAD.MOV.U32 R79, RZ, RZ, RZ ;  /* 0x000000ffff4f7224 */ /* 0x000fe200078e00ff */
[----:B------:R-:W-:-:S02]  /*5ee0*/  IADD3 R52, P5, P6, R22, R52, R7 ;  /* 0x0000003416347210 */ /* 0x000fc40007ebe007 */
[----:B------:R-:W-:Y:S01]  /*5ef0*/  IADD3 R72, P4, PT, R45, R6, RZ ;  /* 0x000000062d487210 */ /* 0x000fe20007f9e0ff */
[----:B0-----:R-:W-:Y:S01]  /*5f00*/  IMAD.WIDE.U32 R6, R124, R20, RZ ;  /* 0x000000147c067225 */ /* 0x001fe200078e00ff */
[----:B------:R-:W-:Y:S02]  /*5f10*/  IADD3.X R91, P0, PT, RZ, R24, RZ, P0, !PT ;  /* 0x00000018ff5b7210 */ /* 0x000fe4000071e4ff */
        /* <DEDUP_REMOVED lines=8> */
[----:B------:R-:W-:Y:S01]  /*5fa0*/  IADD3 R91, P4, PT, R91, R24, RZ ;  /* 0x000000185b5b7210 */ /* 0x000fe20007f9e0ff */
[----:B------:R-:W0:Y:S02]  /*5fb0*/  LDC.64 R22, c[0x3][0x10] ;  /* 0x00c00400ff167b82 */ /* 0x000e240000000a00 */
[----:B------:R-:W-:Y:S01]  /*5fc0*/  IMAD.X R47, RZ, RZ, RZ, P5 ;  /* 0x000000ffff2f7224 */ /* 0x000fe200028e06ff */
[----:B------:R-:W-:Y:S01]  /*5fd0*/  IADD3 R6, P6, PT, R25, R6, RZ ;  /* 0x0000000619067210 */ /* 0x000fe20007fde0ff */
[----:B------:R-:W-:Y:S01]  /*5fe0*/  IMAD.MOV.U32 R46, RZ, RZ, R7 ;  /* 0x000000ffff2e7224 */ /* 0x000fe200078e0007 */
[----:B------:R-:W-:Y:S01]  /*5ff0*/  ISETP.GE.U32.AND P5, PT, R72, R45, PT ;  /* 0x0000002d4800720c */ /* 0x000fe20003fa6070 */
[----:B------:R-:W-:Y:S01]  /*6000*/  IMAD.WIDE.U32 R48, R91, R10, RZ ;  /* 0x0000000a5b307225 */ /* 0x000fe200078e00ff */
[----:B------:R-:W-:Y:S01]  /*6010*/  IADD3.X R133, P4, PT, R133, R6, RZ, P4, !PT ;  /* 0x0000000685857210 */ /* 0x000fe2000279e4ff */
[----:B------:R-:W1:Y:S01]  /*6020*/  LDC.64 R24, c[0x3][0x18] ;  /* 0x00c00600ff187b82 */ /* 0x000e620000000a00 */
[----:B------:R-:W-:Y:S01]  /*6030*/  ISETP.GE.U32.AND.EX P5, PT, R126, R5, PT, P5 ;  /* 0x000000057e00720c */ /* 0x000fe20003fa6150 */
[----:B------:R-:W-:-:S02]  /*6040*/  IMAD.MOV.U32 R37, RZ, RZ, RZ ;  /* 0x000000ffff257224 */ /* 0x000fc400078e00ff */
[----:B------:R-:W-:Y:S01]  /*6050*/  IMAD R6, R133, R10, RZ ;  /* 0x0000000a85067224 */ /* 0x000fe200078e02ff */
[----:B------:R-:W-:Y:S01]  /*6060*/  SEL R5, RZ, 0x1, P5 ;  /* 0x00000001ff057807 */ /* 0x000fe20002800000 */
[----:B------:R-:W-:-:S04]  /*6070*/  IMAD.WIDE.U32.X R46, R124, R21, R46, P6 ;  /* 0x000000157c2e7225 */ /* 0x000fc800030e042e */
[----:B------:R-:W-:Y:S01]  /*6080*/  IMAD R77, R91, R11, R6 ;  /* 0x0000000b5b4d7224 */ /* 0x000fe200078e0206 */
[----:B------:R-:W-:Y:S01]  /*6090*/  IADD3.X R131, P0, P2, R46, RZ, RZ, P4, P0 ;  /* 0x000000ff2e837210 */ /* 0x000fe200022004ff */
[----:B------:R-:W-:Y:S02]  /*60a0*/  IMAD.IADD R127, R9, 0x1, R37 ;  /* 0x00000001097f7824 */ /* 0x000fe400078e0225 */
[----:B------:R-:W-:Y:S01]  /*60b0*/  IMAD.IADD R77, R49, 0x1, R77 ;  /* 0x00000001314d7824 */ /* 0x000fe200078e024d */
[----:B------:R-:W-:Y:S01]  /*60c0*/  IADD3.X R129, PT, PT, R47, RZ, RZ, P0, P2 ;  /* 0x000000ff2f817210 */ /* 0x000fe200007e44ff */
[----:B------:R-:W-:Y:S01]  /*60d0*/  IMAD.WIDE.U32 R78, R56, R54, R78 ;  /* 0x00000036384e7225 */ /* 0x000fe200078e004e */
[C-C-:B------:R-:W-:Y:S02]  /*60e0*/  SHF.L.U64.HI R73, R8.reuse, 0x1, R127.reuse ;  /* 0x0000000108497819 */ /* 0x140fe4000001027f */
[----:B------:R-:W-:Y:S01]  /*60f0*/  SHF.R.U64 R81, R8, 0x1f, R127 ;  /* 0x0000001f08517819 */ /* 0x000fe2000000127f */
[----:B------:R-:W-:Y:S01]  /*6100*/  IMAD.WIDE.U32 R6, R77, R18, RZ ;  /* 0x000000124d067225 */ /* 0x000fe200078e00ff */
[----:B------:R-:W-:-:S02]  /*6110*/  IADD3 R49, P0, PT, R5, R80, RZ ;  /* 0x0000005005317210 */ /* 0x000fc40007f1e0ff */
[----:B------:R-:W-:Y:S01]  /*6120*/  IADD3 R93, P5, P4, R93, R78, R128 ;  /* 0x0000004e5d5d7210 */ /* 0x000fe20007cbe080 */
[----:B------:R-:W-:-:S04]  /*6130*/  IMAD.WIDE.U32 R8, R48, R18, RZ ;  /* 0x0000001230087225 */ /* 0x000fc800078e00ff */
[----:B------:R-:W-:Y:S01]  /*6140*/  IMAD.WIDE.U32 R6, P6, R48, R19, R6 ;  /* 0x0000001330067225 */ /* 0x000fe200078c0006 */
[----:B------:R-:W-:-:S03]  /*6150*/  IADD3 RZ, P2, PT, R91, R8, RZ ;  /* 0x000000085bff7210 */ /* 0x000fc60007f5e0ff */
[----:B------:R-:W-:Y:S01]  /*6160*/  IMAD.X R8, RZ, RZ, R75, P0 ;  /* 0x000000ffff087224 */ /* 0x000fe200000e064b */
[----:B------:R-:W-:Y:S01]  /*6170*/  IADD3 R6, P3, PT, R9, R6, RZ ;  /* 0x0000000609067210 */ /* 0x000fe20007f7e0ff */
[----:B------:R-:W-:Y:S01]  /*6180*/  IMAD.X R47, RZ, RZ, RZ, P6 ;  /* 0x000000ffff2f7224 */ /* 0x000fe200030e06ff */
[----:B------:R-:W-:Y:S01]  /*6190*/  ISETP.GT.U32.AND P0, PT, R80, R49, PT ;  /* 0x000000315000720c */ /* 0x000fe20003f04070 */
[----:B------:R-:W-:Y:S01]  /*61a0*/  IMAD.MOV.U32 R46, RZ, RZ, R7 ;  /* 0x000000ffff2e7224 */ /* 0x000fe200078e0007 */
[----:B------:R-:W-:Y:S01]  /*61b0*/  IADD3.X RZ, P2, PT, R133, R6, RZ, P2, !PT ;  /* 0x0000000685ff7210 */ /* 0x000fe2000175e4ff */
[----:B0-----:R-:W-:Y:S01]  /*61c0*/  IMAD.WIDE.U32 R6, R124, R22, RZ ;  /* 0x000000167c067225 */ /* 0x001fe200078e00ff */
[----:B------:R-:W-:Y:S02]  /*61d0*/  ISETP.GT.U32.AND.EX P0, PT, R75, R8, PT, P0 ;  /* 0x000000084b00720c */ /* 0x000fe40003f04100 */
[----:B------:R-:W-:Y:S01]  /*61e0*/  IADD3 R45, P6, PT, R49, R50, RZ ;  /* 0x00000032312d7210 */ /* 0x000fe20007fde0ff */
[----:B------:R-:W-:Y:S01]  /*61f0*/  IMAD.WIDE.U32.X R46, R77, R19, R46, P3 ;  /* 0x000000134d2e7225 */ /* 0x000fe200018e042e */
[----:B------:R-:W-:-:S02]  /*6200*/  IADD3 R131, P3, PT, R131, R72, RZ ;  /* 0x0000004883837210 */ /* 0x000fc40007f7e0ff */
[----:B------:R-:W-:Y:S01]  /*6210*/  SEL R91, R80, R49, P0 ;  /* 0x00000031505b7207 */ /* 0x000fe20000000000 */
[----:B------:R-:W-:Y:S01]  /*6220*/  IMAD.X R78, R8, 0x1, R51, P6 ;  /* 0x00000001084e7824 */ /* 0x000fe200030e0633 */
[----:B------:R-:W-:Y:S01]  /*6230*/  SEL R49, R75, R8, P0 ;  /* 0x000000084b317207 */ /* 0x000fe20000000000 */
[C---:B------:R-:W-:Y:S01]  /*6240*/  IMAD.WIDE.U32 R8, R74.reuse, R22, RZ ;  /* 0x000000164a087225 */ /* 0x040fe200078e00ff */
[----:B------:R-:W-:Y:S02]  /*6250*/  IADD3.X R80, P2, PT, RZ, R46, RZ, P2, !PT ;  /* 0x0000002eff507210 */ /* 0x000fe4000175e4ff */
[----:B------:R-:W-:Y:S01]  /*6260*/  IADD3.X R126, P0, PT, R129, R126, RZ, P3, !PT ;  /* 0x0000007e817e7210 */ /* 0x000fe20001f1e4ff */
[----:B------:R-:W-:Y:S01]  /*6270*/  IMAD.WIDE.U32 R6, P3, R74, R23, R6 ;  /* 0x000000174a067225 */ /* 0x000fe20007860006 */
[----:B------:R-:W-:-:S03]  /*6280*/  LOP3.LUT R133, R73, 0x1, RZ, 0xc0, !PT ;  /* 0x0000000149857812 */ /* 0x000fc600078ec0ff */
[----:B-1----:R-:W-:-:S04]  /*6290*/  IMAD.WIDE.U32 R50, R124, R24, RZ ;  /* 0x000000187c327225 */ /* 0x002fc800078e00ff */
[----:B------:R-:W-:Y:S01]  /*62a0*/  IMAD.X R129, RZ, RZ, R47, P2 ;  /* 0x000000ffff817224 */ /* 0x000fe200010e062f */
[----:B------:R-:W-:Y:S01]  /*62b0*/  IADD3 R47, P2, PT, R9, R6, RZ ;  /* 0x00000006092f7210 */ /* 0x000fe20007f5e0ff */
[----:B------:R-:W-:Y:S01]  /*62c0*/  IMAD.X R73, RZ, RZ, RZ, P3 ;  /* 0x000000ffff497224 */ /* 0x000fe200018e06ff */
[----:B------:R-:W-:Y:S01]  /*62d0*/  IADD3 R131, P3, PT, R131, R8, RZ ;  /* 0x0000000883837210 */ /* 0x000fe20007f7e0ff */
[----:B------:R-:W-:Y:S02]  /*62e0*/  IMAD.X R133, RZ, RZ, R133, P1 ;  /* 0x000000ffff857224 */ /* 0x000fe400008e0685 */
[----:B------:R-:W-:Y:S01]  /*62f0*/  IMAD.WIDE.U32 R50, P1, R74, R25, R50 ;  /* 0x000000194a327225 */ /* 0x000fe20007820032 */
[----:B------:R-:W-:-:S03]  /*6300*/  IADD3.X R6, P3, PT, R126, R47, RZ, P3, !PT ;  /* 0x0000002f7e067210 */ /* 0x000fc60001f7e4ff */
[----:B------:R-:W-:-:S04]  /*6310*/  IMAD.WIDE.U32 R8, R77, R20, RZ ;  /* 0x000000144d087225 */ /* 0x000fc800078e00ff */
[----:B------:R-:W-:Y:S01]  /*6320*/  IMAD.MOV.U32 R72, RZ, RZ, R7 ;  /* 0x000000ffff487224 */ /* 0x000fe200078e0007 */
[----:B------:R-:W-:Y:S01]  /*6330*/  SHF.R.U32.HI R7, RZ, 0x1f, R127 ;  /* 0x0000001fff077819 */ /* 0x000fe2000001167f */
[----:B------:R-:W-:Y:S01]  /*6340*/  IMAD.X R75, RZ, RZ, RZ, P1 ;  /* 0x000000ffff4b7224 */ /* 0x000fe200008e06ff */
[----:B------:R-:W-:Y:S01]  /*6350*/  IADD3 R127, P1, PT, R80, R131, RZ ;  /* 0x00000083507f7210 */ /* 0x000fe20007f3e0ff */
[----:B------:R-:W-:Y:S01]  /*6360*/  IMAD.WIDE.U32.X R72, R124, R23, R72, P2 ;  /* 0x000000177c487225 */ /* 0x000fe200010e0448 */
[----:B------:R-:W-:Y:S02]  /*6370*/  LOP3.LUT R80, R81, 0xfffffffe, RZ, 0xc0, !PT ;  /* 0xfffffffe51507812 */ /* 0x000fe400078ec0ff */
[----:B------:R-:W-:Y:S01]  /*6380*/  LOP3.LUT R81, R7, 0x1, RZ, 0xc0, !PT ;  /* 0x0000000107517812 */ /* 0x000fe200078ec0ff */
[----:B------:R-:W-:Y:S01]  /*6390*/  IMAD.WIDE.U32 R8, P2, R48, R21, R8 ;  /* 0x0000001530087225 */ /* 0x000fe20007840008 */
[----:B------:R-:W-:-:S03]  /*63a0*/  IADD3.X R129, P1, PT, R129, R6, RZ, P1, !PT ;  /* 0x0000000681817210 */ /* 0x000fc60000f3e4ff */
[----:B------:R-:W-:-:S04]  /*63b0*/  IMAD.WIDE.U32 R46, R48, R20, RZ ;  /* 0x00000014302e7225 */ /* 0x000fc800078e00ff */
[----:B------:R-:W-:Y:S01]  /*63c0*/  IMAD.X R7, RZ, RZ, RZ, P2 ;  /* 0x000000ffff077224 */ /* 0x000fe200010e06ff */
[----:B------:R-:W-:Y:S01]  /*63d0*/  IADD3 R8, P6, PT, R47, R8, RZ ;  /* 0x000000082f087210 */ /* 0x000fe20007fde0ff */
[----:B------:R-:W-:Y:S01]  /*63e0*/  IMAD.WIDE.U32 R80, R54, R54, R80 ;  /* 0x0000003636507225 */ /* 0x000fe200078e0050 */
[----:B------:R-:W-:Y:S02]  /*63f0*/  IADD3 R127, P2, PT, R127, R46, RZ ;  /* 0x0000002e7f7f7210 */ /* 0x000fe40007f5e0ff */
[----:B------:R-:W-:Y:S01]  /*6400*/  IADD3.X R47, P3, P0, R72, RZ, RZ, P3, P0 ;  /* 0x000000ff482f7210 */ /* 0x000fe200018604ff */
[----:B------:R-:W-:Y:S01]  /*6410*/  IMAD.MOV.U32 R6, RZ, RZ, R9 ;  /* 0x000000ffff067224 */ /* 0x000fe200078e0009 */
[----:B------:R-:W-:Y:S01]  /*6420*/  IADD3.X R129, P2, PT, R129, R8, RZ, P2, !PT ;  /* 0x0000000881817210 */ /* 0x000fe2000175e4ff */
[----:B------:R-:W-:Y:S01]  /*6430*/  IMAD.IADD R130, R40, 0x1, R79 ;  /* 0x0000000128827824 */ /* 0x000fe200078e024f */
[----:B------:R-:W-:Y:S01]  /*6440*/  IADD3.X R72, PT, PT, R73, RZ, RZ, P3, P0 ;  /* 0x000000ff49487210 */ /* 0x000fe20001fe04ff */
[----:B------:R-:W-:Y:S01]  /*6450*/  IMAD.WIDE.U32.X R6, R77, R21, R6, P6 ;  /* 0x000000154d067225 */ /* 0x000fe200030e0406 */
[----:B------:R-:W-:-:S03]  /*6460*/  IADD3 R79, P6, PT, R133, R80, RZ ;  /* 0x00000050854f7210 */ /* 0x000fc60007fde0ff */
[----:B------:R-:W-:Y:S01]  /*6470*/  IMAD.WIDE.U32 R8, R74, R24, RZ ;  /* 0x000000184a087225 */ /* 0x000fe200078e00ff */
[----:B------:R-:W-:-:S03]  /*6480*/  IADD3.X R80, P1, P2, R6, RZ, RZ, P2, P1 ;  /* 0x000000ff06507210 */ /* 0x000fc600012224ff */
[----:B------:R-:W-:Y:S01]  /*6490*/  IMAD.X R126, R37, 0x1, R81, P6 ;  /* 0x00000001257e7824 */ /* 0x000fe200030e0651 */
        /* <DEDUP_REMOVED lines=13> */
[----:B------:R-:W-:Y:S01]  /*6570*/  IMAD.WIDE.U32.X R74, R124, R25, R74, P0 ;  /* 0x000000197c4a7225 */ /* 0x000fe200000e044a */
[----:B------:R-:W-:Y:S02]  /*6580*/  IADD3 R81, P0, PT, R80, R81, RZ ;  /* 0x0000005150517210 */ /* 0x000fe40007f1e0ff */
[----:B------:R-:W-:Y:S01]  /*6590*/  IADD3.X R124, PT, PT, RZ, R130, RZ, P5, P4 ;  /* 0x00000082ff7c7210 */ /* 0x000fe20002fe84ff */
        /* <DEDUP_REMOVED lines=16> */
[----:B------:R-:W-:Y:S01]  /*66a0*/  IMAD.WIDE.U32 R8, P4, R48, R25, R8 ;  /* 0x0000001930087225 */ /* 0x000fe20007880008 */
[----:B------:R-:W-:-:S03]  /*66b0*/  IADD3 R72, P5, PT, R73, R46, RZ ;  /* 0x0000002e49487210 */ /* 0x000fc60007fbe0ff */
[----:B------:R-:W-:Y:S01]  /*66c0*/  IMAD.WIDE.U32.X R50, R77, R23, R50, P3 ;  /* 0x000000174d327225 */ /* 0x000fe200018e0432 */
[----:B------:R-:W-:-:S03]  /*66d0*/  IADD3.X RZ, P1, PT, R129, R72, RZ, P1, !PT ;  /* 0x0000004881ff7210 */ /* 0x000fc60000f3e4ff */
[----:B------:R-:W-:Y:S01]  /*66e0*/  IMAD.X R73, RZ, RZ, RZ, P4 ;  /* 0x000000ffff497224 */ /* 0x000fe200020e06ff */
[----:B------:R-:W-:Y:S01]  /*66f0*/  IADD3 R92, P4, P3, R92, R93, R93 ;  /* 0x0000005d5c5c7210 */ /* 0x000fe20007b9e05d */
        /* <DEDUP_REMOVED lines=12> */
[----:B------:R-:W-:Y:S02]  /*67c0*/  IMAD.MOV.U32 R72, RZ, RZ, R9 ;  /* 0x000000ffff487224 */ /* 0x000fe400078e0009 */
[----:B------:R-:W-:Y:S01]  /*67d0*/  IMAD.WIDE.U32 R8, R7, R20, RZ ;  /* 0x0000001407087225 */ /* 0x000fe200078e00ff */
[----:B------:R-:W-:Y:S02]  /*67e0*/  IADD3.X R130, P6, PT, R130, R51, RZ, P6, !PT ;  /* 0x0000003382827210 */ /* 0x000fe400037de4ff */
[----:B------:R-:W-:Y:S01]  /*67f0*/  IADD3.X R51, P1, PT, RZ, R74, RZ, P1, !PT ;  /* 0x0000004aff337210 */ /* 0x000fe20000f3e4ff */
[----:B------:R-:W-:Y:S01]  /*6800*/  IMAD.WIDE.U32.X R72, R77, R25, R72, P2 ;  /* 0x000000194d487225 */ /* 0x000fe200010e0448 */
[----:B------:R-:W-:-:S03]  /*6810*/  ISETP.GT.U32.AND P2, PT, R91, R45, PT ;  /* 0x0000002d5b00720c */ /* 0x000fc60003f44070 */
[----:B------:R-:W-:Y:S01]  /*6820*/  IMAD.WIDE.U32 R46, R6, R20, RZ ;  /* 0x00000014062e7225 */ /* 0x000fe200078e00ff */
[----:B------:R-:W-:Y:S02]  /*6830*/  IADD3.X R74, P0, P6, R72, RZ, RZ, P6, P0 ;  /* 0x000000ff484a7210 */ /* 0x000fe400036004ff */
[----:B------:R-:W-:Y:S01]  /*6840*/  ISETP.GT.U32.AND.EX P2, PT, R49, R78, PT, P2 ;  /* 0x0000004e3100720c */ /* 0x000fe20003f44120 */
[----:B------:R-:W-:Y:S01]  /*6850*/  IMAD.WIDE.U32 R8, P5, R6, R21, R8 ;  /* 0x0000001506087225 */ /* 0x000fe200078a0008 */
[----:B------:R-:W-:Y:S02]  /*6860*/  IADD3.X R77, PT, PT, R73, RZ, RZ, P0, P6 ;  /* 0x000000ff494d7210 */ /* 0x000fe400007ec4ff */
[----:B------:R-:W-:Y:S01]  /*6870*/  SEL R49, RZ, 0x1, !P2 ;  /* 0x00000001ff317807 */ /* 0x000fe20005000000 */
[----:B------:R-:W-:Y:S01]  /*6880*/  IMAD.X R91, RZ, RZ, R75, P1 ;  /* 0x000000ffff5b7224 */ /* 0x000fe200008e064b */
[----:B------:R-:W-:Y:S02]  /*6890*/  IADD3 R75, P1, PT, R51, R128, RZ ;  /* 0x00000080334b7210 */ /* 0x000fe40007f3e0ff */
[----:B------:R-:W-:Y:S01]  /*68a0*/  IADD3 R8, P6, PT, R47, R8, RZ ;  /* 0x000000082f087210 */ /* 0x000fe20007fde0ff */
[----:B------:R-:W-:Y:S01]  /*68b0*/  IMAD.X R47, RZ, RZ, RZ, P5 ;  /* 0x000000ffff2f7224 */ /* 0x000fe200028e06ff */
[----:B------:R-:W-:Y:S01]  /*68c0*/  IADD3 R75, P0, PT, R75, R46, RZ ;  /* 0x0000002e4b4b7210 */ /* 0x000fe20007f1e0ff */
[----:B------:R-:W-:Y:S01]  /*68d0*/  IMAD.MOV.U32 R46, RZ, RZ, R9 ;  /* 0x000000ffff2e7224 */ /* 0x000fe200078e0009 */
[----:B------:R-:W-:-:S02]  /*68e0*/  IADD3.X R91, P1, PT, R91, R132, RZ, P1, !PT ;  /* 0x000000845b5b7210 */ /* 0x000fc40000f3e4ff */
[----:B------:R-:W-:Y:S01]  /*68f0*/  ISETP.GE.U32.AND P2, PT, R76, R45, PT ;  /* 0x0000002d4c00720c */ /* 0x000fe20003f46070 */
[----:B------:R-:W-:Y:S01]  /*6900*/  IMAD.WIDE.U32.X R46, R7, R21, R46, P6 ;  /* 0x00000015072e7225 */ /* 0x000fe200030e042e */
[----:B------:R-:W-:Y:S02]  /*6910*/  IADD3.X R91, P0, PT, R91, R8, RZ, P0, !PT ;  /* 0x000000085b5b7210 */ /* 0x000fe4000071e4ff */
[----:B------:R-:W-:Y:S01]  /*6920*/  IADD3.X R76, PT, PT, RZ, R124, R124, P4, P3 ;  /* 0x0000007cff4c7210 */ /* 0x000fe200027e647c */
[----:B------:R-:W-:Y:S01]  /*6930*/  IMAD.WIDE.U32 R8, R7, R22, RZ ;  /* 0x0000001607087225 */ /* 0x000fe200078e00ff */
[----:B------:R-:W-:Y:S02]  /*6940*/  IADD3 R52, P4, P3, R49, R52, R12 ;  /* 0x0000003431347210 */ /* 0x000fe40007b9e00c */
[----:B------:R-:W-:Y:S01]  /*6950*/  IADD3 R89, P5, PT, R89, R5, RZ ;  /* 0x0000000559597210 */ /* 0x000fe20007fbe0ff */
[-C--:B------:R-:W-:Y:S01]  /*6960*/  IMAD R72, R91, R10.reuse, RZ ;  /* 0x0000000a5b487224 */ /* 0x080fe200078e02ff */
[----:B------:R-:W-:Y:S01]  /*6970*/  IADD3.X R5, P0, P6, R46, RZ, RZ, P0, P1 ;  /* 0x000000ff2e057210 */ /* 0x000fe200006024ff */
[----:B------:R-:W-:Y:S01]  /*6980*/  IMAD.WIDE.U32 R48, R75, R10, RZ ;  /* 0x0000000a4b307225 */ /* 0x000fe200078e00ff */
[----:B------:R-:W-:-:S02]  /*6990*/  ISETP.GE.U32.AND.EX P2, PT, R125, R78, PT, P2 ;  /* 0x0000004e7d00720c */ /* 0x000fc40003f46120 */
[----:B------:R-:W-:Y:S01]  /*69a0*/  IADD3.X R81, PT, PT, R47, RZ, RZ, P0, P6 ;  /* 0x000000ff2f517210 */ /* 0x000fe200007ec4ff */
[----:B------:R-:W-:Y:S01]  /*69b0*/  IMAD R45, R75, R11, R72 ;  /* 0x0000000b4b2d7224 */ /* 0x000fe200078e0248 */
[----:B------:R-:W-:Y:S01]  /*69c0*/  ISETP.GE.U32.AND P0, PT, R50, R79, PT ;  /* 0x0000004f3200720c */ /* 0x000fe20003f06070 */
[----:B------:R-:W-:-:S03]  /*69d0*/  IMAD.WIDE.U32 R8, P1, R6, R23, R8 ;  /* 0x0000001706087225 */ /* 0x000fc60007820008 */
[----:B------:R-:W-:Y:S01]  /*69e0*/  ISETP.GE.U32.AND.EX P0, PT, R93, R126, PT, P0 ;  /* 0x0000007e5d00720c */ /* 0x000fe20003f06100 */
[----:B------:R-:W-:Y:S02]  /*69f0*/  IMAD.IADD R45, R49, 0x1, R45 ;  /* 0x00000001312d7824 */ /* 0x000fe400078e022d */
[----:B------:R-:W-:Y:S01]  /*6a00*/  IMAD.WIDE.U32 R50, R6, R22, RZ ;  /* 0x0000001606327225 */ /* 0x000fe200078e00ff */
[----:B------:R-:W-:-:S03]  /*6a10*/  SEL R93, RZ, 0x1, P0 ;  /* 0x00000001ff5d7807 */ /* 0x000fc60000000000 */
[----:B------:R-:W-:-:S04]  /*6a20*/  IMAD.WIDE.U32 R72, R45, R18, RZ ;  /* 0x000000122d487225 */ /* 0x000fc800078e00ff */
[----:B------:R-:W-:Y:S01]  /*6a30*/  IMAD.X R47, RZ, RZ, RZ, P1 ;  /* 0x000000ffff2f7224 */ /* 0x000fe200008e06ff */
[----:B------:R-:W-:Y:S01]  /*6a40*/  IADD3 R79, P1, PT, R5, R80, RZ ;  /* 0x00000050054f7210 */ /* 0x000fe20007f3e0ff */
[----:B------:R-:W-:Y:S01]  /*6a50*/  IMAD.MOV.U32 R46, RZ, RZ, R9 ;  /* 0x000000ffff2e7224 */ /* 0x000fe200078e0009 */
[----:B------:R-:W-:Y:S01]  /*6a60*/  IADD3.X R5, PT, PT, RZ, R90, RZ, P4, P3 ;  /* 0x0000005aff057210 */ /* 0x000fe200027e64ff */
[C---:B------:R-:W-:Y:S01]  /*6a70*/  IMAD.WIDE.U32 R72, P6, R48.reuse, R19, R72 ;  /* 0x0000001330487225 */ /* 0x040fe200078c0048 */
[----:B------:R-:W-:Y:S02]  /*6a80*/  IADD3 R12, P4, PT, R51, R8, RZ ;  /* 0x00000008330c7210 */ /* 0x000fe40007f9e0ff */
[----:B------:R-:W-:Y:S01]  /*6a90*/  IADD3 R79, P3, PT, R79, R50, RZ ;  /* 0x000000324f4f7210 */ /* 0x000fe20007f7e0ff */
[----:B------:R-:W-:Y:S01]  /*6aa0*/  IMAD.WIDE.U32 R8, R48, R18, RZ ;  /* 0x0000001230087225 */ /* 0x000fe200078e00ff */
[----:B------:R-:W-:-:S03]  /*6ab0*/  IADD3.X R81, P1, PT, R81, R130, RZ, P1, !PT ;  /* 0x0000008251517210 */ /* 0x000fc60000f3e4ff */
[----:B------:R-:W-:Y:S01]  /*6ac0*/  IMAD.WIDE.U32.X R46, R7, R23, R46, P4 ;  /* 0x00000017072e7225 */ /* 0x000fe200020e042e */
[----:B------:R-:W-:Y:S02]  /*6ad0*/  IADD3.X R81, P3, PT, R81, R12, RZ, P3, !PT ;  /* 0x0000000c51517210 */ /* 0x000fe40001f7e4ff */
[----:B------:R-:W-:Y:S01]  /*6ae0*/  IADD3 RZ, P4, PT, R75, R8, RZ ;  /* 0x000000084bff7210 */ /* 0x000fe20007f9e0ff */
[----:B------:R-:W-:Y:S01]  /*6af0*/  IMAD.WIDE.U32 R50, R7, R24, RZ ;  /* 0x0000001807327225 */ /* 0x000fe200078e00ff */
[----:B------:R-:W-:Y:S02]  /*6b00*/  IADD3 R8, P0, PT, R9, R72, RZ ;  /* 0x0000004809087210 */ /* 0x000fe40007f1e0ff */
[----:B------:R-:W-:Y:S01]  /*6b10*/  IADD3.X R49, P1, P3, R46, RZ, RZ, P3, P1 ;  /* 0x000000ff2e317210 */ /* 0x000fe20001b224ff */
[----:B------:R-:W-:Y:S01]  /*6b20*/  IMAD.X R9, RZ, RZ, RZ, P6 ;  /* 0x000000ffff097224 */ /* 0x000fe200030e06ff */
[----:B------:R-:W-:Y:S01]  /*6b30*/  IADD3.X RZ, P4, PT, R91, R8, RZ, P4, !PT ;  /* 0x000000085bff7210 */ /* 0x000fe2000279e4ff */
[----:B------:R-:W-:Y:S01]  /*6b40*/  IMAD.MOV.U32 R8, RZ, RZ, R73 ;  /* 0x000000ffff087224 */ /* 0x000fe200078e0049 */
[----:B------:R-:W-:-:S02]  /*6b50*/  IADD3 R93, P6, PT, R93, R92, RZ ;  /* 0x0000005c5d5d7210 */ /* 0x000fc40007fde0ff */
        /* <DEDUP_REMOVED lines=12> */
[----:B------:R-:W-:Y:S01]  /*6c20*/  IMAD.MOV.U32 R74, RZ, RZ, R51 ;  /* 0x000000ffff4a7224 */ /* 0x000fe200078e0033 */
[----:B------:R-:W-:Y:S01]  /*6c30*/  SEL R51, RZ, 0x1, P2 ;  /* 0x00000001ff337807 */ /* 0x000fe20001000000 */
[----:B------:R-:W-:Y:S02]  /*6c40*/  IMAD.X R77, R77, 0x1, R80, P6 ;  /* 0x000000014d4d7824 */ /* 0x000fe400030e0650 */
[----:B------:R-:W-:Y:S01]  /*6c50*/  IMAD.WIDE.U32.X R74, R7, R25, R74, P0 ;  /* 0x00000019074a7225 */ /* 0x000fe200000e044a */
[----:B------:R-:W-:Y:S02]  /*6c60*/  IADD3 R49, P0, PT, R49, R46, RZ ;  /* 0x0000002e31317210 */ /* 0x000fe40007f1e0ff */
[----:B------:R-:W-:Y:S01]  /*6c70*/  IADD3.X R12, P3, PT, R12, R77, RZ, P3, !PT ;  /* 0x0000004d0c0c7210 */ /* 0x000fe20001f7e4ff */
[----:B------:R-:W-:Y:S01]  /*6c80*/  IMAD.X R72, RZ, RZ, R73, P4 ;  /* 0x000000ffff487224 */ /* 0x000fe200020e0649 */
[----:B------:R-:W-:Y:S01]  /*6c90*/  IADD3 R73, P2, PT, R6, R79, RZ ;  /* 0x0000004f06497210 */ /* 0x000fe20007f5e0ff */
[----:B------:R-:W-:-:S03]  /*6ca0*/  IMAD.WIDE.U32 R8, P4, R48, R21, R8 ;  /* 0x0000001530087225 */ /* 0x000fc60007880008 */
[----:B------:R-:W-:Y:S01]  /*6cb0*/  IADD3.X R72, P2, PT, R72, R81, RZ, P2, !PT ;  /* 0x0000005148487210 */ /* 0x000fe2000175e4ff */
[----:B------:R-:W-:-:S04]  /*6cc0*/  IMAD.WIDE.U32 R46, R48, R20, RZ ;  /* 0x00000014302e7225 */ /* 0x000fc800078e00ff */
[----:B------:R-:W-:Y:S01]  /*6cd0*/  IMAD.X R7, RZ, RZ, RZ, P4 ;  /* 0x000000ffff077224 */ /* 0x000fe200020e06ff */
[----:B------:R-:W-:Y:S01]  /*6ce0*/  IADD3 R79, P4, PT, R47, R8, RZ ;  /* 0x000000082f4f7210 */ /* 0x000fe20007f9e0ff */
[----:B------:R-:W-:Y:S01]  /*6cf0*/  IMAD.MOV.U32 R6, RZ, RZ, R9 ;  /* 0x000000ffff067224 */ /* 0x000fe200078e0009 */
[----:B------:R-:W-:Y:S01]  /*6d00*/  IADD3.X R47, P6, PT, R12, R91, RZ, P0, !PT ;  /* 0x0000005b0c2f7210 */ /* 0x000fe200007de4ff */
[----:B------:R-:W-:Y:S01]  /*6d10*/  IMAD.WIDE.U32 R8, R45, R22, RZ ;  /* 0x000000162d087225 */ /* 0x000fe200078e00ff */
[----:B------:R-:W-:Y:S02]  /*6d20*/  IADD3 R73, P0, PT, R73, R46, RZ ;  /* 0x0000002e49497210 */ /* 0x000fe40007f1e0ff */
[----:B------:R-:W-:Y:S01]  /*6d30*/  IADD3.X R50, P3, P6, R74, RZ, RZ, P6, P3 ;  /* 0x000000ff4a327210 */ /* 0x000fe200036664ff */
[----:B------:R-:W-:Y:S01]  /*6d40*/  IMAD.WIDE.U32.X R6, R45, R21, R6, P4 ;  /* 0x000000152d067225 */ /* 0x000fe200020e0406 */
[----:B------:R-:W-:Y:S02]  /*6d50*/  IADD3.X R72, P0, PT, R72, R79, RZ, P0, !PT ;  /* 0x0000004f48487210 */ /* 0x000fe4000071e4ff */
[----:B------:R-:W-:-:S02]  /*6d60*/  ISETP.GE.U32.AND.EX P4, PT, R80, R76, PT, P1 ;  /* 0x0000004c5000720c */ /* 0x000fc40003f86110 */
[----:B------:R-:W-:Y:S02]  /*6d70*/  ISETP.GE.U32.AND P1, PT, R78, R93, PT ;  /* 0x0000005d4e00720c */ /* 0x000fe40003f26070 */
[----:B------:R-:W-:Y:S02]  /*6d80*/  IADD3.X R74, PT, PT, R75, RZ, RZ, P3, P6 ;  /* 0x000000ff4b4a7210 */ /* 0x000fe40001fec4ff */
[----:B------:R-:W-:Y:S02]  /*6d90*/  IADD3.X R12, P0, P2, R6, RZ, RZ, P0, P2 ;  /* 0x000000ff060c7210 */ /* 0x000fe400002044ff */
[----:B------:R-:W-:Y:S02]  /*6da0*/  IADD3 R75, P6, P3, R51, R17, R52 ;  /* 0x00000011334b7210 */ /* 0x000fe40007bde034 */
[----:B------:R-:W-:Y:S02]  /*6db0*/  SEL R52, RZ, 0x1, P4 ;  /* 0x00000001ff347807 */ /* 0x000fe40002000000 */
[----:B------:R-:W-:Y:S01]  /*6dc0*/  ISETP.GE.U32.AND.EX P1, PT, R77, R80, PT, P1 ;  /* 0x000000504d00720c */ /* 0x000fe20003f26110 */
[----:B------:R-:W-:Y:S01]  /*6dd0*/  IMAD.X R77, RZ, RZ, R88, P5 ;  /* 0x000000ffff4d7224 */ /* 0x000fe200028e0658 */
[----:B------:R-:W-:Y:S01]  /*6de0*/  IADD3.X R46, PT, PT, R7, RZ, RZ, P0, P2 ;  /* 0x000000ff072e7210 */ /* 0x000fe200007e44ff */
[----:B------:R-:W-:Y:S01]  /*6df0*/  IMAD.WIDE.U32 R6, R48, R22, RZ ;  /* 0x0000001630067225 */ /* 0x000fe200078e00ff */
[----:B------:R-:W-:-:S02]  /*6e00*/  IADD3 R17, P0, PT, R12, R49, RZ ;  /* 0x000000310c117210 */ /* 0x000fc40007f1e0ff */
[----:B------:R-:W-:Y:S01]  /*6e10*/  IADD3 R49, P4, PT, R52, R89, RZ ;  /* 0x0000005934317210 */ /* 0x000fe20007f9e0ff */
[----:B------:R-:W-:Y:S01]  /*6e20*/  IMAD.WIDE.U32 R8, P2, R48, R23, R8 ;  /* 0x0000001730087225 */ /* 0x000fe20007840008 */
[----:B------:R-:W-:Y:S02]  /*6e30*/  SEL R12, RZ, 0x1, P1 ;  /* 0x00000001ff0c7807 */ /* 0x000fe40000800000 */
        /* <DEDUP_REMOVED lines=10> */
[----:B------:R-:W-:Y:S01]  /*6ee0*/  IMAD.X R51, RZ, RZ, R52, P4 ;  /* 0x000000ffff337224 */ /* 0x000fe200020e0634 */
[----:B------:R-:W-:Y:S01]  /*6ef0*/  IADD3.X R82, PT, PT, RZ, R82, R5, P6, P3 ;  /* 0x00000052ff527210 */ /* 0x000fe200037e6405 */
        /* <DEDUP_REMOVED lines=61> */
.L_x_318:
        /* <DEDUP_REMOVED lines=21> */
.L_x_319:
        /* <DEDUP_REMOVED lines=13> */
[----:B------:R-:W-:Y:S02]  /*74f0*/  IMAD.MOV.U32 R45, RZ, RZ, RZ ;  /* 0x000000ffff2d7224 */ /* 0x000fe400078e00ff */
[----:B------:R-:W-:Y:S02]  /*7500*/  IMAD.IADD R92, R129, 0x1, R7 ;  /* 0x00000001815c7824 */ /* 0x000fe400078e0207 */
[----:B------:R-:W-:-:S04]  /*7510*/  IMAD.WIDE.U32 R6, R36, R30, RZ ;  /* 0x0000001e24067225 */ /* 0x000fc800078e00ff */
[----:B------:R-:W-:Y:S02]  /*7520*/  IMAD.MOV.U32 R17, RZ, RZ, RZ ;  /* 0x000000ffff117224 */ /* 0x000fe400078e00ff */
[----:B------:R-:W-:Y:S02]  /*7530*/  IMAD.IADD R131, R47, 0x1, R131 ;  /* 0x000000012f837824 */ /* 0x000fe400078e0283 */
[----:B------:R-:W-:Y:S02]  /*7540*/  IMAD.IADD R80, R9, 0x1, R45 ;  /* 0x0000000109507824 */ /* 0x000fe400078e022d */
        /* <DEDUP_REMOVED lines=8> */
[----:B------:R-:W-:-:S04]  /*75d0*/  IMAD.WIDE.U32 R88, R33, R32, RZ ;  /* 0x0000002021587225 */ /* 0x000fc800078e00ff */
[----:B------:R-:W-:Y:S01]  /*75e0*/  IMAD.IADD R7, R129, 0x1, R49 ;  /* 0x0000000181077824 */ /* 0x000fe200078e0231 */
[----:B------:R-:W-:Y:S01]  /*75f0*/  IADD3.X R49, PT, PT, RZ, RZ, RZ, P0, P2 ;  /* 0x000000ffff317210 */ /* 0x000fe200007e44ff */
[----:B------:R-:W-:Y:S02]  /*7600*/  IMAD.MOV.U32 R138, RZ, RZ, RZ ;  /* 0x000000ffff8a7224 */ /* 0x000fe400078e00ff */
[----:B------:R-:W-:Y:S01]  /*7610*/  IMAD.SHL.U32 R82, R8, 0x2, RZ ;  /* 0x0000000208527824 */ /* 0x000fe200078e00ff */
[----:B------:R-:W-:Y:S01]  /*7620*/  IADD3 R132, P3, P5, R132, R7, R88 ;  /* 0x0000000784847210 */ /* 0x000fe20007d7e058 */
[----:B------:R-:W-:Y:S02]  /*7630*/  IMAD.MOV.U32 R93, RZ, RZ, RZ ;  /* 0x000000ffff5d7224 */ /* 0x000fe400078e00ff */
[----:B------:R-:W-:Y:S01]  /*7640*/  IMAD.IADD R46, R45, 0x1, R89 ;  /* 0x000000012d2e7824 */ /* 0x000fe200078e0259 */
[----:B------:R-:W-:Y:S01]  /*7650*/  LOP3.LUT R82, R82, 0xfffffffe, RZ, 0xc0, !PT ;  /* 0xfffffffe52527812 */ /* 0x000fe200078ec0ff */
[----:B------:R-:W-:-:S02]  /*7660*/  IMAD.IADD R125, R138, 0x1, R9 ;  /* 0x000000018a7d7824 */ /* 0x000fc400078e0209 */
[----:B------:R-:W-:Y:S01]  /*7670*/  IMAD.WIDE.U32 R88, R29, R30, RZ ;  /* 0x0000001e1d587225 */ /* 0x000fe200078e00ff */
[----:B------:R-:W-:Y:S02]  /*7680*/  IADD3 R82, P2, PT, R82, R51, RZ ;  /* 0x0000003352527210 */ /* 0x000fe40007f5e0ff */
[C-C-:B------:R-:W-:Y:S01]  /*7690*/  SHF.L.U64.HI R91, R8.reuse, 0x1, R125.reuse ;  /* 0x00000001085b7819 */ /* 0x140fe2000001027d */
[----:B------:R-:W-:Y:S01]  /*76a0*/  IMAD.MOV.U32 R7, RZ, RZ, RZ ;  /* 0x000000ffff077224 */ /* 0x000fe200078e00ff */
[--C-:B------:R-:W-:Y:S01]  /*76b0*/  SHF.R.U64 R124, R8, 0x1f, R125.reuse ;  /* 0x0000001f087c7819 */ /* 0x100fe2000000127d */
[----:B------:R-:W-:Y:S01]  /*76c0*/  IMAD.MOV.U32 R81, RZ, RZ, RZ ;  /* 0x000000ffff517224 */ /* 0x000fe200078e00ff */
[----:B------:R-:W-:Y:S01]  /*76d0*/  SHF.R.U32.HI R125, RZ, 0x1f, R125 ;  /* 0x0000001fff7d7819 */ /* 0x000fe2000001167d */
[----:B------:R-:W-:Y:S01]  /*76e0*/  IMAD.IADD R50, R47, 0x1, R93 ;  /* 0x000000012f327824 */ /* 0x000fe200078e025d */
[----:B------:R-:W-:Y:S01]  /*76f0*/  LOP3.LUT R124, R124, 0xfffffffe, RZ, 0xc0, !PT ;  /* 0xfffffffe7c7c7812 */ /* 0x000fe200078ec0ff */
[----:B------:R-:W-:Y:S01]  /*7700*/  IMAD.MOV.U32 R47, RZ, RZ, RZ ;  /* 0x000000ffff2f7224 */ /* 0x000fe200078e00ff */
[----:B------:R-:W-:Y:S01]  /*7710*/  LOP3.LUT R125, R125, 0x1, RZ, 0xc0, !PT ;  /* 0x000000017d7d7812 */ /* 0x000fe200078ec0ff */
[----:B------:R-:W-:-:S02]  /*7720*/  IMAD.IADD R127, R89, 0x1, R7 ;  /* 0x00000001597f7824 */ /* 0x000fc400078e0207 */
[----:B------:R-:W-:-:S03]  /*7730*/  IMAD.WIDE.U32 R80, R33, R29, R80 ;  /* 0x0000001d21507225 */ /* 0x000fc600078e0050 */
[C-C-:B------:R-:W-:Y:S01]  /*7740*/  SHF.L.U64.HI R126, R88.reuse, 0x1, R127.reuse ;  /* 0x00000001587e7819 */ /* 0x140fe2000001027f */
[C---:B------:R-:W-:Y:S01]  /*7750*/  IMAD.SHL.U32 R8, R88.reuse, 0x2, RZ ;  /* 0x0000000258087824 */ /* 0x040fe200078e00ff */
[----:B------:R-:W-:Y:S01]  /*7760*/  SHF.R.U64 R130, R88, 0x1f, R127 ;  /* 0x0000001f58827819 */ /* 0x000fe2000000127f */
[----:B------:R-:W-:Y:S01]  /*7770*/  IMAD.MOV.U32 R51, RZ, RZ, RZ ;  /* 0x000000ffff337224 */ /* 0x000fe200078e00ff */
[----:B------:R-:W-:Y:S01]  /*7780*/  IADD3 R49, P0, P4, R49, R80, R92 ;  /* 0x0000005031317210 */ /* 0x000fe20007c1e05c */
[----:B------:R-:W-:Y:S01]  /*7790*/  IMAD.IADD R129, R129, 0x1, R133 ;  /* 0x0000000181817824 */ /* 0x000fe200078e0285 */
[----:B------:R-:W-:Y:S01]  /*77a0*/  LOP3.LUT R88, R8, 0xfffffffe, RZ, 0xc0, !PT ;  /* 0xfffffffe08587812 */ /* 0x000fe200078ec0ff */
[----:B------:R-:W-:Y:S01]  /*77b0*/  IMAD.WIDE.U32 R46, R33, R31, R46 ;  /* 0x0000001f212e7225 */ /* 0x000fe200078e002e */
[----:B------:R-:W-:Y:S02]  /*77c0*/  IADD3.X R80, PT, PT, RZ, RZ, RZ, P1, P6 ;  /* 0x000000ffff507210 */ /* 0x000fe40000fec4ff */
[----:B------:R-:W-:Y:S01]  /*77d0*/  SHF.R.U32.HI R127, RZ, 0x1f, R127 ;  /* 0x0000001fff7f7819 */ /* 0x000fe2000001167f */
[----:B------:R-:W-:Y:S01]  /*77e0*/  IMAD.IADD R128, R45, 0x1, R81 ;  /* 0x000000012d807824 */ /* 0x000fe200078e0251 */
[----:B------:R-:W-:Y:S01]  /*77f0*/  IADD3 R129, P1, PT, R129, R46, RZ ;  /* 0x0000002e81817210 */ /* 0x000fe20007f3e0ff */
[----:B------:R-:W-:Y:S01]  /*7800*/  IMAD.WIDE.U32 R50, R35, R29, R50 ;  /* 0x0000001d23327225 */ /* 0x000fe200078e0032 */
[----:B------:R-:W-:-:S02]  /*7810*/  LOP3.LUT R126, R126, 0x1, RZ, 0xc0, !PT ;  /* 0x000000017e7e7812 */ /* 0x000fc400078ec0ff */
[----:B------:R-:W-:Y:S01]  /*7820*/  IADD3.X R128, PT, PT, RZ, R128, RZ, P0, P4 ;  /* 0x00000080ff807210 */ /* 0x000fe200007e84ff */
[----:B------:R-:W-:Y:S01]  /*7830*/  IMAD.WIDE.U32 R8, R5, R10, RZ ;  /* 0x0000000a05087225 */ /* 0x000fe200078e00ff */
[----:B------:R-:W-:Y:S02]  /*7840*/  IADD3 R131, P0, PT, R88, R131, RZ ;  /* 0x0000008358837210 */ /* 0x000fe40007f1e0ff */
[----:B------:R-:W-:Y:S01]  /*7850*/  IADD3 R17, P4, P6, R80, R50, R17 ;  /* 0x0000003250117210 */ /* 0x000fe20007e9e011 */
[----:B------:R-:W-:Y:S01]  /*7860*/  IMAD.IADD R133, R93, 0x1, R51 ;  /* 0x000000015d857824 */ /* 0x000fe200078e0233 */
[----:B------:R-:W-:Y:S01]  /*7870*/  LOP3.LUT R81, R127, 0x1, RZ, 0xc0, !PT ;  /* 0x000000017f517812 */ /* 0x000fe200078ec0ff */
[----:B------:R-:W-:-:S03]  /*7880*/  IMAD.WIDE.U32 R50, R32, R30, RZ ;  /* 0x0000001e20327225 */ /* 0x000fc600078e00ff */
[----:B------:R-:W-:Y:S01]  /*7890*/  IADD3.X R127, PT, PT, RZ, R133, RZ, P4, P6 ;  /* 0x00000085ff7f7210 */ /* 0x000fe200027ec4ff */
[----:B------:R-:W-:Y:S02]  /*78a0*/  IMAD.X R45, R45, 0x1, R47, P1 ;  /* 0x000000012d2d7824 */ /* 0x000fe400008e062f */
[----:B------:R-:W-:-:S04]  /*78b0*/  IMAD.WIDE.U32 R46, R8, R18, RZ ;  /* 0x00000012082e7225 */ /* 0x000fc800078e00ff */
[----:B------:R-:W-:Y:S01]  /*78c0*/  IMAD R80, R131, R10, RZ ;  /* 0x0000000a83507224 */ /* 0x000fe200078e02ff */
[----:B------:R-:W-:Y:S01]  /*78d0*/  IADD3 RZ, P1, PT, R5, R46, RZ ;  /* 0x0000002e05ff7210 */ /* 0x000fe20007f3e0ff */
[----:B------:R-:W-:Y:S01]  /*78e0*/  IMAD.WIDE.U32 R88, R31, R30, RZ ;  /* 0x0000001e1f587225 */ /* 0x000fe200078e00ff */
[----:B------:R-:W-:-:S03]  /*78f0*/  LOP3.LUT R46, R91, 0x1, RZ, 0xc0, !PT ;  /* 0x000000015b2e7812 */ /* 0x000fc600078ec0ff */
[----:B------:R-:W-:-:S04]  /*7900*/  IMAD.WIDE.U32 R92, R32, R29, RZ ;  /* 0x0000001d205c7225 */ /* 0x000fc800078e00ff */
[----:B------:R-:W-:Y:S02]  /*7910*/  IMAD.IADD R51, R51, 0x1, R137 ;  /* 0x0000000133337824 */ /* 0x000fe400078e0289 */
[----:B------:R-:W-:Y:S01]  /*7920*/  IMAD R143, R5, R11, R80 ;  /* 0x0000000b058f7224 */ /* 0x000fe200078e0250 */
[----:B------:R-:W-:Y:S01]  /*7930*/  IADD3.X R5, PT, PT, RZ, RZ, RZ, P3, P5 ;  /* 0x000000ffff057210 */ /* 0x000fe20001fea4ff */
[----:B------:R-:W-:Y:S01]  /*7940*/  IMAD.X R46, RZ, RZ, R46, P2 ;  /* 0x000000ffff2e7224 */ /* 0x000fe200010e062e */
[----:B------:R-:W-:Y:S01]  /*7950*/  IADD3 R51, P5, P3, R92, R51, R88 ;  /* 0x000000335c337210 */ /* 0x000fe20007bbe058 */
[----:B------:R-:W-:Y:S01]  /*7960*/  IMAD.X R147, RZ, RZ, R126, P0 ;  /* 0x000000ffff937224 */ /* 0x000fe200000e067e */
[----:B------:R-:W-:Y:S01]  /*7970*/  LOP3.LUT R80, R130, 0xfffffffe, RZ, 0xc0, !PT ;  /* 0xfffffffe82507812 */ /* 0x000fe200078ec0ff */
[----:B------:R-:W-:Y:S01]  /*7980*/  IMAD.WIDE.U32 R124, R31, R31, R124 ;  /* 0x0000001f1f7c7225 */ /* 0x000fe200078e007c */
[--C-:B------:R-:W-:Y:S02]  /*7990*/  SHF.R.U32.HI R135, RZ, 0x1f, R51.reuse ;  /* 0x0000001fff877819 */ /* 0x100fe40000011633 */
[----:B------:R-:W-:Y:S01]  /*79a0*/  SHF.L.U64.HI R130, R50, 0x1, R51 ;  /* 0x0000000132827819 */ /* 0x000fe20000010233 */
[----:B------:R-:W-:Y:S01]  /*79b0*/  IMAD.WIDE.U32 R80, R29, R29, R80 ;  /* 0x0000001d1d507225 */ /* 0x000fe200078e0050 */
[----:B------:R-:W-:-:S03]  /*79c0*/  IADD3 R91, P2, PT, R135, R90, RZ ;  /* 0x0000005a875b7210 */ /* 0x000fc60007f5e0ff */
[----:B------:R-:W-:Y:S01]  /*79d0*/  IMAD.IADD R143, R9, 0x1, R143 ;  /* 0x00000001098f7824 */ /* 0x000fe200078e028f */
[----:B------:R-:W-:Y:S01]  /*79e0*/  ISETP.GT.U32.AND P0, PT, R90, R91, PT ;  /* 0x0000005b5a00720c */ /* 0x000fe20003f04070 */
[----:B------:R-:W-:Y:S01]  /*79f0*/  IMAD.X R141, RZ, RZ, R52, P2 ;  /* 0x000000ffff8d7224 */ /* 0x000fe200010e0634 */
[----:B------:R-:W-:Y:S01]  /*7a00*/  IADD3 R133, P2, PT, R91, R12, RZ ;  /* 0x0000000c5b857210 */ /* 0x000fe20007f5e0ff */
[----:B------:R-:W-:Y:S02]  /*7a10*/  IMAD.IADD R145, R138, 0x1, R125 ;  /* 0x000000018a917824 */ /* 0x000fe400078e027d */
[----:B------:R-:W-:Y:S01]  /*7a20*/  IMAD.IADD R137, R137, 0x1, R93 ;  /* 0x0000000189897824 */ /* 0x000fe200078e025d */
[----:B------:R-:W-:Y:S01]  /*7a30*/  ISETP.GT.U32.AND.EX P0, PT, R52, R141, PT, P0 ;  /* 0x0000008d3400720c */ /* 0x000fe20003f04100 */
[----:B------:R-:W-:Y:S01]  /*7a40*/  IMAD.X R88, R141, 0x1, R82, P2 ;  /* 0x000000018d587824 */ /* 0x000fe200010e0652 */
[----:B------:R-:W-:Y:S01]  /*7a50*/  IADD3 R12, P2, PT, R147, R80, RZ ;  /* 0x00000050930c7210 */ /* 0x000fe20007f5e0ff */
[----:B------:R-:W-:Y:S01]  /*7a60*/  IMAD.MOV.U32 R93, RZ, RZ, RZ ;  /* 0x000000ffff5d7224 */ /* 0x000fe200078e00ff */
[----:B------:R-:W-:-:S02]  /*7a70*/  SEL R9, R90, R91, P0 ;  /* 0x0000005b5a097207 */ /* 0x000fc40000000000 */
[----:B------:R-:W-:Y:S01]  /*7a80*/  SEL R91, R52, R141, P0 ;  /* 0x0000008d345b7207 */ /* 0x000fe20000000000 */
[----:B------:R-:W-:Y:S01]  /*7a90*/  IMAD.X R126, R7, 0x1, R81, P2 ;  /* 0x00000001077e7824 */ /* 0x000fe200010e0651 */
[----:B------:R-:W-:Y:S01]  /*7aa0*/  IADD3 R82, P6, P4, R46, R124, R49 ;  /* 0x0000007c2e527210 */ /* 0x000fe20007cde031 */
[----:B------:R-:W-:Y:S01]  /*7ab0*/  IMAD.WIDE.U32 R124, R143, R18, RZ ;  /* 0x000000128f7c7225 */ /* 0x000fe200078e00ff */
[----:B------:R-:W-:Y:S02]  /*7ac0*/  ISETP.GT.U32.AND P0, PT, R9, R133, PT ;  /* 0x000000850900720c */ /* 0x000fe40003f04070 */
[----:B------:R-:W-:Y:S01]  /*7ad0*/  IADD3.X R9, PT, PT, RZ, R145, R128, P6, P4 ;  /* 0x00000091ff097210 */ /* 0x000fe200037e8480 */
[----:B------:R-:W-:Y:S01]  /*7ae0*/  IMAD.WIDE.U32 R80, R143, R20, RZ ;  /* 0x000000148f507225 */ /* 0x000fe200078e00ff */
[----:B------:R-:W-:Y:S02]  /*7af0*/  ISETP.GT.U32.AND.EX P0, PT, R91, R88, PT, P0 ;  /* 0x000000585b00720c */ /* 0x000fe40003f04100 */
[----:B------:R-:W-:Y:S01]  /*7b00*/  IADD3 R92, P2, PT, R133, R90, RZ ;  /* 0x0000005a855c7210 */ /* 0x000fe20007f5e0ff */
[----:B------:R-:W-:Y:S01]  /*7b10*/  IMAD.WIDE.U32 R124, P4, R8, R19, R124 ;  /* 0x00000013087c7225 */ /* 0x000fe2000788007c */
[----:B------:R-:W-:-:S02]  /*7b20*/  SEL R145, RZ, 0x1, !P0 ;  /* 0x00000001ff917807 */ /* 0x000fc40004000000 */
[----:B------:R-:W-:Y:S01]  /*7b30*/  ISETP.GE.U32.AND P0, PT, R92, R133, PT ;  /* 0x000000855c00720c */ /* 0x000fe20003f06070 */
[----:B------:R-:W-:-:S04]  /*7b40*/  IMAD.WIDE.U32 R80, P6, R8, R21, R80 ;  /* 0x0000001508507225 */ /* 0x000fc800078c0050 */
[----:B------:R-:W-:Y:S02]  /*7b50*/  IMAD.X R91, RZ, RZ, RZ, P4 ;  /* 0x000000ffff5b7224 */ /* 0x000fe400020e06ff */
[----:B------:R-:W-:Y:S01]  /*7b60*/  IMAD.X R141, RZ, RZ, RZ, P6 ;  /* 0x000000ffff8d7224 */ /* 0x000fe200030e06ff */
[----:B------:R-:W-:Y:S01]  /*7b70*/  IADD3 R82, P4, P6, R49, R82, R145 ;  /* 0x0000005231527210 */ /* 0x000fe20007e9e091 */
[----:B------:R-:W-:Y:S01]  /*7b80*/  IMAD.X R7, R88, 0x1, R52, P2 ;  /* 0x0000000158077824 */ /* 0x000fe200010e0634 */
[----:B------:R-:W-:Y:S01]  /*7b90*/  IADD3 R52, P2, PT, R47, R124, RZ ;  /* 0x0000007c2f347210 */ /* 0x000fe20007f5e0ff */
[----:B------:R-:W-:Y:S01]  /*7ba0*/  IMAD.MOV.U32 R90, RZ, RZ, R125 ;  /* 0x000000ffff5a7224 */ /* 0x000fe200078e007d */
[----:B------:R-:W-:Y:S01]  /*7bb0*/  IADD3.X R128, PT, PT, R128, R9, RZ, P4, P6 ;  /* 0x0000000980807210 */ /* 0x000fe200027ec4ff */
[----:B------:R-:W-:Y:S01]  /*7bc0*/  IMAD.WIDE.U32 R46, R8, R20, RZ ;  /* 0x00000014082e7225 */ /* 0x000fe200078e00ff */
[----:B------:R-:W-:Y:S02]  /*7bd0*/  IADD3 R145, P6, PT, R145, R6, RZ ;  /* 0x0000000691917210 */ /* 0x000fe40007fde0ff */
[----:B------:R-:W-:Y:S01]  /*7be0*/  ISETP.GE.U32.AND.EX P0, PT, R7, R88, PT, P0 ;  /* 0x000000580700720c */ /* 0x000fe20003f06100 */
[----:B------:R-:W-:Y:S01]  /*7bf0*/  IMAD.WIDE.U32.X R90, R143, R19, R90, P2 ;  /* 0x000000138f5a7225 */ /* 0x000fe200010e045a */
[----:B------:R-:W-:-:S02]  /*7c00*/  IADD3.X RZ, P1, PT, R131, R52, RZ, P1, !PT ;  /* 0x0000003483ff7210 */ /* 0x000fc40000f3e4ff */
[----:B------:R-:W-:Y:S01]  /*7c10*/  IADD3 R134, P2, PT, R145, R48, RZ ;  /* 0x0000003091867210 */ /* 0x000fe20007f5e0ff */
[----:B------:R-:W-:Y:S01]  /*7c20*/  IMAD.X R124, RZ, RZ, R139, P6 ;  /* 0x000000ffff7c7224 */ /* 0x000fe200030e068b */
[----:B------:R-:W-:Y:S01]  /*7c30*/  SEL R133, RZ, 0x1, P0 ;  /* 0x00000001ff857807 */ /* 0x000fe20000000000 */
[----:B------:R-:W-:Y:S01]  /*7c40*/  IMAD.MOV.U32 R140, RZ, RZ, R81 ;  /* 0x000000ffff8c7224 */ /* 0x000fe200078e0051 */
[----:B------:R-:W-:Y:S02]  /*7c50*/  IADD3.X R51, P1, PT, RZ, R90, RZ, P1, !PT ;  /* 0x0000005aff337210 */ /* 0x000fe40000f3e4ff */
[----:B------:R-:W-:Y:S01]  /*7c60*/  IADD3 R88, P4, PT, R47, R80, RZ ;  /* 0x000000502f587210 */ /* 0x000fe20007f9e0ff */
[----:B------:R-:W-:Y:S01]  /*7c70*/  IMAD.X R80, R124, 0x1, R132, P2 ;  /* 0x000000017c507824 */ /* 0x000fe200010e0684 */
[----:B------:R-:W-:Y:S01]  /*7c80*/  IADD3 R131, P2, PT, R133, R134, RZ ;  /* 0x0000008685837210 */ /* 0x000fe20007f5e0ff */
[----:B------:R-:W-:Y:S01]  /*7c90*/  IMAD.X R9, RZ, RZ, R91, P1 ;  /* 0x000000ffff097224 */ /* 0x000fe200008e065b */
[----:B------:R-:W-:Y:S01]  /*7ca0*/  LEA R51, P0, R50, R51, 0x1 ;  /* 0x0000003332337211 */ /* 0x000fe200078008ff */
[----:B------:R-:W-:Y:S01]  /*7cb0*/  IMAD.WIDE.U32.X R140, R143, R21, R140, P4 ;  /* 0x000000158f8c7225 */ /* 0x000fe200020e048c */
[----:B------:R-:W-:-:S02]  /*7cc0*/  ISETP.GT.U32.AND P6, PT, R6, R145, PT ;  /* 0x000000910600720c */ /* 0x000fc40003fc4070 */
[----:B------:R-:W-:Y:S01]  /*7cd0*/  IADD3 R52, P1, PT, R131, R48, RZ ;  /* 0x0000003083347210 */ /* 0x000fe20007f3e0ff */
[----:B------:R-:W-:Y:S01]  /*7ce0*/  IMAD.X R91, RZ, RZ, R80, P2 ;  /* 0x000000ffff5b7224 */ /* 0x000fe200010e0650 */
[----:B------:R-:W-:Y:S01]  /*7cf0*/  IADD3 R142, P2, PT, R51, R46, RZ ;  /* 0x0000002e338e7210 */ /* 0x000fe20007f5e0ff */
[----:B------:R-:W-:Y:S01]  /*7d00*/  IMAD.WIDE.U32 R48, R143, R22, RZ ;  /* 0x000000168f307225 */ /* 0x000fe200078e00ff */
[----:B------:R-:W-:Y:S02]  /*7d10*/  IADD3.X R9, P0, PT, R9, R130, RZ, P0, !PT ;  /* 0x0000008209097210 */ /* 0x000fe4000071e4ff */
[----:B------:R-:W-:Y:S01]  /*7d20*/  ISETP.GT.U32.AND.EX P6, PT, R139, R124, PT, P6 ;  /* 0x0000007c8b00720c */ /* 0x000fe20003fc4160 */
[----:B------:R-:W-:Y:S01]  /*7d30*/  IMAD.X R132, R91, 0x1, R132, P1 ;  /* 0x000000015b847824 */ /* 0x000fe200008e0684 */
[----:B------:R-:W-:Y:S01]  /*7d40*/  ISETP.GT.U32.AND P1, PT, R134, R131, PT ;  /* 0x000000838600720c */ /* 0x000fe20003f24070 */
[----:B------:R-:W-:Y:S01]  /*7d50*/  IMAD.WIDE.U32 R46, R143, R24, RZ ;  /* 0x000000188f2e7225 */ /* 0x000fe200078e00ff */
[----:B------:R-:W-:-:S02]  /*7d60*/  IADD3.X R88, P2, PT, R9, R88, RZ, P2, !PT ;  /* 0x0000005809587210 */ /* 0x000fc4000175e4ff */
[----:B------:R-:W-:Y:S02]  /*7d70*/  SEL R145, R6, R145, P6 ;  /* 0x0000009106917207 */ /* 0x000fe40003000000 */
[----:B------:R-:W-:Y:S01]  /*7d80*/  SEL R81, R139, R124, P6 ;  /* 0x0000007c8b517207 */ /* 0x000fe20003000000 */
[----:B------:R-:W-:Y:S01]  /*7d90*/  IMAD.WIDE.U32 R48, P6, R8, R23, R48 ;  /* 0x0000001708307225 */ /* 0x000fe200078c0030 */
[----:B------:R-:W-:Y:S02]  /*7da0*/  ISETP.GT.U32.AND.EX P1, PT, R80, R91, PT, P1 ;  /* 0x0000005b5000720c */ /* 0x000fe40003f24110 */
[----:B------:R-:W-:Y:S01]  /*7db0*/  ISETP.GT.U32.AND P4, PT, R145, R134, PT ;  /* 0x000000869100720c */ /* 0x000fe20003f84070 */
[----:B------:R-:W-:Y:S01]  /*7dc0*/  IMAD.WIDE.U32 R124, R8, R22, RZ ;  /* 0x00000016087c7225 */ /* 0x000fe200078e00ff */
[----:B------:R-:W-:Y:S02]  /*7dd0*/  SEL R130, R134, R131, P1 ;  /* 0x0000008386827207 */ /* 0x000fe40000800000 */
[----:B------:R-:W-:Y:S01]  /*7de0*/  SEL R136, R80, R91, P1 ;  /* 0x0000005b50887207 */ /* 0x000fe20000800000 */
[----:B------:R-:W-:Y:S01]  /*7df0*/  IMAD R90, R88, R10, RZ ;  /* 0x0000000a585a7224 */ /* 0x000fe200078e02ff */
[----:B------:R-:W-:Y:S01]  /*7e00*/  IADD3 R125, P1, PT, R125, R48, RZ ;  /* 0x000000307d7d7210 */ /* 0x000fe20007f3e0ff */
[----:B------:R-:W-:Y:S01]  /*7e10*/  IMAD.X R51, RZ, RZ, RZ, P6 ;  /* 0x000000ffff337224 */ /* 0x000fe200030e06ff */
[----:B------:R-:W-:Y:S01]  /*7e20*/  ISETP.GT.U32.AND.EX P4, PT, R81, R80, PT, P4 ;  /* 0x000000505100720c */ /* 0x000fe20003f84140 */
[----:B------:R-:W-:-:S04]  /*7e30*/  IMAD.WIDE.U32 R46, P6, R8, R25, R46 ;  /* 0x00000019082e7225 */ /* 0x000fc800078c002e */
[----:B------:R-:W-:Y:S02]  /*7e40*/  IMAD.MOV.U32 R50, RZ, RZ, R49 ;  /* 0x000000ffff327224 */ /* 0x000fe400078e0031 */
[----:B------:R-:W-:-:S04]  /*7e50*/  IMAD.WIDE.U32 R8, R8, R24, RZ ;  /* 0x0000001808087225 */ /* 0x000fc800078e00ff */
[----:B------:R-:W-:-:S04]  /*7e60*/  IMAD.WIDE.U32 R48, R142, R10, RZ ;  /* 0x0000000a8e307225 */ /* 0x000fc800078e00ff */
[----:B------:R-:W-:Y:S02]  /*7e70*/  IMAD R131, R142, R11, R90 ;  /* 0x0000000b8e837224 */ /* 0x000fe400078e025a */
[----:B------:R-:W-:Y:S01]  /*7e80*/  IMAD.X R91, RZ, RZ, RZ, P6 ;  /* 0x000000ffff5b7224 */ /* 0x000fe200030e06ff */
[----:B------:R-:W-:Y:S01]  /*7e90*/  IADD3 R134, P6, PT, R9, R46, RZ ;  /* 0x0000002e09867210 */ /* 0x000fe20007fde0ff */
[----:B------:R-:W-:Y:S01]  /*7ea0*/  IMAD.MOV.U32 R90, RZ, RZ, R47 ;  /* 0x000000ffff5a7224 */ /* 0x000fe200078e002f */
[----:B------:R-:W-:Y:S01]  /*7eb0*/  IADD3.X R9, P2, P0, R140, RZ, RZ, P2, P0 ;  /* 0x000000ff8c097210 */ /* 0x000fe200010404ff */
[----:B------:R-:W-:Y:S01]  /*7ec0*/  IMAD.IADD R131, R49, 0x1, R131 ;  /* 0x0000000131837824 */ /* 0x000fe200078e0283 */
        /* <DEDUP_REMOVED lines=14> */
[----:B------:R-:W-:-:S02]  /*7fb0*/  IADD3.X R50, P0, PT, R140, R7, RZ, P0, !PT ;  /* 0x000000078c327210 */ /* 0x000fc4000071e4ff */
[----:B------:R-:W-:Y:S01]  /*7fc0*/  IADD3 R7, P6, PT, R51, R80, RZ ;  /* 0x0000005033077210 */ /* 0x000fe20007fde0ff */
[----:B------:R-:W-:Y:S01]  /*7fd0*/  IMAD.X R51, RZ, RZ, RZ, P2 ;  /* 0x000000ffff337224 */ /* 0x000fe200010e06ff */
[----:B------:R-:W-:Y:S01]  /*7fe0*/  IADD3.X R80, P4, PT, R50, R125, RZ, P4, !PT ;  /* 0x0000007d32507210 */ /* 0x000fe2000279e4ff */
[----:B------:R-:W-:Y:S01]  /*7ff0*/  IMAD.MOV.U32 R50, RZ, RZ, R81 ;  /* 0x000000ffff327224 */ /* 0x000fe200078e0051 */
[----:B------:R-:W-:Y:S01]  /*8000*/  IADD3.X RZ, P2, PT, R88, R7, RZ, P1, !PT ;  /* 0x0000000758ff7210 */ /* 0x000fe20000f5e4ff */
[C---:B------:R-:W-:Y:S01]  /*8010*/  IMAD.WIDE.U32 R124, R131.reuse, R20, RZ ;  /* 0x00000014837c7225 */ /* 0x040fe200078e00ff */
[----:B------:R-:W-:Y:S02]  /*8020*/  IADD3.X R9, P0, P4, R46, RZ, RZ, P4, P0 ;  /* 0x000000ff2e097210 */ /* 0x000fe400024004ff */
[----:B------:R-:W-:Y:S01]  /*8030*/  IADD3 R140, P1, PT, R52, R6, RZ ;  /* 0x00000006348c7210 */ /* 0x000fe20007f3e0ff */
[----:B------:R-:W-:Y:S01]  /*8040*/  IMAD.WIDE.U32.X R50, R131, R19, R50, P6 ;  /* 0x0000001383327225 */ /* 0x000fe200030e0432 */
[----:B------:R-:W-:-:S03]  /*8050*/  IADD3.X R142, PT, PT, R47, RZ, RZ, P0, P4 ;  /* 0x000000ff2f8e7210 */ /* 0x000fc600007e84ff */
[----:B------:R-:W-:Y:S01]  /*8060*/  IMAD.WIDE.U32 R124, P0, R48, R21, R124 ;  /* 0x00000015307c7225 */ /* 0x000fe2000780007c */
[----:B------:R-:W-:-:S03]  /*8070*/  IADD3.X R141, P2, PT, RZ, R50, RZ, P2, !PT ;  /* 0x00000032ff8d7210 */ /* 0x000fc6000175e4ff */
[----:B------:R-:W-:Y:S01]  /*8080*/  IMAD.WIDE.U32 R46, R48, R20, RZ ;  /* 0x00000014302e7225 */ /* 0x000fe200078e00ff */
[----:B------:R-:W-:-:S03]  /*8090*/  IADD3 R141, P4, PT, R141, R144, RZ ;  /* 0x000000908d8d7210 */ /* 0x000fc60007f9e0ff */
[----:B------:R-:W-:Y:S01]  /*80a0*/  IMAD.X R143, RZ, RZ, R51, P2 ;  /* 0x000000ffff8f7224 */ /* 0x000fe200010e0633 */
[----:B------:R-:W-:Y:S01]  /*80b0*/  IADD3 R141, P2, PT, R141, R46, RZ ;  /* 0x0000002e8d8d7210 */ /* 0x000fe20007f5e0ff */
[----:B------:R-:W-:Y:S02]  /*80c0*/  IMAD.IADD R92, R89, 0x1, R138 ;  /* 0x00000001595c7824 */ /* 0x000fe400078e028a */
        /* <DEDUP_REMOVED lines=16> */
[----:B------:R-:W-:Y:S01]  /*81d0*/  IMAD.WIDE.U32 R46, P6, R48, R25, R46 ;  /* 0x00000019302e7225 */ /* 0x000fe200078c002e */
[----:B------:R-:W-:-:S03]  /*81e0*/  IADD3.X R145, P0, PT, R142, R139, RZ, P0, !PT ;  /* 0x0000008b8e917210 */ /* 0x000fc6000071e4ff */
[----:B------:R-:W-:-:S04]  /*81f0*/  IMAD.WIDE.U32 R6, R141, R10, RZ ;  /* 0x0000000a8d067225 */ /* 0x000fc800078e00ff */
        /* <DEDUP_REMOVED lines=10> */
[----:B------:R-:W-:-:S04]  /*82a0*/  IMAD.WIDE.U32 R46, R7, R18, RZ ;  /* 0x00000012072e7225 */ /* 0x000fc800078e00ff */
[----:B------:R-:W-:Y:S01]  /*82b0*/  IMAD.WIDE.U32.X R124, R131, R25, R8, P6 ;  /* 0x00000019837c7225 */ /* 0x000fe200030e0408 */
[----:B------:R-:W-:Y:S02]  /*82c0*/  IADD3.X R131, P0, P1, R90, RZ, RZ, P1, P0 ;  /* 0x000000ff5a837210 */ /* 0x000fe400009004ff */
[----:B------:R-:W-:Y:S01]  /*82d0*/  IADD3.X R90, PT, PT, R89, RZ, RZ, P2, P4 ;  /* 0x000000ff595a7210 */ /* 0x000fe200017e84ff */
[C---:B------:R-:W-:Y:S01]  /*82e0*/  IMAD.WIDE.U32 R8, R6.reuse, R18, RZ ;  /* 0x0000001206087225 */ /* 0x040fe200078e00ff */
[----:B------:R-:W-:Y:S02]  /*82f0*/  IADD3 R49, P2, PT, R49, R144, RZ ;  /* 0x0000009031317210 */ /* 0x000fe40007f5e0ff */
[----:B------:R-:W-:Y:S01]  /*8300*/  IADD3.X R91, PT, PT, R91, RZ, RZ, P0, P1 ;  /* 0x000000ff5b5b7210 */ /* 0x000fe200007e24ff */
[----:B------:R-:W-:Y:S01]  /*8310*/  IMAD.WIDE.U32 R46, P4, R6, R19, R46 ;  /* 0x00000013062e7225 */ /* 0x000fe2000788002e */
[----:B------:R-:W-:Y:S02]  /*8320*/  IADD3 RZ, P0, PT, R141, R8, RZ ;  /* 0x000000088dff7210 */ /* 0x000fe40007f1e0ff */
[----:B------:R-:W-:Y:S01]  /*8330*/  IADD3 R88, P6, PT, R49, R80, RZ ;  /* 0x0000005031587210 */ /* 0x000fe20007fde0ff */
[----:B------:R-:W-:Y:S01]  /*8340*/  IMAD.WIDE.U32 R92, R31, R29, R92 ;  /* 0x0000001d1f5c7225 */ /* 0x000fe200078e005c */
[----:B------:R-:W-:-:S02]  /*8350*/  IADD3.X R90, P2, PT, R90, R145, RZ, P2, !PT ;  /* 0x000000915a5a7210 */ /* 0x000fc4000175e4ff */
[----:B------:R-:W-:Y:S01]  /*8360*/  IADD3 R8, P1, PT, R9, R46, RZ ;  /* 0x0000002e09087210 */ /* 0x000fe20007f3e0ff */
[----:B------:R-:W-:Y:S01]  /*8370*/  IMAD.X R9, RZ, RZ, RZ, P4 ;  /* 0x000000ffff097224 */ /* 0x000fe200020e06ff */
        /* <DEDUP_REMOVED lines=22> */
[----:B------:R-:W-:Y:S01]  /*84e0*/  IMAD.WIDE.U32 R8, R7, R22, RZ ;  /* 0x0000001607087225 */ /* 0x000fe200078e00ff */
[----:B------:R-:W-:Y:S02]  /*84f0*/  IADD3 R89, P2, PT, R89, R48, RZ ;  /* 0x0000003059597210 */ /* 0x000fe40007f5e0ff */
[----:B------:R-:W-:Y:S01]  /*8500*/  IADD3.X R142, P6, PT, R49, R142, RZ, P6, !PT ;  /* 0x0000008e318e7210 */ /* 0x000fe200037de4ff */
[----:B------:R-:W-:Y:S01]  /*8510*/  IMAD.IADD R48, R138, 0x1, R93 ;  /* 0x000000018a307824 */ /* 0x000fe200078e025d */
[----:B------:R-:W-:Y:S01]  /*8520*/  IADD3.X R90, P0, PT, R131, R90, RZ, P0, !PT ;  /* 0x0000005a835a7210 */ /* 0x000fe2000071e4ff */
[----:B------:R-:W-:Y:S01]  /*8530*/  IMAD.WIDE.U32.X R46, R7, R21, R46, P5 ;  /* 0x00000015072e7225 */ /* 0x000fe200028e042e */
[----:B------:R-:W-:-:S02]  /*8540*/  IADD3.X R88, P3, P6, R124, RZ, RZ, P6, P3 ;  /* 0x000000ff7c587210 */ /* 0x000fc400036664ff */
[----:B------:R-:W-:Y:S02]  /*8550*/  IADD3.X R48, PT, PT, RZ, R48, RZ, P4, P1 ;  /* 0x00000030ff307210 */ /* 0x000fe400027e24ff */
[----:B------:R-:W-:Y:S02]  /*8560*/  IADD3.X R91, P2, PT, R90, R91, RZ, P2, !PT ;  /* 0x0000005b5a5b7210 */ /* 0x000fe4000175e4ff */
[----:B------:R-:W-:Y:S02]  /*8570*/  ISETP.GT.U32.AND P1, PT, R130, R52, PT ;  /* 0x000000348200720c */ /* 0x000fe40003f24070 */
[----:B------:R-:W-:Y:S01]  /*8580*/  IADD3.X R124, PT, PT, R125, RZ, RZ, P3, P6 ;  /* 0x000000ff7d7c7210 */ /* 0x000fe20001fec4ff */
[----:B------:R-:W-:Y:S01]  /*8590*/  IMAD R50, R91, R10, RZ ;  /* 0x0000000a5b327224 */ /* 0x000fe200078e02ff */
[----:B------:R-:W-:Y:S02]  /*85a0*/  IADD3.X R93, P2, P6, R46, RZ, RZ, P2, P0 ;  /* 0x000000ff2e5d7210 */ /* 0x000fe400016404ff */
[----:B------:R-:W-:Y:S01]  /*85b0*/  ISETP.GT.U32.AND.EX P1, PT, R136, R132, PT, P1 ;  /* 0x000000848800720c */ /* 0x000fe20003f24110 */
[----:B------:R-:W-:Y:S01]  /*85c0*/  IMAD R49, R89, R11, R50 ;  /* 0x0000000b59317224 */ /* 0x000fe200078e0232 */
[----:B------:R-:W-:-:S02]  /*85d0*/  IADD3 R135, P4, P5, R135, R92, R92 ;  /* 0x0000005c87877210 */ /* 0x000fc40007d9e05c */
[----:B------:R-:W-:Y:S02]  /*85e0*/  ISETP.GE.U32.AND P0, PT, R140, R52, PT ;  /* 0x000000348c00720c */ /* 0x000fe40003f06070 */
[----:B------:R-:W-:Y:S01]  /*85f0*/  IADD3.X R125, PT, PT, R47, RZ, RZ, P2, P6 ;  /* 0x000000ff2f7d7210 */ /* 0x000fe200017ec4ff */
[----:B------:R-:W-:Y:S01]  /*8600*/  IMAD.WIDE.U32 R46, R89, R10, RZ ;  /* 0x0000000a592e7225 */ /* 0x000fe200078e00ff */
[----:B------:R-:W-:Y:S02]  /*8610*/  SEL R52, RZ, 0x1, !P1 ;  /* 0x00000001ff347807 */ /* 0x000fe40004800000 */
[----:B------:R-:W-:Y:S01]  /*8620*/  ISETP.GE.U32.AND P2, PT, R81, R12, PT ;  /* 0x0000000c5100720c */ /* 0x000fe20003f46070 */
[----:B------:R-:W-:Y:S01]  /*8630*/  IMAD.WIDE.U32 R8, P6, R6, R23, R8 ;  /* 0x0000001706087225 */ /* 0x000fe200078c0008 */
[----:B------:R-:W-:Y:S02]  /*8640*/  IADD3.X R12, PT, PT, RZ, R48, R48, P4, P5 ;  /* 0x00000030ff0c7210 */ /* 0x000fe400027ea430 */
[----:B------:R-:W-:Y:S01]  /*8650*/  IADD3 R52, P4, P5, R52, R129, R5 ;  /* 0x0000008134347210 */ /* 0x000fe20007d9e005 */
[----:B------:R-:W-:Y:S01]  /*8660*/  IMAD.IADD R5, R47, 0x1, R49 ;  /* 0x000000012f057824 */ /* 0x000fe200078e0231 */
[----:B------:R-:W-:Y:S01]  /*8670*/  ISETP.GE.U32.AND.EX P1, PT, R51, R126, PT, P2 ;  /* 0x0000007e3300720c */ /* 0x000fe20003f26120 */
        /* <DEDUP_REMOVED lines=8> */
[----:B------:R-:W-:Y:S01]  /*8700*/  IMAD.X R49, RZ, RZ, RZ, P6 ;  /* 0x000000ffff317224 */ /* 0x000fe200030e06ff */
[----:B------:R-:W-:Y:S01]  /*8710*/  IADD3 R47, P6, PT, R47, R50, RZ ;  /* 0x000000322f2f7210 */ /* 0x000fe20007fde0ff */
[----:B------:R-:W-:Y:S01]  /*8720*/  IMAD.WIDE.U32 R8, R46, R18, RZ ;  /* 0x000000122e087225 */ /* 0x000fe200078e00ff */
[----:B------:R-:W-:-:S02]  /*8730*/  ISETP.GE.U32.AND.EX P0, PT, R139, R132, PT, P0 ;  /* 0x000000848b00720c */ /* 0x000fc40003f06100 */
[----:B------:R-:W-:Y:S01]  /*8740*/  IADD3.X R92, P6, PT, R92, R51, RZ, P6, !PT ;  /* 0x000000335c5c7210 */ /* 0x000fe200037de4ff */
[----:B------:R-:W-:Y:S01]  /*8750*/  IMAD.WIDE.U32 R80, P5, R46, R19, R80 ;  /* 0x000000132e507225 */ /* 0x000fe200078a0050 */
[----:B------:R-:W-:Y:S02]  /*8760*/  IADD3 RZ, P1, PT, R89, R8, RZ ;  /* 0x0000000859ff7210 */ /* 0x000fe40007f3e0ff */
[----:B------:R-:W-:Y:S01]  /*8770*/  IADD3 R82, P3, PT, R82, R133, RZ ;  /* 0x0000008552527210 */ /* 0x000fe20007f7e0ff */
        /* <DEDUP_REMOVED lines=22> */
[----:B------:R-:W-:Y:S01]  /*88e0*/  IMAD.X R51, RZ, RZ, R81, P1 ;  /* 0x000000ffff337224 */ /* 0x000fe200008e0651 */
[----:B------:R-:W-:Y:S01]  /*88f0*/  IADD3 R47, P0, PT, R6, R47, RZ ;  /* 0x0000002f062f7210 */ /* 0x000fe20007f1e0ff */
[----:B------:R-:W-:Y:S01]  /*8900*/  IMAD.WIDE.U32.X R88, R7, R25, R88, P6 ;  /* 0x0000001907587225 */ /* 0x000fe200030e0458 */
[----:B------:R-:W-:-:S02]  /*8910*/  IADD3 R91, P6, PT, R91, R48, RZ ;  /* 0x000000305b5b7210 */ /* 0x000fc40007fde0ff */
[----:B------:R-:W-:Y:S01]  /*8920*/  IADD3.X R80, P0, PT, R51, R92, RZ, P0, !PT ;  /* 0x0000005c33507210 */ /* 0x000fe2000071e4ff */
        /* <DEDUP_REMOVED lines=8> */
[C---:B------:R-:W-:Y:S01]  /*89b0*/  IMAD.WIDE.U32 R8, R5.reuse, R22, RZ ;  /* 0x0000001605087225 */ /* 0x040fe200078e00ff */
[----:B------:R-:W-:Y:S02]  /*89c0*/  IADD3.X R80, P1, PT, R80, R49, RZ, P1, !PT ;  /* 0x0000003150507210 */ /* 0x000fe40000f3e4ff */
[----:B------:R-:W-:Y:S01]  /*89d0*/  IADD3.X R50, P6, PT, R50, R131, RZ, P6, !PT ;  /* 0x0000008332327210 */ /* 0x000fe200037de4ff */
[----:B------:R-:W-:Y:S01]  /*89e0*/  IMAD.WIDE.U32.X R6, R5, R21, R6, P5 ;  /* 0x0000001505067225 */ /* 0x000fe200028e0406 */
[----:B------:R-:W-:-:S02]  /*89f0*/  ISETP.GE.U32.AND.EX P5, PT, R129, R12, PT, P2 ;  /* 0x0000000c8100720c */ /* 0x000fc40003fa6120 */
[----:B------:R-:W-:Y:S01]  /*8a00*/  IADD3.X R51, P4, P6, R88, RZ, RZ, P6, P4 ;  /* 0x000000ff58337210 */ /* 0x000fe200036884ff */
[----:B------:R-:W-:Y:S01]  /*8a10*/  IMAD.X R128, RZ, RZ, R128, P3 ;  /* 0x000000ffff807224 */ /* 0x000fe200018e0680 */
[----:B------:R-:W-:Y:S02]  /*8a20*/  IADD3.X R12, P0, P1, R6, RZ, RZ, P1, P0 ;  /* 0x000000ff060c7210 */ /* 0x000fe400009004ff */
[----:B------:R-:W-:Y:S02]  /*8a30*/  ISETP.GE.U32.AND P2, PT, R126, R90, PT ;  /* 0x0000005a7e00720c */ /* 0x000fe40003f46070 */
[----:B------:R-:W-:Y:S02]  /*8a40*/  IADD3.X R88, PT, PT, R89, RZ, RZ, P4, P6 ;  /* 0x000000ff59587210 */ /* 0x000fe400027ec4ff */
        /* <DEDUP_REMOVED lines=8> */
[----:B------:R-:W-:Y:S01]  /*8ad0*/  SEL R12, RZ, 0x1, P2 ;  /* 0x00000001ff0c7807 */ /* 0x000fe20001000000 */
[----:B------:R-:W-:Y:S01]  /*8ae0*/  IMAD.MOV.U32 R48, RZ, RZ, R9 ;  /* 0x000000ffff307224 */ /* 0x000fe200078e0009 */
[----:B------:R-:W-:Y:S02]  /*8af0*/  IADD3 R89, P3, PT, R89, R82, RZ ;  /* 0x0000005259597210 */ /* 0x000fe40007f7e0ff */
[----:B------:R-:W-:-:S02]  /*8b00*/  IADD3 R93, P2, PT, R7, R8, RZ ;  /* 0x00000008075d7210 */ /* 0x000fc40007f5e0ff */
[----:B------:R-:W-:Y:S01]  /*8b10*/  IADD3 R17, P1, PT, R17, R6, RZ ;  /* 0x0000000611117210 */ /* 0x000fe20007f3e0ff */
[----:B------:R-:W-:Y:S01]  /*8b20*/  IMAD.WIDE.U32 R6, R5, R24, RZ ;  /* 0x0000001805067225 */ /* 0x000fe200078e00ff */
[----:B------:R-:W-:Y:S02]  /*8b30*/  IADD3.X R8, P0, PT, R47, R50, RZ, P0, !PT ;  /* 0x000000322f087210 */ /* 0x000fe4000071e4ff */
[----:B------:R-:W-:Y:S01]  /*8b40*/  IADD3 R50, P5, PT, R12, R89, RZ ;  /* 0x000000590c327210 */ /* 0x000fe20007fbe0ff */
[----:B------:R-:W-:Y:S01]  /*8b50*/  IMAD.X R91, RZ, RZ, R128, P3 ;  /* 0x000000ffff5b7224 */ /* 0x000fe200018e0680 */
[----:B------:R-:W-:Y:S01]  /*8b60*/  ISETP.GE.U32.AND P3, PT, R89, R82, PT ;  /* 0x000000525900720c */ /* 0x000fe20003f66070 */
[----:B------:R-:W-:Y:S01]  /*8b70*/  IMAD.WIDE.U32.X R48, R5, R23, R48, P2 ;  /* 0x0000001705307225 */ /* 0x000fe200010e0430 */
[----:B------:R-:W-:Y:S02]  /*8b80*/  IADD3.X R82, P1, PT, R8, R93, RZ, P1, !PT ;  /* 0x0000005d08527210 */ /* 0x000fe40000f3e4ff */
[----:B------:R-:W-:Y:S01]  /*8b90*/  ISETP.GE.U32.AND.EX P3, PT, R91, R128, PT, P3 ;  /* 0x000000805b00720c */ /* 0x000fe20003f66130 */
[----:B------:R-:W-:Y:S01]  /*8ba0*/  IMAD.WIDE.U32 R6, P2, R46, R25, R6 ;  /* 0x000000192e067225 */ /* 0x000fe20007840006 */
[----:B------:R-:W-:-:S02]  /*8bb0*/  IADD3.X R12, P1, P0, R48, RZ, RZ, P1, P0 ;  /* 0x000000ff300c7210 */ /* 0x000fc400008204ff */
[----:B------:R-:W-:Y:S01]  /*8bc0*/  IADD3.X R45, PT, PT, RZ, R127, R45, P6, P4 ;  /* 0x0000007fff2d7210 */ /* 0x000fe200037e842d */
[----:B------:R-:W-:Y:S01]  /*8bd0*/  IMAD.WIDE.U32 R46, R46, R24, RZ ;  /* 0x000000182e2e7225 */ /* 0x000fe200078e00ff */
[----:B------:R-:W-:-:S03]  /*8be0*/  IADD3.X R48, PT, PT, R49, RZ, RZ, P1, P0 ;  /* 0x000000ff31307210 */ /* 0x000fc60000fe04ff */
[----:B------:R-:W-:Y:S01]  /*8bf0*/  IMAD.X R9, RZ, RZ, RZ, P2 ;  /* 0x000000ffff097224 */ /* 0x000fe200010e06ff */
[----:B------:R-:W-:Y:S01]  /*8c00*/  IADD3 R51, P2, PT, R51, R50, RZ ;  /* 0x0000003233337210 */ /* 0x000fe20007f5e0ff */
[----:B------:R-:W-:Y:S01]  /*8c10*/  IMAD.X R52, RZ, RZ, R91, P5 ;  /* 0x000000ffff347224 */ /* 0x000fe200028e065b */
[----:B------:R-:W-:Y:S01]  /*8c20*/  IADD3 R49, P1, PT, R47, R6, RZ ;  /* 0x000000062f317210 */ /* 0x000fe20007f3e0ff */
[----:B------:R-:W-:Y:S01]  /*8c30*/  IMAD.MOV.U32 R8, RZ, RZ, R7 ;  /* 0x000000ffff087224 */ /* 0x000fe200078e0007 */
[----:B------:R-:W-:Y:S01]  /*8c40*/  ISETP.GE.U32.AND P5, PT, R50, R89, PT ;  /* 0x000000593200720c */ /* 0x000fe20003fa6070 */
[----:B------:R-:W-:Y:S01]  /*8c50*/  IMAD.X R47, R88, 0x1, R52, P2 ;  /* 0x00000001582f7824 */ /* 0x000fe200010e0634 */
[----:B------:R-:W-:Y:S01]  /*8c60*/  IADD3 R7, P0, PT, R12, R51, RZ ;  /* 0x000000330c077210 */ /* 0x000fe20007f1e0ff */
[----:B------:R-:W-:Y:S01]  /*8c70*/  IMAD.WIDE.U32.X R8, R5, R25, R8, P1 ;  /* 0x0000001905087225 */ /* 0x000fe200008e0408 */
[----:B------:R-:W-:Y:S02]  /*8c80*/  ISETP.GE.U32.AND.EX P5, PT, R52, R91, PT, P5 ;  /* 0x0000005b3400720c */ /* 0x000fe40003fa6150 */
[----:B------:R-:W-:-:S02]  /*8c90*/  SEL R12, RZ, 0x1, P3 ;  /* 0x00000001ff0c7807 */ /* 0x000fc40001800000 */
[----:B------:R-:W-:Y:S02]  /*8ca0*/  ISETP.GE.U32.AND P3, PT, R51, R50, PT ;  /* 0x000000323300720c */ /* 0x000fe40003f66070 */
        /* <DEDUP_REMOVED lines=50> */
.L_x_320:
        /* <DEDUP_REMOVED lines=21> */
.L_x_321:
        /* <DEDUP_REMOVED lines=14> */
[----:B------:R-:W-:-:S04]  /*9200*/  IMAD.WIDE.U32 R6, R50, R117, RZ ;  /* 0x0000007532067225 */ /* 0x000fc800078e00ff */
        /* <DEDUP_REMOVED lines=8> */
[----:B------:R-:W-:Y:S01]  /*9290*/  IMAD.MOV.U32 R81, RZ, RZ, RZ ;  /* 0x000000ffff517224 */ /* 0x000fe200078e00ff */
[----:B------:R-:W-:Y:S01]  /*92a0*/  IADD3 R17, P6, P4, R128, R17, R130 ;  /* 0x0000001180117210 */ /* 0x000fe20007cde082 */
[----:B------:R-:W-:Y:S02]  /*92b0*/  IMAD.IADD R135, R125, 0x1, R9 ;  /* 0x000000017d877824 */ /* 0x000fe400078e0209 */
[----:B------:R-:W-:Y:S01]  /*92c0*/  IMAD.IADD R8, R92, 0x1, R131 ;  /* 0x000000015c087824 */ /* 0x000fe200078e0283 */
[----:B------:R-:W-:Y:S01]  /*92d0*/  P2R R143, PR, RZ, 0x10 ;  /* 0x00000010ff8f7803 */ /* 0x000fe20000000000 */
[----:B------:R-:W-:-:S04]  /*92e0*/  IMAD.WIDE.U32 R80, R116, R47, R80 ;  /* 0x0000002f74507225 */ /* 0x000fc800078e0050 */
[----:B------:R-:W-:Y:S01]  /*92f0*/  IMAD.MOV.U32 R9, RZ, RZ, RZ ;  /* 0x000000ffff097224 */ /* 0x000fe200078e00ff */
[----:B------:R-:W-:Y:S01]  /*9300*/  IADD3 R82, P2, P3, R5, R80, R82 ;  /* 0x0000005005527210 */ /* 0x000fe20007b5e052 */
[----:B------:R-:W-:Y:S02]  /*9310*/  IMAD.IADD R89, R93, 0x1, R129 ;  /* 0x000000015d597824 */ /* 0x000fe400078e0281 */
[----:B------:R-:W-:Y:S01]  /*9320*/  IMAD.MOV.U32 R144, RZ, RZ, RZ ;  /* 0x000000ffff907224 */ /* 0x000fe200078e00ff */
[----:B------:R-:W-:Y:S01]  /*9330*/  @P6 LOP3.LUT R53, R53, 0x1, RZ, 0xfc, !PT ;  /* 0x0000000135356812 */ /* 0x000fe200078efcff */
[----:B------:R-:W-:-:S03]  /*9340*/  IMAD.WIDE.U32 R128, R52, R117, RZ ;  /* 0x0000007534807225 */ /* 0x000fc600078e00ff */
[----:B------:R-:W-:Y:S01]  /*9350*/  LOP3.LUT R53, R53, 0xfffffffb, RZ, 0xc0, !PT ;  /* 0xfffffffb35357812 */ /* 0x000fe200078ec0ff */
[----:B------:R-:W-:-:S04]  /*9360*/  IMAD.WIDE.U32 R8, R118, R45, R8 ;  /* 0x0000002d76087225 */ /* 0x000fc800078e0008 */
[----:B------:R-:W-:Y:S02]  /*9370*/  IMAD.IADD R88, R133, 0x1, R124 ;  /* 0x0000000185587824 */ /* 0x000fe400078e027c */
[----:B------:R-:W-:Y:S01]  /*9380*/  IMAD.IADD R134, R148, 0x1, R81 ;  /* 0x0000000194867824 */ /* 0x000fe200078e0251 */
[----:B------:R-:W-:Y:S01]  /*9390*/  IADD3.X R81, PT, PT, RZ, RZ, RZ, P1, P5 ;  /* 0x000000ffff517210 */ /* 0x000fe20000fea4ff */
[----:B------:R-:W-:Y:S01]  /*93a0*/  IMAD.WIDE.U32 R132, R51, R117, RZ ;  /* 0x0000007533847225 */ /* 0x000fe200078e00ff */
[----:B------:R-:W-:Y:S02]  /*93b0*/  IADD3 R82, P1, P5, R82, R8, R89 ;  /* 0x0000000852527210 */ /* 0x000fe40007d3e059 */
[----:B------:R-:W-:Y:S01]  /*93c0*/  IADD3.X R134, PT, PT, RZ, R134, RZ, P2, P3 ;  /* 0x00000086ff867210 */ /* 0x000fe200017e64ff */
[----:B------:R-:W-:-:S04]  /*93d0*/  IMAD.WIDE.U32 R130, R52, R116, RZ ;  /* 0x0000007434827225 */ /* 0x000fc800078e00ff */
[----:B------:R-:W-:Y:S02]  /*93e0*/  IMAD.IADD R129, R129, 0x1, R144 ;  /* 0x0000000181817824 */ /* 0x000fe400078e0290 */
[----:B------:R-:W-:Y:S01]  /*93f0*/  IMAD.X R17, R17, 0x1, R12, P0 ;  /* 0x0000000111117824 */ /* 0x000fe200000e060c */
[----:B------:R-:W-:Y:S01]  /*9400*/  ISETP.GE.U32.AND P0, PT, R141, R90, PT ;  /* 0x0000005a8d00720c */ /* 0x000fe20003f06070 */
[----:B------:R-:W-:Y:S01]  /*9410*/  IMAD.WIDE.U32 R90, R48, R119, RZ ;  /* 0x00000077305a7225 */ /* 0x000fe200078e00ff */
[----:B------:R-:W-:Y:S02]  /*9420*/  IADD3 R129, P2, P3, R130, R129, R132 ;  /* 0x0000008182817210 */ /* 0x000fe40007b5e084 */
[----:B------:R-:W-:Y:S01]  /*9430*/  ISETP.GE.U32.AND.EX P0, PT, R17, R12, PT, P0 ;  /* 0x0000000c1100720c */ /* 0x000fe20003f06100 */
[----:B------:R-:W-:Y:S02]  /*9440*/  IMAD.MOV.U32 R89, RZ, RZ, RZ ;  /* 0x000000ffff597224 */ /* 0x000fe400078e00ff */
[----:B------:R-:W-:Y:S01]  /*9450*/  IMAD.IADD R80, R133, 0x1, R127 ;  /* 0x0000000185507824 */ /* 0x000fe200078e027f */
[----:B------:R-:W-:Y:S01]  /*9460*/  SEL R140, RZ, 0x1, P0 ;  /* 0x00000001ff8c7807 */ /* 0x000fe20000000000 */
[----:B------:R-:W-:-:S02]  /*9470*/  IMAD.IADD R5, R144, 0x1, R131 ;  /* 0x0000000190057824 */ /* 0x000fc400078e0283 */
[----:B------:R-:W-:Y:S02]  /*9480*/  IMAD.IADD R139, R92, 0x1, R9 ;  /* 0x000000015c8b7824 */ /* 0x000fe400078e0209 */
[----:B------:R-:W-:-:S03]  /*9490*/  IMAD.WIDE.U32 R132, R47, R119, RZ ;  /* 0x000000772f847225 */ /* 0x000fc600078e00ff */
[----:B------:R-:W-:Y:S01]  /*94a0*/  IADD3.X R139, PT, PT, R134, R139, RZ, P1, P5 ;  /* 0x0000008b868b7210 */ /* 0x000fe20000fea4ff */
[----:B------:R-:W-:-:S04]  /*94b0*/  IMAD.WIDE.U32 R130, R48, R118, RZ ;  /* 0x0000007630827225 */ /* 0x000fc800078e00ff */
[----:B------:R-:W-:Y:S02]  /*94c0*/  IMAD.IADD R91, R126, 0x1, R91 ;  /* 0x000000017e5b7824 */ /* 0x000fe400078e025b */
[----:B------:R-:W-:-:S03]  /*94d0*/  IMAD.WIDE.U32 R88, R116, R49, R88 ;  /* 0x0000003174587225 */ /* 0x000fc600078e0058 */
[----:B------:R-:W-:Y:S01]  /*94e0*/  IADD3 R91, P0, P1, R130, R91, R132 ;  /* 0x0000005b825b7210 */ /* 0x000fe2000791e084 */
[----:B------:R-:W-:Y:S01]  /*94f0*/  IMAD.IADD R8, R148, 0x1, R133 ;  /* 0x0000000194087824 */ /* 0x000fe200078e0285 */
[----:B------:R-:W-:Y:S01]  /*9500*/  IADD3.X R130, PT, PT, RZ, RZ, RZ, P2, P3 ;  /* 0x000000ffff827210 */ /* 0x000fe200017e64ff */
        /* <DEDUP_REMOVED lines=8> */
[----:B------:R-:W-:Y:S01]  /*9590*/  ISETP.GT.U32.AND P0, PT, R6, R81, PT ;  /* 0x000000510600720c */ /* 0x000fe20003f04070 */
[----:B------:R-:W-:-:S02]  /*95a0*/  IMAD.IADD R90, R124, 0x1, R89 ;  /* 0x000000017c5a7824 */ /* 0x000fc400078e0259 */
[----:B------:R-:W-:Y:S01]  /*95b0*/  IMAD.X R138, R132, 0x1, R91, P1 ;  /* 0x00000001848a7824 */ /* 0x000fe200008e065b */
[----:B------:R-:W-:Y:S01]  /*95c0*/  ISETP.GT.U32.AND.EX P0, PT, R7, R132, PT, P0 ;  /* 0x000000840700720c */ /* 0x000fe20003f04100 */
[----:B------:R-:W-:Y:S01]  /*95d0*/  IMAD.IADD R133, R148, 0x1, R9 ;  /* 0x0000000194857824 */ /* 0x000fe200078e0209 */
[----:B------:R-:W-:Y:S01]  /*95e0*/  IADD3 R145, P1, P2, R135, R8, R145 ;  /* 0x0000000887917210 */ /* 0x000fe20007a3e091 */
[----:B------:R-:W-:Y:S01]  /*95f0*/  IMAD.WIDE.U32 R134, R46, R117, RZ ;  /* 0x000000752e867225 */ /* 0x000fe200078e00ff */
[----:B------:R-:W-:Y:S02]  /*9600*/  SEL R88, R6, R81, P0 ;  /* 0x0000005106587207 */ /* 0x000fe40000000000 */
        /* <DEDUP_REMOVED lines=12> */
[----:B------:R-:W-:Y:S01]  /*96d0*/  IMAD.WIDE.U32 R88, R134, R10, RZ ;  /* 0x0000000a86587225 */ /* 0x000fe200078e00ff */
[----:B------:R-:W-:-:S03]  /*96e0*/  IADD3 R8, P1, P2, R130, R80, R5 ;  /* 0x0000005082087210 */ /* 0x000fc60007a3e005 */
[----:B------:R-:W-:Y:S02]  /*96f0*/  IMAD R5, R135, R10, RZ ;  /* 0x0000000a87057224 */ /* 0x000fe400078e02ff */
[----:B------:R-:W-:Y:S01]  /*9700*/  IMAD.IADD R136, R127, 0x1, R81 ;  /* 0x000000017f887824 */ /* 0x000fe200078e0251 */
[----:B------:R-:W-:Y:S01]  /*9710*/  @P3 LOP3.LUT R53, R53, 0x4, RZ, 0xfc, !PT ;  /* 0x0000000435353812 */ /* 0x000fe200078efcff */
[----:B------:R-:W-:Y:S02]  /*9720*/  IMAD R5, R134, R11, R5 ;  /* 0x0000000b86057224 */ /* 0x000fe400078e0205 */
        /* <DEDUP_REMOVED lines=22> */
[----:B------:R-:W-:Y:S02]  /*9890*/  IMAD.X R133, RZ, RZ, RZ, P0 ;  /* 0x000000ffff857224 */ /* 0x000fe400000e06ff */
[----:B------:R-:W-:Y:S02]  /*98a0*/  IMAD.MOV.U32 R137, RZ, RZ, RZ ;  /* 0x000000ffff897224 */ /* 0x000fe400078e00ff */
        /* <DEDUP_REMOVED lines=27> */
[----:B------:R-:W-:Y:S01]  /*9a60*/  IMAD.WIDE.U32 R134, R88, R22, RZ ;  /* 0x0000001658867225 */ /* 0x000fe200078e00ff */
[----:B------:R-:W-:-:S03]  /*9a70*/  IADD3 R17, P2, PT, R17, R150, RZ ;  /* 0x0000009611117210 */ /* 0x000fc60007f5e0ff */
[----:B------:R-:W-:Y:S02]  /*9a80*/  IMAD.X R137, R137, 0x1, R138, P0 ;  /* 0x0000000189897824 */ /* 0x000fe400000e068a */
[----:B------:R-:W-:-:S03]  /*9a90*/  IMAD.WIDE.U32 R146, P0, R88, R23, R146 ;  /* 0x0000001758927225 */ /* 0x000fc60007800092 */
[----:B------:R-:W-:Y:S01]  /*9aa0*/  IADD3.X R6, P2, PT, R6, R137, RZ, P2, !PT ;  /* 0x0000008906067210 */ /* 0x000fe2000175e4ff */
[----:B------:R-:W-:Y:S01]  /*9ab0*/  IMAD.X R133, RZ, RZ, RZ, P0 ;  /* 0x000000ffff857224 */ /* 0x000fe200000e06ff */
[----:B------:R-:W-:Y:S01]  /*9ac0*/  IADD3 R135, P0, PT, R135, R146, RZ ;  /* 0x0000009287877210 */ /* 0x000fe20007f1e0ff */
[----:B------:R-:W-:Y:S02]  /*9ad0*/  IMAD.MOV.U32 R132, RZ, RZ, R147 ;  /* 0x000000ffff847224 */ /* 0x000fe400078e0093 */
[----:B------:R-:W-:-:S04]  /*9ae0*/  IMAD.WIDE.U32 R146, R46, R123, RZ ;  /* 0x0000007b2e927225 */ /* 0x000fc800078e00ff */
        /* <DEDUP_REMOVED lines=20> */
[----:B------:R-:W-:-:S04]  /*9c30*/  SEL R80, RZ, 0x1, !P0 ;  /* 0x00000001ff507807 */ /* 0x000fc80004000000 */
[----:B------:R-:W-:Y:S01]  /*9c40*/  IADD3 R133, P0, P2, R80, R89, R90 ;  /* 0x0000005950857210 */ /* 0x000fe20007a1e05a */
[----:B------:R-:W-:Y:S02]  /*9c50*/  IMAD.IADD R80, R148, 0x1, R129 ;  /* 0x0000000194507824 */ /* 0x000fe400078e0281 */
[----:B------:R-:W-:Y:S01]  /*9c60*/  IMAD.WIDE.U32 R90, R48, R120, RZ ;  /* 0x00000078305a7225 */ /* 0x000fe200078e00ff */
[----:B------:R-:W-:-:S03]  /*9c70*/  IADD3.X R142, PT, PT, RZ, R81, RZ, P0, P2 ;  /* 0x00000051ff8e7210 */ /* 0x000fc600007e44ff */
        /* <DEDUP_REMOVED lines=22> */
[----:B------:R-:W-:Y:S01]  /*9de0*/  IMAD.MOV.U32 R81, RZ, RZ, RZ ;  /* 0x000000ffff517224 */ /* 0x000fe200078e00ff */
        /* <DEDUP_REMOVED lines=11> */
[----:B------:R-:W-:-:S04]  /*9ea0*/  IADD3 R137, P0, P2, R89, R80, R137 ;  /* 0x0000005059897210 */ /* 0x000fc80007a1e089 */
[----:B------:R-:W-:Y:S01]  /*9eb0*/  IADD3.X R131, PT, PT, R132, R131, RZ, P0, P2 ;  /* 0x0000008384837210 */ /* 0x000fe200007e44ff */
[----:B------:R-:W-:Y:S01]  /*9ec0*/  IMAD.WIDE.U32 R150, P0, R88, R25, R150 ;  /* 0x0000001958967225 */ /* 0x000fe20007800096 */
[----:B------:R-:W-:-:S03]  /*9ed0*/  IADD3 R132, P5, PT, R133, R146, RZ ;  /* 0x0000009285847210 */ /* 0x000fc60007fbe0ff */
[----:B------:R-:W-:-:S04]  /*9ee0*/  IMAD.WIDE.U32 R88, R88, R24, RZ ;  /* 0x0000001858587225 */ /* 0x000fc800078e00ff */
[----:B------:R-:W-:Y:S01]  /*9ef0*/  IMAD.X R81, RZ, RZ, RZ, P0 ;  /* 0x000000ffff517224 */ /* 0x000fe200000e06ff */
[----:B------:R-:W-:Y:S01]  /*9f00*/  IADD3 R91, P0, PT, R89, R150, RZ ;  /* 0x00000096595b7210 */ /* 0x000fe20007f1e0ff */
[----:B------:R-:W-:Y:S02]  /*9f10*/  IMAD.IADD R89, R93, 0x1, R147 ;  /* 0x000000015d597824 */ /* 0x000fe400078e0293 */
[----:B------:R-:W-:-:S04]  /*9f20*/  IMAD.MOV.U32 R80, RZ, RZ, R151 ;  /* 0x000000ffff507224 */ /* 0x000fc800078e0097 */
[----:B------:R-:W-:Y:S01]  /*9f30*/  IMAD.WIDE.U32.X R80, R5, R25, R80, P0 ;  /* 0x0000001905507225 */ /* 0x000fe200000e0450 */
[----:B------:R-:W-:-:S03]  /*9f40*/  IADD3 R90, P0, P2, R90, R89, R128 ;  /* 0x000000595a5a7210 */ /* 0x000fc60007a1e080 */
[----:B------:R-:W-:-:S04]  /*9f50*/  IMAD.WIDE.U32 R128, R136, R10, RZ ;  /* 0x0000000a88807225 */ /* 0x000fc800078e00ff */
[----:B------:R-:W-:Y:S01]  /*9f60*/  IMAD.X R5, R90, 0x1, R135, P5 ;  /* 0x000000015a057824 */ /* 0x000fe200028e0687 */
[----:B------:R-:W-:-:S04]  /*9f70*/  IADD3 R89, P5, PT, R6, R132, RZ ;  /* 0x0000008406597210 */ /* 0x000fc80007fbe0ff */
[----:B------:R-:W-:Y:S02]  /*9f80*/  IADD3.X R6, P5, PT, R8, R5, RZ, P5, !PT ;  /* 0x0000000508067210 */ /* 0x000fe40002fbe4ff */
[----:B------:R-:W-:-:S04]  /*9f90*/  IADD3 R8, P6, PT, R89, R88, RZ ;  /* 0x0000005859087210 */ /* 0x000fc80007fde0ff */
        /* <DEDUP_REMOVED lines=41> */
[----:B------:R-:W-:Y:S02]  /*a230*/  IMAD R91, R89, R11, R8 ;  /* 0x0000000b595b7224 */ /* 0x000fe400078e0208 */
[----:B------:R-:W-:Y:S01]  /*a240*/  IMAD.IADD R8, R93, 0x1, R9 ;  /* 0x000000015d087824 */ /* 0x000fe200078e0209 */
[----:B------:R-:W-:Y:S01]  /*a250*/  IADD3.X R136, P6, PT, R6, R151, RZ, P6, !PT ;  /* 0x0000009706887210 */ /* 0x000fe200037de4ff */
[----:B------:R-:W-:Y:S02]  /*a260*/  IMAD.IADD R6, R7, 0x1, R92 ;  /* 0x0000000107067824 */ /* 0x000fe400078e025c */
[----:B------:R-:W-:Y:S01]  /*a270*/  IMAD.MOV.U32 R7, RZ, RZ, RZ ;  /* 0x000000ffff077224 */ /* 0x000fe200078e00ff */
[----:B------:R-:W-:Y:S01]  /*a280*/  IADD3.X R88, P5, P6, R80, RZ, RZ, P6, P5 ;  /* 0x000000ff50587210 */ /* 0x000fe200036aa4ff */
[----:B------:R-:W-:-:S03]  /*a290*/  IMAD.WIDE.U32 R6, R116, R45, R6 ;  /* 0x0000002d74067225 */ /* 0x000fc600078e0006 */
[----:B------:R-:W-:Y:S02]  /*a2a0*/  IADD3.X R134, PT, PT, R81, RZ, RZ, P5, P6 ;  /* 0x000000ff51867210 */ /* 0x000fe40002fec4ff */
[----:B------:R-:W-:Y:S01]  /*a2b0*/  LOP3.LUT P5, RZ, R53, 0x4, RZ, 0xc0, !PT ;  /* 0x0000000435ff7812 */ /* 0x000fe200078ac0ff */
[----:B------:R-:W-:Y:S01]  /*a2c0*/  IMAD.WIDE.U32 R80, R89, R10, RZ ;  /* 0x0000000a59507225 */ /* 0x000fe200078e00ff */
[----:B------:R-:W-:Y:S02]  /*a2d0*/  LOP3.LUT P6, RZ, R53, 0x1, RZ, 0xc0, !PT ;  /* 0x0000000135ff7812 */ /* 0x000fe400078cc0ff */
        /* <DEDUP_REMOVED lines=41> */
[C---:B------:R-:W-:Y:S01]  /*a570*/  IMAD.WIDE.U32 R128, R81.reuse, R22, RZ ;  /* 0x0000001651807225 */ /* 0x040fe200078e00ff */
        /* <DEDUP_REMOVED lines=13> */
[----:B------:R-:W-:Y:S01]  /*a650*/  IMAD R90, R136, R10, RZ ;  /* 0x0000000a885a7224 */ /* 0x000fe200078e02ff */
[----:B------:R-:W-:Y:S01]  /*a660*/  IADD3.X R139, PT, PT, RZ, R139, RZ, P6, P5 ;  /* 0x0000008bff8b7210 */ /* 0x000fe200037ea4ff */
[----:B------:R-:W-:Y:S01]  /*a670*/  IMAD.MOV.U32 R6, RZ, RZ, R129 ;  /* 0x000000ffff067224 */ /* 0x000fe200078e0081 */
[----:B------:R-:W-:Y:S01]  /*a680*/  IADD3 R91, P5, PT, R89, R128, RZ ;  /* 0x00000080595b7210 */ /* 0x000fe20007fbe0ff */
[----:B------:R-:W-:Y:S01]  /*a690*/  IMAD.WIDE.U32 R8, R17, R10, RZ ;  /* 0x0000000a11087225 */ /* 0x000fe200078e00ff */
[----:B------:R-:W-:-:S02]  /*a6a0*/  IADD3 R142, P6, PT, R147, R88, RZ ;  /* 0x00000058938e7210 */ /* 0x000fc40007fde0ff */
[----:B------:R-:W-:Y:S01]  /*a6b0*/  SEL R143, RZ, 0x1, P4 ;  /* 0x00000001ff8f7807 */ /* 0x000fe20002000000 */
[----:B------:R-:W-:Y:S01]  /*a6c0*/  IMAD.WIDE.U32 R88, R81, R24, RZ ;  /* 0x0000001851587225 */ /* 0x000fe200078e00ff */
[----:B------:R-:W-:Y:S02]  /*a6d0*/  IADD3.X R140, P3, PT, R140, R151, RZ, P1, !PT ;  /* 0x000000978c8c7210 */ /* 0x000fe40000f7e4ff */
[----:B------:R-:W-:Y:S01]  /*a6e0*/  IADD3 R143, P1, PT, R143, R82, RZ ;  /* 0x000000528f8f7210 */ /* 0x000fe20007f3e0ff */
[----:B------:R-:W-:Y:S01]  /*a6f0*/  IMAD R129, R17, R11, R90 ;  /* 0x0000000b11817224 */ /* 0x000fe200078e025a */
[----:B------:R-:W-:Y:S01]  /*a700*/  IADD3.X R140, P4, PT, R140, R91, RZ, P6, !PT ;  /* 0x0000005b8c8c7210 */ /* 0x000fe2000379e4ff */
[----:B------:R-:W-:-:S04]  /*a710*/  IMAD.WIDE.U32.X R6, R81, R23, R6, P5 ;  /* 0x0000001751067225 */ /* 0x000fc800028e0406 */
        /* <DEDUP_REMOVED lines=45> */
[----:B------:R-:W-:Y:S02]  /*a9f0*/  IADD3.X R82, PT, PT, RZ, RZ, RZ, P0, P2 ;  /* 0x000000ffff527210 */ /* 0x000fe400007e44ff */
[----:B------:R-:W-:Y:S02]  /*aa00*/  IADD3.X R129, P3, P4, R80, RZ, RZ, P4, P3 ;  /* 0x000000ff50817210 */ /* 0x000fe400024664ff */
[----:B------:R-:W-:Y:S02]  /*aa10*/  SEL R80, RZ, 0x1, P1 ;  /* 0x00000001ff507807 */ /* 0x000fe40000800000 */
[----:B------:R-:W-:Y:S02]  /*aa20*/  ISETP.GE.U32.AND P1, PT, R141, R143, PT ;  /* 0x0000008f8d00720c */ /* 0x000fe40003f26070 */
[----:B------:R-:W-:Y:S02]  /*aa30*/  IADD3 R134, P2, P0, R138, R12, R134 ;  /* 0x0000000c8a867210 */ /* 0x000fe4000785e086 */
[----:B------:R-:W-:-:S02]  /*aa40*/  IADD3.X R12, PT, PT, R81, RZ, RZ, P3, P4 ;  /* 0x000000ff510c7210 */ /* 0x000fc40001fe84ff */
[----:B------:R-:W-:Y:S02]  /*aa50*/  ISETP.GE.U32.AND.EX P1, PT, R150, R145, PT, P1 ;  /* 0x000000919600720c */ /* 0x000fe40003f26110 */
        /* <DEDUP_REMOVED lines=20> */
[----:B------:R-:W-:Y:S01]  /*aba0*/  ISETP.GE.U32.AND.EX P2, PT, R135, R136, PT, P2 ;  /* 0x000000888700720c */ /* 0x000fe20003f46120 */
[----:B------:R-:W-:Y:S01]  /*abb0*/  IMAD.WIDE.U32 R80, P5, R8, R25, R80 ;  /* 0x0000001908507225 */ /* 0x000fe200078a0050 */
[----:B------:R-:W-:Y:S02]  /*abc0*/  IADD3.X R6, P1, P0, R6, RZ, RZ, P1, P0 ;  /* 0x000000ff06067210 */ /* 0x000fe400008204ff */
[----:B------:R-:W-:Y:S01]  /*abd0*/  ISETP.GE.U32.AND P6, PT, R82, R133, PT ;  /* 0x000000855200720c */ /* 0x000fe20003fc6070 */
        /* <DEDUP_REMOVED lines=63> */
.L_x_322:
        /* <DEDUP_REMOVED lines=21> */
.L_x_323:
        /* <DEDUP_REMOVED lines=10> */
[----:B------:R-:W-:-:S04]  /*b1c0*/  IMAD.WIDE.U32 R158, R73, R4, RZ ;  /* 0x00000004499e7225 */ /* 0x000fc800078e00ff */
[----:B------:R-:W-:Y:S01]  /*b1d0*/  IMAD.IADD R8, R129, 0x1, R138 ;  /* 0x0000000181087824 */ /* 0x000fe200078e028a */
[----:B------:R-:W-:Y:S01]  /*b1e0*/  IADD3 R158, P3, PT, R130, R158, RZ ;  /* 0x0000009e829e7210 */ /* 0x000fe20007f7e0ff */
        /* <DEDUP_REMOVED lines=9> */
[----:B------:R-:W-:Y:S01]  /*b280*/  IMAD.MOV.U32 R9, RZ, RZ, RZ ;  /* 0x000000ffff097224 */ /* 0x000fe200078e00ff */
[----:B------:R-:W-:Y:S01]  /*b290*/  IADD3.X R134, PT, PT, RZ, RZ, RZ, P2, P5 ;  /* 0x000000ffff867210 */ /* 0x000fe200017ea4ff */
[----:B------:R-:W-:Y:S01]  /*b2a0*/  IMAD.IADD R6, R147, 0x1, R141 ;  /* 0x0000000193067824 */ /* 0x000fe200078e028d */
[----:B------:R-:W-:Y:S01]  /*b2b0*/  ISETP.GE.U32.AND P2, PT, R158, R130, PT ;  /* 0x000000829e00720c */ /* 0x000fe20003f46070 */
[----:B------:R-:W-:Y:S01]  /*b2c0*/  IMAD.MOV.U32 R7, RZ, RZ, RZ ;  /* 0x000000ffff077224 */ /* 0x000fe200078e00ff */
[----:B------:R-:W-:Y:S01]  /*b2d0*/  IADD3.X R130, PT, PT, RZ, RZ, RZ, P0, P1 ;  /* 0x000000ffff827210 */ /* 0x000fe200007e24ff */
[----:B------:R-:W-:Y:S01]  /*b2e0*/  IMAD.WIDE.U32 R8, R0, R74, R8 ;  /* 0x0000004a00087225 */ /* 0x000fe200078e0008 */
[----:B------:R-:W-:-:S03]  /*b2f0*/  P2R R131, PR, RZ, 0x10 ;  /* 0x00000010ff837803 */ /* 0x000fc60000000000 */
[----:B------:R-:W-:Y:S01]  /*b300*/  IMAD.IADD R129, R140, 0x1, R129 ;  /* 0x000000018c817824 */ /* 0x000fe200078e0281 */
[----:B------:R-:W-:Y:S01]  /*b310*/  IADD3 R8, P0, P1, R134, R8, R145 ;  /* 0x0000000886087210 */ /* 0x000fe2000791e091 */
[----:B------:R-:W-:Y:S01]  /*b320*/  IMAD.WIDE.U32 R6, R0, R76, R6 ;  /* 0x0000004c00067225 */ /* 0x000fe200078e0006 */
[----:B------:R-:W-:-:S03]  /*b330*/  @P6 LOP3.LUT R53, R53, 0x1, RZ, 0xfc, !PT ;  /* 0x0000000135356812 */ /* 0x000fc600078efcff */
[----:B------:R-:W-:Y:S01]  /*b340*/  IMAD.X R157, R157, 0x1, R12, P3 ;  /* 0x000000019d9d7824 */ /* 0x000fe200018e060c */
[----:B------:R-:W-:Y:S01]  /*b350*/  IADD3 R145, P3, P5, R130, R6, R129 ;  /* 0x0000000682917210 */ /* 0x000fe20007d7e081 */
[----:B------:R-:W-:Y:S01]  /*b360*/  IMAD.IADD R128, R139, 0x1, R143 ;  /* 0x000000018b807824 */ /* 0x000fe200078e028f */
[----:B------:R-:W-:Y:S01]  /*b370*/  LOP3.LUT R53, R53, 0xfffffffb, RZ, 0xc0, !PT ;  /* 0xfffffffb35357812 */ /* 0x000fe200078ec0ff */
[----:B------:R-:W-:Y:S01]  /*b380*/  IMAD.MOV.U32 R129, RZ, RZ, RZ ;  /* 0x000000ffff817224 */ /* 0x000fe200078e00ff */
[----:B------:R-:W-:Y:S01]  /*b390*/  ISETP.GE.U32.AND.EX P2, PT, R157, R12, PT, P2 ;  /* 0x0000000c9d00720c */ /* 0x000fe20003f46120 */
[----:B------:R-:W-:Y:S02]  /*b3a0*/  IMAD.IADD R133, R136, 0x1, R135 ;  /* 0x0000000188857824 */ /* 0x000fe400078e0287 */
[----:B------:R-:W-:-:S04]  /*b3b0*/  IMAD.WIDE.U32 R134, R74, R4, RZ ;  /* 0x000000044a867225 */ /* 0x000fc800078e00ff */
[----:B------:R-:W-:Y:S02]  /*b3c0*/  IMAD.IADD R9, R138, 0x1, R9 ;  /* 0x000000018a097824 */ /* 0x000fe400078e0209 */
[----:B------:R-:W-:-:S03]  /*b3d0*/  IMAD.WIDE.U32 R128, R3, R72, R128 ;  /* 0x0000004803807225 */ /* 0x000fc600078e0080 */
[----:B------:R-:W-:Y:S01]  /*b3e0*/  IADD3.X R12, PT, PT, RZ, R9, RZ, P0, P1 ;  /* 0x00000009ff0c7210 */ /* 0x000fe200007e24ff */
[----:B------:R-:W-:Y:S01]  /*b3f0*/  IMAD.IADD R146, R141, 0x1, R7 ;  /* 0x000000018d927824 */ /* 0x000fe200078e0207 */
[----:B------:R-:W-:Y:S01]  /*b400*/  IADD3 R130, P0, P1, R8, R128, R133 ;  /* 0x0000008008827210 */ /* 0x000fe2000791e085 */
[----:B------:R-:W-:Y:S01]  /*b410*/  IMAD.IADD R142, R138, 0x1, R135 ;  /* 0x000000018a8e7824 */ /* 0x000fe200078e0287 */
[----:B------:R-:W-:Y:S01]  /*b420*/  SEL R128, RZ, 0x1, P2 ;  /* 0x00000001ff807807 */ /* 0x000fe20001000000 */
[----:B------:R-:W-:Y:S01]  /*b430*/  IMAD.WIDE.U32 R6, R75, R3, RZ ;  /* 0x000000034b067225 */ /* 0x000fe200078e00ff */
[----:B------:R-:W-:Y:S02]  /*b440*/  IADD3.X R135, PT, PT, RZ, R146, RZ, P3, P5 ;  /* 0x00000092ff877210 */ /* 0x000fe40001fea4ff */
[----:B------:R-:W-:Y:S01]  /*b450*/  IADD3 R133, P5, PT, R128, R132, RZ ;  /* 0x0000008480857210 */ /* 0x000fe20007fbe0ff */
[----:B------:R-:W-:Y:S02]  /*b460*/  IMAD.MOV.U32 R143, RZ, RZ, RZ ;  /* 0x000000ffff8f7224 */ /* 0x000fe400078e00ff */
[----:B------:R-:W-:-:S02]  /*b470*/  IMAD.IADD R149, R137, 0x1, R7 ;  /* 0x0000000189957824 */ /* 0x000fc400078e0207 */
[----:B------:R-:W-:-:S04]  /*b480*/  IMAD.WIDE.U32 R142, R3, R74, R142 ;  /* 0x0000004a038e7225 */ /* 0x000fc800078e008e */
[----:B------:R-:W-:Y:S01]  /*b490*/  IMAD.IADD R146, R138, 0x1, R143 ;  /* 0x000000018a927824 */ /* 0x000fe200078e028f */
[----:B------:R-:W-:Y:S01]  /*b4a0*/  IADD3 R149, P2, P3, R145, R142, R149 ;  /* 0x0000008e91957210 */ /* 0x000fe20007b5e095 */
[----:B------:R-:W-:-:S03]  /*b4b0*/  IMAD.WIDE.U32 R8, R75, R4, RZ ;  /* 0x000000044b087225 */ /* 0x000fc600078e00ff */
[----:B------:R-:W-:Y:S01]  /*b4c0*/  IADD3.X R146, PT, PT, R135, R146, RZ, P2, P3 ;  /* 0x0000009287927210 */ /* 0x000fe200017e64ff */
[----:B------:R-:W-:Y:S01]  /*b4d0*/  IMAD.IADD R129, R139, 0x1, R129 ;  /* 0x000000018b817824 */ /* 0x000fe200078e0281 */
[----:B------:R-:W-:Y:S01]  /*b4e0*/  ISETP.GT.U32.AND P3, PT, R132, R133, PT ;  /* 0x000000858400720c */ /* 0x000fe20003f64070 */
[----:B------:R-:W-:Y:S01]  /*b4f0*/  IMAD.X R150, RZ, RZ, R5, P5 ;  /* 0x000000ffff967224 */ /* 0x000fe200028e0605 */
[----:B------:R-:W-:Y:S01]  /*b500*/  IADD3 R145, P2, PT, R133, R8, RZ ;  /* 0x0000000885917210 */ /* 0x000fe20007f5e0ff */
[----:B------:R-:W-:Y:S01]  /*b510*/  IMAD.IADD R7, R137, 0x1, R9 ;  /* 0x0000000189077824 */ /* 0x000fe200078e0209 */
[----:B------:R-:W-:Y:S01]  /*b520*/  IADD3.X R129, PT, PT, R12, R129, RZ, P0, P1 ;  /* 0x000000810c817210 */ /* 0x000fe200007e24ff */
[----:B------:R-:W-:Y:S01]  /*b530*/  IMAD.MOV.U32 R142, RZ, RZ, RZ ;  /* 0x000000ffff8e7224 */ /* 0x000fe200078e00ff */
[----:B------:R-:W-:Y:S01]  /*b540*/  ISETP.GT.U32.AND.EX P5, PT, R5, R150, PT, P3 ;  /* 0x000000960500720c */ /* 0x000fe20003fa4130 */
[----:B------:R-:W-:Y:S01]  /*b550*/  IMAD.WIDE.U32 R8, R79, R2, RZ ;  /* 0x000000024f087225 */ /* 0x000fe200078e00ff */
[----:B------:R-:W-:-:S02]  /*b560*/  IADD3 R143, P0, P1, R6, R7, R134 ;  /* 0x00000007068f7210 */ /* 0x000fc4000791e086 */
[----:B------:R-:W-:Y:S01]  /*b570*/  SEL R132, R132, R133, P5 ;  /* 0x0000008584847207 */ /* 0x000fe20002800000 */
[----:B------:R-:W-:Y:S01]  /*b580*/  IMAD.WIDE.U32 R134, R78, R2, RZ ;  /* 0x000000024e867225 */ /* 0x000fe200078e00ff */
[----:B------:R-:W-:-:S03]  /*b590*/  IADD3.X R152, PT, PT, RZ, RZ, RZ, P0, P1 ;  /* 0x000000ffff987210 */ /* 0x000fc600007e24ff */
[----:B------:R-:W-:-:S04]  /*b5a0*/  IMAD.WIDE.U32 R6, R79, R0, RZ ;  /* 0x000000004f067225 */ /* 0x000fc800078e00ff */
[----:B------:R-:W-:Y:S02]  /*b5b0*/  IMAD.IADD R147, R9, 0x1, R142 ;  /* 0x0000000109937824 */ /* 0x000fe400078e028e */
[----:B------:R-:W-:Y:S01]  /*b5c0*/  IMAD.X R12, R150, 0x1, R143, P2 ;  /* 0x00000001960c7824 */ /* 0x000fe200010e068f */
[----:B------:R-:W-:Y:S01]  /*b5d0*/  SEL R143, R5, R150, P5 ;  /* 0x00000096058f7207 */ /* 0x000fe20002800000 */
[----:B------:R-:W-:Y:S01]  /*b5e0*/  IMAD.IADD R9, R142, 0x1, R7 ;  /* 0x000000018e097824 */ /* 0x000fe200078e0207 */
[----:B------:R-:W-:Y:S01]  /*b5f0*/  IADD3 R147, P2, P3, R6, R147, R134 ;  /* 0x0000009306937210 */ /* 0x000fe20007b5e086 */
[----:B------:R-:W-:Y:S01]  /*b600*/  IMAD.WIDE.U32 R6, R77, R4, RZ ;  /* 0x000000044d067225 */ /* 0x000fe200078e00ff */
[----:B------:R-:W-:-:S03]  /*b610*/  ISETP.GT.U32.AND P5, PT, R132, R145, PT ;  /* 0x000000918400720c */ /* 0x000fc60003fa4070 */
[----:B------:R-:W-:Y:S01]  /*b620*/  IMAD.WIDE.U32 R4, R76, R4, RZ ;  /* 0x000000044c047225 */ /* 0x000fe200078e00ff */
[----:B------:R-:W-:-:S03]  /*b630*/  ISETP.GT.U32.AND.EX P5, PT, R143, R12, PT, P5 ;  /* 0x0000000c8f00720c */ /* 0x000fc60003fa4150 */
        /* <DEDUP_REMOVED lines=9> */
[----:B------:R-:W-:Y:S01]  /*b6d0*/  IADD3 R132, P2, P3, R7, R149, R152 ;  /* 0x0000009507847210 */ /* 0x000fe20007b5e098 */
[----:B------:R-:W-:Y:S02]  /*b6e0*/  IMAD.IADD R133, R140, 0x1, R133 ;  /* 0x000000018c857824 */ /* 0x000fe400078e0285 */
[----:B------:R-:W-:Y:S01]  /*b6f0*/  IMAD.WIDE.U32 R134, R0, R78, R134 ;  /* 0x0000004e00867225 */ /* 0x000fe200078e0086 */
[----:B------:R-:W-:-:S02]  /*b700*/  IADD3.X R146, PT, PT, RZ, R146, RZ, P2, P3 ;  /* 0x00000092ff927210 */ /* 0x000fc400017e64ff */
[----:B------:R-:W-:Y:S01]  /*b710*/  IADD3 R7, P2, PT, R7, R8, RZ ;  /* 0x0000000807077210 */ /* 0x000fe20007f5e0ff */
[----:B------:R-:W-:Y:S01]  /*b720*/  IMAD.IADD R154, R143, 0x1, R135 ;  /* 0x000000018f9a7824 */ /* 0x000fe200078e0287 */
[----:B------:R-:W-:Y:S01]  /*b730*/  IADD3 R9, P3, P5, R5, R134, R9 ;  /* 0x0000008605097210 */ /* 0x000fe20007d7e009 */
[----:B------:R-:W-:Y:S02]  /*b740*/  IMAD.MOV.U32 R5, RZ, RZ, RZ ;  /* 0x000000ffff057224 */ /* 0x000fe400078e00ff */
[----:B------:R-:W-:Y:S01]  /*b750*/  IMAD.X R152, RZ, RZ, R147, P2 ;  /* 0x000000ffff987224 */ /* 0x000fe200010e0693 */
[----:B------:R-:W-:Y:S01]  /*b760*/  ISETP.GT.U32.AND P2, PT, R8, R7, PT ;  /* 0x000000070800720c */ /* 0x000fe20003f44070 */
[----:B------:R-:W-:Y:S01]  /*b770*/  IMAD.WIDE.U32 R4, R3, R76, R4 ;  /* 0x0000004c03047225 */ /* 0x000fe200078e0004 */
[----:B------:R-:W-:Y:S02]  /*b780*/  IADD3.X R154, PT, PT, RZ, R154, RZ, P3, P5 ;  /* 0x0000009aff9a7210 */ /* 0x000fe40001fea4ff */
[----:B------:R-:W-:Y:S01]  /*b790*/  ISETP.GT.U32.AND.EX P2, PT, R147, R152, PT, P2 ;  /* 0x000000989300720c */ /* 0x000fe20003f44120 */
[----:B------:R-:W-:Y:S01]  /*b7a0*/  IMAD.IADD R135, R141, 0x1, R5 ;  /* 0x000000018d877824 */ /* 0x000fe200078e0205 */
[----:B------:R-:W-:Y:S01]  /*b7b0*/  IADD3 R134, P5, P3, R9, R4, R133 ;  /* 0x0000000409867210 */ /* 0x000fe20007bbe085 */
[----:B------:R-:W-:Y:S01]  /*b7c0*/  IMAD.WIDE.U32 R4, R73, R14, RZ ;  /* 0x0000000e49047225 */ /* 0x000fe200078e00ff */
[----:B------:R-:W-:-:S02]  /*b7d0*/  SEL R147, R147, R152, P2 ;  /* 0x0000009893937207 */ /* 0x000fc40001000000 */
[----:B------:R-:W-:Y:S01]  /*b7e0*/  IADD3.X R135, PT, PT, R154, R135, RZ, P5, P3 ;  /* 0x000000879a877210 */ /* 0x000fe20002fe64ff */
[----:B------:R-:W-:Y:S01]  /*b7f0*/  IMAD.IADD R151, R136, 0x1, R5 ;  /* 0x0000000188977824 */ /* 0x000fe200078e0205 */
[----:B------:R-:W-:Y:S02]  /*b800*/  IADD3 R3, P3, PT, R7, R6, RZ ;  /* 0x0000000607037210 */ /* 0x000fe40007f7e0ff */
[----:B------:R-:W-:Y:S01]  /*b810*/  SEL R154, R8, R7, P2 ;  /* 0x00000007089a7207 */ /* 0x000fe20001000000 */
[----:B------:R-:W-:Y:S01]  /*b820*/  IMAD.WIDE.U32 R6, R72, R14, RZ ;  /* 0x0000000e48067225 */ /* 0x000fe200078e00ff */
[----:B------:R-:W-:Y:S02]  /*b830*/  IADD3.X R5, PT, PT, RZ, RZ, RZ, P0, P1 ;  /* 0x000000ffff057210 */ /* 0x000fe400007e24ff */
[----:B------:R-:W-:Y:S01]  /*b840*/  IADD3 R149, P5, PT, R145, R4, RZ ;  /* 0x0000000491957210 */ /* 0x000fe20007fbe0ff */
[----:B------:R-:W-:-:S03]  /*b850*/  IMAD.WIDE.U32 R8, R73, R13, RZ ;  /* 0x0000000d49087225 */ /* 0x000fc600078e00ff */
[----:B------:R-:W-:Y:S01]  /*b860*/  ISETP.GE.U32.AND P2, PT, R149, R145, PT ;  /* 0x000000919500720c */ /* 0x000fe20003f46070 */
[----:B------:R-:W-:Y:S01]  /*b870*/  IMAD.X R150, R152, 0x1, R150, P3 ;  /* 0x0000000198967824 */ /* 0x000fe200018e0696 */
[----:B------:R-:W-:Y:S01]  /*b880*/  IADD3 R151, P1, P0, R8, R151, R6 ;  /* 0x0000009708977210 */ /* 0x000fe2000783e006 */
[----:B------:R-:W-:Y:S01]  /*b890*/  IMAD.IADD R6, R139, 0x1, R7 ;  /* 0x000000018b067824 */ /* 0x000fe200078e0207 */
[----:B------:R-:W-:Y:S01]  /*b8a0*/  ISETP.GT.U32.AND P3, PT, R154, R3, PT ;  /* 0x000000039a00720c */ /* 0x000fe20003f64070 */
[----:B------:R-:W-:Y:S02]  /*b8b0*/  IMAD.MOV.U32 R7, RZ, RZ, RZ ;  /* 0x000000ffff077224 */ /* 0x000fe400078e00ff */
[----:B------:R-:W-:Y:S01]  /*b8c0*/  IMAD.IADD R9, R136, 0x1, R9 ;  /* 0x0000000188097824 */ /* 0x000fe200078e0209 */
[----:B------:R-:W-:Y:S01]  /*b8d0*/  ISETP.GT.U32.AND.EX P3, PT, R147, R150, PT, P3 ;  /* 0x000000969300720c */ /* 0x000fe20003f64130 */
[----:B------:R-:W-:-:S03]  /*b8e0*/  IMAD.WIDE.U32 R6, R13, R72, R6 ;  /* 0x000000480d067225 */ /* 0x000fc600078e0006 */
[----:B------:R-:W-:Y:S01]  /*b8f0*/  SEL R147, RZ, 0x1, !P3 ;  /* 0x00000001ff937807 */ /* 0x000fe20005800000 */
[----:B------:R-:W-:Y:S01]  /*b900*/  IMAD.X R156, R151, 0x1, R12, P5 ;  /* 0x00000001979c7824 */ /* 0x000fe200028e060c */
[----:B------:R-:W-:Y:S01]  /*b910*/  IADD3 R132, P3, P5, R132, R6, R9 ;  /* 0x0000000684847210 */ /* 0x000fe20007d7e009 */
[----:B------:R-:W-:Y:S02]  /*b920*/  IMAD.IADD R133, R139, 0x1, R7 ;  /* 0x000000018b857824 */ /* 0x000fe400078e0207 */
        /* <DEDUP_REMOVED lines=20> */
[----:B------:R-:W-:Y:S02]  /*ba70*/  IMAD.IADD R7, R138, 0x1, R7 ;  /* 0x000000018a077824 */ /* 0x000fe400078e0207 */
[----:B------:R-:W-:Y:S01]  /*ba80*/  IMAD.MOV.U32 R5, RZ, RZ, RZ ;  /* 0x000000ffff057224 */ /* 0x000fe200078e00ff */
[----:B------:R-:W-:Y:S01]  /*ba90*/  SEL R4, R3, R12, P2 ;  /* 0x0000000c03047207 */ /* 0x000fe20001000000 */
[----:B------:R-:W-:Y:S01]  /*baa0*/  IMAD.WIDE.U32 R12, R73, R15, RZ ;  /* 0x0000000f490c7225 */ /* 0x000fe200078e00ff */
[----:B------:R-:W-:Y:S02]  /*bab0*/  SEL R150, R150, R9, P2 ;  /* 0x0000000996967207 */ /* 0x000fe40001000000 */
[----:B------:R-:W-:Y:S01]  /*bac0*/  ISETP.GT.U32.AND P2, PT, R4, R145, PT ;  /* 0x000000910400720c */ /* 0x000fe20003f44070 */
[----:B------:R-:W-:-:S03]  /*bad0*/  IMAD.WIDE.U32 R8, R72, R16, RZ ;  /* 0x0000001048087225 */ /* 0x000fc600078e00ff */
[----:B------:R-:W-:Y:S01]  /*bae0*/  ISETP.GT.U32.AND.EX P2, PT, R150, R135, PT, P2 ;  /* 0x000000879600720c */ /* 0x000fe20003f44120 */
[----:B------:R-:W-:Y:S01]  /*baf0*/  IMAD.IADD R4, R139, 0x1, R9 ;  /* 0x000000018b047824 */ /* 0x000fe200078e0209 */
[----:B------:R-:W-:Y:S02]  /*bb00*/  IADD3.X R9, PT, PT, RZ, RZ, RZ, P5, P3 ;  /* 0x000000ffff097210 */ /* 0x000fe40002fe64ff */
[----:B------:R-:W-:Y:S01]  /*bb10*/  IADD3 R146, P3, P5, R147, R6, R146 ;  /* 0x0000000693927210 */ /* 0x000fe20007d7e092 */
[----:B------:R-:W-:Y:S01]  /*bb20*/  IMAD.WIDE.U32 R4, R15, R72, R4 ;  /* 0x000000480f047225 */ /* 0x000fe200078e0004 */
[----:B------:R-:W-:Y:S02]  /*bb30*/  SEL R3, RZ, 0x1, !P2 ;  /* 0x00000001ff037807 */ /* 0x000fe40005000000 */
[----:B------:R-:W-:Y:S01]  /*bb40*/  IADD3.X R14, PT, PT, R14, R7, RZ, P3, P5 ;  /* 0x000000070e0e7210 */ /* 0x000fe20001fea4ff */
[----:B------:R-:W-:Y:S01]  /*bb50*/  IMAD.WIDE.U32 R6, R73, R2, RZ ;  /* 0x0000000249067225 */ /* 0x000fe200078e00ff */
        /* <DEDUP_REMOVED lines=10> */
[----:B------:R-:W-:-:S05]  /*bc00*/  IADD3 R7, P2, P4, R2, R7, R4 ;  /* 0x0000000702077210 */ /* 0x000fca0007c5e004 */
[----:B------:R-:W-:Y:S02]  /*bc10*/  IMAD R2, R7, R10, RZ ;  /* 0x0000000a07027224 */ /* 0x000fe400078e02ff */
[----:B------:R-:W-:-:S04]  /*bc20*/  IMAD.WIDE.U32 R154, R14, R18, RZ ;  /* 0x000000120e9a7225 */ /* 0x000fc800078e00ff */
        /* <DEDUP_REMOVED lines=15> */
[----:B------:R-:W-:-:S04]  /*bd20*/  IMAD.WIDE.U32 R150, R9, R20, RZ ;  /* 0x0000001409967225 */ /* 0x000fc800078e00ff */
        /* <DEDUP_REMOVED lines=18> */
[----:B------:R-:W-:Y:S02]  /*be50*/  IADD3 R149, P2, PT, R2, R149, RZ ;  /* 0x0000009502957210 */ /* 0x000fe40007f5e0ff */
[----:B------:R-:W-:Y:S02]  /*be60*/  IADD3 R152, P5, PT, R145, R152, RZ ;  /* 0x0000009891987210 */ /* 0x000fe40007fbe0ff */
        /* <DEDUP_REMOVED lines=12> */
[----:B------:R-:W-:-:S05]  /*bf30*/  IMAD.IADD R9, R136, 0x1, R153 ;  /* 0x0000000188097824 */ /* 0x000fca00078e0299 */
        /* <DEDUP_REMOVED lines=44> */
[----:B------:R-:W-:Y:S01]  /*c200*/  IMAD.IADD R4, R5, 0x1, R139 ;  /* 0x0000000105047824 */ /* 0x000fe200078e028b */
[----:B------:R-:W-:Y:S01]  /*c210*/  IADD3.X R149, P5, PT, R156, R149, RZ, P5, !PT ;  /* 0x000000959c957210 */ /* 0x000fe20002fbe4ff */
[----:B------:R-:W-:Y:S01]  /*c220*/  IMAD.MOV.U32 R5, RZ, RZ, RZ ;  /* 0x000000ffff057224 */ /* 0x000fe200078e00ff */
[----:B------:R-:W-:Y:S01]  /*c230*/  IADD3 R12, P6, PT, R153, R12, RZ ;  /* 0x0000000c990c7210 */ /* 0x000fe20007fde0ff */
[----:B------:R-:W-:-:S03]  /*c240*/  IMAD.WIDE.U32 R4, R0, R72, R4 ;  /* 0x0000004800047225 */ /* 0x000fc600078e0004 */
[----:B------:R-:W-:Y:S01]  /*c250*/  IADD3.X R149, P6, PT, R149, R8, RZ, P6, !PT ;  /* 0x0000000895957210 */ /* 0x000fe200037de4ff */
[----:B------:R-:W-:-:S03]  /*c260*/  IMAD.IADD R0, R136, 0x1, R3 ;  /* 0x0000000188007824 */ /* 0x000fc600078e0203 */
[----:B------:R-:W-:Y:S01]  /*c270*/  IADD3.X R13, P5, P6, R6, RZ, RZ, P6, P5 ;  /* 0x000000ff060d7210 */ /* 0x000fe200036aa4ff */
[----:B------:R-:W-:Y:S02]  /*c280*/  IMAD.IADD R3, R139, 0x1, R5 ;  /* 0x000000018b037824 */ /* 0x000fe400078e0205 */
[----:B------:R-:W-:Y:S01]  /*c290*/  IMAD R6, R154, R10, RZ ;  /* 0x0000000a9a067224 */ /* 0x000fe200078e02ff */
[----:B------:R-:W-:Y:S02]  /*c2a0*/  IADD3.X R153, PT, PT, R7, RZ, RZ, P5, P6 ;  /* 0x000000ff07997210 */ /* 0x000fe40002fec4ff */
[C---:B------:R-:W-:Y:S02]  /*c2b0*/  LOP3.LUT P5, RZ, R53.reuse, 0x4, RZ, 0xc0, !PT ;  /* 0x0000000435ff7812 */ /* 0x040fe400078ac0ff */
[----:B------:R-:W-:Y:S02]  /*c2c0*/  LOP3.LUT P6, RZ, R53, 0x1, RZ, 0xc0, !PT ;  /* 0x0000000135ff7812 */ /* 0x000fe400078cc0ff */
[----:B------:R-:W-:-:S02]  /*c2d0*/  IADD3.X R9, PT, PT, RZ, RZ, RZ, P5, P4 ;  /* 0x000000ffff097210 */ /* 0x000fc40002fe84ff */
[----:B------:R-:W-:-:S04]  /*c2e0*/  ISETP.NE.AND P4, PT, R131, RZ, PT ;  /* 0x000000ff8300720c */ /* 0x000fc80003f85270 */
[----:B------:R-:W-:Y:S02]  /*c2f0*/  IADD3.X R7, PT, PT, RZ, RZ, RZ, P6, P4 ;  /* 0x000000ffff077210 */ /* 0x000fe400037e84ff */
[----:B------:R-:W-:Y:S01]  /*c300*/  IADD3 R0, P4, P5, R9, R4, R0 ;  /* 0x0000000409007210 */ /* 0x000fe20007d9e000 */
[----:B------:R-:W-:-:S03]  /*c310*/  IMAD.WIDE.U32 R4, R15, R24, RZ ;  /* 0x000000180f047225 */ /* 0x000fc600078e00ff */
[----:B------:R-:W-:Y:S01]  /*c320*/  IADD3.X R3, PT, PT, RZ, R3, RZ, P4, P5 ;  /* 0x00000003ff037210 */ /* 0x000fe200027ea4ff */
[----:B------:R-:W-:Y:S01]  /*c330*/  IMAD R9, R2, R11, R6 ;  /* 0x0000000b02097224 */ /* 0x000fe200078e0206 */
[----:B------:R-:W-:Y:S01]  /*c340*/  IADD3 R128, P4, P5, R128, R130, R7 ;  /* 0x0000008280807210 */ /* 0x000fe20007d9e007 */
[----:B------:R-:W-:-:S03]  /*c350*/  IMAD.WIDE.U32 R6, R2, R10, RZ ;  /* 0x0000000a02067225 */ /* 0x000fc600078e00ff */
[----:B------:R-:W-:Y:S01]  /*c360*/  IADD3.X R129, PT, PT, RZ, R129, RZ, P4, P5 ;  /* 0x00000081ff817210 */ /* 0x000fe200027ea4ff */
[----:B------:R-:W-:Y:S01]  /*c370*/  IMAD.WIDE.U32 R4, P6, R14, R25, R4 ;  /* 0x000000190e047225 */ /* 0x000fe200078c0004 */
[----:B------:R-:W-:-:S03]  /*c380*/  IADD3 R151, P5, PT, R151, R0, RZ ;  /* 0x0000000097977210 */ /* 0x000fc60007fbe0ff */
[----:B------:R-:W-:-:S04]  /*c390*/  IMAD.WIDE.U32 R130, R14, R24, RZ ;  /* 0x000000180e827225 */ /* 0x000fc800078e00ff */
[----:B------:R-:W-:Y:S02]  /*c3a0*/  IMAD.IADD R7, R7, 0x1, R9 ;  /* 0x0000000107077824 */ /* 0x000fe400078e0209 */
[----:B------:R-:W-:Y:S01]  /*c3b0*/  IMAD.X R9, RZ, RZ, RZ, P6 ;  /* 0x000000ffff097224 */ /* 0x000fe200030e06ff */
[----:B------:R-:W-:Y:S01]  /*c3c0*/  IADD3 R131, P6, PT, R131, R4, RZ ;  /* 0x0000000483837210 */ /* 0x000fe20007fde0ff */
[----:B------:R-:W-:Y:S02]  /*c3d0*/  IMAD.MOV.U32 R8, RZ, RZ, R5 ;  /* 0x000000ffff087224 */ /* 0x000fe400078e0005 */
[----:B------:R-:W-:-:S04]  /*c3e0*/  IMAD.WIDE.U32 R4, R7, R18, RZ ;  /* 0x0000001207047225 */ /* 0x000fc800078e00ff */
[----:B------:R-:W-:-:S04]  /*c3f0*/  IMAD.WIDE.U32.X R8, R15, R25, R8, P6 ;  /* 0x000000190f087225 */ /* 0x000fc800030e0408 */
[----:B------:R-:W-:-:S04]  /*c400*/  IMAD.WIDE.U32 R4, P4, R6, R19, R4 ;  /* 0x0000001306047225 */ /* 0x000fc80007880004 */
[----:B------:R-:W-:-:S04]  /*c410*/  IMAD.WIDE.U32 R14, R6, R18, RZ ;  /* 0x00000012060e7225 */ /* 0x000fc800078e00ff */
[----:B------:R-:W-:Y:S01]  /*c420*/  IMAD.X R150, R150, 0x1, R3, P5 ;  /* 0x0000000196967824 */ /* 0x000fe200028e0603 */
[----:B------:R-:W-:Y:S01]  /*c430*/  IADD3 RZ, P5, PT, R2, R14, RZ ;  /* 0x0000000e02ff7210 */ /* 0x000fe20007fbe0ff */
[----:B------:R-:W-:Y:S01]  /*c440*/  IMAD.MOV.U32 R14, RZ, RZ, R5 ;  /* 0x000000ffff0e7224 */ /* 0x000fe200078e0005 */
[----:B------:R-:W-:Y:S01]  /*c450*/  IADD3 R15, P6, PT, R15, R4, RZ ;  /* 0x000000040f0f7210 */ /* 0x000fe20007fde0ff */
[----:B------:R-:W-:-:S03]  /*c460*/  IMAD.WIDE.U32 R4, R7, R20, RZ ;  /* 0x0000001407047225 */ /* 0x000fc600078e00ff */
[----:B------:R-:W-:Y:S01]  /*c470*/  IADD3.X RZ, P5, PT, R154, R15, RZ, P5, !PT ;  /* 0x0000000f9aff7210 */ /* 0x000fe20002fbe4ff */
[----:B------:R-:W-:Y:S01]  /*c480*/  IMAD.X R15, RZ, RZ, RZ, P4 ;  /* 0x000000ffff0f7224 */ /* 0x000fe200020e06ff */
[----:B------:R-:W-:Y:S01]  /*c490*/  IADD3 R13, P4, PT, R13, R151, RZ ;  /* 0x000000970d0d7210 */ /* 0x000fe20007f9e0ff */
[----:B------:R-:W-:-:S03]  /*c4a0*/  IMAD.WIDE.U32.X R14, R7, R19, R14, P6 ;  /* 0x00000013070e7225 */ /* 0x000fc600030e040e */
[----:B------:R-:W-:Y:S02]  /*c4b0*/  IADD3 R130, P6, PT, R13, R130, RZ ;  /* 0x000000820d827210 */ /* 0x000fe40007fde0ff */
[----:B------:R-:W-:Y:S02]  /*c4c0*/  IADD3.X R2, P4, PT, R153, R150, RZ, P4, !PT ;  /* 0x0000009699027210 */ /* 0x000fe4000279e4ff */
[----:B------:R-:W-:Y:S02]  /*c4d0*/  IADD3.X R153, P5, PT, RZ, R14, RZ, P5, !PT ;  /* 0x0000000eff997210 */ /* 0x000fe40002fbe4ff */
[----:B------:R-:W-:-:S03]  /*c4e0*/  IADD3.X R131, P6, PT, R2, R131, RZ, P6, !PT ;  /* 0x0000008302837210 */ /* 0x000fc600037de4ff */
[----:B------:R-:W-:Y:S01]  /*c4f0*/  IMAD.X R2, RZ, RZ, R15, P5 ;  /* 0x000000ffff027224 */ /* 0x000fe200028e060f */
[----:B------:R-:W-:Y:S02]  /*c500*/  IADD3.X R14, P4, P6, R8, RZ, RZ, P6, P4 ;  /* 0x000000ff080e7210 */ /* 0x000fe400036884ff */
[----:B------:R-:W-:Y:S01]  /*c510*/  IADD3 R153, P5, PT, R153, R12, RZ ;  /* 0x0000000c99997210 */ /* 0x000fe20007fbe0ff */
[----:B------:R-:W-:Y:S01]  /*c520*/  IMAD.WIDE.U32 R12, R6, R20, RZ ;  /* 0x00000014060c7225 */ /* 0x000fe200078e00ff */
[----:B------:R-:W-:-:S03]  /*c530*/  IADD3.X R15, PT, PT, R9, RZ, RZ, P4, P6 ;  /* 0x000000ff090f7210 */ /* 0x000fc600027ec4ff */
[----:B------:R-:W-:Y:S01]  /*c540*/  IMAD.WIDE.U32 R8, P6, R6, R21, R4 ;  /* 0x0000001506087225 */ /* 0x000fe200078c0004 */
[----:B------:R-:W-:Y:S02]  /*c550*/  IADD3 R12, P4, PT, R153, R12, RZ ;  /* 0x0000000c990c7210 */ /* 0x000fe40007f9e0ff */
[----:B------:R-:W-:Y:S01]  /*c560*/  IADD3.X R153, PT, PT, RZ, RZ, RZ, P1, P0 ;  /* 0x000000ffff997210 */ /* 0x000fe20000fe04ff */
[----:B------:R-:W-:Y:S01]  /*c570*/  IMAD.X R5, RZ, RZ, RZ, P6 ;  /* 0x000000ffff057224 */ /* 0x000fe200030e06ff */
[----:B------:R-:W-:Y:S01]  /*c580*/  IADD3 R8, P6, PT, R13, R8, RZ ;  /* 0x000000080d087210 */ /* 0x000fe20007fde0ff */
[----:B------:R-:W-:Y:S01]  /*c590*/  IMAD.MOV.U32 R4, RZ, RZ, R9 ;  /* 0x000000ffff047224 */ /* 0x000fe200078e0009 */
[----:B------:R-:W-:-:S03]  /*c5a0*/  IADD3.X R13, P5, PT, R2, R149, RZ, P5, !PT ;  /* 0x00000095020d7210 */ /* 0x000fc60002fbe4ff */
[----:B------:R-:W-:Y:S01]  /*c5b0*/  IMAD.WIDE.U32.X R4, R7, R21, R4, P6 ;  /* 0x0000001507047225 */ /* 0x000fe200030e0404 */
[----:B------:R-:W-:Y:S02]  /*c5c0*/  IADD3.X R13, P6, PT, R13, R8, RZ, P4, !PT ;  /* 0x000000080d0d7210 */ /* 0x000fe400027de4ff */
[----:B------:R-:W-:Y:S01]  /*c5d0*/  ISETP.GE.U32.AND P4, PT, R151, R0, PT ;  /* 0x000000009700720c */ /* 0x000fe20003f86070 */
[-C--:B------:R-:W-:Y:S01]  /*c5e0*/  IMAD.WIDE.U32 R8, R7, R22.reuse, RZ ;  /* 0x0000001607087225 */ /* 0x080fe200078e00ff */
[----:B------:R-:W-:Y:S02]  /*c5f0*/  IADD3.X R149, P5, P6, R4, RZ, RZ, P6, P5 ;  /* 0x000000ff04957210 */ /* 0x000fe400036aa4ff */
[----:B------:R-:W-:Y:S01]  /*c600*/  ISETP.GE.U32.AND.EX P4, PT, R150, R3, PT, P4 ;  /* 0x000000039600720c */ /* 0x000fe20003f86140 */
[C---:B------:R-:W-:Y:S01]  /*c610*/  IMAD.WIDE.U32 R2, R6.reuse, R22, RZ ;  /* 0x0000001606027225 */ /* 0x040fe200078e00ff */
[----:B------:R-:W-:Y:S02]  /*c620*/  IADD3.X R4, PT, PT, R5, RZ, RZ, P5, P6 ;  /* 0x000000ff05047210 */ /* 0x000fe40002fec4ff */
[----:B------:R-:W-:Y:S01]  /*c630*/  IADD3 R149, P5, PT, R149, R130, RZ ;  /* 0x0000008295957210 */ /* 0x000fe20007fbe0ff */
[----:B------:R-:W-:Y:S01]  /*c640*/  IMAD.WIDE.U32 R8, P6, R6, R23, R8 ;  /* 0x0000001706087225 */ /* 0x000fe200078c0008 */
[----:B------:R-:W-:-:S02]  /*c650*/  SEL R151, RZ, 0x1, P4 ;  /* 0x00000001ff977807 */ /* 0x000fc40002000000 */
[----:B------:R-:W-:Y:S01]  /*c660*/  IADD3.X R130, P5, PT, R4, R131, RZ, P5, !PT ;  /* 0x0000008304827210 */ /* 0x000fe20002fbe4ff */
[----:B------:R-:W-:Y:S01]  /*c670*/  IMAD.X R5, RZ, RZ, RZ, P6 ;  /* 0x000000ffff057224 */ /* 0x000fe200030e06ff */
[----:B------:R-:W-:Y:S01]  /*c680*/  IADD3 R3, P6, PT, R3, R8, RZ ;  /* 0x0000000803037210 */ /* 0x000fe20007fde0ff */
[----:B------:R-:W-:Y:S01]  /*c690*/  IMAD.MOV.U32 R4, RZ, RZ, R9 ;  /* 0x000000ffff047224 */ /* 0x000fe200078e0009 */
[----:B------:R-:W-:Y:S01]  /*c6a0*/  IADD3 R0, P4, PT, R149, R2, RZ ;  /* 0x0000000295007210 */ /* 0x000fe20007f9e0ff */
[----:B------:R-:W-:-:S03]  /*c6b0*/  IMAD.WIDE.U32 R8, R6, R24, RZ ;  /* 0x0000001806087225 */ /* 0x000fc600078e00ff */
[----:B------:R-:W-:Y:S01]  /*c6c0*/  IADD3.X R130, P4, PT, R130, R3, RZ, P4, !PT ;  /* 0x0000000382827210 */ /* 0x000fe2000279e4ff */
        /* <DEDUP_REMOVED lines=34> */
[----:B------:R-:W-:-:S02]  /*c8f0*/  IADD3.X R16, PT, PT, RZ, RZ, RZ, P3, P2 ;  /* 0x000000ffff107210 */ /* 0x000fc40001fe44ff */
[----:B------:R-:W-:Y:S01]  /*c900*/  IADD3 R132, P3, P2, R134, R132, R153 ;  /* 0x0000008486847210 */ /* 0x000fe20007a7e099 */
[----:B------:R-:W-:-:S03]  /*c910*/  IMAD.WIDE.U32.X R6, R150, R19, R6, P6 ;  /* 0x0000001396067225 */ /* 0x000fc600030e0406 */
[----:B------:R-:W-:Y:S01]  /*c920*/  IADD3.X R134, PT, PT, RZ, R133, RZ, P3, P2 ;  /* 0x00000085ff867210 */ /* 0x000fe20001fe44ff */
        /* <DEDUP_REMOVED lines=19> */
[C---:B------:R-:W-:Y:S01]  /*ca60*/  IMAD.WIDE.U32 R6, R2.reuse, R22, RZ ;  /* 0x0000001602067225 */ /* 0x040fe200078e00ff */
[----:B------:R-:W-:Y:S02]  /*ca70*/  ISETP.GE.U32.AND.EX P0, PT, R15, R14, PT, P0 ;  /* 0x0000000e0f00720c */ /* 0x000fe40003f06100 */
[----:B------:R-:W-:Y:S01]  /*ca80*/  SEL R15, RZ, 0x1, P5 ;  /* 0x00000001ff0f7807 */ /* 0x000fe20002800000 */
[----:B------:R-:W-:Y:S01]  /*ca90*/  IMAD.WIDE.U32 R4, P5, R2, R23, R4 ;  /* 0x0000001702047225 */ /* 0x000fe200078a0004 */
[----:B------:R-:W-:-:S02]  /*caa0*/  IADD3 R131, P1, PT, R13, R8, RZ ;  /* 0x000000080d837210 */ /* 0x000fc40007f3e0ff */
[----:B------:R-:W-:Y:S01]  /*cab0*/  SEL R14, RZ, 0x1, P0 ;  /* 0x00000001ff0e7807 */ /* 0x000fe20000000000 */
[----:B------:R-:W-:Y:S01]  /*cac0*/  IMAD.X R13, RZ, RZ, RZ, P5 ;  /* 0x000000ffff0d7224 */ /* 0x000fe200028e06ff */
[----:B------:R-:W-:Y:S02]  /*cad0*/  IADD3 R130, P3, PT, R7, R4, RZ ;  /* 0x0000000407827210 */ /* 0x000fe40007f7e0ff */
[----:B------:R-:W-:Y:S01]  /*cae0*/  IADD3 R131, P0, PT, R131, R6, RZ ;  /* 0x0000000683837210 */ /* 0x000fe20007f1e0ff */
[----:B------:R-:W-:Y:S01]  /*caf0*/  IMAD.WIDE.U32 R6, R150, R24, RZ ;  /* 0x0000001896067225 */ /* 0x000fe200078e00ff */
[----:B------:R-:W-:Y:S02]  /*cb00*/  IADD3.X R3, P1, PT, R12, R3, RZ, P1, !PT ;  /* 0x000000030c037210 */ /* 0x000fe40000f3e4ff */
[----:B------:R-:W-:Y:S01]  /*cb10*/  IADD3 R15, P2, PT, R15, R132, RZ ;  /* 0x000000840f0f7210 */ /* 0x000fe20007f5e0ff */
[----:B------:R-:W-:Y:S01]  /*cb20*/  IMAD.MOV.U32 R12, RZ, RZ, R5 ;  /* 0x000000ffff0c7224 */ /* 0x000fe200078e0005 */
[----:B------:R-:W-:-:S02]  /*cb30*/  IADD3 R146, P6, P4, R129, R146, R16 ;  /* 0x0000009281927210 */ /* 0x000fc40007cde010 */
[----:B------:R-:W-:Y:S01]  /*cb40*/  IADD3 R14, P5, PT, R14, R15, RZ ;  /* 0x0000000f0e0e7210 */ /* 0x000fe20007fbe0ff */
[----:B------:R-:W-:Y:S01]  /*cb50*/  IMAD.WIDE.U32.X R4, R150, R23, R12, P3 ;  /* 0x0000001796047225 */ /* 0x000fe200018e040c */
[----:B------:R-:W-:-:S03]  /*cb60*/  IADD3.X R130, P0, PT, R3, R130, RZ, P0, !PT ;  /* 0x0000008203827210 */ /* 0x000fc6000071e4ff */
[----:B------:R-:W-:Y:S01]  /*cb70*/  IMAD.WIDE.U32 R6, P3, R2, R25, R6 ;  /* 0x0000001902067225 */ /* 0x000fe20007860006 */
[----:B------:R-:W-:-:S03]  /*cb80*/  IADD3.X R4, P1, P0, R4, RZ, RZ, P0, P1 ;  /* 0x000000ff04047210 */ /* 0x000fc600000224ff */
[----:B------:R-:W-:Y:S01]  /*cb90*/  IMAD.X R129, RZ, RZ, R134, P2 ;  /* 0x000000ffff817224 */ /* 0x000fe200010e0686 */
[----:B------:R-:W-:Y:S01]  /*cba0*/  ISETP.GE.U32.AND P2, PT, R15, R132, PT ;  /* 0x000000840f00720c */ /* 0x000fe20003f46070 */
[----:B------:R-:W-:Y:S01]  /*cbb0*/  IMAD.X R3, RZ, RZ, RZ, P3 ;  /* 0x000000ffff037224 */ /* 0x000fe200018e06ff */
[----:B------:R-:W-:Y:S01]  /*cbc0*/  IADD3 R9, P3, PT, R9, R14, RZ ;  /* 0x0000000e09097210 */ /* 0x000fe20007f7e0ff */
[----:B------:R-:W-:Y:S01]  /*cbd0*/  IMAD.X R16, RZ, RZ, R129, P5 ;  /* 0x000000ffff107224 */ /* 0x000fe200028e0681 */
[----:B------:R-:W-:Y:S01]  /*cbe0*/  ISETP.GE.U32.AND P5, PT, R14, R15, PT ;  /* 0x0000000f0e00720c */ /* 0x000fe20003fa6070 */
[----:B------:R-:W-:Y:S01]  /*cbf0*/  IMAD.WIDE.U32 R12, R2, R24, RZ ;  /* 0x00000018020c7225 */ /* 0x000fe200078e00ff */
[----:B------:R-:W-:Y:S02]  /*cc00*/  ISETP.GE.U32.AND.EX P2, PT, R129, R134, PT, P2 ;  /* 0x000000868100720c */ /* 0x000fe40003f46120 */
[----:B------:R-:W-:Y:S01]  /*cc10*/  IADD3.X R8, PT, PT, R5, RZ, RZ, P1, P0 ;  /* 0x000000ff05087210 */ /* 0x000fe20000fe04ff */
[----:B------:R-:W-:Y:S01]  /*cc20*/  IMAD.X R151, R151, 0x1, R16, P3 ;  /* 0x0000000197977824 */ /* 0x000fe200018e0610 */
[----:B------:R-:W-:Y:S01]  /*cc30*/  IADD3 R5, P0, PT, R4, R9, RZ ;  /* 0x0000000904057210 */ /* 0x000fe20007f1e0ff */
[----:B------:R-:W-:Y:S01]  /*cc40*/  IMAD.MOV.U32 R2, RZ, RZ, R7 ;  /* 0x000000ffff027224 */ /* 0x000fe200078e0007 */
[----:B------:R-:W-:-:S02]  /*cc50*/  ISETP.GE.U32.AND.EX P5, PT, R16, R129, PT, P5 ;  /* 0x000000811000720c */ /* 0x000fc40003fa6150 */
        /* <DEDUP_REMOVED lines=10> */
[----:B------:R-:W-:Y:S02]  /*cd00*/  IADD3.X R5, PT, PT, RZ, R147, RZ, P6, P4 ;  /* 0x00000093ff057210 */ /* 0x000fe400037e84ff */
        /* <DEDUP_REMOVED lines=35> */
.L_x_324:
        /* <DEDUP_REMOVED lines=21> */
.L_x_325:
        /* <DEDUP_REMOVED lines=19> */
[----:B------:R-:W-:Y:S01]  /*d1c0*/  IMAD.WIDE.U32 R2, R50, R30, RZ ;  /* 0x0000001e32027225 */ /* 0x000fe200078e00ff */
[----:B------:R-:W-:Y:S02]  /*d1d0*/  LOP3.LUT R53, R53, 0xfffffffb, RZ, 0xc0, !PT ;  /* 0xfffffffb35357812 */ /* 0x000fe400078ec0ff */
[----:B------:R-:W-:Y:S01]  /*d1e0*/  ISETP.GE.U32.AND.EX P0, PT, R152, R145, PT, P0 ;  /* 0x000000919800720c */ /* 0x000fe20003f06100 */
[----:B------:R-:W-:-:S03]  /*d1f0*/  IMAD.WIDE.U32 R6, R50, R29, RZ ;  /* 0x0000001d32067225 */ /* 0x000fc600078e00ff */
[----:B------:R-:W-:Y:S01]  /*d200*/  SEL R153, RZ, 0x1, P0 ;  /* 0x00000001ff997807 */ /* 0x000fe20000000000 */
[----:B------:R-:W-:Y:S01]  /*d210*/  IMAD.IADD R145, R125, 0x1, R3 ;  /* 0x000000017d917824 */ /* 0x000fe200078e0203 */
[----:B------:R-:W-:Y:S01]  /*d220*/  IADD3.X R3, PT, PT, RZ, RZ, RZ, P1, P2 ;  /* 0x000000ffff037210 */ /* 0x000fe20000fe44ff */
[----:B------:R-:W-:Y:S01]  /*d230*/  IMAD.MOV.U32 R13, RZ, RZ, RZ ;  /* 0x000000ffff0d7224 */ /* 0x000fe200078e00ff */
[----:B------:R-:W-:Y:S01]  /*d240*/  IADD3 R151, P2, PT, R153, R2, RZ ;  /* 0x0000000299977210 */ /* 0x000fe20007f5e0ff */
[----:B------:R-:W-:Y:S01]  /*d250*/  IMAD.IADD R16, R126, 0x1, R9 ;  /* 0x000000017e107824 */ /* 0x000fe200078e0209 */
[----:B------:R-:W-:Y:S01]  /*d260*/  IADD3 R145, P0, P3, R6, R145, R14 ;  /* 0x0000009106917210 */ /* 0x000fe20007b1e00e */
[----:B------:R-:W-:-:S04]  /*d270*/  IMAD.WIDE.U32 R12, R29, R47, R12 ;  /* 0x0000002f1d0c7225 */ /* 0x000fc800078e000c */
[----:B------:R-:W-:Y:S01]  /*d280*/  IMAD.IADD R8, R124, 0x1, R15 ;  /* 0x000000017c087824 */ /* 0x000fe200078e020f */
[----:B------:R-:W-:Y:S01]  /*d290*/  IADD3 R16, P1, P5, R3, R12, R16 ;  /* 0x0000000c03107210 */ /* 0x000fe20007d3e010 */
[----:B------:R-:W-:Y:S01]  /*d2a0*/  IMAD.MOV.U32 R9, RZ, RZ, RZ ;  /* 0x000000ffff097224 */ /* 0x000fe200078e00ff */
[----:B------:R-:W-:Y:S01]  /*d2b0*/  IADD3.X R3, PT, PT, RZ, RZ, RZ, P0, P3 ;  /* 0x000000ffff037210 */ /* 0x000fe200007e64ff */
[----:B------:R-:W-:Y:S01]  /*d2c0*/  IMAD.X R149, RZ, RZ, R145, P2 ;  /* 0x000000ffff957224 */ /* 0x000fe200010e0691 */
[----:B------:R-:W-:Y:S01]  /*d2d0*/  ISETP.GT.U32.AND P0, PT, R2, R151, PT ;  /* 0x000000970200720c */ /* 0x000fe20003f04070 */
        /* <DEDUP_REMOVED lines=8> */
[----:B------:R-:W-:Y:S01]  /*d360*/  IMAD.IADD R15, R126, 0x1, R7 ;  /* 0x000000017e0f7824 */ /* 0x000fe200078e0207 */
[----:B------:R-:W-:Y:S01]  /*d370*/  IADD3 R146, P2, P3, R3, R8, R146 ;  /* 0x0000000803927210 */ /* 0x000fe20007b5e092 */
[----:B------:R-:W-:-:S04]  /*d380*/  IMAD.WIDE.U32 R2, R52, R30, RZ ;  /* 0x0000001e34027225 */ /* 0x000fc800078e00ff */
[----:B------:R-:W-:-:S04]  /*d390*/  IMAD.WIDE.U32 R6, R52, R29, RZ ;  /* 0x0000001d34067225 */ /* 0x000fc800078e00ff */
[----:B------:R-:W-:Y:S02]  /*d3a0*/  IMAD.IADD R14, R124, 0x1, R9 ;  /* 0x000000017c0e7824 */ /* 0x000fe400078e0209 */
[----:B------:R-:W-:-:S04]  /*d3b0*/  IMAD.WIDE.U32 R12, R47, R32, RZ ;  /* 0x000000202f0c7225 */ /* 0x000fc800078e00ff */
[----:B------:R-:W-:-:S04]  /*d3c0*/  IMAD.WIDE.U32 R8, R48, R31, RZ ;  /* 0x0000001f30087225 */ /* 0x000fc800078e00ff */
[C---:B------:R-:W-:Y:S02]  /*d3d0*/  IMAD.IADD R155, R144.reuse, 0x1, R3 ;  /* 0x00000001909b7824 */ /* 0x040fe400078e0203 */
[----:B------:R-:W-:Y:S01]  /*d3e0*/  IMAD.IADD R144, R144, 0x1, R7 ;  /* 0x0000000190907824 */ /* 0x000fe200078e0207 */
[----:B------:R-:W-:Y:S01]  /*d3f0*/  IADD3.X R7, PT, PT, RZ, R14, RZ, P2, P3 ;  /* 0x0000000eff077210 */ /* 0x000fe200017e64ff */
[----:B------:R-:W-:Y:S01]  /*d400*/  IMAD.WIDE.U32 R158, R46, R30, RZ ;  /* 0x0000001e2e9e7225 */ /* 0x000fe200078e00ff */
[----:B------:R-:W-:-:S03]  /*d410*/  IADD3 R8, P2, P3, R8, R15, R12 ;  /* 0x0000000f08087210 */ /* 0x000fc60007b5e00c */
[----:B------:R-:W-:-:S04]  /*d420*/  IMAD.WIDE.U32 R14, R51, R30, RZ ;  /* 0x0000001e330e7225 */ /* 0x000fc800078e00ff */
[----:B------:R-:W-:Y:S01]  /*d430*/  IMAD.X R3, R149, 0x1, R8, P1 ;  /* 0x0000000195037824 */ /* 0x000fe200008e0608 */
[----:B------:R-:W-:Y:S01]  /*d440*/  IADD3 R6, P1, P5, R6, R155, R14 ;  /* 0x0000009b06067210 */ /* 0x000fe20007d3e00e */
[----:B------:R-:W-:Y:S01]  /*d450*/  IMAD.IADD R14, R127, 0x1, R15 ;  /* 0x000000017f0e7824 */ /* 0x000fe200078e020f */
[----:B------:R-:W-:Y:S01]  /*d460*/  IADD3.X R8, PT, PT, RZ, RZ, RZ, P2, P3 ;  /* 0x000000ffff087210 */ /* 0x000fe200017e64ff */
[----:B------:R-:W-:Y:S02]  /*d470*/  IMAD.IADD R15, R93, 0x1, R5 ;  /* 0x000000015d0f7824 */ /* 0x000fe400078e0205 */
[----:B------:R-:W-:Y:S02]  /*d480*/  IMAD.MOV.U32 R5, RZ, RZ, RZ ;  /* 0x000000ffff057224 */ /* 0x000fe400078e00ff */
[----:B------:R-:W-:Y:S02]  /*d490*/  IMAD.IADD R12, R148, 0x1, R13 ;  /* 0x00000001940c7824 */ /* 0x000fe400078e020d */
[----:B------:R-:W-:-:S04]  /*d4a0*/  IMAD.WIDE.U32 R4, R31, R45, R4 ;  /* 0x0000002d1f047225 */ /* 0x000fc800078e0004 */
[----:B------:R-:W-:Y:S01]  /*d4b0*/  IMAD.IADD R155, R126, 0x1, R9 ;  /* 0x000000017e9b7824 */ /* 0x000fe200078e0209 */
[----:B------:R-:W-:Y:S01]  /*d4c0*/  IADD3.X R9, PT, PT, RZ, RZ, RZ, P1, P5 ;  /* 0x000000ffff097210 */ /* 0x000fe20000fea4ff */
[----:B------:R-:W-:Y:S01]  /*d4d0*/  IMAD.MOV.U32 R13, RZ, RZ, RZ ;  /* 0x000000ffff0d7224 */ /* 0x000fe200078e00ff */
[----:B------:R-:W-:Y:S01]  /*d4e0*/  IADD3 R16, P1, P5, R16, R4, R15 ;  /* 0x0000000410107210 */ /* 0x000fe20007d3e00f */
[----:B------:R-:W-:Y:S01]  /*d4f0*/  IMAD.IADD R5, R92, 0x1, R5 ;  /* 0x000000015c057824 */ /* 0x000fe200078e0205 */
[----:B------:R-:W-:Y:S01]  /*d500*/  SEL R4, R145, R149, P0 ;  /* 0x0000009591047207 */ /* 0x000fe20000000000 */
[----:B------:R-:W-:Y:S01]  /*d510*/  IMAD.MOV.U32 R15, RZ, RZ, RZ ;  /* 0x000000ffff0f7224 */ /* 0x000fe200078e00ff */
[----:B------:R-:W-:Y:S01]  /*d520*/  ISETP.GT.U32.AND P0, PT, R151, R0, PT ;  /* 0x000000009700720c */ /* 0x000fe20003f04070 */
[----:B------:R-:W-:Y:S01]  /*d530*/  IMAD.WIDE.U32 R12, R31, R47, R12 ;  /* 0x0000002f1f0c7225 */ /* 0x000fe200078e000c */
[----:B------:R-:W-:Y:S02]  /*d540*/  IADD3.X R145, PT, PT, R150, R5, RZ, P1, P5 ;  /* 0x0000000596917210 */ /* 0x000fe40000fea4ff */
[----:B------:R-:W-:Y:S01]  /*d550*/  ISETP.GT.U32.AND.EX P0, PT, R4, R3, PT, P0 ;  /* 0x000000030400720c */ /* 0x000fe20003f04100 */
[----:B------:R-:W-:Y:S01]  /*d560*/  IMAD.WIDE.U32 R14, R29, R51, R14 ;  /* 0x000000331d0e7225 */ /* 0x000fe200078e000e */
[----:B------:R-:W-:-:S02]  /*d570*/  IADD3 R146, P1, P5, R146, R12, R155 ;  /* 0x0000000c92927210 */ /* 0x000fc40007d3e09b */
[----:B------:R-:W-:Y:S01]  /*d580*/  SEL R149, RZ, 0x1, !P0 ;  /* 0x00000001ff957807 */ /* 0x000fe20004000000 */
[----:B------:R-:W-:Y:S01]  /*d590*/  IMAD.IADD R4, R148, 0x1, R13 ;  /* 0x0000000194047824 */ /* 0x000fe200078e020d */
[----:B------:R-:W-:Y:S01]  /*d5a0*/  IADD3 R144, P2, P3, R9, R14, R144 ;  /* 0x0000000e09907210 */ /* 0x000fe20007b5e090 */
[----:B------:R-:W-:Y:S02]  /*d5b0*/  IMAD.IADD R15, R127, 0x1, R15 ;  /* 0x000000017f0f7824 */ /* 0x000fe400078e020f */
[----:B------:R-:W-:Y:S01]  /*d5c0*/  IMAD.WIDE.U32 R12, R49, R32, RZ ;  /* 0x00000020310c7225 */ /* 0x000fe200078e00ff */
[----:B------:R-:W-:Y:S02]  /*d5d0*/  IADD3.X R14, PT, PT, R7, R4, RZ, P1, P5 ;  /* 0x00000004070e7210 */ /* 0x000fe40000fea4ff */
[----:B------:R-:W-:Y:S01]  /*d5e0*/  IADD3.X R7, PT, PT, RZ, R15, RZ, P2, P3 ;  /* 0x0000000fff077210 */ /* 0x000fe200017e64ff */
[----:B------:R-:W-:Y:S01]  /*d5f0*/  IMAD.WIDE.U32 R4, R50, R32, RZ ;  /* 0x0000002032047225 */ /* 0x000fe200078e00ff */
[----:B------:R-:W-:-:S03]  /*d600*/  IADD3 R146, P0, P1, R149, R146, R8 ;  /* 0x0000009295927210 */ /* 0x000fc6000791e008 */
[----:B------:R-:W-:Y:S01]  /*d610*/  IMAD.IADD R15, R125, 0x1, R5 ;  /* 0x000000017d0f7824 */ /* 0x000fe200078e0205 */
[----:B------:R-:W-:Y:S01]  /*d620*/  IADD3 R5, P2, PT, R149, R2, RZ ;  /* 0x0000000295057210 */ /* 0x000fe20007f5e0ff */
[----:B------:R-:W-:-:S04]  /*d630*/  IMAD.WIDE.U32 R8, R50, R31, RZ ;  /* 0x0000001f32087225 */ /* 0x000fc800078e00ff */
[----:B------:R-:W-:Y:S01]  /*d640*/  IMAD.X R127, RZ, RZ, R6, P2 ;  /* 0x000000ffff7f7224 */ /* 0x000fe200010e0606 */
[----:B------:R-:W-:Y:S01]  /*d650*/  ISETP.GT.U32.AND P2, PT, R2, R5, PT ;  /* 0x000000050200720c */ /* 0x000fe20003f44070 */
[----:B------:R-:W-:Y:S01]  /*d660*/  IMAD.IADD R151, R125, 0x1, R9 ;  /* 0x000000017d977824 */ /* 0x000fe200078e0209 */
[----:B------:R-:W-:Y:S01]  /*d670*/  IADD3 R156, P3, P5, R8, R15, R12 ;  /* 0x0000000f089c7210 */ /* 0x000fe20007d7e00c */
[----:B------:R-:W-:Y:S01]  /*d680*/  IMAD.WIDE.U32 R8, R46, R34, RZ ;  /* 0x000000222e087225 */ /* 0x000fe200078e00ff */
[----:B------:R-:W-:Y:S02]  /*d690*/  ISETP.GT.U32.AND.EX P2, PT, R6, R127, PT, P2 ;  /* 0x0000007f0600720c */ /* 0x000fe40003f44120 */
[----:B------:R-:W-:Y:S01]  /*d6a0*/  IADD3.X R125, PT, PT, RZ, R14, RZ, P0, P1 ;  /* 0x0000000eff7d7210 */ /* 0x000fe200007e24ff */
[----:B------:R-:W-:Y:S01]  /*d6b0*/  IMAD.IADD R12, R124, 0x1, R13 ;  /* 0x000000017c0c7824 */ /* 0x000fe200078e020d */
[----:B------:R-:W-:Y:S01]  /*d6c0*/  IADD3 R149, P0, PT, R5, R4, RZ ;  /* 0x0000000405957210 */ /* 0x000fe20007f1e0ff */
[----:B------:R-:W-:Y:S01]  /*d6d0*/  IMAD.WIDE.U32 R14, R45, R34, RZ ;  /* 0x000000222d0e7225 */ /* 0x000fe200078e00ff */
[----:B------:R-:W-:-:S02]  /*d6e0*/  SEL R150, R2, R5, P2 ;  /* 0x0000000502967207 */ /* 0x000fc40001000000 */
[----:B------:R-:W-:Y:S01]  /*d6f0*/  SEL R6, R6, R127, P2 ;  /* 0x0000007f06067207 */ /* 0x000fe20001000000 */
[----:B------:R-:W-:Y:S01]  /*d700*/  IMAD.IADD R13, R93, 0x1, R9 ;  /* 0x000000015d0d7824 */ /* 0x000fe200078e0209 */
[----:B------:R-:W-:Y:S01]  /*d710*/  ISETP.GT.U32.AND P2, PT, R150, R149, PT ;  /* 0x000000959600720c */ /* 0x000fe20003f44070 */
        /* <DEDUP_REMOVED lines=29> */
[----:B------:R-:W-:Y:S01]  /*d8f0*/  IMAD.IADD R7, R126, 0x1, R7 ;  /* 0x000000017e077824 */ /* 0x000fe200078e0207 */
        /* <DEDUP_REMOVED lines=22> */
[----:B------:R-:W-:Y:S02]  /*da60*/  SEL R150, RZ, 0x1, !P2 ;  /* 0x00000001ff967807 */ /* 0x000fe40005000000 */
[----:B------:R-:W-:Y:S01]  /*da70*/  IADD3.X R12, PT, PT, R12, R5, RZ, P3, P5 ;  /* 0x000000050c0c7210 */ /* 0x000fe20001fea4ff */
[----:B------:R-:W-:Y:S01]  /*da80*/  IMAD.WIDE.U32 R2, R35, R45, R2 ;  /* 0x0000002d23027225 */ /* 0x000fe200078e0002 */
[----:B------:R-:W-:-:S03]  /*da90*/  IADD3 R150, P2, P3, R150, R13, R9 ;  /* 0x0000000d96967210 */ /* 0x000fc60007b5e009 */
        /* <DEDUP_REMOVED lines=117> */
[----:B------:R-:W-:Y:S02]  /*e1f0*/  IMAD.IADD R15, R92, 0x1, R3 ;  /* 0x000000015c0f7824 */ /* 0x000fe400078e0203 */
[----:B------:R-:W-:Y:S01]  /*e200*/  IMAD.WIDE.U32 R154, R8, R24, RZ ;  /* 0x00000018089a7225 */ /* 0x000fe200078e00ff */
[----:B------:R-:W-:-:S02]  /*e210*/  IADD3.X R4, PT, PT, RZ, RZ, RZ, P6, P4 ;  /* 0x000000ffff047210 */ /* 0x000fc400037e84ff */
        /* <DEDUP_REMOVED lines=31> */
[----:B------:R-:W-:Y:S01]  /*e410*/  IADD3.X R12, P4, P6, R92, RZ, RZ, P6, P4 ;  /* 0x000000ff5c0c7210 */ /* 0x000fe200036884ff */
[----:B------:R-:W-:Y:S01]  /*e420*/  IMAD.WIDE.U32 R8, R5, R20, RZ ;  /* 0x0000001405087225 */ /* 0x000fe200078e00ff */
[----:B------:R-:W-:Y:S02]  /*e430*/  IADD3 R3, P5, PT, R3, R6, RZ ;  /* 0x0000000603037210 */ /* 0x000fe40007fbe0ff */
[----:B------:R-:W-:Y:S01]  /*e440*/  IADD3.X R127, PT, PT, R93, RZ, RZ, P4, P6 ;  /* 0x000000ff5d7f7210 */ /* 0x000fe200027ec4ff */
[----:B------:R-:W-:Y:S01]  /*e450*/  IMAD.WIDE.U32 R92, R4, R20, RZ ;  /* 0x00000014045c7225 */ /* 0x000fe200078e00ff */
[----:B------:R-:W-:-:S03]  /*e460*/  IADD3.X R7, P5, PT, R2, R7, RZ, P5, !PT ;  /* 0x0000000702077210 */ /* 0x000fc60002fbe4ff */
        /* <DEDUP_REMOVED lines=61> */
[----:B------:R-:W-:Y:S01]  /*e840*/  IMAD.WIDE.U32 R92, R2, R20, RZ ;  /* 0x00000014025c7225 */ /* 0x000fe200078e00ff */
[----:B------:R-:W-:-:S03]  /*e850*/  IADD3 R13, P0, PT, R6, R13, RZ ;  /* 0x0000000d060d7210 */ /* 0x000fc60007f1e0ff */
[----:B------:R-:W-:Y:S01]  /*e860*/  IMAD.X R6, RZ, RZ, R7, P5 ;  /* 0x000000ffff067224 */ /* 0x000fe200028e0607 */
[----:B------:R-:W-:Y:S01]  /*e870*/  ISETP.GE.U32.AND P5, PT, R144, R16, PT ;  /* 0x000000109000720c */ /* 0x000fe20003fa6070 */
[----:B------:R-:W-:Y:S01]  /*e880*/  IMAD.X R7, RZ, RZ, RZ, P1 ;  /* 0x000000ffff077224 */ /* 0x000fe200008e06ff */
[----:B------:R-:W-:Y:S02]  /*e890*/  IADD3 R13, P1, PT, R13, R92, RZ ;  /* 0x0000005c0d0d7210 */ /* 0x000fe40007f3e0ff */
[----:B------:R-:W-:Y:S02]  /*e8a0*/  IADD3 R92, P6, PT, R93, R4, RZ ;  /* 0x000000045d5c7210 */ /* 0x000fe40007fde0ff */
[----:B------:R-:W-:Y:S01]  /*e8b0*/  IADD3.X R15, P0, PT, R6, R15, RZ, P0, !PT ;  /* 0x0000000f060f7210 */ /* 0x000fe2000071e4ff */
[----:B------:R-:W-:Y:S01]  /*e8c0*/  IMAD.MOV.U32 R6, RZ, RZ, R5 ;  /* 0x000000ffff067224 */ /* 0x000fe200078e0005 */
[----:B------:R-:W-:Y:S01]  /*e8d0*/  IADD3.X R16, PT, PT, RZ, RZ, RZ, P3, P2 ;  /* 0x000000ffff107210 */ /* 0x000fe20001fe44ff */
[----:B------:R-:W-:Y:S01]  /*e8e0*/  IMAD.WIDE.U32 R4, R149, R22, RZ ;  /* 0x0000001695047225 */ /* 0x000fe200078e00ff */
[----:B------:R-:W-:-:S02]  /*e8f0*/  IADD3.X R153, P1, PT, R15, R92, RZ, P1, !PT ;  /* 0x0000005c0f997210 */ /* 0x000fc40000f3e4ff */
[----:B------:R-:W-:Y:S01]  /*e900*/  SEL R93, RZ, 0x1, P4 ;  /* 0x00000001ff5d7807 */ /* 0x000fe20002000000 */
[----:B------:R-:W-:Y:S01]  /*e910*/  IMAD.WIDE.U32.X R6, R149, R21, R6, P6 ;  /* 0x0000001595067225 */ /* 0x000fe200030e0406 */
[----:B------:R-:W-:Y:S02]  /*e920*/  ISETP.GE.U32.AND.EX P5, PT, R12, R145, PT, P5 ;  /* 0x000000910c00720c */ /* 0x000fe40003fa6150 */
[----:B------:R-:W-:Y:S02]  /*e930*/  IADD3 R0, P3, P2, R151, R0, R14 ;  /* 0x0000000097007210 */ /* 0x000fe40007a7e00e */
[----:B------:R-:W-:Y:S02]  /*e940*/  IADD3.X R15, P1, P6, R6, RZ, RZ, P1, P0 ;  /* 0x000000ff060f7210 */ /* 0x000fe40000e204ff */
        /* <DEDUP_REMOVED lines=81> */
.L_x_326:
        /* <DEDUP_REMOVED lines=21> */
.L_x_327:
        /* <DEDUP_REMOVED lines=13> */
[----:B------:R-:W-:Y:S01]  /*f080*/  IMAD.WIDE.U32 R8, R15, R109, RZ ;  /* 0x0000006d0f087225 */ /* 0x000fe200078e00ff */
[----:B------:R-:W-:-:S03]  /*f090*/  ISETP.GE.U32.AND P0, PT, R159, R12, PT ;  /* 0x0000000c9f00720c */ /* 0x000fc60003f06070 */
[----:B------:R-:W-:Y:S02]  /*f0a0*/  IMAD.IADD R13, R144, 0x1, R127 ;  /* 0x00000001900d7824 */ /* 0x000fe400078e027f */
[----:B------:R-:W-:-:S04]  /*f0b0*/  IMAD.WIDE.U32 R4, R108, R124, R4 ;  /* 0x0000007c6c047225 */ /* 0x000fc800078e0004 */
[----:B------:R-:W-:Y:S01]  /*f0c0*/  IMAD.WIDE.U32 R14, R15, R108, RZ ;  /* 0x0000006c0f0e7225 */ /* 0x000fe200078e00ff */
[----:B------:R-:W-:-:S03]  /*f0d0*/  IADD3 R151, P4, P5, R151, R4, R13 ;  /* 0x0000000497977210 */ /* 0x000fc60007d9e00d */
[----:B------:R-:W-:-:S04]  /*f0e0*/  IMAD.WIDE.U32 R6, R150, R109, RZ ;  /* 0x0000006d96067225 */ /* 0x000fc800078e00ff */
[----:B------:R-:W-:Y:S02]  /*f0f0*/  IMAD.IADD R9, R9, 0x1, R155 ;  /* 0x0000000109097824 */ /* 0x000fe400078e029b */
[----:B------:R-:W-:-:S03]  /*f100*/  IMAD.WIDE.U32 R12, R93, R109, RZ ;  /* 0x0000006d5d0c7225 */ /* 0x000fc600078e00ff */
[----:B------:R-:W-:Y:S01]  /*f110*/  IADD3 R9, P3, P2, R14, R9, R6 ;  /* 0x000000090e097210 */ /* 0x000fe20007a7e006 */
        /* <DEDUP_REMOVED lines=16> */
[----:B------:R-:W-:Y:S02]  /*f220*/  IMAD.MOV.U32 R16, RZ, RZ, RZ ;  /* 0x000000ffff107224 */ /* 0x000fe400078e00ff */
[----:B------:R-:W-:Y:S01]  /*f230*/  IMAD.IADD R4, R5, 0x1, R146 ;  /* 0x0000000105047824 */ /* 0x000fe200078e0292 */
[----:B------:R-:W-:Y:S01]  /*f240*/  P2R R152, PR, RZ, 0x10 ;  /* 0x00000010ff987803 */ /* 0x000fe20000000000 */
[----:B------:R-:W-:Y:S02]  /*f250*/  IMAD.MOV.U32 R5, RZ, RZ, RZ ;  /* 0x000000ffff057224 */ /* 0x000fe400078e00ff */
[----:B------:R-:W-:Y:S02]  /*f260*/  IMAD.X R160, R157, 0x1, R126, P1 ;  /* 0x000000019da07824 */ /* 0x000fe400008e067e */
[----:B------:R-:W-:-:S03]  /*f270*/  IMAD.WIDE.U32 R4, R108, R0, R4 ;  /* 0x000000006c047225 */ /* 0x000fc600078e0004 */
[----:B------:R-:W-:Y:S01]  /*f280*/  ISETP.GE.U32.AND.EX P0, PT, R160, R126, PT, P0 ;  /* 0x0000007ea000720c */ /* 0x000fe20003f06100 */
[----:B------:R-:W-:Y:S01]  /*f290*/  IMAD.IADD R2, R16, 0x1, R15 ;  /* 0x0000000110027824 */ /* 0x000fe200078e020f */
[----:B------:R-:W-:Y:S01]  /*f2a0*/  @P5 LOP3.LUT R53, R53, 0x1, RZ, 0xfc, !PT ;  /* 0x0000000135355812 */ /* 0x000fe200078efcff */
[----:B------:R-:W-:Y:S01]  /*f2b0*/  IMAD.WIDE.U32 R14, R124, R111, RZ ;  /* 0x0000006f7c0e7225 */ /* 0x000fe200078e00ff */
[----:B------:R-:W-:Y:S02]  /*f2c0*/  IADD3 R147, P1, P5, R148, R4, R147 ;  /* 0x0000000494937210 */ /* 0x000fe40007d3e093 */
[----:B------:R-:W-:Y:S01]  /*f2d0*/  LOP3.LUT R53, R53, 0xfffffffb, RZ, 0xc0, !PT ;  /* 0xfffffffb35357812 */ /* 0x000fe200078ec0ff */
[----:B------:R-:W-:Y:S02]  /*f2e0*/  IMAD.IADD R4, R149, 0x1, R3 ;  /* 0x0000000195047824 */ /* 0x000fe400078e0203 */
[----:B------:R-:W-:Y:S02]  /*f2f0*/  IMAD.MOV.U32 R3, RZ, RZ, RZ ;  /* 0x000000ffff037224 */ /* 0x000fe400078e00ff */
[----:B------:R-:W-:-:S02]  /*f300*/  IMAD.IADD R148, R146, 0x1, R5 ;  /* 0x0000000192947824 */ /* 0x000fc400078e0205 */
[----:B------:R-:W-:-:S03]  /*f310*/  IMAD.WIDE.U32 R2, R110, R153, R2 ;  /* 0x000000996e027225 */ /* 0x000fc600078e0002 */
[----:B------:R-:W-:Y:S01]  /*f320*/  IADD3.X R148, PT, PT, RZ, R148, RZ, P1, P5 ;  /* 0x00000094ff947210 */ /* 0x000fe20000fea4ff */
[----:B------:R-:W-:Y:S01]  /*f330*/  IMAD.IADD R3, R16, 0x1, R3 ;  /* 0x0000000110037824 */ /* 0x000fe200078e0203 */
[----:B------:R-:W-:Y:S01]  /*f340*/  IADD3 R151, P1, P5, R151, R2, R4 ;  /* 0x0000000297977210 */ /* 0x000fe20007d3e004 */
[----:B------:R-:W-:-:S03]  /*f350*/  IMAD.WIDE.U32 R4, R92, R111, RZ ;  /* 0x0000006f5c047225 */ /* 0x000fc600078e00ff */
[----:B------:R-:W-:Y:S01]  /*f360*/  IADD3.X R126, PT, PT, R6, R3, RZ, P1, P5 ;  /* 0x00000003067e7210 */ /* 0x000fe20000fea4ff */
[----:B------:R-:W-:Y:S02]  /*f370*/  IMAD.IADD R6, R7, 0x1, R154 ;  /* 0x0000000107067824 */ /* 0x000fe400078e029a */
[----:B------:R-:W-:Y:S02]  /*f380*/  IMAD.MOV.U32 R7, RZ, RZ, RZ ;  /* 0x000000ffff077224 */ /* 0x000fe400078e00ff */
[----:B------:R-:W-:Y:S02]  /*f390*/  IMAD.IADD R5, R144, 0x1, R5 ;  /* 0x0000000190057824 */ /* 0x000fe400078e0205 */
[----:B------:R-:W-:-:S04]  /*f3a0*/  IMAD.WIDE.U32 R2, R92, R110, RZ ;  /* 0x0000006e5c027225 */ /* 0x000fc800078e00ff */
[----:B------:R-:W-:Y:S01]  /*f3b0*/  IMAD.WIDE.U32 R6, R108, R150, R6 ;  /* 0x000000966c067225 */ /* 0x000fe200078e0006 */
[----:B------:R-:W-:Y:S02]  /*f3c0*/  SEL R150, RZ, 0x1, P0 ;  /* 0x00000001ff967807 */ /* 0x000fe40000000000 */
[----:B------:R-:W-:Y:S01]  /*f3d0*/  IADD3 R5, P5, P1, R2, R5, R14 ;  /* 0x0000000502057210 */ /* 0x000fe200079be00e */
[----:B------:R-:W-:Y:S01]  /*f3e0*/  IMAD.IADD R2, R145, 0x1, R15 ;  /* 0x0000000191027824 */ /* 0x000fe200078e020f */
[----:B------:R-:W-:Y:S02]  /*f3f0*/  IADD3.X R14, PT, PT, RZ, RZ, RZ, P3, P2 ;  /* 0x000000ffff0e7210 */ /* 0x000fe40001fe44ff */
[----:B------:R-:W-:-:S04]  /*f400*/  IADD3 R157, P3, PT, R150, R12, RZ ;  /* 0x0000000c969d7210 */ /* 0x000fc80007f7e0ff */
[----:B------:R-:W-:Y:S01]  /*f410*/  IADD3 R4, P2, PT, R157, R4, RZ ;  /* 0x000000049d047210 */ /* 0x000fe20007f5e0ff */
[----:B------:R-:W-:Y:S01]  /*f420*/  IMAD.X R15, RZ, RZ, R13, P3 ;  /* 0x000000ffff0f7224 */ /* 0x000fe200018e060d */
[----:B------:R-:W-:-:S03]  /*f430*/  ISETP.GT.U32.AND P0, PT, R12, R157, PT ;  /* 0x0000009d0c00720c */ /* 0x000fc60003f04070 */
[----:B------:R-:W-:Y:S01]  /*f440*/  IMAD.X R5, R15, 0x1, R5, P2 ;  /* 0x000000010f057824 */ /* 0x000fe200010e0605 */
[----:B------:R-:W-:Y:S01]  /*f450*/  IADD3 R155, P2, P3, R14, R6, R155 ;  /* 0x000000060e9b7210 */ /* 0x000fe20007b5e09b */
[----:B------:R-:W-:Y:S01]  /*f460*/  IMAD.IADD R6, R144, 0x1, R3 ;  /* 0x0000000190067824 */ /* 0x000fe200078e0203 */
[----:B------:R-:W-:Y:S01]  /*f470*/  ISETP.GT.U32.AND.EX P0, PT, R13, R15, PT, P0 ;  /* 0x0000000f0d00720c */ /* 0x000fe20003f04100 */
[----:B------:R-:W-:Y:S01]  /*f480*/  IMAD.MOV.U32 R3, RZ, RZ, RZ ;  /* 0x000000ffff037224 */ /* 0x000fe200078e00ff */
[----:B------:R-:W-:Y:S02]  /*f490*/  IADD3.X R14, PT, PT, RZ, RZ, RZ, P5, P1 ;  /* 0x000000ffff0e7210 */ /* 0x000fe40002fe24ff */
[----:B------:R-:W-:Y:S01]  /*f4a0*/  SEL R157, R12, R157, P0 ;  /* 0x0000009d0c9d7207 */ /* 0x000fe20000000000 */
[----:B------:R-:W-:-:S04]  /*f4b0*/  IMAD.WIDE.U32 R2, R110, R124, R2 ;  /* 0x0000007c6e027225 */ /* 0x000fc800078e0002 */
[----:B------:R-:W-:Y:S01]  /*f4c0*/  IMAD.IADD R3, R145, 0x1, R3 ;  /* 0x0000000191037824 */ /* 0x000fe200078e0203 */
[----:B------:R-:W-:Y:S02]  /*f4d0*/  IADD3 R147, P1, P5, R147, R2, R6 ;  /* 0x0000000293937210 */ /* 0x000fe40007d3e006 */
[----:B------:R-:W-:Y:S01]  /*f4e0*/  SEL R2, R13, R15, P0 ;  /* 0x0000000f0d027207 */ /* 0x000fe20000000000 */
[----:B------:R-:W-:Y:S01]  /*f4f0*/  IMAD.IADD R15, R154, 0x1, R7 ;  /* 0x000000019a0f7824 */ /* 0x000fe200078e0207 */
[----:B------:R-:W-:Y:S01]  /*f500*/  ISETP.GT.U32.AND P0, PT, R157, R4, PT ;  /* 0x000000049d00720c */ /* 0x000fe20003f04070 */
[C---:B------:R-:W-:Y:S01]  /*f510*/  IMAD.WIDE.U32 R6, R93.reuse, R110, RZ ;  /* 0x0000006e5d067225 */ /* 0x040fe200078e00ff */
[----:B------:R-:W-:Y:S02]  /*f520*/  IADD3.X R148, PT, PT, R148, R3, RZ, P1, P5 ;  /* 0x0000000394947210 */ /* 0x000fe40000fea4ff */
[----:B------:R-:W-:Y:S01]  /*f530*/  ISETP.GT.U32.AND.EX P5, PT, R2, R5, PT, P0 ;  /* 0x000000050200720c */ /* 0x000fe20003fa4100 */
[----:B------:R-:W-:Y:S01]  /*f540*/  IMAD.WIDE.U32 R2, R93, R111, RZ ;  /* 0x0000006f5d027225 */ /* 0x000fe200078e00ff */
[----:B------:R-:W-:-:S02]  /*f550*/  IADD3.X R15, PT, PT, RZ, R15, RZ, P2, P3 ;  /* 0x0000000fff0f7210 */ /* 0x000fc400017e64ff */
[----:B------:R-:W-:Y:S01]  /*f560*/  SEL R157, RZ, 0x1, !P5 ;  /* 0x00000001ff9d7807 */ /* 0x000fe20006800000 */
[----:B------:R-:W-:Y:S02]  /*f570*/  IMAD.IADD R93, R127, 0x1, R3 ;  /* 0x000000017f5d7824 */ /* 0x000fe400078e0203 */
[----:B------:R-:W-:-:S04]  /*f580*/  IMAD.WIDE.U32 R12, R0, R111, RZ ;  /* 0x0000006f000c7225 */ /* 0x000fc800078e00ff */
[----:B------:R-:W-:Y:S01]  /*f590*/  IMAD.IADD R3, R127, 0x1, R7 ;  /* 0x000000017f037824 */ /* 0x000fe200078e0207 */
[----:B------:R-:W-:Y:S01]  /*f5a0*/  IADD3 R6, P0, P1, R6, R93, R12 ;  /* 0x0000005d06067210 */ /* 0x000fe2000791e00c */
[----:B------:R-:W-:Y:S01]  /*f5b0*/  IMAD.IADD R12, R146, 0x1, R13 ;  /* 0x00000001920c7824 */ /* 0x000fe200078e020d */
[C---:B------:R-:W-:Y:S01]  /*f5c0*/  IADD3 R93, P2, P5, R157.reuse, R147, R14 ;  /* 0x000000939d5d7210 */ /* 0x040fe20007d5e00e */
[----:B------:R-:W-:Y:S01]  /*f5d0*/  IMAD.MOV.U32 R13, RZ, RZ, RZ ;  /* 0x000000ffff0d7224 */ /* 0x000fe200078e00ff */
[----:B------:R-:W-:Y:S02]  /*f5e0*/  IADD3 R157, P3, PT, R157, R8, RZ ;  /* 0x000000089d9d7210 */ /* 0x000fe40007f7e0ff */
[----:B------:R-:W-:Y:S01]  /*f5f0*/  IADD3.X R127, PT, PT, RZ, R148, RZ, P2, P5 ;  /* 0x00000094ff7f7210 */ /* 0x000fe200017ea4ff */
[----:B------:R-:W-:Y:S01]  /*f600*/  IMAD.WIDE.U32 R12, R110, R0, R12 ;  /* 0x000000006e0c7225 */ /* 0x000fe200078e000c */
[----:B------:R-:W-:-:S03]  /*f610*/  IADD3 R14, P2, PT, R157, R2, RZ ;  /* 0x000000029d0e7210 */ /* 0x000fc60007f5e0ff */
[----:B------:R-:W-:Y:S01]  /*f620*/  IMAD.X R0, RZ, RZ, R9, P3 ;  /* 0x000000ffff007224 */ /* 0x000fe200018e0609 */
[----:B------:R-:W-:Y:S01]  /*f630*/  IADD3 R155, P3, P5, R155, R12, R3 ;  /* 0x0000000c9b9b7210 */ /* 0x000fe20007d7e003 */
[----:B------:R-:W-:Y:S02]  /*f640*/  IMAD.IADD R148, R146, 0x1, R13 ;  /* 0x0000000192947824 */ /* 0x000fe400078e020d */
[----:B------:R-:W-:Y:S01]  /*f650*/  IMAD.X R12, R0, 0x1, R6, P2 ;  /* 0x00000001000c7824 */ /* 0x000fe200010e0606 */
[----:B------:R-:W-:Y:S01]  /*f660*/  ISETP.GT.U32.AND P2, PT, R8, R157, PT ;  /* 0x0000009d0800720c */ /* 0x000fe20003f44070 */
[----:B------:R-:W-:-:S03]  /*f670*/  IMAD.WIDE.U32 R146, R125, R113, RZ ;  /* 0x000000717d927225 */ /* 0x000fc600078e00ff */
[----:B------:R-:W-:Y:S01]  /*f680*/  ISETP.GT.U32.AND.EX P2, PT, R9, R0, PT, P2 ;  /* 0x000000000900720c */ /* 0x000fe20003f44120 */
[----:B------:R-:W-:Y:S02]  /*f690*/  IMAD.IADD R13, R149, 0x1, R147 ;  /* 0x00000001950d7824 */ /* 0x000fe400078e0293 */
[----:B------:R-:W-:Y:S01]  /*f6a0*/  IMAD.WIDE.U32 R6, R153, R113, RZ ;  /* 0x0000007199067225 */ /* 0x000fe200078e00ff */
[----:B------:R-:W-:Y:S02]  /*f6b0*/  SEL R157, R8, R157, P2 ;  /* 0x0000009d089d7207 */ /* 0x000fe40001000000 */
[----:B------:R-:W-:Y:S01]  /*f6c0*/  IADD3.X R8, PT, PT, RZ, RZ, RZ, P0, P1 ;  /* 0x000000ffff087210 */ /* 0x000fe200007e24ff */
[----:B------:R-:W-:Y:S01]  /*f6d0*/  IMAD.WIDE.U32 R2, R125, R112, RZ ;  /* 0x000000707d027225 */ /* 0x000fe200078e00ff */
[----:B------:R-:W-:Y:S02]  /*f6e0*/  SEL R9, R9, R0, P2 ;  /* 0x0000000009097207 */ /* 0x000fe40001000000 */
[----:B------:R-:W-:Y:S01]  /*f6f0*/  ISETP.GT.U32.AND P2, PT, R157, R14, PT ;  /* 0x0000000e9d00720c */ /* 0x000fe20003f44070 */
[----:B------:R-:W-:Y:S01]  /*f700*/  IMAD.IADD R0, R149, 0x1, R3 ;  /* 0x0000000195007824 */ /* 0x000fe200078e0203 */
[----:B------:R-:W-:Y:S01]  /*f710*/  IADD3 R158, P1, P0, R2, R13, R6 ;  /* 0x0000000d029e7210 */ /* 0x000fe2000783e006 */
[----:B------:R-:W-:Y:S01]  /*f720*/  IMAD.IADD R2, R16, 0x1, R7 ;  /* 0x0000000110027824 */ /* 0x000fe200078e0207 */
[----:B------:R-:W-:Y:S01]  /*f730*/  IADD3.X R13, PT, PT, R15, R148, RZ, P3, P5 ;  /* 0x000000940f0d7210 */ /* 0x000fe20001fea4ff */
[----:B------:R-:W-:Y:S01]  /*f740*/  IMAD.MOV.U32 R3, RZ, RZ, RZ ;  /* 0x000000ffff037224 */ /* 0x000fe200078e00ff */
[----:B------:R-:W-:Y:S01]  /*f750*/  IADD3 R146, P3, PT, R4, R146, RZ ;  /* 0x0000009204927210 */ /* 0x000fe20007f7e0ff */
[----:B------:R-:W-:Y:S01]  /*f760*/  IMAD.WIDE.U32 R6, R92, R113, RZ ;  /* 0x000000715c067225 */ /* 0x000fe200078e00ff */
[----:B------:R-:W-:-:S02]  /*f770*/  ISETP.GT.U32.AND.EX P5, PT, R9, R12, PT, P2 ;  /* 0x0000000c0900720c */ /* 0x000fc40003fa4120 */
[----:B------:R-:W-:Y:S01]  /*f780*/  ISETP.GE.U32.AND P2, PT, R146, R4, PT ;  /* 0x000000049200720c */ /* 0x000fe20003f46070 */
[----:B------:R-:W-:Y:S01]  /*f790*/  IMAD.WIDE.U32 R2, R112, R153, R2 ;  /* 0x0000009970027225 */ /* 0x000fe200078e0002 */
[----:B------:R-:W-:-:S03]  /*f7a0*/  SEL R4, RZ, 0x1, !P5 ;  /* 0x00000001ff047807 */ /* 0x000fc60006800000 */
[----:B------:R-:W-:Y:S01]  /*f7b0*/  IMAD.X R158, R158, 0x1, R5, P3 ;  /* 0x000000019e9e7824 */ /* 0x000fe200018e0605 */
[----:B------:R-:W-:Y:S01]  /*f7c0*/  IADD3 R0, P3, P5, R93, R2, R0 ;  /* 0x000000025d007210 */ /* 0x000fe20007d7e000 */
[----:B------:R-:W-:Y:S02]  /*f7d0*/  IMAD.IADD R2, R16, 0x1, R3 ;  /* 0x0000000110027824 */ /* 0x000fe400078e0203 */
[----:B------:R-:W-:Y:S01]  /*f7e0*/  IMAD.IADD R15, R144, 0x1, R7 ;  /* 0x00000001900f7824 */ /* 0x000fe200078e0207 */
        /* <DEDUP_REMOVED lines=9> */
[----:B------:R-:W-:Y:S01]  /*f880*/  IMAD.IADD R5, R144, 0x1, R5 ;  /* 0x0000000190057824 */ /* 0x000fe200078e0205 */
        /* <DEDUP_REMOVED lines=8> */
[----:B------:R-:W-:-:S04]  /*f910*/  ISETP.GT.U32.AND.EX P2, PT, R12, R7, PT, P2 ;  /* 0x000000070c00720c */ /* 0x000fc80003f44120 */
[----:B------:R-:W-:Y:S01]  /*f920*/  SEL R14, R14, R9, P2 ;  /* 0x000000090e0e7207 */ /* 0x000fe20001000000 */
[----:B------:R-:W-:Y:S01]  /*f930*/  IMAD.WIDE.U32 R8, R153, R115, RZ ;  /* 0x0000007399087225 */ /* 0x000fe200078e00ff */
[----:B------:R-:W-:Y:S02]  /*f940*/  SEL R7, R12, R7, P2 ;  /* 0x000000070c077207 */ /* 0x000fe40001000000 */
[----:B------:R-:W-:Y:S01]  /*f950*/  ISETP.GT.U32.AND P2, PT, R14, R127, PT ;  /* 0x0000007f0e00720c */ /* 0x000fe20003f44070 */
[----:B------:R-:W-:Y:S01]  /*f960*/  IMAD.IADD R12, R145, 0x1, R3 ;  /* 0x00000001910c7824 */ /* 0x000fe200078e0203 */
[----:B------:R-:W-:Y:S01]  /*f970*/  IADD3.X R14, PT, PT, RZ, RZ, RZ, P5, P3 ;  /* 0x000000ffff0e7210 */ /* 0x000fe20002fe64ff */
[----:B------:R-:W-:Y:S01]  /*f980*/  IMAD.IADD R4, R16, 0x1, R9 ;  /* 0x0000000110047824 */ /* 0x000fe200078e0209 */
        /* <DEDUP_REMOVED lines=85> */
[----:B------:R-:W-:Y:S02]  /*fee0*/  IMAD.X R3, RZ, RZ, RZ, P5 ;  /* 0x000000ffff037224 */ /* 0x000fe400028e06ff */
[----:B------:R-:W-:Y:S01]  /*fef0*/  IMAD.MOV.U32 R2, RZ, RZ, R5 ;  /* 0x000000ffff027224 */ /* 0x000fe200078e0005 */
[----:B------:R-:W-:-:S05]  /*ff00*/  IADD3 R5, P5, PT, R7, R4, RZ ;  /* 0x0000000407057210 */ /* 0x000fca0007fbe0ff */
        /* <DEDUP_REMOVED lines=40> */
[----:B------:R-:W-:Y:S01]  /*10190*/  IADD3.X R3, PT, PT, RZ, RZ, RZ, P5, P4 ;  /* 0x000000ffff037210 */ /* 0x000fe20002fe84ff */
[----:B------:R-:W-:Y:S01]  /*101a0*/  IMAD.IADD R5, R5, 0x1, R7 ;  /* 0x0000000105057824 */ /* 0x000fe200078e0207 */
[----:B------:R-:W-:-:S04]  /*101b0*/  ISETP.NE.AND P4, PT, R152, RZ, PT ;  /* 0x000000ff9800720c */ /* 0x000fc80003f85270 */
[----:B------:R-:W-:Y:S02]  /*101c0*/  IADD3.X R2, PT, PT, RZ, RZ, RZ, P6, P4 ;  /* 0x000000ffff027210 */ /* 0x000fe400037e84ff */
        /* <DEDUP_REMOVED lines=24> */
[----:B------:R-:W-:Y:S01]  /*10350*/  IADD3.X R158, P4, PT, R158, R125, RZ, P4, !PT ;  /* 0x0000007d9e9e7210 */ /* 0x000fe2000279e4ff */
[----:B------:R-:W-:Y:S01]  /*10360*/  IMAD.WIDE.U32 R2, R5, R20, RZ ;  /* 0x0000001405027225 */ /* 0x000fe200078e00ff */
[----:B------:R-:W-:Y:S02]  /*10370*/  IADD3.X R153, P5, PT, RZ, R8, RZ, P5, !PT ;  /* 0x00000008ff997210 */ /* 0x000fe40002fbe4ff */
[----:B------:R-:W-:-:S03]  /*10380*/  IADD3.X R15, P6, PT, R158, R15, RZ, P6, !PT ;  /* 0x0000000f9e0f7210 */ /* 0x000fc600037de4ff */
[----:B------:R-:W-:Y:S01]  /*10390*/  IMAD.X R152, RZ, RZ, R9, P5 ;  /* 0x000000ffff987224 */ /* 0x000fe200028e0609 */
[----:B------:R-:W-:Y:S01]  /*103a0*/  IADD3 R153, P5, PT, R153, R146, RZ ;  /* 0x0000009299997210 */ /* 0x000fe20007fbe0ff */
[----:B------:R-:W-:Y:S01]  /*103b0*/  IMAD.WIDE.U32 R8, R4, R20, RZ ;  /* 0x0000001404087225 */ /* 0x000fe200078e00ff */
[----:B------:R-:W-:Y:S02]  /*103c0*/  IADD3.X R146, P4, P6, R6, RZ, RZ, P6, P4 ;  /* 0x000000ff06927210 */ /* 0x000fe400036884ff */
[----:B------:R-:W-:Y:S02]  /*103d0*/  IADD3.X R152, P5, PT, R152, R157, RZ, P5, !PT ;  /* 0x0000009d98987210 */ /* 0x000fe40002fbe4ff */
[----:B------:R-:W-:Y:S01]  /*103e0*/  IADD3.X R149, PT, PT, R7, RZ, RZ, P4, P6 ;  /* 0x000000ff07957210 */ /* 0x000fe200027ec4ff */
[----:B------:R-:W-:Y:S01]  /*103f0*/  IMAD.WIDE.U32 R6, P6, R4, R21, R2 ;  /* 0x0000001504067225 */ /* 0x000fe200078c0002 */
[----:B------:R-:W-:-:S03]  /*10400*/  IADD3 R150, P4, PT, R153, R8, RZ ;  /* 0x0000000899967210 */ /* 0x000fc60007f9e0ff */
        /* <DEDUP_REMOVED lines=45> */
[----:B------:R-:W-:-:S04]  /*106e0*/  IMAD.WIDE.U32 R4, P4, R2, R19, R4 ;  /* 0x0000001302047225 */ /* 0x000fc80007880004 */
[----:B------:R-:W-:-:S03]  /*106f0*/  IMAD.WIDE.U32 R6, R2, R18, RZ ;  /* 0x0000001202067225 */ /* 0x000fc600078e00ff */
[----:B------:R-:W-:Y:S01]  /*10700*/  IADD3 RZ, P5, PT, R150, R6, RZ ;  /* 0x0000000696ff7210 */ /* 0x000fe20007fbe0ff */
[----:B------:R-:W-:Y:S01]  /*10710*/  IMAD.MOV.U32 R6, RZ, RZ, R5 ;  /* 0x000000ffff067224 */ /* 0x000fe200078e0005 */
[----:B------:R-:W-:Y:S01]  /*10720*/  IADD3 R155, P6, PT, R7, R4, RZ ;  /* 0x00000004079b7210 */ /* 0x000fe20007fde0ff */
[----:B------:R-:W-:Y:S01]  /*10730*/  IMAD.X R7, RZ, RZ, RZ, P4 ;  /* 0x000000ffff077224 */ /* 0x000fe200020e06ff */
[----:B------:R-:W-:Y:S01]  /*10740*/  ISETP.GE.U32.AND P4, PT, R145, R127, PT ;  /* 0x0000007f9100720c */ /* 0x000fe20003f86070 */
[C---:B------:R-:W-:Y:S01]  /*10750*/  IMAD.WIDE.U32 R4, R125.reuse, R20, RZ ;  /* 0x000000147d047225 */ /* 0x040fe200078e00ff */
[----:B------:R-:W-:Y:S02]  /*10760*/  IADD3.X RZ, P5, PT, R152, R155, RZ, P5, !PT ;  /* 0x0000009b98ff7210 */ /* 0x000fe40002fbe4ff */
[----:B------:R-:W-:Y:S01]  /*10770*/  IADD3.X R155, PT, PT, RZ, RZ, RZ, P1, P0 ;  /* 0x000000ffff9b7210 */ /* 0x000fe20000fe04ff */
[----:B------:R-:W-:Y:S01]  /*10780*/  IMAD.WIDE.U32.X R6, R125, R19, R6, P6 ;  /* 0x000000137d067225 */ /* 0x000fe200030e0406 */
[----:B------:R-:W-:-:S02]  /*10790*/  ISETP.GE.U32.AND.EX P4, PT, R12, R92, PT, P4 ;  /* 0x0000005c0c00720c */ /* 0x000fc40003f86140 */
[----:B------:R-:W-:Y:S01]  /*107a0*/  IADD3.X R92, PT, PT, RZ, RZ, RZ, P3, P2 ;  /* 0x000000ffff5c7210 */ /* 0x000fe20001fe44ff */
[----:B------:R-:W-:Y:S01]  /*107b0*/  IMAD.WIDE.U32 R4, P1, R2, R21, R4 ;  /* 0x0000001502047225 */ /* 0x000fe20007820004 */
[----:B------:R-:W-:Y:S02]  /*107c0*/  IADD3.X R6, P5, PT, RZ, R6, RZ, P5, !PT ;  /* 0x00000006ff067210 */ /* 0x000fe40002fbe4ff */
[----:B------:R-:W-:Y:S01]  /*107d0*/  IADD3 R0, P3, P2, R148, R0, R155 ;  /* 0x0000000094007210 */ /* 0x000fe20007a7e09b */
        /* <DEDUP_REMOVED lines=13> */
[----:B------:R-:W-:Y:S02]  /*108b0*/  IADD3.X R126, PT, PT, RZ, R93, RZ, P3, P2 ;  /* 0x0000005dff7e7210 */ /* 0x000fe40001fe44ff */
        /* <DEDUP_REMOVED lines=9> */
[----:B------:R-:W-:Y:S02]  /*10950*/  IADD3 R13, P1, PT, R13, R8, RZ ;  /* 0x000000080d0d7210 */ /* 0x000fe40007f3e0ff */
[----:B------:R-:W-:Y:S02]  /*10960*/  SEL R16, RZ, 0x1, P0 ;  /* 0x00000001ff107807 */ /* 0x000fe40000000000 */
[----:B------:R-:W-:Y:S02]  /*10970*/  IADD3 R8, P3, PT, R7, R4, RZ ;  /* 0x0000000407087210 */ /* 0x000fe40007f7e0ff */
[----:B------:R-:W-:Y:S01]  /*10980*/  IADD3 R13, P0, PT, R13, R6, RZ ;  /* 0x000000060d0d7210 */ /* 0x000fe20007f1e0ff */
[----:B------:R-:W-:Y:S01]  /*10990*/  IMAD.WIDE.U32 R6, R125, R24, RZ ;  /* 0x000000187d067225 */ /* 0x000fe200078e00ff */
[----:B------:R-:W-:-:S02]  /*109a0*/  IADD3 R93, P2, PT, R15, R0, RZ ;  /* 0x000000000f5d7210 */ /* 0x000fc40007f5e0ff */
        /* <DEDUP_REMOVED lines=18> */
[----:B------:R-:W-:Y:S01]  /*10ad0*/  IMAD.X R153, R153, 0x1, R92, P3 ;  /* 0x0000000199997824 */ /* 0x000fe200018e065c */
[----:B------:R-:W-:Y:S01]  /*10ae0*/  IADD3 R15, P1, PT, R15, R6, RZ ;  /* 0x000000060f0f7210 */ /* 0x000fe20007f3e0ff */
[----:B------:R-:W-:Y:S01]  /*10af0*/  IMAD.MOV.U32 R2, RZ, RZ, R7 ;  /* 0x000000ffff027224 */ /* 0x000fe200078e0007 */
        /* <DEDUP_REMOVED lines=52> */
.L_x_328:
        /* <DEDUP_REMOVED lines=21> */
.L_x_329:
        /* <DEDUP_REMOVED lines=14> */
[----:B------:R-:W-:-:S03]  /*11070*/  IMAD.WIDE.U32 R6, R76, R55, RZ ;  /* 0x000000374c067225 */ /* 0x000fc600078e00ff */
[----:B------:R-:W-:Y:S01]  /*11080*/  IADD3.X R153, PT, PT, RZ, RZ, RZ, P1, P2 ;  /* 0x000000ffff997210 */ /* 0x000fe20000fe44ff */
[----:B------:R-:W-:Y:S02]  /*11090*/  IMAD.X R158, R158, 0x1, R15, P3 ;  /* 0x000000019e9e7824 */ /* 0x000fe400018e060f */
[----:B------:R-:W-:Y:S01]  /*110a0*/  @P0 LOP3.LUT R53, R53, 0x1, RZ, 0xfc, !PT ;  /* 0x0000000135350812 */ /* 0x000fe200078efcff */
[----:B------:R-:W-:Y:S01]  /*110b0*/  IMAD.WIDE.U32 R146, R77, R54, RZ ;  /* 0x000000364d927225 */ /* 0x000fe200078e00ff */
[----:B------:R-:W-:Y:S02]  /*110c0*/  ISETP.GE.U32.AND P0, PT, R159, R2, PT ;  /* 0x000000029f00720c */ /* 0x000fe40003f06070 */
[----:B------:R-:W-:Y:S01]  /*110d0*/  LOP3.LUT R53, R53, 0xfffffffb, RZ, 0xc0, !PT ;  /* 0xfffffffb35357812 */ /* 0x000fe200078ec0ff */
[----:B------:R-:W-:Y:S01]  /*110e0*/  IMAD.WIDE.U32 R2, R77, R55, RZ ;  /* 0x000000374d027225 */ /* 0x000fe200078e00ff */
[----:B------:R-:W-:-:S03]  /*110f0*/  ISETP.GE.U32.AND.EX P0, PT, R158, R15, PT, P0 ;  /* 0x0000000f9e00720c */ /* 0x000fc60003f06100 */
[----:B------:R-:W-:Y:S01]  /*11100*/  IMAD.IADD R3, R140, 0x1, R3 ;  /* 0x000000018c037824 */ /* 0x000fe200078e0203 */
[----:B------:R-:W-:Y:S01]  /*11110*/  SEL R145, RZ, 0x1, P0 ;  /* 0x00000001ff917807 */ /* 0x000fe20000000000 */
[----:B------:R-:W-:Y:S02]  /*11120*/  IMAD.IADD R12, R138, 0x1, R13 ;  /* 0x000000018a0c7824 */ /* 0x000fe400078e020d */
[----:B------:R-:W-:Y:S01]  /*11130*/  IMAD.MOV.U32 R13, RZ, RZ, RZ ;  /* 0x000000ffff0d7224 */ /* 0x000fe200078e00ff */
[----:B------:R-:W-:Y:S01]  /*11140*/  IADD3 R146, P0, P3, R146, R3, R6 ;  /* 0x0000000392927210 */ /* 0x000fe20007b1e006 */
[----:B------:R-:W-:Y:S01]  /*11150*/  IMAD.IADD R4, R139, 0x1, R9 ;  /* 0x000000018b047824 */ /* 0x000fe200078e0209 */
[----:B------:R-:W-:Y:S01]  /*11160*/  IADD3 R151, P2, PT, R145, R2, RZ ;  /* 0x0000000291977210 */ /* 0x000fe20007f5e0ff */
        /* <DEDUP_REMOVED lines=8> */
[----:B------:R-:W-:Y:S01]  /*111f0*/  IMAD.IADD R148, R140, 0x1, R147 ;  /* 0x000000018c947824 */ /* 0x000fe200078e0293 */
[----:B------:R-:W-:Y:S01]  /*11200*/  ISETP.GT.U32.AND.EX P0, PT, R146, R149, PT, P0 ;  /* 0x000000959200720c */ /* 0x000fe20003f04100 */
[----:B------:R-:W-:Y:S01]  /*11210*/  IMAD.WIDE.U32 R6, R75, R57, RZ ;  /* 0x000000394b067225 */ /* 0x000fe200078e00ff */
[----:B------:R-:W-:-:S03]  /*11220*/  IADD3.X R150, PT, PT, RZ, R150, RZ, P1, P5 ;  /* 0x00000096ff967210 */ /* 0x000fc60000fea4ff */
[----:B------:R-:W-:Y:S01]  /*11230*/  IMAD.WIDE.U32 R8, R54, R76, R8 ;  /* 0x0000004c36087225 */ /* 0x000fe200078e0008 */
[----:B------:R-:W-:Y:S02]  /*11240*/  IADD3 R147, P1, PT, R151, R6, RZ ;  /* 0x0000000697937210 */ /* 0x000fe40007f3e0ff */
[----:B------:R-:W-:Y:S01]  /*11250*/  SEL R151, R2, R151, P0 ;  /* 0x0000009702977207 */ /* 0x000fe20000000000 */
[----:B------:R-:W-:Y:S01]  /*11260*/  IMAD.IADD R152, R141, 0x1, R9 ;  /* 0x000000018d987824 */ /* 0x000fe200078e0209 */
[----:B------:R-:W-:Y:S01]  /*11270*/  IADD3 R148, P2, P3, R3, R8, R148 ;  /* 0x0000000803947210 */ /* 0x000fe20007b5e094 */
[----:B------:R-:W-:Y:S02]  /*11280*/  IMAD.IADD R15, R137, 0x1, R7 ;  /* 0x00000001890f7824 */ /* 0x000fe400078e0207 */
[----:B------:R-:W-:Y:S01]  /*11290*/  IMAD.WIDE.U32 R12, R74, R57, RZ ;  /* 0x000000394a0c7225 */ /* 0x000fe200078e00ff */
[----:B------:R-:W-:-:S03]  /*112a0*/  IADD3.X R152, PT, PT, RZ, R152, RZ, P2, P3 ;  /* 0x00000098ff987210 */ /* 0x000fc600017e64ff */
[----:B------:R-:W-:-:S04]  /*112b0*/  IMAD.WIDE.U32 R8, R75, R56, RZ ;  /* 0x000000384b087225 */ /* 0x000fc800078e00ff */
[----:B------:R-:W-:Y:S01]  /*112c0*/  IMAD.WIDE.U32 R2, R79, R55, RZ ;  /* 0x000000374f027225 */ /* 0x000fe200078e00ff */
[----:B------:R-:W-:-:S03]  /*112d0*/  IADD3 R8, P2, P3, R8, R15, R12 ;  /* 0x0000000f08087210 */ /* 0x000fc60007b5e00c */
[----:B------:R-:W-:-:S04]  /*112e0*/  IMAD.WIDE.U32 R6, R79, R54, RZ ;  /* 0x000000364f067225 */ /* 0x000fc800078e00ff */
[C---:B------:R-:W-:Y:S02]  /*112f0*/  IMAD.IADD R155, R142.reuse, 0x1, R3 ;  /* 0x000000018e9b7824 */ /* 0x040fe400078e0203 */
[----:B------:R-:W-:Y:S02]  /*11300*/  IMAD.IADD R7, R142, 0x1, R7 ;  /* 0x000000018e077824 */ /* 0x000fe400078e0207 */
[----:B------:R-:W-:-:S04]  /*11310*/  IMAD.WIDE.U32 R14, R78, R55, RZ ;  /* 0x000000374e0e7225 */ /* 0x000fc800078e00ff */
[----:B------:R-:W-:Y:S02]  /*11320*/  IMAD.IADD R142, R136, 0x1, R5 ;  /* 0x00000001888e7824 */ /* 0x000fe400078e0205 */
[----:B------:R-:W-:Y:S02]  /*11330*/  IMAD.MOV.U32 R5, RZ, RZ, RZ ;  /* 0x000000ffff057224 */ /* 0x000fe400078e00ff */
[----:B------:R-:W-:Y:S01]  /*11340*/  IMAD.X R3, R149, 0x1, R8, P1 ;  /* 0x0000000195037824 */ /* 0x000fe200008e0608 */
[----:B------:R-:W-:Y:S01]  /*11350*/  IADD3 R6, P1, P5, R6, R155, R14 ;  /* 0x0000009b06067210 */ /* 0x000fe20007d3e00e */
[----:B------:R-:W-:-:S03]  /*11360*/  IMAD.WIDE.U32 R4, R56, R72, R4 ;  /* 0x0000004838047225 */ /* 0x000fc600078e0004 */
[----:B------:R-:W-:Y:S01]  /*11370*/  IADD3.X R8, PT, PT, RZ, RZ, RZ, P1, P5 ;  /* 0x000000ffff087210 */ /* 0x000fe20000fea4ff */
[----:B------:R-:W-:Y:S01]  /*11380*/  IMAD.IADD R14, R143, 0x1, R15 ;  /* 0x000000018f0e7824 */ /* 0x000fe200078e020f */
[----:B------:R-:W-:Y:S01]  /*11390*/  IADD3 R142, P1, P5, R153, R4, R142 ;  /* 0x00000004998e7210 */ /* 0x000fe20007d3e08e */
[----:B------:R-:W-:Y:S01]  /*113a0*/  IMAD.IADD R12, R138, 0x1, R13 ;  /* 0x000000018a0c7824 */ /* 0x000fe200078e020d */
[----:B------:R-:W-:Y:S01]  /*113b0*/  SEL R4, R146, R149, P0 ;  /* 0x0000009592047207 */ /* 0x000fe20000000000 */
[----:B------:R-:W-:Y:S01]  /*113c0*/  IMAD.MOV.U32 R13, RZ, RZ, RZ ;  /* 0x000000ffff0d7224 */ /* 0x000fe200078e00ff */
[----:B------:R-:W-:Y:S01]  /*113d0*/  ISETP.GT.U32.AND P0, PT, R151, R147, PT ;  /* 0x000000939700720c */ /* 0x000fe20003f04070 */
[----:B------:R-:W-:Y:S01]  /*113e0*/  IMAD.MOV.U32 R15, RZ, RZ, RZ ;  /* 0x000000ffff0f7224 */ /* 0x000fe200078e00ff */
[----:B------:R-:W-:Y:S01]  /*113f0*/  IADD3.X R151, PT, PT, RZ, RZ, RZ, P2, P3 ;  /* 0x000000ffff977210 */ /* 0x000fe200017e64ff */
[----:B------:R-:W-:Y:S01]  /*11400*/  IMAD.IADD R5, R139, 0x1, R5 ;  /* 0x000000018b057824 */ /* 0x000fe200078e0205 */
[----:B------:R-:W-:Y:S01]  /*11410*/  ISETP.GT.U32.AND.EX P0, PT, R4, R3, PT, P0 ;  /* 0x000000030400720c */ /* 0x000fe20003f04100 */
[----:B------:R-:W-:-:S02]  /*11420*/  IMAD.IADD R9, R137, 0x1, R9 ;  /* 0x0000000189097824 */ /* 0x000fc400078e0209 */
[----:B------:R-:W-:Y:S01]  /*11430*/  IMAD.WIDE.U32 R12, R56, R74, R12 ;  /* 0x0000004a380c7225 */ /* 0x000fe200078e000c */
[----:B------:R-:W-:Y:S02]  /*11440*/  IADD3.X R146, PT, PT, R150, R5, RZ, P1, P5 ;  /* 0x0000000596927210 */ /* 0x000fe40000fea4ff */
[----:B------:R-:W-:Y:S01]  /*11450*/  SEL R153, RZ, 0x1, !P0 ;  /* 0x00000001ff997807 */ /* 0x000fe20004000000 */
[----:B------:R-:W-:Y:S01]  /*11460*/  IMAD.WIDE.U32 R14, R54, R78, R14 ;  /* 0x0000004e360e7225 */ /* 0x000fe200078e000e */
[----:B------:R-:W-:-:S03]  /*11470*/  IADD3 R148, P1, P5, R148, R12, R9 ;  /* 0x0000000c94947210 */ /* 0x000fc60007d3e009 */
[----:B------:R-:W-:Y:S01]  /*11480*/  IMAD.IADD R5, R138, 0x1, R13 ;  /* 0x000000018a057824 */ /* 0x000fe200078e020d */
[----:B------:R-:W-:Y:S01]  /*11490*/  IADD3 R7, P2, P3, R8, R14, R7 ;  /* 0x0000000e08077210 */ /* 0x000fe20007b5e007 */
[----:B------:R-:W-:Y:S02]  /*114a0*/  IMAD.IADD R14, R143, 0x1, R15 ;  /* 0x000000018f0e7824 */ /* 0x000fe400078e020f */
[----:B------:R-:W-:Y:S01]  /*114b0*/  IMAD.WIDE.U32 R8, R77, R56, RZ ;  /* 0x000000384d087225 */ /* 0x000fe200078e00ff */
[----:B------:R-:W-:Y:S02]  /*114c0*/  IADD3.X R143, PT, PT, R152, R5, RZ, P1, P5 ;  /* 0x00000005988f7210 */ /* 0x000fe40000fea4ff */
[----:B------:R-:W-:Y:S01]  /*114d0*/  IADD3 R151, P0, P1, R153, R148, R151 ;  /* 0x0000009499977210 */ /* 0x000fe2000791e097 */
[-C--:B------:R-:W-:Y:S01]  /*114e0*/  IMAD.WIDE.U32 R4, R77, R57.reuse, RZ ;  /* 0x000000394d047225 */ /* 0x080fe200078e00ff */
[----:B------:R-:W-:Y:S02]  /*114f0*/  IADD3.X R148, PT, PT, RZ, R14, RZ, P2, P3 ;  /* 0x0000000eff947210 */ /* 0x000fe400017e64ff */
[----:B------:R-:W-:Y:S01]  /*11500*/  IADD3 R153, P2, PT, R153, R2, RZ ;  /* 0x0000000299997210 */ /* 0x000fe20007f5e0ff */
[----:B------:R-:W-:Y:S01]  /*11510*/  IMAD.WIDE.U32 R12, R76, R57, RZ ;  /* 0x000000394c0c7225 */ /* 0x000fe200078e00ff */
[----:B------:R-:W-:-:S02]  /*11520*/  IADD3.X R143, PT, PT, RZ, R143, RZ, P0, P1 ;  /* 0x0000008fff8f7210 */ /* 0x000fc400007e24ff */
[----:B------:R-:W-:Y:S01]  /*11530*/  IADD3 R150, P0, PT, R153, R4, RZ ;  /* 0x0000000499967210 */ /* 0x000fe20007f1e0ff */
[----:B------:R-:W-:Y:S02]  /*11540*/  IMAD.IADD R5, R140, 0x1, R5 ;  /* 0x000000018c057824 */ /* 0x000fe400078e0205 */
        /* <DEDUP_REMOVED lines=47> */
[----:B------:R-:W-:Y:S02]  /*11840*/  IMAD.MOV.U32 R7, RZ, RZ, RZ ;  /* 0x000000ffff077224 */ /* 0x000fe400078e00ff */
[----:B------:R-:W-:-:S04]  /*11850*/  IMAD.WIDE.U32 R4, R72, R61, RZ ;  /* 0x0000003d48047225 */ /* 0x000fc800078e00ff */
[----:B------:R-:W-:Y:S01]  /*11860*/  IMAD.X R141, R8, 0x1, R141, P2 ;  /* 0x00000001088d7824 */ /* 0x000fe200010e068d */
[----:B------:R-:W-:Y:S01]  /*11870*/  ISETP.GT.U32.AND P2, PT, R150, R15, PT ;  /* 0x0000000f9600720c */ /* 0x000fe20003f44070 */
[----:B------:R-:W-:-:S03]  /*11880*/  IMAD.WIDE.U32 R6, R58, R74, R6 ;  /* 0x0000004a3a067225 */ /* 0x000fc600078e0006 */
[-C--:B------:R-:W-:Y:S01]  /*11890*/  ISETP.GT.U32.AND.EX P2, PT, R9, R8.reuse, PT, P2 ;  /* 0x000000080900720c */ /* 0x080fe20003f44120 */
[----:B------:R-:W-:Y:S02]  /*118a0*/  IMAD.IADD R3, R137, 0x1, R3 ;  /* 0x0000000189037824 */ /* 0x000fe400078e0203 */
[----:B------:R-:W-:Y:S01]  /*118b0*/  IMAD.IADD R7, R138, 0x1, R7 ;  /* 0x000000018a077824 */ /* 0x000fe200078e0207 */
[----:B------:R-:W-:Y:S02]  /*118c0*/  SEL R150, R150, R15, P2 ;  /* 0x0000000f96967207 */ /* 0x000fe40001000000 */
[----:B------:R-:W-:Y:S01]  /*118d0*/  SEL R2, R9, R8, P2 ;  /* 0x0000000809027207 */ /* 0x000fe20001000000 */
[----:B------:R-:W-:Y:S01]  /*118e0*/  IMAD.WIDE.U32 R8, R73, R60, RZ ;  /* 0x0000003c49087225 */ /* 0x000fe200078e00ff */
[----:B------:R-:W-:Y:S02]  /*118f0*/  ISETP.GT.U32.AND P2, PT, R150, R147, PT ;  /* 0x000000939600720c */ /* 0x000fe40003f44070 */
[----:B------:R-:W-:Y:S01]  /*11900*/  IADD3.X R15, PT, PT, RZ, RZ, RZ, P5, P3 ;  /* 0x000000ffff0f7210 */ /* 0x000fe20002fe64ff */
[----:B------:R-:W-:Y:S01]  /*11910*/  IMAD.IADD R153, R136, 0x1, R9 ;  /* 0x0000000188997824 */ /* 0x000fe200078e0209 */
[----:B------:R-:W-:Y:S01]  /*11920*/  ISETP.GT.U32.AND.EX P2, PT, R2, R141, PT, P2 ;  /* 0x0000008d0200720c */ /* 0x000fe20003f44120 */
[----:B------:R-:W-:Y:S01]  /*11930*/  IMAD.IADD R2, R139, 0x1, R5 ;  /* 0x000000018b027824 */ /* 0x000fe200078e0205 */
        /* <DEDUP_REMOVED lines=13> */
[----:B------:R-:W-:Y:S01]  /*11a10*/  IMAD.WIDE.U32 R6, R156, R10, RZ ;  /* 0x0000000a9c067225 */ /* 0x000fe200078e00ff */
[----:B------:R-:W-:-:S03]  /*11a20*/  IADD3 R9, P2, P4, R12, R9, R14 ;  /* 0x000000090c097210 */ /* 0x000fc60007c5e00e */
[----:B------:R-:W-:Y:S02]  /*11a30*/  IMAD.IADD R13, R136, 0x1, R13 ;  /* 0x00000001880d7824 */ /* 0x000fe400078e020d */
        /* <DEDUP_REMOVED lines=131> */
[----:B------:R-:W-:-:S04]  /*12270*/  IADD3 R9, P6, PT, R9, R2, RZ ;  /* 0x0000000209097210 */ /* 0x000fc80007fde0ff */
[----:B------:R-:W-:Y:S01]  /*12280*/  IADD3.X RZ, P5, PT, R152, R9, RZ, P5, !PT ;  /* 0x0000000998ff7210 */ /* 0x000fe20002fbe4ff */
[----:B------:R-:W-:Y:S01]  /*12290*/  IMAD.X R9, RZ, RZ, RZ, P4 ;  /* 0x000000ffff097224 */ /* 0x000fe200020e06ff */
[----:B------:R-:W-:Y:S01]  /*122a0*/  IADD3 R3, P4, PT, R138, R150, RZ ;  /* 0x000000968a037210 */ /* 0x000fe20007f9e0ff */
[----:B------:R-:W-:-:S03]  /*122b0*/  IMAD.WIDE.U32.X R8, R5, R19, R8, P6 ;  /* 0x0000001305087225 */ /* 0x000fc600030e0408 */
[----:B------:R-:W-:Y:S02]  /*122c0*/  IADD3 R156, P6, PT, R3, R156, RZ ;  /* 0x0000009c039c7210 */ /* 0x000fe40007fde0ff */
[----:B------:R-:W-:Y:S02]  /*122d0*/  IADD3.X R139, P4, PT, R154, R149, RZ, P4, !PT ;  /* 0x000000959a8b7210 */ /* 0x000fe4000279e4ff */
[----:B------:R-:W-:Y:S02]  /*122e0*/  IADD3.X R3, P5, PT, RZ, R8, RZ, P5, !PT ;  /* 0x00000008ff037210 */ /* 0x000fe40002fbe4ff */
[----:B------:R-:W-:Y:S01]  /*122f0*/  IADD3.X R136, P6, PT, R139, R136, RZ, P6, !PT ;  /* 0x000000888b887210 */ /* 0x000fe200037de4ff */
[----:B------:R-:W-:-:S03]  /*12300*/  IMAD.WIDE.U32 R138, R4, R20, RZ ;  /* 0x00000014048a7225 */ /* 0x000fc600078e00ff */
[----:B------:R-:W-:Y:S01]  /*12310*/  IADD3.X R12, P4, P6, R144, RZ, RZ, P6, P4 ;  /* 0x000000ff900c7210 */ /* 0x000fe200036884ff */
[----:B------:R-:W-:Y:S01]  /*12320*/  IMAD.X R2, RZ, RZ, R9, P5 ;  /* 0x000000ffff027224 */ /* 0x000fe200028e0609 */
[----:B------:R-:W-:Y:S01]  /*12330*/  IADD3 R3, P5, PT, R3, R6, RZ ;  /* 0x0000000603037210 */ /* 0x000fe20007fbe0ff */
[----:B------:R-:W-:Y:S01]  /*12340*/  IMAD.WIDE.U32 R8, R5, R20, RZ ;  /* 0x0000001405087225 */ /* 0x000fe200078e00ff */
[----:B------:R-:W-:Y:S02]  /*12350*/  IADD3.X R144, PT, PT, R145, RZ, RZ, P4, P6 ;  /* 0x000000ff91907210 */ /* 0x000fe400027ec4ff */
[----:B------:R-:W-:Y:S02]  /*12360*/  IADD3 R138, P4, PT, R3, R138, RZ ;  /* 0x0000008a038a7210 */ /* 0x000fe40007f9e0ff */
[----:B------:R-:W-:Y:S01]  /*12370*/  IADD3.X R7, P5, PT, R2, R7, RZ, P5, !PT ;  /* 0x0000000702077210 */ /* 0x000fe20002fbe4ff */
[----:B------:R-:W-:-:S04]  /*12380*/  IMAD.WIDE.U32 R8, P6, R4, R21, R8 ;  /* 0x0000001504087225 */ /* 0x000fc800078c0008 */
        /* <DEDUP_REMOVED lines=86> */
[----:B------:R-:W-:Y:S01]  /*128f0*/  SEL R12, RZ, 0x1, P0 ;  /* 0x00000001ff0c7807 */ /* 0x000fe20000000000 */
[----:B------:R-:W-:Y:S01]  /*12900*/  IMAD.MOV.U32 R138, RZ, RZ, R5 ;  /* 0x000000ffff8a7224 */ /* 0x000fe200078e0005 */
[----:B------:R-:W-:-:S02]  /*12910*/  IADD3 R8, P3, PT, R7, R4, RZ ;  /* 0x0000000407087210 */ /* 0x000fc40007f7e0ff */
[----:B------:R-:W-:Y:S01]  /*12920*/  IADD3 R15, P0, PT, R15, R6, RZ ;  /* 0x000000060f0f7210 */ /* 0x000fe20007f1e0ff */
[----:B------:R-:W-:Y:S01]  /*12930*/  IMAD.WIDE.U32 R6, R149, R24, RZ ;  /* 0x0000001895067225 */ /* 0x000fe200078e00ff */
[----:B------:R-:W-:Y:S02]  /*12940*/  IADD3 R141, P2, PT, R141, R140, RZ ;  /* 0x0000008c8d8d7210 */ /* 0x000fe40007f5e0ff */
[----:B------:R-:W-:Y:S01]  /*12950*/  IADD3.X R3, P1, PT, R136, R3, RZ, P1, !PT ;  /* 0x0000000388037210 */ /* 0x000fe20000f3e4ff */
[----:B------:R-:W-:Y:S01]  /*12960*/  IMAD.WIDE.U32.X R4, R149, R23, R138, P3 ;  /* 0x0000001795047225 */ /* 0x000fe200018e048a */
[----:B------:R-:W-:Y:S02]  /*12970*/  IADD3 R12, P5, PT, R12, R141, RZ ;  /* 0x0000008d0c0c7210 */ /* 0x000fe40007fbe0ff */
[----:B------:R-:W-:Y:S01]  /*12980*/  IADD3.X R8, P0, PT, R3, R8, RZ, P0, !PT ;  /* 0x0000000803087210 */ /* 0x000fe2000071e4ff */
[----:B------:R-:W-:Y:S01]  /*12990*/  IMAD.X R136, RZ, RZ, R145, P2 ;  /* 0x000000ffff887224 */ /* 0x000fe200010e0691 */
[----:B------:R-:W-:Y:S01]  /*129a0*/  ISETP.GE.U32.AND P2, PT, R141, R140, PT ;  /* 0x0000008c8d00720c */ /* 0x000fe20003f46070 */
[----:B------:R-:W-:Y:S01]  /*129b0*/  IMAD.WIDE.U32 R6, P3, R2, R25, R6 ;  /* 0x0000001902067225 */ /* 0x000fe20007860006 */
[----:B------:R-:W-:-:S02]  /*129c0*/  IADD3.X R4, P1, P0, R4, RZ, RZ, P0, P1 ;  /* 0x000000ff04047210 */ /* 0x000fc400000224ff */
        /* <DEDUP_REMOVED lines=66> */
.L_x_330:
        /* <DEDUP_REMOVED lines=21> */
.L_x_331:
[----:B------:R-:W-:Y:S01]  /*12f40*/  IMAD.MOV.U32 R141, RZ, RZ, RZ ;  /* 0x000000ffff8d7224 */ /* 0x000fe200078e00ff */
[----:B------:R-:W-:Y:S01]  /*12f50*/  CS2R R144, SRZ ;  /* 0x0000000000907805 */ /* 0x000fe2000001ff00 */
[-C--:B------:R-:W-:Y:S01]  /*12f60*/  IMAD.WIDE.U32 R8, R137, R27.reuse, RZ ;  /* 0x0000001b89087225 */ /* 0x080fe200078e00ff */
[----:B------:R-:W-:Y:S02]  /*12f70*/  CS2R R146, SRZ ;  /* 0x0000000000927805 */ /* 0x000fe4000001ff00 */
[----:B------:R-:W-:Y:S01]  /*12f80*/  LOP3.LUT R53, R53, 0xfffffffe, RZ, 0xc0, !PT ;  /* 0xfffffffe35357812 */ /* 0x000fe200078ec0ff */
[----:B------:R-:W-:Y:S02]  /*12f90*/  IMAD.MOV.U32 R142, RZ, RZ, RZ ;  /* 0x000000ffff8e7224 */ /* 0x000fe400078e00ff */
[----:B------:R-:W-:-:S04]  /*12fa0*/  IMAD.WIDE.U32 R14, R138, R27, RZ ;  /* 0x0000001b8a0e7225 */ /* 0x000fc800078e00ff */
[----:B------:R-:W-:-:S04]  /*12fb0*/  IMAD.WIDE.U32 R4, R137, R28, RZ ;  /* 0x0000001c89047225 */ /* 0x000fc800078e00ff */
[----:B------:R-:W-:Y:S02]  /*12fc0*/  IMAD.IADD R151, R9, 0x1, R141 ;  /* 0x0000000109977824 */ /* 0x000fe400078e028d */
[----:B------:R-:W-:Y:S02]  /*12fd0*/  IMAD.MOV.U32 R159, RZ, RZ, RZ ;  /* 0x000000ffff9f7224 */ /* 0x000fe400078e00ff */
[----:B------:R-:W-:Y:S01]  /*12fe0*/  IMAD.WIDE.U32 R2, R143, R27, RZ ;  /* 0x0000001b8f027225 */ /* 0x000fe200078e00ff */
[----:B------:R-:W-:-:S03]  /*12ff0*/  IADD3 R151, P0, P2, R4, R151, R14 ;  /* 0x0000009704977210 */ /* 0x000fc60007a1e00e */
[----:B------:R-:W-:Y:S01]  /*13000*/  IMAD.WIDE.U32 R6, R139, R83, RZ ;  /* 0x000000538b067225 */ /* 0x000fe200078e00ff */
[----:B------:R-:W-:-:S03]  /*13010*/  IADD3.X R9, PT, PT, RZ, RZ, RZ, P0, P2 ;  /* 0x000000ffff097210 */ /* 0x000fc600007e44ff */
[----:B------:R-:W-:Y:S02]  /*13020*/  IMAD.IADD R12, R15, 0x1, R142 ;  /* 0x000000010f0c7824 */ /* 0x000fe400078e028e */
[----:B------:R-:W-:Y:S02]  /*13030*/  IMAD.MOV.U32 R13, RZ, RZ, RZ ;  /* 0x000000ffff0d7224 */ /* 0x000fe400078e00ff */
[----:B------:R-:W-:-:S04]  /*13040*/  IMAD.WIDE.U32 R14, R143, R28, RZ ;  /* 0x0000001c8f0e7225 */ /* 0x000fc800078e00ff */
[----:B------:R-:W-:Y:S02]  /*13050*/  IMAD.IADD R150, R141, 0x1, R5 ;  /* 0x000000018d967824 */ /* 0x000fe400078e0205 */
[----:B------:R-:W-:Y:S01]  /*13060*/  IMAD.IADD R143, R3, 0x1, R159 ;  /* 0x00000001038f7824 */ /* 0x000fe200078e029f */
[----:B------:R-:W-:Y:S01]  /*13070*/  IADD3 R3, P1, PT, R8, R6, RZ ;  /* 0x0000000608037210 */ /* 0x000fe20007f3e0ff */
[----:B------:R-:W-:-:S03]  /*13080*/  IMAD.WIDE.U32 R12, R28, R138, R12 ;  /* 0x0000008a1c0c7225 */ /* 0x000fc600078e000c */
[----:B------:R-:W-:Y:S01]  /*13090*/  ISETP.GE.U32.AND P0, PT, R3, R8, PT ;  /* 0x000000080300720c */ /* 0x000fe20003f06070 */
[----:B------:R-:W-:Y:S01]  /*130a0*/  IMAD.WIDE.U32 R4, R154, R27, RZ ;  /* 0x0000001b9a047225 */ /* 0x000fe200078e00ff */
[----:B------:R-:W-:-:S03]  /*130b0*/  IADD3 R150, P2, P4, R9, R12, R150 ;  /* 0x0000000c09967210 */ /* 0x000fc60007c5e096 */
        /* <DEDUP_REMOVED lines=8> */
[----:B------:R-:W-:Y:S02]  /*13140*/  IMAD.IADD R9, R144, 0x1, R15 ;  /* 0x0000000190097824 */ /* 0x000fe400078e020f */
[----:B------:R-:W-:Y:S01]  /*13150*/  IMAD.WIDE.U32 R164, R140, R27, RZ ;  /* 0x0000001b8ca47225 */ /* 0x000fe200078e00ff */
[----:B------:R-:W-:-:S03]  /*13160*/  IADD3 R157, P2, P4, R14, R157, R12 ;  /* 0x0000009d0e9d7210 */ /* 0x000fc60007c5e00c */
[----:B------:R-:W-:Y:S01]  /*13170*/  IMAD.IADD R12, R13, 0x1, R145 ;  /* 0x000000010d0c7824 */ /* 0x000fe200078e0291 */
[----:B------:R-:W-:Y:S01]  /*13180*/  IADD3.X R152, PT, PT, RZ, RZ, RZ, P2, P4 ;  /* 0x000000ffff987210 */ /* 0x000fe200017e84ff */
[----:B------:R-:W-:Y:S02]  /*13190*/  IMAD.IADD R13, R146, 0x1, R7 ;  /* 0x00000001920d7824 */ /* 0x000fe400078e0207 */
[----:B------:R-:W-:-:S04]  /*131a0*/  IMAD.WIDE.U32 R14, R140, R83, RZ ;  /* 0x000000538c0e7225 */ /* 0x000fc800078e00ff */
[----:B------:R-:W-:-:S04]  /*131b0*/  IMAD.WIDE.U32 R6, R139, R86, RZ ;  /* 0x000000568b067225 */ /* 0x000fc800078e00ff */
[----:B------:R-:W-:Y:S01]  /*131c0*/  IMAD.WIDE.U32 R162, R139, R28, RZ ;  /* 0x0000001c8ba27225 */ /* 0x000fe200078e00ff */
[----:B------:R-:W-:-:S03]  /*131d0*/  IADD3 R14, P2, P4, R6, R13, R14 ;  /* 0x0000000d060e7210 */ /* 0x000fc60007c5e00e */
[----:B------:R-:W-:Y:S01]  /*131e0*/  IMAD.MOV.U32 R13, RZ, RZ, RZ ;  /* 0x000000ffff0d7224 */ /* 0x000fe200078e00ff */
[----:B------:R-:W-:Y:S01]  /*131f0*/  P2R R148, PR, RZ, 0x10 ;  /* 0x00000010ff947803 */ /* 0x000fe20000000000 */
[----:B------:R-:W-:Y:S02]  /*13200*/  IMAD.IADD R6, R147, 0x1, R15 ;  /* 0x0000000193067824 */ /* 0x000fe400078e020f */
[----:B------:R-:W-:-:S04]  /*13210*/  IMAD.WIDE.U32 R12, R28, R136, R12 ;  /* 0x000000881c0c7225 */ /* 0x000fc800078e000c */
[----:B------:R-:W-:Y:S02]  /*13220*/  IMAD.IADD R15, R146, 0x1, R7 ;  /* 0x00000001920f7824 */ /* 0x000fe400078e0207 */
[----:B------:R-:W-:Y:S01]  /*13230*/  IMAD.MOV.U32 R7, RZ, RZ, RZ ;  /* 0x000000ffff077224 */ /* 0x000fe200078e00ff */
[----:B------:R-:W-:Y:S01]  /*13240*/  @P2 LOP3.LUT R53, R53, 0x1, RZ, 0xfc, !PT ;  /* 0x0000000135352812 */ /* 0x000fe200078efcff */
[----:B------:R-:W-:Y:S01]  /*13250*/  IMAD.X R149, R14, 0x1, R151, P1 ;  /* 0x000000010e957824 */ /* 0x000fe200008e0697 */
[----:B------:R-:W-:Y:S01]  /*13260*/  IADD3 R9, P1, P2, R152, R12, R9 ;  /* 0x0000000c98097210 */ /* 0x000fe20007a3e009 */
[----:B------:R-:W-:Y:S01]  /*13270*/  IMAD.IADD R156, R145, 0x1, R13 ;  /* 0x00000001919c7824 */ /* 0x000fe200078e020d */
[----:B------:R-:W-:Y:S01]  /*13280*/  LOP3.LUT R53, R53, 0xfffffffb, RZ, 0xc0, !PT ;  /* 0xfffffffb35357812 */ /* 0x000fe200078ec0ff */
[----:B------:R-:W-:Y:S01]  /*13290*/  IMAD.WIDE.U32 R6, R86, R140, R6 ;  /* 0x0000008c56067225 */ /* 0x000fe200078e0006 */
[----:B------:R-:W-:Y:S02]  /*132a0*/  ISETP.GE.U32.AND.EX P0, PT, R149, R151, PT, P0 ;  /* 0x000000979500720c */ /* 0x000fe40003f06100 */
[----:B------:R-:W-:Y:S01]  /*132b0*/  IADD3.X R156, PT, PT, RZ, R156, RZ, P1, P2 ;  /* 0x0000009cff9c7210 */ /* 0x000fe20000fe44ff */
[----:B------:R-:W-:Y:S01]  /*132c0*/  IMAD.IADD R7, R147, 0x1, R7 ;  /* 0x0000000193077824 */ /* 0x000fe200078e0207 */
[----:B------:R-:W-:Y:S01]  /*132d0*/  IADD3 R150, P1, P2, R150, R6, R15 ;  /* 0x0000000696967210 */ /* 0x000fe20007a3e00f */
[----:B------:R-:W-:-:S02]  /*132e0*/  IMAD.MOV.U32 R152, RZ, RZ, RZ ;  /* 0x000000ffff987224 */ /* 0x000fc400078e00ff */
[----:B------:R-:W-:Y:S01]  /*132f0*/  IMAD.WIDE.U32 R14, R138, R83, RZ ;  /* 0x000000538a0e7225 */ /* 0x000fe200078e00ff */
[----:B------:R-:W-:-:S03]  /*13300*/  IADD3.X R151, PT, PT, R4, R7, RZ, P1, P2 ;  /* 0x0000000704977210 */ /* 0x000fc60000fe44ff */
[----:B------:R-:W-:-:S04]  /*13310*/  IMAD.WIDE.U32 R6, R137, R83, RZ ;  /* 0x0000005389067225 */ /* 0x000fc800078e00ff */
[----:B------:R-:W-:Y:S02]  /*13320*/  IMAD.IADD R4, R5, 0x1, R152 ;  /* 0x0000000105047824 */ /* 0x000fe400078e0298 */
[----:B------:R-:W-:Y:S01]  /*13330*/  IMAD.IADD R5, R141, 0x1, R7 ;  /* 0x000000018d057824 */ /* 0x000fe200078e0207 */
[----:B------:R-:W-:Y:S01]  /*13340*/  IADD3.X R7, PT, PT, RZ, RZ, RZ, P5, P3 ;  /* 0x000000ffff077210 */ /* 0x000fe20002fe64ff */
[----:B------:R-:W-:-:S03]  /*13350*/  IMAD.WIDE.U32 R12, R137, R86, RZ ;  /* 0x00000056890c7225 */ /* 0x000fc600078e00ff */
[----:B------:R-:W-:Y:S01]  /*13360*/  IADD3 R158, P2, P1, R12, R5, R14 ;  /* 0x000000050c9e7210 */ /* 0x000fe2000795e00e */
[----:B------:R-:W-:Y:S02]  /*13370*/  IMAD.MOV.U32 R5, RZ, RZ, RZ ;  /* 0x000000ffff057224 */ /* 0x000fe400078e00ff */
[----:B------:R-:W-:Y:S02]  /*13380*/  IMAD.IADD R14, R142, 0x1, R15 ;  /* 0x000000018e0e7824 */ /* 0x000fe400078e020f */
[----:B------:R-:W-:Y:S01]  /*13390*/  IMAD.WIDE.U32 R4, R28, R154, R4 ;  /* 0x0000009a1c047225 */ /* 0x000fe200078e0004 */
[----:B------:R-:W-:-:S03]  /*133a0*/  SEL R154, RZ, 0x1, P0 ;  /* 0x00000001ff9a7807 */ /* 0x000fc60000000000 */
[----:B------:R-:W-:Y:S01]  /*133b0*/  IMAD.IADD R12, R141, 0x1, R13 ;  /* 0x000000018d0c7824 */ /* 0x000fe200078e020d */
[----:B------:R-:W-:Y:S01]  /*133c0*/  IADD3 R15, P3, PT, R154, R8, RZ ;  /* 0x000000089a0f7210 */ /* 0x000fe20007f7e0ff */
[----:B------:R-:W-:-:S03]  /*133d0*/  IMAD.IADD R5, R152, 0x1, R5 ;  /* 0x0000000198057824 */ /* 0x000fc600078e0205 */
[----:B------:R-:W-:Y:S01]  /*133e0*/  IADD3 R155, P0, PT, R15, R6, RZ ;  /* 0x000000060f9b7210 */ /* 0x000fe20007f1e0ff */
[----:B------:R-:W-:Y:S01]  /*133f0*/  IMAD.X R6, RZ, RZ, R157, P3 ;  /* 0x000000ffff067224 */ /* 0x000fe200018e069d */
[----:B------:R-:W-:-:S03]  /*13400*/  ISETP.GT.U32.AND P5, PT, R8, R15, PT ;  /* 0x0000000f0800720c */ /* 0x000fc60003fa4070 */
[----:B------:R-:W-:Y:S01]  /*13410*/  IMAD.X R158, R6, 0x1, R158, P0 ;  /* 0x00000001069e7824 */ /* 0x000fe200000e069e */
[----:B------:R-:W-:Y:S02]  /*13420*/  ISETP.GT.U32.AND.EX P5, PT, R157, R6, PT, P5 ;  /* 0x000000069d00720c */ /* 0x000fe40003fa4150 */
[----:B------:R-:W-:Y:S02]  /*13430*/  IADD3 R4, P0, P3, R7, R4, R159 ;  /* 0x0000000407047210 */ /* 0x000fe40007b1e09f */
[----:B------:R-:W-:Y:S01]  /*13440*/  SEL R8, R8, R15, P5 ;  /* 0x0000000f08087207 */ /* 0x000fe20002800000 */
[----:B------:R-:W-:Y:S01]  /*13450*/  IMAD.MOV.U32 R15, RZ, RZ, RZ ;  /* 0x000000ffff0f7224 */ /* 0x000fe200078e00ff */
[----:B------:R-:W-:Y:S01]  /*13460*/  SEL R157, R157, R6, P5 ;  /* 0x000000069d9d7207 */ /* 0x000fe20002800000 */
[----:B------:R-:W-:Y:S01]  /*13470*/  IMAD.WIDE.U32 R6, R153, R83, RZ ;  /* 0x0000005399067225 */ /* 0x000fe200078e00ff */
[----:B------:R-:W-:Y:S02]  /*13480*/  IADD3.X R159, PT, PT, RZ, RZ, RZ, P2, P1 ;  /* 0x000000ffff9f7210 */ /* 0x000fe400017e24ff */
        /* <DEDUP_REMOVED lines=8> */
[C---:B------:R-:W-:Y:S02]  /*13510*/  IMAD.IADD R7, R144.reuse, 0x1, R7 ;  /* 0x0000000190077824 */ /* 0x040fe400078e0207 */
[----:B------:R-:W-:Y:S02]  /*13520*/  IMAD.IADD R144, R144, 0x1, R9 ;  /* 0x0000000190907824 */ /* 0x000fe400078e0209 */
[----:B------:R-:W-:Y:S01]  /*13530*/  IMAD.MOV.U32 R15, RZ, RZ, RZ ;  /* 0x000000ffff0f7224 */ /* 0x000fe200078e00ff */
[----:B------:R-:W-:Y:S01]  /*13540*/  IADD3 R9, P1, P2, R8, R7, R12 ;  /* 0x0000000708097210 */ /* 0x000fe20007a3e00c */
[----:B------:R-:W-:Y:S01]  /*13550*/  IMAD.IADD R12, R145, 0x1, R13 ;  /* 0x00000001910c7824 */ /* 0x000fe200078e020d */
[----:B------:R-:W-:Y:S01]  /*13560*/  SEL R8, RZ, 0x1, !P5 ;  /* 0x00000001ff087807 */ /* 0x000fe20006800000 */
[----:B------:R-:W-:-:S03]  /*13570*/  IMAD.MOV.U32 R13, RZ, RZ, RZ ;  /* 0x000000ffff0d7224 */ /* 0x000fc600078e00ff */
[----:B------:R-:W-:Y:S01]  /*13580*/  IADD3 R7, P5, PT, R8, R2, RZ ;  /* 0x0000000208077210 */ /* 0x000fe20007fbe0ff */
[----:B------:R-:W-:Y:S01]  /*13590*/  IMAD.WIDE.U32 R12, R86, R136, R12 ;  /* 0x00000088560c7225 */ /* 0x000fe200078e000c */
[----:B------:R-:W-:-:S03]  /*135a0*/  IADD3.X R86, PT, PT, RZ, R5, RZ, P0, P3 ;  /* 0x00000005ff567210 */ /* 0x000fc600007e64ff */
[----:B------:R-:W-:Y:S01]  /*135b0*/  IMAD.X R160, RZ, RZ, R143, P5 ;  /* 0x000000ffffa07224 */ /* 0x000fe200028e068f */
[----:B------:R-:W-:Y:S01]  /*135c0*/  IADD3 R83, P5, PT, R7, R6, RZ ;  /* 0x0000000607537210 */ /* 0x000fe20007fbe0ff */
[----:B------:R-:W-:Y:S02]  /*135d0*/  IMAD.IADD R145, R145, 0x1, R13 ;  /* 0x0000000191917824 */ /* 0x000fe400078e020d */
[----:B------:R-:W-:Y:S02]  /*135e0*/  IMAD.MOV.U32 R13, RZ, RZ, RZ ;  /* 0x000000ffff0d7224 */ /* 0x000fe400078e00ff */
[----:B------:R-:W-:Y:S01]  /*135f0*/  IMAD.X R152, R160, 0x1, R9, P5 ;  /* 0x00000001a0987824 */ /* 0x000fe200028e0609 */
[----:B------:R-:W-:Y:S02]  /*13600*/  ISETP.GT.U32.AND P5, PT, R2, R7, PT ;  /* 0x000000070200720c */ /* 0x000fe40003fa4070 */
[----:B------:R-:W-:Y:S02]  /*13610*/  IADD3.X R9, PT, PT, RZ, RZ, RZ, P1, P2 ;  /* 0x000000ffff097210 */ /* 0x000fe40000fe44ff */
[----:B------:R-:W-:-:S02]  /*13620*/  ISETP.GT.U32.AND.EX P5, PT, R143, R160, PT, P5 ;  /* 0x000000a08f00720c */ /* 0x000fc40003fa4150 */
[----:B------:R-:W-:Y:S02]  /*13630*/  IADD3 R159, P1, P2, R8, R14, R159 ;  /* 0x0000000e089f7210 */ /* 0x000fe40007a3e09f */
[----:B------:R-:W-:Y:S01]  /*13640*/  SEL R2, R2, R7, P5 ;  /* 0x0000000702027207 */ /* 0x000fe20002800000 */
[----:B------:R-:W-:Y:S01]  /*13650*/  IMAD.WIDE.U32 R6, R138, R87, RZ ;  /* 0x000000578a067225 */ /* 0x000fe200078e00ff */
[----:B------:R-:W-:Y:S02]  /*13660*/  SEL R143, R143, R160, P5 ;  /* 0x000000a08f8f7207 */ /* 0x000fe40002800000 */
[----:B------:R-:W-:Y:S02]  /*13670*/  ISETP.GT.U32.AND P0, PT, R2, R83, PT ;  /* 0x000000530200720c */ /* 0x000fe40003f04070 */
[----:B------:R-:W-:Y:S01]  /*13680*/  IADD3 R2, P3, P5, R4, R12, R144 ;  /* 0x0000000c04027210 */ /* 0x000fe20007d7e090 */
[----:B------:R-:W-:Y:S01]  /*13690*/  IMAD.IADD R12, R142, 0x1, R7 ;  /* 0x000000018e0c7824 */ /* 0x000fe200078e0207 */
[----:B------:R-:W-:Y:S01]  /*136a0*/  ISETP.GT.U32.AND.EX P0, PT, R143, R152, PT, P0 ;  /* 0x000000988f00720c */ /* 0x000fe20003f04100 */
[----:B------:R-:W-:Y:S01]  /*136b0*/  IMAD.WIDE.U32 R4, R137, R84, RZ ;  /* 0x0000005489047225 */ /* 0x000fe200078e00ff */
[----:B------:R-:W-:-:S02]  /*136c0*/  IADD3.X R143, PT, PT, R86, R145, RZ, P3, P5 ;  /* 0x00000091568f7210 */ /* 0x000fc40001fea4ff */
[----:B------:R-:W-:Y:S01]  /*136d0*/  SEL R7, RZ, 0x1, !P0 ;  /* 0x00000001ff077807 */ /* 0x000fe20004000000 */
[----:B------:R-:W-:-:S03]  /*136e0*/  IMAD.WIDE.U32 R12, R84, R138, R12 ;  /* 0x0000008a540c7225 */ /* 0x000fc600078e000c */
[----:B------:R-:W-:Y:S01]  /*136f0*/  IADD3 R2, P0, P3, R7, R2, R9 ;  /* 0x0000000207027210 */ /* 0x000fe20007b1e009 */
[----:B------:R-:W-:Y:S01]  /*13700*/  IMAD.IADD R5, R141, 0x1, R5 ;  /* 0x000000018d057824 */ /* 0x000fe200078e0205 */
[----:B------:R-:W-:Y:S01]  /*13710*/  IADD3.X R7, PT, PT, RZ, R156, RZ, P1, P2 ;  /* 0x0000009cff077210 */ /* 0x000fe20000fe44ff */
[----:B------:R-:W-:Y:S01]  /*13720*/  IMAD.WIDE.U32 R8, R140, R87, RZ ;  /* 0x000000578c087225 */ /* 0x000fe200078e00ff */
[----:B------:R-:W-:Y:S02]  /*13730*/  IADD3.X R143, PT, PT, RZ, R143, RZ, P0, P3 ;  /* 0x0000008fff8f7210 */ /* 0x000fe400007e64ff */
[----:B------:R-:W-:Y:S01]  /*13740*/  IADD3 R2, P1, P2, R2, R12, R5 ;  /* 0x0000000c02027210 */ /* 0x000fe20007a3e005 */
[----:B------:R-:W-:Y:S02]  /*13750*/  IMAD.IADD R142, R142, 0x1, R13 ;  /* 0x000000018e8e7824 */ /* 0x000fe400078e020d */
        /* <DEDUP_REMOVED lines=8> */
[----:B------:R-:W-:Y:S01]  /*137e0*/  IMAD.IADD R13, R146, 0x1, R15 ;  /* 0x00000001920d7824 */ /* 0x000fe200078e020f */
[----:B------:R-:W-:Y:S01]  /*137f0*/  IADD3 R9, P0, PT, R155, R14, RZ ;  /* 0x0000000e9b097210 */ /* 0x000fe20007f1e0ff */
[----:B------:R-:W-:-:S04]  /*13800*/  IMAD.WIDE.U32 R14, R139, R27, RZ ;  /* 0x0000001b8b0e7225 */ /* 0x000fc800078e00ff */
[----:B------:R-:W-:Y:S02]  /*13810*/  IMAD.IADD R15, R15, 0x1, R146 ;  /* 0x000000010f0f7824 */ /* 0x000fe400078e0292 */
[----:B------:R-:W-:-:S03]  /*13820*/  IMAD.WIDE.U32 R160, R14, R10, RZ ;  /* 0x0000000a0ea07225 */ /* 0x000fc600078e00ff */
[----:B------:R-:W-:Y:S01]  /*13830*/  IADD3 R84, P3, P4, R162, R15, R164 ;  /* 0x0000000fa2547210 */ /* 0x000fe20007c7e0a4 */
[----:B------:R-:W-:Y:S02]  /*13840*/  IMAD.IADD R164, R165, 0x1, R147 ;  /* 0x00000001a5a47824 */ /* 0x000fe400078e0293 */
[----:B------:R-:W-:-:S04]  /*13850*/  IMAD.WIDE.U32 R156, R160, R18, RZ ;  /* 0x00000012a09c7225 */ /* 0x000fc800078e00ff */
[----:B------:R-:W-:Y:S02]  /*13860*/  IMAD R15, R84, R10, RZ ;  /* 0x0000000a540f7224 */ /* 0x000fe400078e02ff */
[----:B------:R-:W-:Y:S02]  /*13870*/  IMAD.MOV.U32 R165, RZ, RZ, RZ ;  /* 0x000000ffffa57224 */ /* 0x000fe400078e00ff */
[----:B------:R-:W-:Y:S02]  /*13880*/  IMAD R15, R14, R11, R15 ;  /* 0x0000000b0e0f7224 */ /* 0x000fe400078e020f */
[----:B------:R-:W-:Y:S01]  /*13890*/  @P3 LOP3.LUT R53, R53, 0x4, RZ, 0xfc, !PT ;  /* 0x0000000435353812 */ /* 0x000fe200078efcff */
[----:B------:R-:W-:Y:S02]  /*138a0*/  IMAD.IADD R162, R146, 0x1, R163 ;  /* 0x0000000192a27824 */ /* 0x000fe400078e02a3 */
[----:B------:R-:W-:Y:S01]  /*138b0*/  IMAD.IADD R27, R161, 0x1, R15 ;  /* 0x00000001a11b7824 */ /* 0x000fe200078e020f */
[----:B------:R-:W-:-:S03]  /*138c0*/  IADD3.X R15, PT, PT, R143, R142, RZ, P1, P2 ;  /* 0x0000008e8f0f7210 */ /* 0x000fc60000fe44ff */
[----:B------:R-:W-:-:S04]  /*138d0*/  IMAD.WIDE.U32 R144, R27, R18, RZ ;  /* 0x000000121b907225 */ /* 0x000fc800078e00ff */
[----:B------:R-:W-:-:S04]  /*138e0*/  IMAD.WIDE.U32 R144, P1, R160, R19, R144 ;  /* 0x00000013a0907225 */ /* 0x000fc80007820090 */
[----:B------:R-:W-:Y:S01]  /*138f0*/  IMAD.MOV.U32 R142, RZ, RZ, R145 ;  /* 0x000000ffff8e7224 */ /* 0x000fe200078e0091 */
[----:B------:R-:W-:Y:S01]  /*13900*/  IADD3 R145, P2, PT, R157, R144, RZ ;  /* 0x000000909d917210 */ /* 0x000fe20007f5e0ff */
[----:B------:R-:W-:Y:S01]  /*13910*/  IMAD.X R143, RZ, RZ, RZ, P1 ;  /* 0x000000ffff8f7224 */ /* 0x000fe200008e06ff */
[----:B------:R-:W-:Y:S01]  /*13920*/  IADD3 RZ, P1, PT, R14, R156, RZ ;  /* 0x0000009c0eff7210 */ /* 0x000fe20007f3e0ff */
[----:B------:R-:W-:-:S03]  /*13930*/  IMAD.WIDE.U32 R156, R160, R20, RZ ;  /* 0x00000014a09c7225 */ /* 0x000fc600078e00ff */
[----:B------:R-:W-:Y:S01]  /*13940*/  IADD3.X RZ, P1, PT, R84, R145, RZ, P1, !PT ;  /* 0x0000009154ff7210 */ /* 0x000fe20000f3e4ff */
[----:B------:R-:W-:-:S04]  /*13950*/  IMAD.WIDE.U32.X R142, R27, R19, R142, P2 ;  /* 0x000000131b8e7225 */ /* 0x000fc800010e048e */
[----:B------:R-:W-:Y:S01]  /*13960*/  IMAD.WIDE.U32 R144, R27, R20, RZ ;  /* 0x000000141b907225 */ /* 0x000fe200078e00ff */
[----:B------:R-:W-:-:S05]  /*13970*/  IADD3.X R14, P1, PT, RZ, R142, RZ, P1, !PT ;  /* 0x0000008eff0e7210 */ /* 0x000fca0000f3e4ff */
[----:B------:R-:W-:Y:S01]  /*13980*/  IMAD.X R142, RZ, RZ, R143, P1 ;  /* 0x000000ffff8e7224 */ /* 0x000fe200008e068f */
[----:B------:R-:W-:Y:S01]  /*13990*/  IADD3 R3, P1, PT, R14, R3, RZ ;  /* 0x000000030e037210 */ /* 0x000fe20007f3e0ff */
        /* <DEDUP_REMOVED lines=51> */
[----:B------:R-:W-:Y:S02]  /*13cd0*/  IMAD.IADD R15, R146, 0x1, R13 ;  /* 0x00000001920f7824 */ /* 0x000fe400078e020d */
[----:B------:R-:W-:-:S04]  /*13ce0*/  IMAD.WIDE.U32 R8, R26, R140, R8 ;  /* 0x0000008c1a087225 */ /* 0x000fc800078e0008 */
[----:B------:R-:W-:Y:S01]  /*13cf0*/  IMAD.IADD R2, R147, 0x1, R9 ;  /* 0x0000000193027824 */ /* 0x000fe200078e0209 */
[----:B------:R-:W-:Y:S01]  /*13d00*/  IADD3 R15, P0, P2, R83, R8, R15 ;  /* 0x00000008530f7210 */ /* 0x000fe20007a1e00f */
[----:B------:R-:W-:-:S03]  /*13d10*/  IMAD.WIDE.U32 R8, R27, R24, RZ ;  /* 0x000000181b087225 */ /* 0x000fc600078e00ff */
[----:B------:R-:W-:Y:S01]  /*13d20*/  IADD3.X R2, PT, PT, R137, R2, RZ, P0, P2 ;  /* 0x0000000289027210 */ /* 0x000fe200007e44ff */
[----:B------:R-:W-:Y:S01]  /*13d30*/  IMAD.WIDE.U32 R140, R28, R140, R164 ;  /* 0x0000008c1c8c7225 */ /* 0x000fe200078e00a4 */
[----:B------:R-:W-:-:S03]  /*13d40*/  IADD3.X R28, PT, PT, RZ, RZ, RZ, P3, P1 ;  /* 0x000000ffff1c7210 */ /* 0x000fc60001fe24ff */
[----:B------:R-:W-:-:S04]  /*13d50*/  IMAD.WIDE.U32 R8, P0, R160, R25, R8 ;  /* 0x00000019a0087225 */ /* 0x000fc80007800008 */
[----:B------:R-:W-:-:S04]  /*13d60*/  IMAD.WIDE.U32 R160, R160, R24, RZ ;  /* 0x00000018a0a07225 */ /* 0x000fc800078e00ff */
[----:B------:R-:W-:Y:S01]  /*13d70*/  IMAD.X R139, RZ, RZ, RZ, P0 ;  /* 0x000000ffff8b7224 */ /* 0x000fe200000e06ff */
[----:B------:R-:W-:Y:S01]  /*13d80*/  IADD3 R8, P0, PT, R161, R8, RZ ;  /* 0x00000008a1087210 */ /* 0x000fe20007f1e0ff */
[----:B------:R-:W-:Y:S02]  /*13d90*/  IMAD.MOV.U32 R138, RZ, RZ, R9 ;  /* 0x000000ffff8a7224 */ /* 0x000fe400078e0009 */
[----:B------:R-:W-:Y:S02]  /*13da0*/  IMAD.IADD R9, R146, 0x1, R143 ;  /* 0x0000000192097824 */ /* 0x000fe400078e028f */
[----:B------:R-:W-:-:S03]  /*13db0*/  IMAD.WIDE.U32.X R138, R27, R25, R138, P0 ;  /* 0x000000191b8a7225 */ /* 0x000fc600000e048a */
[----:B------:R-:W-:Y:S01]  /*13dc0*/  IADD3 R14, P0, P2, R12, R9, R14 ;  /* 0x000000090c0e7210 */ /* 0x000fe20007a1e00e */
[----:B------:R-:W-:-:S04]  /*13dd0*/  IMAD.IADD R146, R147, 0x1, R141 ;  /* 0x0000000193927824 */ /* 0x000fc800078e028d */
[----:B------:R-:W-:Y:S01]  /*13de0*/  IMAD.X R14, R14, 0x1, R87, P5 ;  /* 0x000000010e0e7824 */ /* 0x000fe200028e0657 */
[----:B------:R-:W-:Y:S01]  /*13df0*/  IADD3 R9, P5, PT, R84, R142, RZ ;  /* 0x0000008e54097210 */ /* 0x000fe20007fbe0ff */
[----:B------:R-:W-:-:S03]  /*13e00*/  IMAD.WIDE.U32 R84, R3, R10, RZ ;  /* 0x0000000a03547225 */ /* 0x000fc600078e00ff */
        /* <DEDUP_REMOVED lines=53> */
[----:B------:R-:W-:Y:S01]  /*14160*/  IADD3 R145, P4, P5, R145, R140, R162 ;  /* 0x0000008c91917210 */ /* 0x000fe20007d9e0a2 */
[----:B------:R-:W-:Y:S01]  /*14170*/  IMAD.WIDE.U32 R140, R84, R24, RZ ;  /* 0x00000018548c7225 */ /* 0x000fe200078e00ff */
[----:B------:R-:W-:Y:S02]  /*14180*/  IADD3 R150, P6, P3, R154, R150, R9 ;  /* 0x000000969a967210 */ /* 0x000fe40007bde009 */
[----:B------:R-:W-:Y:S01]  /*14190*/  IADD3.X R146, PT, PT, RZ, R146, RZ, P4, P5 ;  /* 0x00000092ff927210 */ /* 0x000fe200027ea4ff */
[----:B------:R-:W-:Y:S01]  /*141a0*/  IMAD.WIDE.U32 R8, R86, R10, RZ ;  /* 0x0000000a56087225 */ /* 0x000fe200078e00ff */
[----:B------:R-:W-:Y:S02]  /*141b0*/  IADD3 R147, P1, PT, R136, R145, RZ ;  /* 0x0000009188937210 */ /* 0x000fe40007f3e0ff */
[----:B------:R-:W-:Y:S01]  /*141c0*/  IADD3.X R151, PT, PT, RZ, R151, RZ, P6, P3 ;  /* 0x00000097ff977210 */ /* 0x000fe200037e64ff */
[----:B------:R-:W-:-:S02]  /*141d0*/  IMAD.IADD R9, R9, 0x1, R27 ;  /* 0x0000000109097824 */ /* 0x000fc400078e021b */
        /* <DEDUP_REMOVED lines=11> */
[----:B------:R-:W-:Y:S01]  /*14290*/  IMAD.MOV.U32 R12, RZ, RZ, R27 ;  /* 0x000000ffff0c7224 */ /* 0x000fe200078e001b */
[----:B------:R-:W-:Y:S01]  /*142a0*/  IADD3.X R139, P1, PT, R144, R141, RZ, P1, !PT ;  /* 0x0000008d908b7210 */ /* 0x000fe20000f3e4ff */
        /* <DEDUP_REMOVED lines=23> */
[----:B------:R-:W-:-:S04]  /*14420*/  IMAD.WIDE.U32 R136, P1, R8, R23, R136 ;  /* 0x0000001708887225 */ /* 0x000fc80007820088 */
[----:B------:R-:W-:Y:S01]  /*14430*/  IMAD.X R27, RZ, RZ, RZ, P1 ;  /* 0x000000ffff1b7224 */ /* 0x000fe200008e06ff */
[----:B------:R-:W-:Y:S01]  /*14440*/  ISETP.GE.U32.AND P1, PT, R147, R145, PT ;  /* 0x000000919300720c */ /* 0x000fe20003f26070 */
[----:B------:R-:W-:Y:S01]  /*14450*/  IMAD.MOV.U32 R26, RZ, RZ, R137 ;  /* 0x000000ffff1a7224 */ /* 0x000fe200078e0089 */
[----:B------:R-:W-:Y:S02]  /*14460*/  IADD3.X R145, P4, P5, R12, RZ, RZ, P5, P4 ;  /* 0x000000ff0c917210 */ /* 0x000fe40002d884ff */
[----:B------:R-:W-:Y:S02]  /*14470*/  ISETP.GE.U32.AND.EX P1, PT, R141, R146, PT, P1 ;  /* 0x000000928d00720c */ /* 0x000fe40003f26110 */
[----:B------:R-:W-:Y:S02]  /*14480*/  IADD3.X R12, PT, PT, R13, RZ, RZ, P4, P5 ;  /* 0x000000ff0d0c7210 */ /* 0x000fe400027ea4ff */
[----:B------:R-:W-:Y:S02]  /*14490*/  IADD3 R13, P4, PT, R145, R140, RZ ;  /* 0x0000008c910d7210 */ /* 0x000fe40007f9e0ff */
[----:B------:R-:W-:Y:S01]  /*144a0*/  IADD3 R138, P5, PT, R85, R136, RZ ;  /* 0x00000088558a7210 */ /* 0x000fe20007fbe0ff */
[----:B------:R-:W-:Y:S01]  /*144b0*/  IMAD R136, R143, R10, RZ ;  /* 0x0000000a8f887224 */ /* 0x000fe200078e02ff */
        /* <DEDUP_REMOVED lines=22> */
[----:B------:R-:W-:Y:S02]  /*14620*/  ISETP.GE.U32.AND.EX P1, PT, R14, R87, PT, P1 ;  /* 0x000000570e00720c */ /* 0x000fe40003f26110 */
[----:B------:R-:W-:Y:S01]  /*14630*/  IADD3.X R14, PT, PT, RZ, RZ, RZ, P0, P2 ;  /* 0x000000ffff0e7210 */ /* 0x000fe200007e44ff */
[----:B------:R-:W-:-:S04]  /*14640*/  IMAD.WIDE.U32 R26, R12, R18, RZ ;  /* 0x000000120c1a7225 */ /* 0x000fc800078e00ff */
[----:B------:R-:W-:Y:S01]  /*14650*/  IMAD.X R6, R3, 0x1, R147, P6 ;  /* 0x0000000103067824 */ /* 0x000fe200030e0693 */
[----:B------:R-:W-:Y:S01]  /*14660*/  IADD3 R3, P3, PT, R149, R86, RZ ;  /* 0x0000005695037210 */ /* 0x000fe20007f7e0ff */
        /* <DEDUP_REMOVED lines=10> */
[----:B------:R-:W-:Y:S01]  /*14710*/  IMAD.WIDE.U32.X R8, R13, R19, R8, P5 ;  /* 0x000000130d087225 */ /* 0x000fe200028e0408 */
[----:B------:R-:W-:Y:S02]  /*14720*/  IADD3 R138, P2, P0, R4, R5, R28 ;  /* 0x00000005048a7210 */ /* 0x000fe4000785e01c */
        /* <DEDUP_REMOVED lines=10> */
[C---:B------:R-:W-:Y:S01]  /*147d0*/  IMAD.WIDE.U32 R4, R13.reuse, R22, RZ ;  /* 0x000000160d047225 */ /* 0x040fe200078e00ff */
[----:B------:R-:W-:Y:S02]  /*147e0*/  IADD3.X R26, P3, PT, R8, R145, RZ, P3, !PT ;  /* 0x00000091081a7210 */ /* 0x000fe40001f7e4ff */
[----:B------:R-:W-:Y:S01]  /*147f0*/  ISETP.GE.U32.AND P5, PT, R146, R150, PT ;  /* 0x000000969200720c */ /* 0x000fe20003fa6070 */
[----:B------:R-:W-:Y:S01]  /*14800*/  IMAD.MOV.U32 R8, RZ, RZ, R27 ;  /* 0x000000ffff087224 */ /* 0x000fe200078e001b */
[----:B------:R-:W-:Y:S02]  /*14810*/  IADD3.X R26, P4, PT, R26, R137, RZ, P4, !PT ;  /* 0x000000891a1a7210 */ /* 0x000fe4000279e4ff */
[----:B------:R-:W-:Y:S01]  /*14820*/  SEL R84, RZ, 0x1, P1 ;  /* 0x00000001ff547807 */ /* 0x000fe20000800000 */
[----:B------:R-:W-:Y:S01]  /*14830*/  IMAD.WIDE.U32.X R8, R13, R21, R8, P6 ;  /* 0x000000150d087225 */ /* 0x000fe200030e0408 */
[----:B------:R-:W-:-:S02]  /*14840*/  ISETP.GE.U32.AND.EX P5, PT, R147, R151, PT, P5 ;  /* 0x000000979300720c */ /* 0x000fc40003fa6150 */
[----:B------:R-:W-:Y:S02]  /*14850*/  ISETP.GE.U32.AND P1, PT, R86, R146, PT ;  /* 0x000000925600720c */ /* 0x000fe40003f26070 */
[----:B------:R-:W-:Y:S02]  /*14860*/  IADD3.X R27, P3, P4, R8, RZ, RZ, P4, P3 ;  /* 0x000000ff081b7210 */ /* 0x000fe400024664ff */
[----:B------:R-:W-:Y:S02]  /*14870*/  ISETP.GE.U32.AND.EX P1, PT, R6, R147, PT, P1 ;  /* 0x000000930600720c */ /* 0x000fe40003f26110 */
[----:B------:R-:W-:Y:S01]  /*14880*/  IADD3.X R28, PT, PT, R9, RZ, RZ, P3, P4 ;  /* 0x000000ff091c7210 */ /* 0x000fe20001fe84ff */
[----:B------:R-:W-:Y:S01]  /*14890*/  IMAD.WIDE.U32 R8, R12, R22, RZ ;  /* 0x000000160c087225 */ /* 0x000fe200078e00ff */
[----:B------:R-:W-:Y:S02]  /*148a0*/  IADD3 R84, P4, P3, R84, R15, R14 ;  /* 0x0000000f54547210 */ /* 0x000fe40007b9e00e */
[----:B------:R-:W-:Y:S01]  /*148b0*/  SEL R15, RZ, 0x1, P5 ;  /* 0x00000001ff0f7807 */ /* 0x000fe20002800000 */
[----:B------:R-:W-:Y:S01]  /*148c0*/  IMAD.WIDE.U32 R4, P5, R12, R23, R4 ;  /* 0x000000170c047225 */ /* 0x000fe200078a0004 */
[----:B------:R-:W-:-:S02]  /*148d0*/  IADD3.X R137, PT, PT, RZ, R7, RZ, P2, P0 ;  /* 0x00000007ff897210 */ /* 0x000fc400017e04ff */
[----:B------:R-:W-:Y:S01]  /*148e0*/  IADD3 R27, P0, PT, R27, R136, RZ ;  /* 0x000000881b1b7210 */ /* 0x000fe20007f1e0ff */
[----:B------:R-:W-:Y:S01]  /*148f0*/  IMAD.WIDE.U32 R6, R13, R24, RZ ;  /* 0x000000180d067225 */ /* 0x000fe200078e00ff */
[----:B------:R-:W-:Y:S02]  /*14900*/  IADD3 R15, P2, PT, R15, R138, RZ ;  /* 0x0000008a0f0f7210 */ /* 0x000fe40007f5e0ff */
[----:B------:R-:W-:Y:S02]  /*14910*/  SEL R86, RZ, 0x1, P1 ;  /* 0x00000001ff567807 */ /* 0x000fe40000800000 */
[----:B------:R-:W-:Y:S01]  /*14920*/  IADD3 R87, P6, PT, R9, R4, RZ ;  /* 0x0000000409577210 */ /* 0x000fe20007fde0ff */
[----:B------:R-:W-:Y:S01]  /*14930*/  IMAD.X R9, RZ, RZ, RZ, P5 ;  /* 0x000000ffff097224 */ /* 0x000fe200028e06ff */
[----:B------:R-:W-:Y:S01]  /*14940*/  IADD3 R27, P1, PT, R27, R8, RZ ;  /* 0x000000081b1b7210 */ /* 0x000fe20007f3e0ff */
[----:B------:R-:W-:Y:S01]  /*14950*/  IMAD.X R136, RZ, RZ, R137, P2 ;  /* 0x000000ffff887224 */ /* 0x000fe200010e0689 */
[----:B------:R-:W-:Y:S01]  /*14960*/  IADD3.X R28, P0, PT, R28, R83, RZ, P0, !PT ;  /* 0x000000531c1c7210 */ /* 0x000fe2000071e4ff */
[----:B------:R-:W-:Y:S01]  /*14970*/  IMAD.MOV.U32 R8, RZ, RZ, R5 ;  /* 0x000000ffff087224 */ /* 0x000fe200078e0005 */
[----:B------:R-:W-:-:S02]  /*14980*/  IADD3 R86, P5, PT, R86, R15, RZ ;  /* 0x0000000f56567210 */ /* 0x000fc40007fbe0ff */
[----:B------:R-:W-:Y:S01]  /*14990*/  IADD3.X R28, P1, PT, R28, R87, RZ, P1, !PT ;  /* 0x000000571c1c7210 */ /* 0x000fe20000f3e4ff */
[----:B------:R-:W-:Y:S01]  /*149a0*/  IMAD.WIDE.U32.X R4, R13, R23, R8, P6 ;  /* 0x000000170d047225 */ /* 0x000fe200030e0408 */
[----:B------:R-:W-:Y:S02]  /*149b0*/  ISETP.GE.U32.AND P2, PT, R15, R138, PT ;  /* 0x0000008a0f00720c */ /* 0x000fe40003f46070 */
[----:B------:R-:W-:Y:S01]  /*149c0*/  ISETP.GE.U32.AND P6, PT, R86, R15, PT ;  /* 0x0000000f5600720c */ /* 0x000fe20003fc6070 */
[----:B------:R-:W-:Y:S01]  /*149d0*/  IMAD.X R87, RZ, RZ, R136, P5 ;  /* 0x000000ffff577224 */ /* 0x000fe200028e0688 */
[----:B------:R-:W-:Y:S01]  /*149e0*/  IADD3.X R4, P1, P0, R4, RZ, RZ, P1, P0 ;  /* 0x000000ff04047210 */ /* 0x000fe200008204ff */
[----:B------:R-:W-:Y:S01]  /*149f0*/  IMAD.WIDE.U32 R6, P5, R12, R25, R6 ;  /* 0x000000190c067225 */ /* 0x000fe200078a0006 */
[----:B------:R-:W-:Y:S02]  /*14a00*/  ISETP.GE.U32.AND.EX P2, PT, R136, R137, PT, P2 ;  /* 0x000000898800720c */ /* 0x000fe40003f46120 */
[----:B------:R-:W-:Y:S01]  /*14a10*/  IADD3.X R5, PT, PT, R5, RZ, RZ, P1, P0 ;  /* 0x000000ff05057210 */ /* 0x000fe20000fe04ff */
[----:B------:R-:W-:Y:S01]  /*14a20*/  IMAD.X R9, RZ, RZ, RZ, P5 ;  /* 0x000000ffff097224 */ /* 0x000fe200028e06ff */
[----:B------:R-:W-:Y:S01]  /*14a30*/  IADD3 R83, P5, PT, R3, R86, RZ ;  /* 0x0000005603537210 */ /* 0x000fe20007fbe0ff */
[----:B------:R-:W-:Y:S01]  /*14a40*/  IMAD.WIDE.U32 R14, R12, R24, RZ ;  /* 0x000000180c0e7225 */ /* 0x000fe200078e00ff */
[----:B------:R-:W-:-:S02]  /*14a50*/  ISETP.GE.U32.AND.EX P6, PT, R87, R136, PT, P6 ;  /* 0x000000885700720c */ /* 0x000fc40003fc6160 */
[----:B------:R-:W-:Y:S01]  /*14a60*/  IADD3 R3, P0, PT, R4, R83, RZ ;  /* 0x0000005304037210 */ /* 0x000fe20007f1e0ff */
[----:B------:R-:W-:Y:S01]  /*14a70*/  IMAD.X R140, R140, 0x1, R87, P5 ;  /* 0x000000018c8c7824 */ /* 0x000fe200028e0657 */
[----:B------:R-:W-:Y:S01]  /*14a80*/  IADD3 R6, P1, PT, R15, R6, RZ ;  /* 0x000000060f067210 */ /* 0x000fe20007f3e0ff */
[----:B------:R-:W-:Y:S01]  /*14a90*/  IMAD.MOV.U32 R8, RZ, RZ, R7 ;  /* 0x000000ffff087224 */ /* 0x000fe200078e0007 */
        /* <DEDUP_REMOVED lines=48> */
.L_x_332:
        /* <DEDUP_REMOVED lines=21> */
.L_x_333:
        /* <DEDUP_REMOVED lines=89> */
.L_x_334:
        /* <DEDUP_REMOVED lines=39> */
.L_x_335:
        /* <DEDUP_REMOVED lines=88> */
[----:B------:R-:W-:Y:S02]  /*15c70*/  IMAD.MOV.U32 R73, RZ, RZ, RZ ;  /* 0x000000ffff497224 */ /* 0x000fe400078e00ff */
[----:B------:R-:W-:Y:S02]  /*15c80*/  IMAD.IADD R0, R5, 0x1, R13 ;  /* 0x0000000105007824 */ /* 0x000fe400078e020d */
[----:B------:R-:W-:-:S04]  /*15c90*/  IMAD.WIDE.U32 R28, R113, R110, RZ ;  /* 0x0000006e711c7225 */ /* 0x000fc800078e00ff */
[----:B------:R-:W-:-:S04]  /*15ca0*/  IMAD.WIDE.U32 R26, R112, R111, RZ ;  /* 0x0000006f701a7225 */ /* 0x000fc800078e00ff */
[----:B------:R-:W-:Y:S02]  /*15cb0*/  IMAD.IADD R5, R77, 0x1, R15 ;  /* 0x000000014d057824 */ /* 0x000fe400078e020f */
[----:B------:R-:W-:Y:S02]  /*15cc0*/  IMAD.IADD R31, R73, 0x1, R3 ;  /* 0x00000001491f7824 */ /* 0x000fe400078e0203 */
[----:B------:R-:W-:Y:S01]  /*15cd0*/  IMAD.IADD R12, R47, 0x1, R27 ;  /* 0x000000012f0c7824 */ /* 0x000fe200078e021b */
[----:B------:R-:W-:Y:S01]  /*15ce0*/  IADD3 R36, P1, P2, R28, R5, R26 ;  /* 0x000000051c247210 */ /* 0x000fe20007a3e01a */
[----:B------:R-:W-:Y:S01]  /*15cf0*/  IMAD.WIDE.U32 R26, R108, R109, RZ ;  /* 0x0000006d6c1a7225 */ /* 0x000fe200078e00ff */
[C-C-:B------:R-:W-:Y:S02]  /*15d00*/  SHF.L.U64.HI R30, R2.reuse, 0x1, R31.reuse ;  /* 0x00000001021e7819 */ /* 0x140fe4000001021f */
[----:B------:R-:W-:Y:S01]  /*15d10*/  SHF.R.U64 R17, R2, 0x1f, R31 ;  /* 0x0000001f02117819 */ /* 0x000fe2000000121f */
[----:B------:R-:W-:-:S02]  /*15d20*/  IMAD.MOV.U32 R9, RZ, RZ, RZ ;  /* 0x000000ffff097224 */ /* 0x000fc400078e00ff */
[----:B------:R-:W-:Y:S02]  /*15d30*/  IMAD.SHL.U32 R51, R2, 0x2, RZ ;  /* 0x0000000202337824 */ /* 0x000fe400078e00ff */
[----:B------:R-:W-:-:S03]  /*15d40*/  IMAD.WIDE.U32 R2, R109, R109, RZ ;  /* 0x0000006d6d027225 */ /* 0x000fc600078e00ff */
[----:B------:R-:W-:Y:S01]  /*15d50*/  LOP3.LUT R51, R51, 0xfffffffe, RZ, 0xc0, !PT ;  /* 0xfffffffe33337812 */ /* 0x000fe200078ec0ff */
[----:B------:R-:W-:Y:S02]  /*15d60*/  IMAD.MOV.U32 R5, RZ, RZ, RZ ;  /* 0x000000ffff057224 */ /* 0x000fe400078e00ff */
[----:B------:R-:W-:Y:S02]  /*15d70*/  IMAD.IADD R85, R27, 0x1, R9 ;  /* 0x000000011b557824 */ /* 0x000fe400078e0209 */
[----:B------:R-:W-:Y:S01]  /*15d80*/  IMAD.IADD R28, R3, 0x1, R5 ;  /* 0x00000001031c7824 */ /* 0x000fe200078e0205 */
[----:B------:R-:W-:Y:S01]  /*15d90*/  IADD3.X R3, PT, PT, RZ, RZ, RZ, P4, P5 ;  /* 0x000000ffff037210 */ /* 0x000fe200027ea4ff */
[----:B------:R-:W-:Y:S01]  /*15da0*/  IMAD.IADD R32, R77, 0x1, R7 ;  /* 0x000000014d207824 */ /* 0x000fe200078e0207 */
[C-C-:B------:R-:W-:Y:S01]  /*15db0*/  SHF.L.U64.HI R50, R26.reuse, 0x1, R85.reuse ;  /* 0x000000011a327819 */ /* 0x140fe20000010255 */
[C---:B------:R-:W-:Y:S01]  /*15dc0*/  IMAD.SHL.U32 R15, R26.reuse, 0x2, RZ ;  /* 0x000000021a0f7824 */ /* 0x040fe200078e00ff */
[----:B------:R-:W-:Y:S01]  /*15dd0*/  SHF.R.U64 R48, R26, 0x1f, R85 ;  /* 0x0000001f1a307819 */ /* 0x000fe20000001255 */
[----:B------:R-:W-:-:S02]  /*15de0*/  IMAD.MOV.U32 R5, RZ, RZ, RZ ;  /* 0x000000ffff057224 */ /* 0x000fc400078e00ff */
[----:B------:R-:W-:Y:S01]  /*15df0*/  IMAD.MOV.U32 R7, RZ, RZ, RZ ;  /* 0x000000ffff077224 */ /* 0x000fe200078e00ff */
[----:B------:R-:W-:Y:S01]  /*15e00*/  LOP3.LUT R15, R15, 0xfffffffe, RZ, 0xc0, !PT ;  /* 0xfffffffe0f0f7812 */ /* 0x000fe200078ec0ff */
[----:B------:R-:W-:-:S03]  /*15e10*/  IMAD.WIDE.U32 R26, R112, R108, R4 ;  /* 0x0000006c701a7225 */ /* 0x000fc600078e0004 */
[----:B------:R-:W-:Y:S01]  /*15e20*/  IADD3 R15, P0, PT, R15, R28, RZ ;  /* 0x0000001c0f0f7210 */ /* 0x000fe20007f1e0ff */
[----:B------:R-:W-:Y:S01]  /*15e30*/  IMAD.WIDE.U32 R6, R114, R108, R6 ;  /* 0x0000006c72067225 */ /* 0x000fe200078e0006 */
[----:B------:R-:W-:-:S03]  /*15e40*/  IADD3 R81, P3, P5, R81, R26, R32 ;  /* 0x0000001a51517210 */ /* 0x000fc60007d7e020 */
[----:B------:R-:W-:Y:S01]  /*15e50*/  IMAD.MOV.U32 R75, RZ, RZ, RZ ;  /* 0x000000ffff4b7224 */ /* 0x000fe200078e00ff */
[----:B------:R-:W-:Y:S01]  /*15e60*/  IADD3 R3, P4, P6, R3, R6, R0 ;  /* 0x0000000603037210 */ /* 0x000fe20007e9e000 */
[----:B------:R-:W-:-:S04]  /*15e70*/  IMAD.WIDE.U32 R4, R111, R109, RZ ;  /* 0x0000006d6f047225 */ /* 0x000fc800078e00ff */
[----:B------:R-:W-:Y:S02]  /*15e80*/  IMAD.MOV.U32 R13, RZ, RZ, RZ ;  /* 0x000000ffff0d7224 */ /* 0x000fe400078e00ff */
[----:B------:R-:W-:Y:S02]  /*15e90*/  IMAD.IADD R77, R77, 0x1, R29 ;  /* 0x000000014d4d7824 */ /* 0x000fe400078e021d */
[----:B------:R-:W-:Y:S02]  /*15ea0*/  IMAD.IADD R46, R33, 0x1, R7 ;  /* 0x00000001212e7824 */ /* 0x000fe400078e0207 */
[----:B------:R-:W-:Y:S02]  /*15eb0*/  IMAD.IADD R83, R47, 0x1, R27 ;  /* 0x000000012f537824 */ /* 0x000fe400078e021b */
[----:B------:R-:W-:-:S03]  /*15ec0*/  IMAD.WIDE.U32 R28, R110, R109, RZ ;  /* 0x0000006d6e1c7225 */ /* 0x000fc600078e00ff */
[----:B------:R-:W-:Y:S01]  /*15ed0*/  IADD3.X R83, PT, PT, RZ, R83, RZ, P3, P5 ;  /* 0x00000053ff537210 */ /* 0x000fe20001fea4ff */
[----:B------:R-:W-:-:S04]  /*15ee0*/  IMAD.WIDE.U32 R32, R111, R108, RZ ;  /* 0x0000006c6f207225 */ /* 0x000fc800078e00ff */
[----:B------:R-:W-:Y:S02]  /*15ef0*/  IMAD.IADD R49, R5, 0x1, R75 ;  /* 0x0000000105317824 */ /* 0x000fe400078e024b */
[----:B------:R-:W-:-:S03]  /*15f00*/  IMAD.WIDE.U32 R6, R111, R111, RZ ;  /* 0x0000006f6f067225 */ /* 0x000fc600078e00ff */
[----:B------:R-:W-:Y:S01]  /*15f10*/  IADD3 R49, P5, P3, R32, R49, R28 ;  /* 0x0000003120317210 */ /* 0x000fe20007bbe01c */
[----:B------:R-:W-:-:S03]  /*15f20*/  IMAD.WIDE.U32 R26, R112, R110, R12 ;  /* 0x0000006e701a7225 */ /* 0x000fc600078e000c */
[----:B------:R-:W-:Y:S01]  /*15f30*/  SHF.R.U32.HI R52, RZ, 0x1f, R49 ;  /* 0x0000001fff347819 */ /* 0x000fe20000011631 */
[----:B------:R-:W-:Y:S01]  /*15f40*/  IMAD.IADD R0, R75, 0x1, R7 ;  /* 0x000000014b007824 */ /* 0x000fe200078e0207 */
[----:B------:R-:W-:Y:S01]  /*15f50*/  IADD3.X R7, PT, PT, RZ, R46, RZ, P4, P6 ;  /* 0x0000002eff077210 */ /* 0x000fe200027ec4ff */
[----:B------:R-:W-:Y:S01]  /*15f60*/  IMAD.WIDE.U32 R34, R2, R10, RZ ;  /* 0x0000000a02227225 */ /* 0x000fe200078e00ff */
[----:B------:R-:W-:Y:S02]  /*15f70*/  IADD3 R77, P4, PT, R77, R26, RZ ;  /* 0x0000001a4d4d7210 */ /* 0x000fe40007f9e0ff */
[----:B------:R-:W-:Y:S01]  /*15f80*/  IADD3 R51, P6, PT, R51, R0, RZ ;  /* 0x0000000033337210 */ /* 0x000fe20007fde0ff */
[----:B------:R-:W-:Y:S01]  /*15f90*/  IMAD R26, R15, R10, RZ ;  /* 0x0000000a0f1a7224 */ /* 0x000fe200078e02ff */
[----:B------:R-:W-:Y:S01]  /*15fa0*/  IADD3.X R0, PT, PT, RZ, RZ, RZ, P1, P2 ;  /* 0x000000ffff007210 */ /* 0x000fe20000fe44ff */
[----:B------:R-:W-:Y:S01]  /*15fb0*/  IMAD.X R74, R47, 0x1, R27, P4 ;  /* 0x000000012f4a7824 */ /* 0x000fe200020e061b */
[----:B------:R-:W-:Y:S01]  /*15fc0*/  IADD3 R5, P4, PT, R52, R8, RZ ;  /* 0x0000000834057210 */ /* 0x000fe20007f9e0ff */
[----:B------:R-:W-:-:S03]  /*15fd0*/  IMAD.WIDE.U32 R12, R34, R18, RZ ;  /* 0x00000012220c7225 */ /* 0x000fc600078e00ff */
[----:B------:R-:W-:Y:S01]  /*15fe0*/  IADD3 R47, P2, PT, R5, R6, RZ ;  /* 0x00000006052f7210 */ /* 0x000fe20007f5e0ff */
[----:B------:R-:W-:Y:S01]  /*15ff0*/  IMAD R87, R2, R11, R26 ;  /* 0x0000000b02577224 */ /* 0x000fe200078e021a */
[----:B------:R-:W-:Y:S02]  /*16000*/  SHF.R.U32.HI R6, RZ, 0x1f, R85 ;  /* 0x0000001fff067819 */ /* 0x000fe40000011655 */
[----:B------:R-:W-:Y:S02]  /*16010*/  LOP3.LUT R26, R17, 0xfffffffe, RZ, 0xc0, !PT ;  /* 0xfffffffe111a7812 */ /* 0x000fe400078ec0ff */
[----:B------:R-:W-:Y:S02]  /*16020*/  LOP3.LUT R17, R50, 0x1, RZ, 0xc0, !PT ;  /* 0x0000000132117812 */ /* 0x000fe400078ec0ff */
[----:B------:R-:W-:Y:S02]  /*16030*/  IADD3 RZ, P1, PT, R2, R12, RZ ;  /* 0x0000000c02ff7210 */ /* 0x000fe40007f3e0ff */
[----:B------:R-:W-:Y:S01]  /*16040*/  SHF.R.U32.HI R2, RZ, 0x1f, R31 ;  /* 0x0000001fff027819 */ /* 0x000fe2000001161f */
[----:B------:R-:W-:Y:S01]  /*16050*/  IMAD.X R17, RZ, RZ, R17, P0 ;  /* 0x000000ffff117224 */ /* 0x000fe200000e0611 */
[----:B------:R-:W-:-:S02]  /*16060*/  LOP3.LUT R12, R30, 0x1, RZ, 0xc0, !PT ;  /* 0x000000011e0c7812 */ /* 0x000fc400078ec0ff */
[----:B------:R-:W-:Y:S02]  /*16070*/  LOP3.LUT R30, R48, 0xfffffffe, RZ, 0xc0, !PT ;  /* 0xfffffffe301e7812 */ /* 0x000fe400078ec0ff */
[----:B------:R-:W-:Y:S01]  /*16080*/  LOP3.LUT R31, R6, 0x1, RZ, 0xc0, !PT ;  /* 0x00000001061f7812 */ /* 0x000fe200078ec0ff */
[----:B------:R-:W-:Y:S01]  /*16090*/  IMAD.X R6, RZ, RZ, R45, P4 ;  /* 0x000000ffff067224 */ /* 0x000fe200020e062d */
[-C--:B------:R-:W-:Y:S01]  /*160a0*/  ISETP.GT.U32.AND P0, PT, R8, R5.reuse, PT ;  /* 0x000000050800720c */ /* 0x080fe20003f04070 */
[----:B------:R-:W-:Y:S01]  /*160b0*/  IMAD.X R12, RZ, RZ, R12, P6 ;  /* 0x000000ffff0c7224 */ /* 0x000fe200030e060c */
[----:B------:R-:W-:Y:S01]  /*160c0*/  LOP3.LUT R27, R2, 0x1, RZ, 0xc0, !PT ;  /* 0x00000001021b7812 */ /* 0x000fe200078ec0ff */
[----:B------:R-:W-:Y:S01]  /*160d0*/  IMAD.WIDE.U32 R30, R108, R108, R30 ;  /* 0x0000006c6c1e7225 */ /* 0x000fe200078e001e */
[----:B------:R-:W-:Y:S02]  /*160e0*/  ISETP.GT.U32.AND.EX P0, PT, R45, R6, PT, P0 ;  /* 0x000000062d00720c */ /* 0x000fe40003f04100 */
[----:B------:R-:W-:Y:S01]  /*160f0*/  SHF.L.U64.HI R48, R4, 0x1, R49 ;  /* 0x0000000104307819 */ /* 0x000fe20000010231 */
        /* <DEDUP_REMOVED lines=28> */
[----:B------:R-:W-:-:S02]  /*162c0*/  IADD3 R72, P4, PT, R13, R26, RZ ;  /* 0x0000001a0d487210 */ /* 0x000fc40007f9e0ff */
[----:B------:R-:W-:Y:S01]  /*162d0*/  IADD3 R13, P6, PT, R35, R16, RZ ;  /* 0x00000010230d7210 */ /* 0x000fe20007fde0ff */
[----:B------:R-:W-:Y:S01]  /*162e0*/  IMAD.WIDE.U32.X R30, R51, R19, R30, P2 ;  /* 0x00000013331e7225 */ /* 0x000fe200010e041e */
[----:B------:R-:W-:Y:S02]  /*162f0*/  ISETP.GE.U32.AND.EX P0, PT, R17, R46, PT, P0 ;  /* 0x0000002e1100720c */ /* 0x000fe40003f06100 */
        /* <DEDUP_REMOVED lines=8> */
[----:B------:R-:W-:-:S02]  /*16380*/  LEA R83, P0, R4, R83, 0x1 ;  /* 0x0000005304537211 */ /* 0x000fc400078008ff */
[----:B------:R-:W-:Y:S01]  /*16390*/  ISETP.GT.U32.AND P6, PT, R16, R13, PT ;  /* 0x0000000d1000720c */ /* 0x000fe20003fc4070 */
[----:B------:R-:W-:Y:S01]  /*163a0*/  IMAD.X R85, RZ, RZ, R31, P1 ;  /* 0x000000ffff557224 */ /* 0x000fe200008e061f */
[----:B------:R-:W-:Y:S01]  /*163b0*/  IADD3 R4, P1, PT, R9, R14, RZ ;  /* 0x0000000e09047210 */ /* 0x000fe20007f3e0ff */
[----:B------:R-:W-:Y:S01]  /*163c0*/  IMAD.X R27, RZ, RZ, R76, P2 ;  /* 0x000000ffff1b7224 */ /* 0x000fe200010e064c */
[----:B------:R-:W-:Y:S01]  /*163d0*/  ISETP.GT.U32.AND.EX P6, PT, R79, R32, PT, P6 ;  /* 0x000000204f00720c */ /* 0x000fe20003fc4160 */
[----:B------:R-:W-:Y:S01]  /*163e0*/  IMAD.WIDE.U32 R14, R51, R22, RZ ;  /* 0x00000016330e7225 */ /* 0x000fe200078e00ff */
[----:B------:R-:W-:Y:S02]  /*163f0*/  IADD3 R83, P2, PT, R83, R12, RZ ;  /* 0x0000000c53537210 */ /* 0x000fe40007f5e0ff */
[----:B------:R-:W-:Y:S01]  /*16400*/  IADD3.X R85, P0, PT, R85, R48, RZ, P0, !PT ;  /* 0x0000003055557210 */ /* 0x000fe2000071e4ff */
[----:B------:R-:W-:Y:S01]  /*16410*/  IMAD.X R36, R27, 0x1, R36, P1 ;  /* 0x000000011b247824 */ /* 0x000fe200008e0624 */
[----:B------:R-:W-:Y:S01]  /*16420*/  ISETP.GT.U32.AND P1, PT, R50, R9, PT ;  /* 0x000000093200720c */ /* 0x000fe20003f24070 */
[----:B------:R-:W-:Y:S01]  /*16430*/  IMAD.WIDE.U32 R30, R34, R22, RZ ;  /* 0x00000016221e7225 */ /* 0x000fe200078e00ff */
[----:B------:R-:W-:-:S02]  /*16440*/  SEL R26, R16, R13, P6 ;  /* 0x0000000d101a7207 */ /* 0x000fc40003000000 */
[----:B------:R-:W-:Y:S01]  /*16450*/  SEL R32, R79, R32, P6 ;  /* 0x000000204f207207 */ /* 0x000fe20003000000 */
[----:B------:R-:W-:Y:S01]  /*16460*/  IMAD.WIDE.U32 R12, P6, R34, R23, R14 ;  /* 0x00000017220c7225 */ /* 0x000fe200078c000e */
[----:B------:R-:W-:Y:S02]  /*16470*/  ISETP.GT.U32.AND.EX P1, PT, R76, R27, PT, P1 ;  /* 0x0000001b4c00720c */ /* 0x000fe40003f24110 */
[----:B------:R-:W-:Y:S01]  /*16480*/  IADD3.X R85, P2, PT, R85, R72, RZ, P2, !PT ;  /* 0x0000004855557210 */ /* 0x000fe2000175e4ff */
[----:B------:R-:W-:Y:S01]  /*16490*/  IMAD.WIDE.U32 R48, R51, R24, RZ ;  /* 0x0000001833307225 */ /* 0x000fe200078e00ff */
[----:B------:R-:W-:Y:S02]  /*164a0*/  SEL R9, R50, R9, P1 ;  /* 0x0000000932097207 */ /* 0x000fe40000800000 */
[----:B------:R-:W-:Y:S01]  /*164b0*/  SEL R72, R76, R27, P1 ;  /* 0x0000001b4c487207 */ /* 0x000fe20000800000 */
[----:B------:R-:W-:Y:S01]  /*164c0*/  IMAD.X R15, RZ, RZ, RZ, P6 ;  /* 0x000000ffff0f7224 */ /* 0x000fe200030e06ff */
[----:B------:R-:W-:Y:S01]  /*164d0*/  IADD3 R78, P1, PT, R31, R12, RZ ;  /* 0x0000000c1f4e7210 */ /* 0x000fe20007f3e0ff */
[----:B------:R-:W-:Y:S01]  /*164e0*/  IMAD R12, R85, R10, RZ ;  /* 0x0000000a550c7224 */ /* 0x000fe200078e02ff */
[----:B------:R-:W-:Y:S01]  /*164f0*/  ISETP.GT.U32.AND P4, PT, R26, R50, PT ;  /* 0x000000321a00720c */ /* 0x000fe20003f84070 */
[----:B------:R-:W-:-:S03]  /*16500*/  IMAD.WIDE.U32 R48, P6, R34, R25, R48 ;  /* 0x0000001922307225 */ /* 0x000fc600078c0030 */
[----:B------:R-:W-:Y:S01]  /*16510*/  ISETP.GT.U32.AND.EX P4, PT, R32, R76, PT, P4 ;  /* 0x0000004c2000720c */ /* 0x000fe20003f84140 */
        /* <DEDUP_REMOVED lines=19> */
[----:B------:R-:W-:Y:S01]  /*16650*/  IMAD.WIDE.U32 R50, R26, R18, RZ ;  /* 0x000000121a327225 */ /* 0x000fe200078e00ff */
[----:B------:R-:W-:Y:S02]  /*16660*/  IADD3 R80, P4, PT, R27, R30, RZ ;  /* 0x0000001e1b507210 */ /* 0x000fe40007f9e0ff */
[----:B------:R-:W-:Y:S01]  /*16670*/  IADD3.X R17, P0, PT, R46, R17, RZ, P0, !PT ;  /* 0x000000112e117210 */ /* 0x000fe2000071e4ff */
        /* <DEDUP_REMOVED lines=8> */
[C---:B------:R-:W-:Y:S01]  /*16700*/  IMAD.WIDE.U32.X R28, R81.reuse, R19, R30, P6 ;  /* 0x00000013511c7225 */ /* 0x040fe200030e041e */
[----:B------:R-:W-:Y:S02]  /*16710*/  IADD3.X R50, P0, P4, R14, RZ, RZ, P4, P0 ;  /* 0x000000ff0e327210 */ /* 0x000fe400024004ff */
[----:B------:R-:W-:Y:S01]  /*16720*/  IADD3 R51, P1, PT, R4, R16, RZ ;  /* 0x0000001004337210 */ /* 0x000fe20007f3e0ff */
[----:B------:R-:W-:Y:S01]  /*16730*/  IMAD.WIDE.U32 R46, R81, R20, RZ ;  /* 0x00000014512e7225 */ /* 0x000fe200078e00ff */
[----:B------:R-:W-:-:S02]  /*16740*/  IADD3.X R83, P2, PT, RZ, R28, RZ, P2, !PT ;  /* 0x0000001cff537210 */ /* 0x000fc4000175e4ff */
        /* <DEDUP_REMOVED lines=29> */
[----:B------:R-:W-:Y:S01]  /*16920*/  IMAD.WIDE.U32 R26, R26, R24, RZ ;  /* 0x000000181a1a7225 */ /* 0x000fe200078e00ff */
[----:B------:R-:W-:-:S03]  /*16930*/  IADD3.X R87, P1, PT, R87, R76, RZ, P1, !PT ;  /* 0x0000004c57577210 */ /* 0x000fc60000f3e4ff */
[----:B------:R-:W-:Y:S02]  /*16940*/  IMAD.IADD R15, R15, 0x1, R49 ;  /* 0x000000010f0f7824 */ /* 0x000fe400078e0231 */
[----:B------:R-:W-:Y:S01]  /*16950*/  IMAD.X R35, RZ, RZ, RZ, P6 ;  /* 0x000000ffff237224 */ /* 0x000fe200030e06ff */
[----:B------:R-:W-:Y:S01]  /*16960*/  IADD3 R91, P6, PT, R27, R30, RZ ;  /* 0x0000001e1b5b7210 */ /* 0x000fe20007fde0ff */
[----:B------:R-:W-:Y:S01]  /*16970*/  IMAD.MOV.U32 R34, RZ, RZ, R31 ;  /* 0x000000ffff227224 */ /* 0x000fe200078e001f */
[----:B------:R-:W-:Y:S01]  /*16980*/  IADD3.X R27, P0, P1, R12, RZ, RZ, P1, P0 ;  /* 0x000000ff0c1b7210 */ /* 0x000fe200009004ff */
[----:B------:R-:W-:Y:S01]  /*16990*/  IMAD.WIDE.U32 R30, R15, R18, RZ ;  /* 0x000000120f1e7225 */ /* 0x000fe200078e00ff */
[----:B------:R-:W-:Y:S02]  /*169a0*/  IADD3.X R12, PT, PT, R29, RZ, RZ, P2, P4 ;  /* 0x000000ff1d0c7210 */ /* 0x000fe400017e84ff */
[----:B------:R-:W-:Y:S01]  /*169b0*/  IADD3 R17, P2, PT, R17, R50, RZ ;  /* 0x0000003211117210 */ /* 0x000fe20007f5e0ff */
[----:B------:R-:W-:-:S03]  /*169c0*/  IMAD.WIDE.U32 R48, R14, R18, RZ ;  /* 0x000000120e307225 */ /* 0x000fc600078e00ff */
[----:B------:R-:W-:Y:S01]  /*169d0*/  IADD3.X R12, P2, PT, R12, R87, RZ, P2, !PT ;  /* 0x000000570c0c7210 */ /* 0x000fe2000175e4ff */
[----:B------:R-:W-:-:S04]  /*169e0*/  IMAD.WIDE.U32 R30, P4, R14, R19, R30 ;  /* 0x000000130e1e7225 */ /* 0x000fc8000788001e */
[----:B------:R-:W-:Y:S01]  /*169f0*/  IMAD.WIDE.U32.X R34, R81, R25, R34, P6 ;  /* 0x0000001951227225 */ /* 0x000fe200030e0422 */
[----:B------:R-:W-:Y:S02]  /*16a00*/  IADD3 R28, P6, PT, R17, R16, RZ ;  /* 0x00000010111c7210 */ /* 0x000fe40007fde0ff */
[----:B------:R-:W-:Y:S01]  /*16a10*/  IADD3.X R81, PT, PT, R13, RZ, RZ, P0, P1 ;  /* 0x000000ff0d517210 */ /* 0x000fe200007e24ff */
[----:B------:R-:W-:Y:S01]  /*16a20*/  IMAD.X R13, RZ, RZ, RZ, P4 ;  /* 0x000000ffff0d7224 */ /* 0x000fe200020e06ff */
[----:B------:R-:W-:Y:S02]  /*16a30*/  IADD3 R16, P1, PT, R49, R30, RZ ;  /* 0x0000001e31107210 */ /* 0x000fe40007f3e0ff */
[----:B------:R-:W-:Y:S01]  /*16a40*/  IADD3 RZ, P0, PT, R83, R48, RZ ;  /* 0x0000003053ff7210 */ /* 0x000fe20007f1e0ff */
[----:B------:R-:W-:Y:S01]  /*16a50*/  IMAD.IADD R48, R75, 0x1, R33 ;  /* 0x000000014b307824 */ /* 0x000fe200078e0221 */
[----:B------:R-:W-:Y:S01]  /*16a60*/  IADD3.X R30, P6, PT, R12, R89, RZ, P6, !PT ;  /* 0x000000590c1e7210 */ /* 0x000fe200037de4ff */
[----:B------:R-:W-:Y:S01]  /*16a70*/  IMAD.MOV.U32 R12, RZ, RZ, R31 ;  /* 0x000000ffff0c7224 */ /* 0x000fe200078e001f */
[----:B------:R-:W-:Y:S01]  /*16a80*/  IADD3.X R75, PT, PT, RZ, RZ, RZ, P5, P3 ;  /* 0x000000ffff4b7210 */ /* 0x000fe20002fe64ff */
[----:B------:R-:W-:Y:S01]  /*16a90*/  IMAD.MOV.U32 R33, RZ, RZ, RZ ;  /* 0x000000ffff217224 */ /* 0x000fe200078e00ff */
[----:B------:R-:W-:-:S02]  /*16aa0*/  IADD3 R29, P5, PT, R27, R2, RZ ;  /* 0x000000021b1d7210 */ /* 0x000fc40007fbe0ff */
[----:B------:R-:W-:Y:S01]  /*16ab0*/  IADD3.X RZ, P0, PT, R85, R16, RZ, P0, !PT ;  /* 0x0000001055ff7210 */ /* 0x000fe2000071e4ff */
[----:B------:R-:W-:Y:S01]  /*16ac0*/  IMAD.WIDE.U32.X R16, R15, R19, R12, P1 ;  /* 0x000000130f107225 */ /* 0x000fe200008e040c */
[----:B------:R-:W-:-:S03]  /*16ad0*/  IADD3.X R27, P2, P6, R46, RZ, RZ, P6, P2 ;  /* 0x000000ff2e1b7210 */ /* 0x000fc600036444ff */
[----:B------:R-:W-:Y:S01]  /*16ae0*/  IMAD.WIDE.U32 R32, R110, R108, R32 ;  /* 0x0000006c6e207225 */ /* 0x000fe200078e0020 */
[----:B------:R-:W-:Y:S02]  /*16af0*/  IADD3 R27, P3, PT, R27, R29, RZ ;  /* 0x0000001d1b1b7210 */ /* 0x000fe40007f7e0ff */
[----:B------:R-:W-:Y:S01]  /*16b00*/  IADD3.X R31, P0, PT, RZ, R16, RZ, P0, !PT ;  /* 0x00000010ff1f7210 */ /* 0x000fe2000071e4ff */
[----:B------:R-:W-:Y:S01]  /*16b10*/  IMAD.WIDE.U32 R12, R15, R20, RZ ;  /* 0x000000140f0c7225 */ /* 0x000fe200078e00ff */
[----:B------:R-:W-:Y:S02]  /*16b20*/  IADD3 R75, P4, P1, R75, R32, R48 ;  /* 0x000000204b4b7210 */ /* 0x000fe4000799e030 */
        /* <DEDUP_REMOVED lines=20> */
[----:B------:R-:W-:Y:S02]  /*16c70*/  ISETP.GT.U32.AND P1, PT, R9, R4, PT ;  /* 0x000000040900720c */ /* 0x000fe40003f24070 */
[----:B------:R-:W-:Y:S02]  /*16c80*/  IADD3.X R34, PT, PT, R35, RZ, RZ, P3, P6 ;  /* 0x000000ff23227210 */ /* 0x000fe40001fec4ff */
[----:B------:R-:W-:Y:S01]  /*16c90*/  IADD3.X R9, P2, P6, R16, RZ, RZ, P2, P0 ;  /* 0x000000ff10097210 */ /* 0x000fe200016404ff */
[----:B------:R-:W-:Y:S01]  /*16ca0*/  IMAD R16, R47, R10, RZ ;  /* 0x0000000a2f107224 */ /* 0x000fe200078e02ff */
[----:B------:R-:W-:-:S02]  /*16cb0*/  ISETP.GT.U32.AND.EX P1, PT, R72, R36, PT, P1 ;  /* 0x000000244800720c */ /* 0x000fc40003f24110 */
[----:B------:R-:W-:Y:S02]  /*16cc0*/  IADD3 R45, P3, PT, R5, R45, RZ ;  /* 0x0000002d052d7210 */ /* 0x000fe40007f7e0ff */
[----:B------:R-:W-:Y:S01]  /*16cd0*/  ISETP.GE.U32.AND P0, PT, R51, R4, PT ;  /* 0x000000043300720c */ /* 0x000fe20003f06070 */
[----:B------:R-:W-:Y:S01]  /*16ce0*/  IMAD.WIDE.U32 R4, R31, R10, RZ ;  /* 0x0000000a1f047225 */ /* 0x000fe200078e00ff */
[----:B------:R-:W-:Y:S02]  /*16cf0*/  IADD3.X R33, PT, PT, R17, RZ, RZ, P2, P6 ;  /* 0x000000ff11217210 */ /* 0x000fe400017ec4ff */
[----:B------:R-:W-:Y:S01]  /*16d00*/  IADD3 R73, P4, P5, R52, R75, R75 ;  /* 0x0000004b34497210 */ /* 0x000fe20007d9e04b */
[----:B------:R-:W-:Y:S01]  /*16d10*/  IMAD R17, R31, R11, R16 ;  /* 0x0000000b1f117224 */ /* 0x000fe200078e0210 */
[----:B------:R-:W-:Y:S01]  /*16d20*/  ISETP.GE.U32.AND P2, PT, R29, R2, PT ;  /* 0x000000021d00720c */ /* 0x000fe20003f46070 */
[----:B------:R-:W-:Y:S01]  /*16d30*/  IMAD.WIDE.U32 R12, P6, R14, R23, R12 ;  /* 0x000000170e0c7225 */ /* 0x000fe200078c000c */
[----:B------:R-:W-:-:S02]  /*16d40*/  SEL R2, RZ, 0x1, !P1 ;  /* 0x00000001ff027807 */ /* 0x000fc40004800000 */
[----:B------:R-:W-:Y:S01]  /*16d50*/  IADD3.X R51, PT, PT, RZ, R26, R26, P4, P5 ;  /* 0x0000001aff337210 */ /* 0x000fe200027ea41a */
[----:B------:R-:W-:Y:S01]  /*16d60*/  IMAD.IADD R5, R5, 0x1, R17 ;  /* 0x0000000105057824 */ /* 0x000fe200078e0211 */
[----:B------:R-:W-:Y:S01]  /*16d70*/  IADD3 R77, P4, P5, R2, R77, R0 ;  /* 0x0000004d024d7210 */ /* 0x000fe20007d9e000 */
[----:B------:R-:W-:Y:S01]  /*16d80*/  IMAD.WIDE.U32 R28, R14, R22, RZ ;  /* 0x000000160e1c7225 */ /* 0x000fe200078e00ff */
[----:B------:R-:W-:Y:S02]  /*16d90*/  ISETP.GE.U32.AND.EX P1, PT, R49, R6, PT, P2 ;  /* 0x000000063100720c */ /* 0x000fe40003f26120 */
        /* <DEDUP_REMOVED lines=9> */
[----:B------:R-:W-:-:S02]  /*16e30*/  SEL R32, RZ, 0x1, P1 ;  /* 0x00000001ff207807 */ /* 0x000fc40000800000 */
[----:B------:R-:W-:Y:S01]  /*16e40*/  IADD3.X R33, P6, PT, R33, R0, RZ, P6, !PT ;  /* 0x0000000021217210 */ /* 0x000fe200037de4ff */
[----:B------:R-:W-:Y:S01]  /*16e50*/  IMAD.WIDE.U32 R12, P5, R4, R19, R26 ;  /* 0x00000013040c7225 */ /* 0x000fe200078a001a */
[----:B------:R-:W-:Y:S02]  /*16e60*/  IADD3 RZ, P1, PT, R31, R28, RZ ;  /* 0x0000001c1fff7210 */ /* 0x000fe40007f3e0ff */
[----:B------:R-:W-:Y:S01]  /*16e70*/  ISETP.GE.U32.AND.EX P0, PT, R79, R36, PT, P0 ;  /* 0x000000244f00720c */ /* 0x000fe20003f06100 */
        /* <DEDUP_REMOVED lines=12> */
[----:B------:R-:W-:Y:S01]  /*16f40*/  IMAD.X R36, RZ, RZ, R51, P5 ;  /* 0x000000ffff247224 */ /* 0x000fe200028e0633 */
[----:B------:R-:W-:Y:S01]  /*16f50*/  IADD3 R35, P5, PT, R30, R32, RZ ;  /* 0x000000201e237210 */ /* 0x000fe20007fbe0ff */
[----:B------:R-:W-:Y:S01]  /*16f60*/  IMAD.X R31, RZ, RZ, RZ, P6 ;  /* 0x000000ffff1f7224 */ /* 0x000fe200030e06ff */
[----:B------:R-:W-:Y:S01]  /*16f70*/  IADD3 R46, P6, PT, R27, R12, RZ ;  /* 0x0000000c1b2e7210 */ /* 0x000fe20007fde0ff */
[----:B------:R-:W-:Y:S01]  /*16f80*/  IMAD.WIDE.U32.X R28, R5, R19, R16, P4 ;  /* 0x00000013051c7225 */ /* 0x000fe200020e0410 */
[----:B------:R-:W-:-:S03]  /*16f90*/  IADD3 R27, P4, PT, R0, R35, RZ ;  /* 0x00000023001b7210 */ /* 0x000fc60007f9e0ff */
[----:B------:R-:W-:Y:S01]  /*16fa0*/  IMAD.MOV.U32 R30, RZ, RZ, R13 ;  /* 0x000000ffff1e7224 */ /* 0x000fe200078e000d */
[----:B------:R-:W-:Y:S01]  /*16fb0*/  IADD3.X R9, P1, PT, RZ, R28, RZ, P1, !PT ;  /* 0x0000001cff097210 */ /* 0x000fe20000f3e4ff */
[----:B------:R-:W-:-:S04]  /*16fc0*/  IMAD.WIDE.U32 R16, R5, R20, RZ ;  /* 0x0000001405107225 */ /* 0x000fc800078e00ff */
[----:B------:R-:W-:Y:S01]  /*16fd0*/  IMAD.WIDE.U32.X R12, R15, R25, R30, P6 ;  /* 0x000000190f0c7225 */ /* 0x000fe200030e041e */
[----:B------:R-:W-:Y:S02]  /*16fe0*/  IADD3 R28, P6, PT, R27, R26, RZ ;  /* 0x0000001a1b1c7210 */ /* 0x000fe40007fde0ff */
[----:B------:R-:W-:Y:S01]  /*16ff0*/  SEL R30, RZ, 0x1, P0 ;  /* 0x00000001ff1e7807 */ /* 0x000fe20000000000 */
[----:B------:R-:W-:Y:S01]  /*17000*/  IMAD.X R31, R34, 0x1, R36, P5 ;  /* 0x00000001221f7824 */ /* 0x000fe200028e0624 */
[----:B------:R-:W-:Y:S01]  /*17010*/  IADD3 R9, P0, PT, R9, R6, RZ ;  /* 0x0000000609097210 */ /* 0x000fe20007f1e0ff */
[----:B------:R-:W-:Y:S02]  /*17020*/  IMAD.X R0, RZ, RZ, R29, P1 ;  /* 0x000000ffff007224 */ /* 0x000fe400008e061d */
[----:B------:R-:W-:Y:S01]  /*17030*/  IMAD.WIDE.U32 R16, P1, R4, R21, R16 ;  /* 0x0000001504107225 */ /* 0x000fe20007820010 */
[----:B------:R-:W-:Y:S02]  /*17040*/  IADD3.X R29, P4, PT, R2, R31, RZ, P4, !PT ;  /* 0x0000001f021d7210 */ /* 0x000fe4000279e4ff */
[----:B------:R-:W-:Y:S01]  /*17050*/  IADD3.X R0, P0, PT, R0, R33, RZ, P0, !PT ;  /* 0x0000002100007210 */ /* 0x000fe2000071e4ff */
[----:B------:R-:W-:Y:S01]  /*17060*/  IMAD.WIDE.U32 R14, R4, R20, RZ ;  /* 0x00000014040e7225 */ /* 0x000fe200078e00ff */
[----:B------:R-:W-:-:S03]  /*17070*/  IADD3.X R29, P6, PT, R29, R46, RZ, P6, !PT ;  /* 0x0000002e1d1d7210 */ /* 0x000fc600037de4ff */
[----:B------:R-:W-:Y:S01]  /*17080*/  IMAD.X R27, RZ, RZ, RZ, P1 ;  /* 0x000000ffff1b7224 */ /* 0x000fe200008e06ff */
[----:B------:R-:W-:Y:S01]  /*17090*/  IADD3 R15, P5, PT, R15, R16, RZ ;  /* 0x000000100f0f7210 */ /* 0x000fe20007fbe0ff */
[----:B------:R-:W-:Y:S01]  /*170a0*/  IMAD.MOV.U32 R26, RZ, RZ, R17 ;  /* 0x000000ffff1a7224 */ /* 0x000fe200078e0011 */
[----:B------:R-:W-:Y:S02]  /*170b0*/  IADD3 R46, P1, PT, R9, R14, RZ ;  /* 0x0000000e092e7210 */ /* 0x000fe40007f3e0ff */
[----:B------:R-:W-:Y:S01]  /*170c0*/  IADD3.X R17, P4, P6, R12, RZ, RZ, P6, P4 ;  /* 0x000000ff0c117210 */ /* 0x000fe200036884ff */
[----:B------:R-:W-:Y:S01]  /*170d0*/  IMAD.WIDE.U32.X R26, R5, R21, R26, P5 ;  /* 0x00000015051a7225 */ /* 0x000fe200028e041a */
[----:B------:R-:W-:Y:S02]  /*170e0*/  IADD3.X R34, P1, PT, R0, R15, RZ, P1, !PT ;  /* 0x0000000f00227210 */ /* 0x000fe40000f3e4ff */
[----:B------:R-:W-:Y:S01]  /*170f0*/  IADD3.X R6, PT, PT, R13, RZ, RZ, P4, P6 ;  /* 0x000000ff0d067210 */ /* 0x000fe200027ec4ff */
[----:B------:R-:W-:Y:S01]  /*17100*/  IMAD.WIDE.U32 R12, R5, R22, RZ ;  /* 0x00000016050c7225 */ /* 0x000fe200078e00ff */
[----:B------:R-:W-:-:S02]  /*17110*/  ISETP.GE.U32.AND.EX P5, PT, R36, R51, PT, P2 ;  /* 0x000000332400720c */ /* 0x000fc40003fa6120 */
[----:B------:R-:W-:Y:S01]  /*17120*/  ISETP.GE.U32.AND P2, PT, R35, R32, PT ;  /* 0x000000202300720c */ /* 0x000fe20003f46070 */
[----:B------:R-:W-:Y:S01]  /*17130*/  IMAD.WIDE.U32 R14, R4, R22, RZ ;  /* 0x00000016040e7225 */ /* 0x000fe200078e00ff */
[----:B------:R-:W-:Y:S02]  /*17140*/  IADD3.X R9, P0, P1, R26, RZ, RZ, P1, P0 ;  /* 0x000000ff1a097210 */ /* 0x000fe400009004ff */
[----:B------:R-:W-:Y:S02]  /*17150*/  IADD3 R30, P6, P4, R30, R3, R77 ;  /* 0x000000031e1e7210 */ /* 0x000fe40007cde04d */
[----:B------:R-:W-:Y:S01]  /*17160*/  SEL R16, RZ, 0x1, P5 ;  /* 0x00000001ff107807 */ /* 0x000fe20002800000 */
[----:B------:R-:W-:Y:S01]  /*17170*/  IMAD.WIDE.U32 R2, P5, R4, R23, R12 ;  /* 0x0000001704027225 */ /* 0x000fe200078a000c */
[----:B------:R-:W-:Y:S02]  /*17180*/  ISETP.GE.U32.AND.EX P2, PT, R31, R36, PT, P2 ;  /* 0x000000241f00720c */ /* 0x000fe40003f46120 */
[----:B------:R-:W-:Y:S01]  /*17190*/  IADD3.X R0, PT, PT, R27, RZ, RZ, P0, P1 ;  /* 0x000000ff1b007210 */ /* 0x000fe200007e24ff */
[----:B------:R-:W-:Y:S01]  /*171a0*/  IMAD.WIDE.U32 R12, R5, R24, RZ ;  /* 0x00000018050c7225 */ /* 0x000fe200078e00ff */
[----:B------:R-:W-:-:S03]  /*171b0*/  IADD3 R9, P0, PT, R9, R28, RZ ;  /* 0x0000001c09097210 */ /* 0x000fc60007f1e0ff */
[----:B------:R-:W-:Y:S01]  /*171c0*/  IMAD.X R28, RZ, RZ, R8, P3 ;  /* 0x000000ffff1c7224 */ /* 0x000fe200018e0608 */
[----:B------:R-:W-:Y:S01]  /*171d0*/  IADD3 R27, P3, PT, R16, R45, RZ ;  /* 0x0000002d101b7210 */ /* 0x000fe20007f7e0ff */
[----:B------:R-:W-:Y:S01]  /*171e0*/  IMAD.MOV.U32 R8, RZ, RZ, R3 ;  /* 0x000000ffff087224 */ /* 0x000fe200078e0003 */
[----:B------:R-:W-:Y:S02]  /*171f0*/  SEL R16, RZ, 0x1, P2 ;  /* 0x00000001ff107807 */ /* 0x000fe40001000000 */
[----:B------:R-:W-:Y:S02]  /*17200*/  IADD3 R15, P2, PT, R15, R2, RZ ;  /* 0x000000020f0f7210 */ /* 0x000fe40007f5e0ff */
[----:B------:R-:W-:Y:S01]  /*17210*/  IADD3 R31, P1, PT, R9, R14, RZ ;  /* 0x0000000e091f7210 */ /* 0x000fe20007f3e0ff */
[----:B------:R-:W-:Y:S01]  /*17220*/  IMAD.X R9, RZ, RZ, RZ, P5 ;  /* 0x000000ffff097224 */ /* 0x000fe200028e06ff */
[----:B------:R-:W-:Y:S01]  /*17230*/  IADD3.X R0, P0, PT, R0, R29, RZ, P0, !PT ;  /* 0x0000001d00007210 */ /* 0x000fe2000071e4ff */
[----:B------:R-:W-:Y:S01]  /*17240*/  IMAD.X R29, RZ, RZ, R28, P3 ;  /* 0x000000ffff1d7224 */ /* 0x000fe200018e061c */
[----:B------:R-:W-:Y:S01]  /*17250*/  IADD3 R16, P5, PT, R16, R27, RZ ;  /* 0x0000001b10107210 */ /* 0x000fe20007fbe0ff */
[----:B------:R-:W-:Y:S01]  /*17260*/  IMAD.WIDE.U32.X R8, R5, R23, R8, P2 ;  /* 0x0000001705087225 */ /* 0x000fe200010e0408 */
[----:B------:R-:W-:-:S02]  /*17270*/  IADD3.X R32, P1, PT, R0, R15, RZ, P1, !PT ;  /* 0x0000000f00207210 */ /* 0x000fc40000f3e4ff */
        /* <DEDUP_REMOVED lines=66> */
.L_x_337:
        /* <DEDUP_REMOVED lines=21> */
.L_x_338:
[----:B------:R-:W-:Y:S01]  /*177f0*/  IMAD.MOV.U32 R84, RZ, RZ, RZ ;  /* 0x000000ffff547224 */ /* 0x000fe200078e00ff */
[----:B------:R-:W-:Y:S01]  /*17800*/  CS2R R34, SRZ ;  /* 0x0000000000227805 */ /* 0x000fe2000001ff00 */
[----:B------:R-:W-:-:S04]  /*17810*/  IMAD.WIDE.U32 R28, R76, R117, RZ ;  /* 0x000000754c1c7225 */ /* 0x000fc800078e00ff */
[----:B------:R-:W-:-:S04]  /*17820*/  IMAD.WIDE.U32 R8, R46, R119, RZ ;  /* 0x000000772e087225 */ /* 0x000fc800078e00ff */
[----:B------:R-:W-:Y:S01]  /*17830*/  IMAD.WIDE.U32 R2, R36, R117, RZ ;  /* 0x0000007524027225 */ /* 0x000fe200078e00ff */
[----:B------:R-:W-:-:S03]  /*17840*/  IADD3 R83, P4, PT, R28, R8, RZ ;  /* 0x000000081c537210 */ /* 0x000fc60007f9e0ff */
        /* <DEDUP_REMOVED lines=10> */
[----:B------:R-:W-:Y:S02]  /*178f0*/  IMAD.MOV.U32 R9, RZ, RZ, RZ ;  /* 0x000000ffff097224 */ /* 0x000fe400078e00ff */
        /* <DEDUP_REMOVED lines=9> */
[----:B------:R-:W-:-:S04]  /*17990*/  IMAD.WIDE.U32 R30, R80, R117, RZ ;  /* 0x00000075501e7225 */ /* 0x000fc800078e00ff */
[----:B------:R-:W-:-:S04]  /*179a0*/  IMAD.WIDE.U32 R2, R47, R116, RZ ;  /* 0x000000742f027225 */ /* 0x000fc800078e00ff */
[----:B------:R-:W-:Y:S02]  /*179b0*/  IMAD.IADD R89, R27, 0x1, R35 ;  /* 0x000000011b597824 */ /* 0x000fe400078e0223 */
[----:B------:R-:W-:Y:S02]  /*179c0*/  IMAD.IADD R13, R5, 0x1, R9 ;  /* 0x00000001050d7824 */ /* 0x000fe400078e0209 */
[----:B------:R-:W-:Y:S01]  /*179d0*/  IMAD.IADD R4, R77, 0x1, R7 ;  /* 0x000000014d047824 */ /* 0x000fe200078e0207 */
[----:B------:R-:W-:Y:S01]  /*179e0*/  IADD3 R89, P2, P6, R2, R89, R30 ;  /* 0x0000005902597210 */ /* 0x000fe20007e5e01e */
[----:B------:R-:W-:Y:S01]  /*179f0*/  IMAD.MOV.U32 R81, RZ, RZ, RZ ;  /* 0x000000ffff517224 */ /* 0x000fe200078e00ff */
[----:B------:R-:W-:Y:S01]  /*17a00*/  IADD3.X R30, PT, PT, RZ, R13, RZ, P0, P3 ;  /* 0x0000000dff1e7210 */ /* 0x000fe200007e64ff */
[----:B------:R-:W-:-:S04]  /*17a10*/  IMAD.WIDE.U32 R8, R45, R119, RZ ;  /* 0x000000772d087225 */ /* 0x000fc800078e00ff */
[----:B------:R-:W-:-:S04]  /*17a20*/  IMAD.WIDE.U32 R6, R46, R118, RZ ;  /* 0x000000762e067225 */ /* 0x000fc800078e00ff */
[----:B------:R-:W-:Y:S01]  /*17a30*/  IMAD.MOV.U32 R13, RZ, RZ, RZ ;  /* 0x000000ffff0d7224 */ /* 0x000fe200078e00ff */
[----:B------:R-:W-:Y:S01]  /*17a40*/  IADD3 R85, P3, P0, R6, R85, R8 ;  /* 0x0000005506557210 */ /* 0x000fe2000787e008 */
        /* <DEDUP_REMOVED lines=8> */
[----:B------:R-:W-:Y:S02]  /*17ad0*/  IMAD.MOV.U32 R79, RZ, RZ, RZ ;  /* 0x000000ffff4f7224 */ /* 0x000fe400078e00ff */
[----:B------:R-:W-:Y:S01]  /*17ae0*/  IMAD.X R85, R85, 0x1, R32, P4 ;  /* 0x0000000155557824 */ /* 0x000fe200020e0620 */
[----:B------:R-:W-:Y:S01]  /*17af0*/  IADD3 R28, P4, P5, R9, R12, R4 ;  /* 0x0000000c091c7210 */ /* 0x000fe20007d9e004 */
[----:B------:R-:W-:Y:S01]  /*17b00*/  IMAD.IADD R75, R81, 0x1, R3 ;  /* 0x00000001514b7824 */ /* 0x000fe200078e0203 */
[----:B------:R-:W-:Y:S01]  /*17b10*/  IADD3.X R9, PT, PT, RZ, RZ, RZ, P2, P6 ;  /* 0x000000ffff097210 */ /* 0x000fe200017ec4ff */
[----:B------:R-:W-:Y:S01]  /*17b20*/  IMAD.IADD R14, R31, 0x1, R79 ;  /* 0x000000011f0e7824 */ /* 0x000fe200078e024f */
[----:B------:R-:W-:Y:S01]  /*17b30*/  IADD3 R4, P2, P6, R15, R2, R7 ;  /* 0x000000020f047210 */ /* 0x000fe20007e5e007 */
[----:B------:R-:W-:Y:S01]  /*17b40*/  IMAD.WIDE.U32 R2, R76, R119, RZ ;  /* 0x000000774c027225 */ /* 0x000fe200078e00ff */
[----:B------:R-:W-:Y:S02]  /*17b50*/  ISETP.GE.U32.AND.EX P1, PT, R85, R32, PT, P1 ;  /* 0x000000205500720c */ /* 0x000fe40003f26110 */
[----:B------:R-:W-:Y:S01]  /*17b60*/  IADD3.X R75, PT, PT, R30, R75, RZ, P2, P6 ;  /* 0x0000004b1e4b7210 */ /* 0x000fe200017ec4ff */
[----:B------:R-:W-:Y:S01]  /*17b70*/  IMAD.MOV.U32 R15, RZ, RZ, RZ ;  /* 0x000000ffff0f7224 */ /* 0x000fe200078e00ff */
[----:B------:R-:W-:Y:S01]  /*17b80*/  SEL R50, RZ, 0x1, P1 ;  /* 0x00000001ff327807 */ /* 0x000fe20000800000 */
[----:B------:R-:W-:-:S02]  /*17b90*/  IMAD.IADD R31, R52, 0x1, R13 ;  /* 0x00000001341f7824 */ /* 0x000fc400078e020d */
[----:B------:R-:W-:-:S03]  /*17ba0*/  IMAD.WIDE.U32 R12, R36, R119, RZ ;  /* 0x00000077240c7225 */ /* 0x000fc600078e00ff */
[----:B------:R-:W-:Y:S01]  /*17bb0*/  IADD3.X R31, PT, PT, RZ, R31, RZ, P4, P5 ;  /* 0x0000001fff1f7210 */ /* 0x000fe200027ea4ff */
[----:B------:R-:W-:-:S04]  /*17bc0*/  IMAD.WIDE.U32 R6, R76, R118, RZ ;  /* 0x000000764c067225 */ /* 0x000fc800078e00ff */
[----:B------:R-:W-:Y:S02]  /*17bd0*/  IMAD.IADD R3, R84, 0x1, R3 ;  /* 0x0000000154037824 */ /* 0x000fe400078e0203 */
[----:B------:R-:W-:-:S03]  /*17be0*/  IMAD.WIDE.U32 R14, R116, R80, R14 ;  /* 0x00000050740e7225 */ /* 0x000fc600078e000e */
[----:B------:R-:W-:Y:S01]  /*17bf0*/  IADD3 R82, P1, P2, R6, R3, R12 ;  /* 0x0000000306527210 */ /* 0x000fe20007a3e00c */
[----:B------:R-:W-:Y:S01]  /*17c00*/  IMAD.IADD R29, R84, 0x1, R7 ;  /* 0x00000001541d7824 */ /* 0x000fe200078e0207 */
[----:B------:R-:W-:Y:S01]  /*17c10*/  IADD3 R30, P4, P5, R9, R14, R17 ;  /* 0x0000000e091e7210 */ /* 0x000fe20007d9e011 */
[----:B------:R-:W-:Y:S01]  /*17c20*/  IMAD.WIDE.U32 R6, R46, R117, RZ ;  /* 0x000000752e067225 */ /* 0x000fe200078e00ff */
[----:B------:R-:W-:Y:S02]  /*17c30*/  IADD3 R17, P6, PT, R50, R16, RZ ;  /* 0x0000001032117210 */ /* 0x000fe40007fde0ff */
[----:B------:R-:W-:Y:S01]  /*17c40*/  IADD3.X R33, PT, PT, RZ, RZ, RZ, P1, P2 ;  /* 0x000000ffff217210 */ /* 0x000fe20000fe44ff */
[----:B------:R-:W-:Y:S01]  /*17c50*/  IMAD.IADD R32, R79, 0x1, R15 ;  /* 0x000000014f207824 */ /* 0x000fe200078e020f */
[----:B------:R-:W-:Y:S01]  /*17c60*/  IADD3 R74, P2, PT, R17, R2, RZ ;  /* 0x00000002114a7210 */ /* 0x000fe20007f5e0ff */
[----:B------:R-:W-:Y:S01]  /*17c70*/  IMAD.IADD R87, R7, 0x1, R34 ;  /* 0x0000000107577824 */ /* 0x000fe200078e0222 */
[----:B------:R-:W-:Y:S01]  /*17c80*/  ISETP.GT.U32.AND P1, PT, R16, R17, PT ;  /* 0x000000111000720c */ /* 0x000fe20003f24070 */
[----:B------:R-:W-:Y:S01]  /*17c90*/  IMAD.WIDE.U32 R14, R45, R117, RZ ;  /* 0x000000752d0e7225 */ /* 0x000fe200078e00ff */
[----:B------:R-:W-:-:S03]  /*17ca0*/  IADD3.X R32, PT, PT, RZ, R32, RZ, P4, P5 ;  /* 0x00000020ff207210 */ /* 0x000fc600027ea4ff */
[----:B------:R-:W-:-:S04]  /*17cb0*/  IMAD.WIDE.U32 R2, R46, R116, RZ ;  /* 0x000000742e027225 */ /* 0x000fc800078e00ff */
[----:B------:R-:W-:Y:S01]  /*17cc0*/  IMAD.X R7, RZ, RZ, R0, P6 ;  /* 0x000000ffff077224 */ /* 0x000fe200030e0600 */
[----:B------:R-:W-:Y:S01]  /*17cd0*/  IADD3 R87, P5, P4, R2, R87, R14 ;  /* 0x0000005702577210 */ /* 0x000fe20007cbe00e */
[----:B------:R-:W-:Y:S02]  /*17ce0*/  IMAD.IADD R8, R5, 0x1, R13 ;  /* 0x0000000105087824 */ /* 0x000fe400078e020d */
[----:B------:R-:W-:Y:S01]  /*17cf0*/  IMAD.MOV.U32 R9, RZ, RZ, RZ ;  /* 0x000000ffff097224 */ /* 0x000fe200078e00ff */
[----:B------:R-:W-:Y:S01]  /*17d00*/  ISETP.GT.U32.AND.EX P1, PT, R0, R7, PT, P1 ;  /* 0x000000070000720c */ /* 0x000fe20003f24110 */
[----:B------:R-:W-:Y:S01]  /*17d10*/  IMAD.X R82, R7, 0x1, R82, P2 ;  /* 0x0000000107527824 */ /* 0x000fe200010e0652 */
[----:B------:R-:W-:Y:S01]  /*17d20*/  P2R R27, PR, RZ, 0x20 ;  /* 0x00000020ff1b7803 */ /* 0x000fe20000000000 */
[----:B------:R-:W-:Y:S01]  /*17d30*/  IMAD.WIDE.U32 R8, R118, R36, R8 ;  /* 0x0000002476087225 */ /* 0x000fe200078e0008 */
[----:B------:R-:W-:Y:S02]  /*17d40*/  SEL R17, R16, R17, P1 ;  /* 0x0000001110117207 */ /* 0x000fe40000800000 */
[----:B------:R-:W-:Y:S01]  /*17d50*/  SEL R7, R0, R7, P1 ;  /* 0x0000000700077207 */ /* 0x000fe20000800000 */
[----:B------:R-:W-:Y:S01]  /*17d60*/  IMAD.WIDE.U32 R12, R51, R119, RZ ;  /* 0x00000077330c7225 */ /* 0x000fe200078e00ff */
[----:B------:R-:W-:-:S02]  /*17d70*/  IADD3 R2, P2, P5, R28, R8, R29 ;  /* 0x000000081c027210 */ /* 0x000fc40007d5e01d */
[----:B------:R-:W-:Y:S01]  /*17d80*/  ISETP.GT.U32.AND P1, PT, R17, R74, PT ;  /* 0x0000004a1100720c */ /* 0x000fe20003f24070 */
[----:B------:R-:W-:Y:S02]  /*17d90*/  IMAD R0, R87, R10, RZ ;  /* 0x0000000a57007224 */ /* 0x000fe400078e02ff */
[----:B------:R-:W-:Y:S01]  /*17da0*/  IMAD.IADD R86, R5, 0x1, R9 ;  /* 0x0000000105567824 */ /* 0x000fe200078e0209 */
[----:B------:R-:W-:Y:S01]  /*17db0*/  ISETP.GT.U32.AND.EX P1, PT, R7, R82, PT, P1 ;  /* 0x000000520700720c */ /* 0x000fe20003f24110 */
[----:B------:R-:W-:Y:S02]  /*17dc0*/  IMAD.IADD R28, R52, 0x1, R13 ;  /* 0x00000001341c7824 */ /* 0x000fe400078e020d */
[----:B------:R-:W-:Y:S01]  /*17dd0*/  IMAD.WIDE.U32 R8, R78, R118, RZ ;  /* 0x000000764e087225 */ /* 0x000fe200078e00ff */
[----:B------:R-:W-:-:S03]  /*17de0*/  IADD3.X R86, PT, PT, R31, R86, RZ, P2, P5 ;  /* 0x000000561f567210 */ /* 0x000fc600017ea4ff */
        /* <DEDUP_REMOVED lines=46> */
[----:B------:R-:W-:-:S04]  /*180d0*/  IADD3.X R87, P1, P2, R6, RZ, RZ, P1, P2 ;  /* 0x000000ff06577210 */ /* 0x000fc80000a244ff */
[----:B------:R-:W-:Y:S02]  /*180e0*/  IADD3.X R86, PT, PT, R7, RZ, RZ, P1, P2 ;  /* 0x000000ff07567210 */ /* 0x000fe40000fe44ff */
        /* <DEDUP_REMOVED lines=31> */
[----:B------:R-:W-:-:S03]  /*182e0*/  IMAD.IADD R89, R34, 0x1, R3 ;  /* 0x0000000122597824 */ /* 0x000fc600078e0203 */
        /* <DEDUP_REMOVED lines=30> */
[----:B------:R-:W-:Y:S01]  /*184d0*/  SEL R12, RZ, 0x1, !P5 ;  /* 0x00000001ff0c7807 */ /* 0x000fe20006800000 */
[----:B------:R-:W-:Y:S02]  /*184e0*/  IMAD.IADD R8, R81, 0x1, R7 ;  /* 0x0000000151087824 */ /* 0x000fe400078e0207 */
[----:B------:R-:W-:Y:S01]  /*184f0*/  IMAD R7, R88, R10, RZ ;  /* 0x0000000a58077224 */ /* 0x000fe200078e02ff */
[----:B------:R-:W-:Y:S01]  /*18500*/  IADD3 R12, P5, P6, R12, R9, R17 ;  /* 0x000000090c0c7210 */ /* 0x000fe20007ebe011 */
[----:B------:R-:W-:Y:S02]  /*18510*/  IMAD.MOV.U32 R9, RZ, RZ, RZ ;  /* 0x000000ffff097224 */ /* 0x000fe400078e00ff */
[----:B------:R-:W-:Y:S01]  /*18520*/  IMAD R7, R2, R11, R7 ;  /* 0x0000000b02077224 */ /* 0x000fe200078e0207 */
        /* <DEDUP_REMOVED lines=19> */
[----:B------:R-:W-:Y:S01]  /*18660*/  IMAD.X R3, RZ, RZ, RZ, P5 ;  /* 0x000000ffff037224 */ /* 0x000fe200028e06ff */
[----:B------:R-:W-:Y:S01]  /*18670*/  IADD3 R7, P4, PT, R33, R30, RZ ;  /* 0x0000001e21077210 */ /* 0x000fe20007f9e0ff */
[----:B------:R-:W-:Y:S01]  /*18680*/  IMAD.WIDE.U32 R8, R46, R123, RZ ;  /* 0x0000007b2e087225 */ /* 0x000fe200078e00ff */
[----:B------:R-:W-:Y:S02]  /*18690*/  IADD3 RZ, P5, PT, R2, R32, RZ ;  /* 0x0000002002ff7210 */ /* 0x000fe40007fbe0ff */
[----:B------:R-:W-:Y:S01]  /*186a0*/  IADD3.X R30, PT, PT, RZ, RZ, RZ, P3, P0 ;  /* 0x000000ffff1e7210 */ /* 0x000fe20001fe04ff */
[----:B------:R-:W-:Y:S01]  /*186b0*/  IMAD.MOV.U32 R2, RZ, RZ, R31 ;  /* 0x000000ffff027224 */ /* 0x000fe200078e001f */
[----:B------:R-:W-:Y:S01]  /*186c0*/  IADD3.X RZ, P5, PT, R88, R7, RZ, P5, !PT ;  /* 0x0000000758ff7210 */ /* 0x000fe20002fbe4ff */
[----:B------:R-:W-:Y:S01]  /*186d0*/  IMAD.WIDE.U32 R32, R82, R20, RZ ;  /* 0x0000001452207225 */ /* 0x000fe200078e00ff */
[----:B------:R-:W-:-:S03]  /*186e0*/  IADD3.X R31, PT, PT, RZ, RZ, RZ, P2, P1 ;  /* 0x000000ffff1f7210 */ /* 0x000fc600017e24ff */
[----:B------:R-:W-:-:S04]  /*186f0*/  IMAD.WIDE.U32.X R2, R82, R19, R2, P4 ;  /* 0x0000001352027225 */ /* 0x000fc800020e0402 */
[----:B------:R-:W-:Y:S01]  /*18700*/  IMAD.IADD R14, R15, 0x1, R81 ;  /* 0x000000010f0e7824 */ /* 0x000fe200078e0251 */
[----:B------:R-:W-:Y:S01]  /*18710*/  IADD3.X R2, P6, PT, RZ, R2, RZ, P5, !PT ;  /* 0x00000002ff027210 */ /* 0x000fe20002fde4ff */
[----:B------:R-:W-:Y:S02]  /*18720*/  IMAD.IADD R15, R34, 0x1, R9 ;  /* 0x00000001220f7824 */ /* 0x000fe400078e0209 */
        /* <DEDUP_REMOVED lines=85> */
[----:B------:R-:W-:Y:S01]  /*18c80*/  ISETP.GE.U32.AND P1, PT, R90, R89, PT ;  /* 0x000000595a00720c */ /* 0x000fe20003f26070 */
[----:B------:R-:W-:Y:S01]  /*18c90*/  IMAD.WIDE.U32 R14, R8, R22, RZ ;  /* 0x00000016080e7225 */ /* 0x000fe200078e00ff */
[----:B------:R-:W-:Y:S02]  /*18ca0*/  IADD3 R4, P6, P2, R50, R4, R30 ;  /* 0x0000000432047210 */ /* 0x000fe40007ade01e */
[----:B------:R-:W-:Y:S01]  /*18cb0*/  IADD3.X R89, PT, PT, R13, RZ, RZ, P0, P5 ;  /* 0x000000ff0d597210 */ /* 0x000fe200007ea4ff */
[----:B------:R-:W-:Y:S01]  /*18cc0*/  IMAD.WIDE.U32 R12, R33, R24, RZ ;  /* 0x00000018210c7225 */ /* 0x000fe200078e00ff */
[----:B------:R-:W-:-:S02]  /*18cd0*/  IADD3 R9, P0, PT, R9, R82, RZ ;  /* 0x0000005209097210 */ /* 0x000fc40007f1e0ff */
[----:B------:R-:W-:Y:S01]  /*18ce0*/  ISETP.GE.U32.AND.EX P1, PT, R27, R87, PT, P1 ;  /* 0x000000571b00720c */ /* 0x000fe20003f26110 */
[----:B------:R-:W-:Y:S01]  /*18cf0*/  IMAD.MOV.U32 R2, RZ, RZ, R7 ;  /* 0x000000ffff027224 */ /* 0x000fe200078e0007 */
[----:B------:R-:W-:Y:S02]  /*18d00*/  IADD3.X R75, PT, PT, RZ, R75, RZ, P6, P2 ;  /* 0x0000004bff4b7210 */ /* 0x000fe400037e44ff */
[----:B------:R-:W-:Y:S01]  /*18d10*/  IADD3 R30, P6, PT, R9, R14, RZ ;  /* 0x0000000e091e7210 */ /* 0x000fe20007fde0ff */
[----:B------:R-:W-:Y:S01]  /*18d20*/  IMAD R14, R85, R10, RZ ;  /* 0x0000000a550e7224 */ /* 0x000fe200078e02ff */
[----:B------:R-:W-:Y:S02]  /*18d30*/  SEL R87, RZ, 0x1, P1 ;  /* 0x00000001ff577807 */ /* 0x000fe40000800000 */
[----:B------:R-:W-:Y:S01]  /*18d40*/  IADD3 R50, P5, PT, R15, R6, RZ ;  /* 0x000000060f327210 */ /* 0x000fe20007fbe0ff */
[----:B------:R-:W-:Y:S01]  /*18d50*/  IMAD.WIDE.U32 R6, R83, R10, RZ ;  /* 0x0000000a53067225 */ /* 0x000fe200078e00ff */
[----:B------:R-:W-:-:S02]  /*18d60*/  IADD3.X R89, P2, PT, R89, R88, RZ, P0, !PT ;  /* 0x0000005859597210 */ /* 0x000fc4000075e4ff */
        /* <DEDUP_REMOVED lines=20> */
[----:B------:R-:W-:-:S03]  /*18eb0*/  IADD3 R26, P6, PT, R7, R8, RZ ;  /* 0x00000008071a7210 */ /* 0x000fc60007fde0ff */
        /* <DEDUP_REMOVED lines=32> */
[----:B------:R-:W-:Y:S02]  /*190c0*/  IADD3 R74, P4, P3, R74, R0, R31 ;  /* 0x000000004a4a7210 */ /* 0x000fe40007b9e01f */
[----:B------:R-:W-:-:S02]  /*190d0*/  IADD3.X R0, PT, PT, R9, RZ, RZ, P1, P2 ;  /* 0x000000ff09007210 */ /* 0x000fc40000fe44ff */
[----:B------:R-:W-:Y:S01]  /*190e0*/  IADD3 R73, P6, P2, R8, R73, R12 ;  /* 0x0000004908497210 */ /* 0x000fe20007ade00c */
[C---:B------:R-:W-:Y:S01]  /*190f0*/  IMAD.WIDE.U32 R8, R6.reuse, R22, RZ ;  /* 0x0000001606087225 */ /* 0x040fe200078e00ff */
        /* <DEDUP_REMOVED lines=11> */
[-C--:B------:R-:W-:Y:S02]  /*191b0*/  IADD3 R17, P3, PT, R17, R74.reuse, RZ ;  /* 0x0000004a11117210 */ /* 0x080fe40007f7e0ff */
        /* <DEDUP_REMOVED lines=68> */
.L_x_339:
        /* <DEDUP_REMOVED lines=13> */
[----:B------:R-:W-:-:S04]  /*196d0*/  ISETP.GE.U32.AND.EX P0, PT, R31, R2, PT, P0 ;  /* 0x000000021f00720c */ /* 0x000fc80003f06100 */
[----:B------:R-:W-:Y:S02]  /*196e0*/  SEL R3, RZ, 0x1, P0 ;  /* 0x00000001ff037807 */ /* 0x000fe40000000000 */
[----:B------:R-:W-:Y:S02]  /*196f0*/  IADD3 R15, P0, PT, R15, -R18, RZ ;  /* 0x800000120f0f7210 */ /* 0x000fe40007f1e0ff */
[----:B------:R-:W-:Y:S01]  /*19700*/  IADD3 R9, P3, P4, R9, -R24, -R3 ;  /* 0x8000001809097210 */ /* 0x000fe20007c7e803 */
[----:B------:R-:W-:Y:S02]  /*19710*/  IMAD.X R3, R30, 0x1, ~R7, P1 ;  /* 0x000000011e037824 */ /* 0x000fe400008e0e07 */
[----:B------:R-:W-:Y:S01]  /*19720*/  IMAD.X R7, R31, 0x1, ~R2, P2 ;  /* 0x000000011f077824 */ /* 0x000fe200010e0e02 */
[----:B------:R-:W-:Y:S01]  /*19730*/  IADD3.X R14, PT, PT, R14, -0x1, ~R25, P3, P4 ;  /* 0xffffffff0e0e7810 */ /* 0x000fe20001fe8c19 */
[----:B------:R-:W-:-:S08]  /*19740*/  IMAD.X R4, R4, 0x1, ~R19, P0 ;  /* 0x0000000104047824 */ /* 0x000fd000000e0e13 */
.L_x_340:
        /* <DEDUP_REMOVED lines=72> */
.L_x_341:
        /* <DEDUP_REMOVED lines=21> */
.L_x_342:
        /* <DEDUP_REMOVED lines=12> */
[C---:B------:R-:W-:Y:S01]  /*19de0*/  SHF.L.U64.HI R6, R9.reuse, 0x1, R6 ;  /* 0x0000000109067819 */ /* 0x040fe20000010206 */
[----:B------:R-:W-:Y:S01]  /*19df0*/  IMAD.SHL.U32 R9, R9, 0x2, RZ ;  /* 0x0000000209097824 */ /* 0x000fe200078e00ff */
        /* <DEDUP_REMOVED lines=12> */
[----:B------:R-:W-:Y:S02]  /*19ec0*/  SHF.L.U64.HI R4, R13, 0x1, R12 ;  /* 0x000000010d047819 */ /* 0x000fe4000001020c */
        /* <DEDUP_REMOVED lines=49> */
.L_x_343:
        /* <DEDUP_REMOVED lines=21> */
.L_x_344:
        /* <DEDUP_REMOVED lines=12> */
[----:B------:R-:W-:Y:S02]  /*1a3f0*/  IMAD.SHL.U32 R87, R6, 0x2, RZ ;  /* 0x0000000206577824 */ /* 0x000fe400078e00ff */
[----:B------:R-:W-:Y:S01]  /*1a400*/  IMAD.IADD R49, R35, 0x1, R9 ;  /* 0x0000000123317824 */ /* 0x000fe200078e0209 */
[----:B------:R-:W-:Y:S01]  /*1a410*/  IADD3.X R86, PT, PT, RZ, RZ, RZ, P1, P6 ;  /* 0x000000ffff567210 */ /* 0x000fe20000fec4ff */
[----:B------:R-:W-:Y:S01]  /*1a420*/  IMAD.WIDE.U32 R8, R36, R76, RZ ;  /* 0x0000004c24087225 */ /* 0x000fe200078e00ff */
[----:B------:R-:W-:-:S03]  /*1a430*/  LOP3.LUT R87, R87, 0xfffffffe, RZ, 0xc0, !PT ;  /* 0xfffffffe57577812 */ /* 0x000fc600078ec0ff */
[----:B------:R-:W-:Y:S02]  /*1a440*/  IMAD.IADD R34, R34, 0x1, R75 ;  /* 0x0000000122227824 */ /* 0x000fe400078e024b */
[----:B------:R-:W-:Y:S02]  /*1a450*/  IMAD.IADD R17, R81, 0x1, R7 ;  /* 0x0000000151117824 */ /* 0x000fe400078e0207 */
[----:B------:R-:W-:Y:S01]  /*1a460*/  IMAD.IADD R89, R5, 0x1, R9 ;  /* 0x0000000105597824 */ /* 0x000fe200078e0209 */
[----:B------:R-:W-:Y:S01]  /*1a470*/  IADD3 R87, P0, PT, R87, R34, RZ ;  /* 0x0000002257577210 */ /* 0x000fe20007f1e0ff */
[----:B------:R-:W-:Y:S01]  /*1a480*/  IMAD.WIDE.U32 R34, R76, R46, RZ ;  /* 0x0000002e4c227225 */ /* 0x000fe200078e00ff */
[C-C-:B------:R-:W-:Y:S02]  /*1a490*/  SHF.L.U64.HI R29, R6.reuse, 0x1, R17.reuse ;  /* 0x00000001061d7819 */ /* 0x140fe40000010211 */
[--C-:B------:R-:W-:Y:S01]  /*1a4a0*/  SHF.R.U64 R32, R6, 0x1f, R17.reuse ;  /* 0x0000001f06207819 */ /* 0x100fe20000001211 */
[C---:B------:R-:W-:Y:S01]  /*1a4b0*/  IMAD.SHL.U32 R12, R8.reuse, 0x2, RZ ;  /* 0x00000002080c7824 */ /* 0x040fe200078e00ff */
[----:B------:R-:W-:Y:S01]  /*1a4c0*/  SHF.R.U32.HI R17, RZ, 0x1f, R17 ;  /* 0x0000001fff117819 */ /* 0x000fe20000011611 */
[----:B------:R-:W-:Y:S01]  /*1a4d0*/  IMAD.IADD R85, R77, 0x1, R33 ;  /* 0x000000014d557824 */ /* 0x000fe200078e0221 */
[--C-:B------:R-:W-:Y:S01]  /*1a4e0*/  SHF.L.U64.HI R82, R8, 0x1, R89.reuse ;  /* 0x0000000108527819 */ /* 0x100fe20000010259 */
[----:B------:R-:W-:Y:S01]  /*1a4f0*/  IMAD.WIDE.U32 R6, R76, R45, RZ ;  /* 0x0000002d4c067225 */ /* 0x000fe200078e00ff */
[----:B------:R-:W-:-:S02]  /*1a500*/  SHF.R.U64 R75, R8, 0x1f, R89 ;  /* 0x0000001f084b7819 */ /* 0x000fc40000001259 */
[----:B------:R-:W-:Y:S01]  /*1a510*/  LOP3.LUT R32, R32, 0xfffffffe, RZ, 0xc0, !PT ;  /* 0xfffffffe20207812 */ /* 0x000fe200078ec0ff */
[----:B------:R-:W-:Y:S01]  /*1a520*/  IMAD.WIDE.U32 R8, R36, R46, RZ ;  /* 0x0000002e24087225 */ /* 0x000fe200078e00ff */
[----:B------:R-:W-:Y:S02]  /*1a530*/  LOP3.LUT R33, R17, 0x1, RZ, 0xc0, !PT ;  /* 0x0000000111217812 */ /* 0x000fe400078ec0ff */
[----:B------:R-:W-:Y:S01]  /*1a540*/  LOP3.LUT R29, R29, 0x1, RZ, 0xc0, !PT ;  /* 0x000000011d1d7812 */ /* 0x000fe200078ec0ff */
[----:B------:R-:W-:Y:S01]  /*1a550*/  IMAD.IADD R35, R84, 0x1, R35 ;  /* 0x0000000154237824 */ /* 0x000fe200078e0223 */
[----:B------:R-:W-:Y:S01]  /*1a560*/  LOP3.LUT R82, R82, 0x1, RZ, 0xc0, !PT ;  /* 0x0000000152527812 */ /* 0x000fe200078ec0ff */
[----:B------:R-:W-:Y:S02]  /*1a570*/  IMAD.IADD R28, R52, 0x1, R73 ;  /* 0x00000001341c7824 */ /* 0x000fe400078e0249 */
[----:B------:R-:W-:Y:S01]  /*1a580*/  IMAD.WIDE.U32 R32, R45, R45, R32 ;  /* 0x0000002d2d207225 */ /* 0x000fe200078e0020 */
[----:B------:R-:W-:-:S02]  /*1a590*/  IADD3 R35, P3, P4, R6, R35, R8 ;  /* 0x0000002306237210 */ /* 0x000fc40007c7e008 */
[----:B------:R-:W-:Y:S01]  /*1a5a0*/  LOP3.LUT R8, R12, 0xfffffffe, RZ, 0xc0, !PT ;  /* 0xfffffffe0c087812 */ /* 0x000fe200078ec0ff */
[----:B------:R-:W-:Y:S01]  /*1a5b0*/  IMAD.X R29, RZ, RZ, R29, P0 ;  /* 0x000000ffff1d7224 */ /* 0x000fe200000e061d */
[----:B------:R-:W-:Y:S01]  /*1a5c0*/  SHF.R.U32.HI R17, RZ, 0x1f, R35 ;  /* 0x0000001fff117819 */ /* 0x000fe20000011623 */
[----:B------:R-:W-:-:S03]  /*1a5d0*/  IMAD.WIDE.U32 R72, R76, R76, RZ ;  /* 0x0000004c4c487225 */ /* 0x000fc600078e00ff */
[----:B------:R-:W-:Y:S01]  /*1a5e0*/  IADD3 R6, P6, PT, R29, R32, RZ ;  /* 0x000000201d067210 */ /* 0x000fe20007fde0ff */
[----:B------:R-:W-:Y:S01]  /*1a5f0*/  IMAD.IADD R27, R84, 0x1, R73 ;  /* 0x00000001541b7824 */ /* 0x000fe200078e0249 */
[----:B------:R-:W-:Y:S01]  /*1a600*/  IADD3 R73, P0, PT, R17, R48, RZ ;  /* 0x0000003011497210 */ /* 0x000fe20007f1e0ff */
[----:B------:R-:W-:Y:S02]  /*1a610*/  IMAD.IADD R50, R79, 0x1, R31 ;  /* 0x000000014f327824 */ /* 0x000fe400078e021f */
[----:B------:R-:W-:Y:S01]  /*1a620*/  IMAD.WIDE.U32 R30, R78, R36, RZ ;  /* 0x000000244e1e7225 */ /* 0x000fe200078e00ff */
[----:B------:R-:W-:-:S03]  /*1a630*/  IADD3 R8, P1, PT, R8, R27, RZ ;  /* 0x0000001b08087210 */ /* 0x000fc60007f3e0ff */
[----:B------:R-:W-:-:S04]  /*1a640*/  IMAD.WIDE.U32 R46, R51, R76, RZ ;  /* 0x0000004c332e7225 */ /* 0x000fc800078e00ff */
[----:B------:R-:W-:Y:S02]  /*1a650*/  IMAD.X R12, R81, 0x1, R33, P6 ;  /* 0x00000001510c7824 */ /* 0x000fe400030e0621 */
[----:B------:R-:W-:Y:S01]  /*1a660*/  IMAD.IADD R32, R52, 0x1, R47 ;  /* 0x0000000134207824 */ /* 0x000fe200078e022f */
[----:B------:R-:W-:Y:S01]  /*1a670*/  IADD3 R47, P6, PT, R73, R72, RZ ;  /* 0x00000048492f7210 */ /* 0x000fe20007fde0ff */
[----:B------:R-:W-:Y:S01]  /*1a680*/  IMAD.IADD R27, R77, 0x1, R31 ;  /* 0x000000014d1b7824 */ /* 0x000fe200078e021f */
[----:B------:R-:W-:Y:S01]  /*1a690*/  LOP3.LUT R72, R75, 0xfffffffe, RZ, 0xc0, !PT ;  /* 0xfffffffe4b487812 */ /* 0x000fe200078ec0ff */
[----:B------:R-:W-:Y:S02]  /*1a6a0*/  IMAD.MOV.U32 R33, RZ, RZ, RZ ;  /* 0x000000ffff217224 */ /* 0x000fe400078e00ff */
[----:B------:R-:W-:Y:S02]  /*1a6b0*/  IMAD.MOV.U32 R29, RZ, RZ, RZ ;  /* 0x000000ffff1d7224 */ /* 0x000fe400078e00ff */
[----:B------:R-:W-:Y:S01]  /*1a6c0*/  IMAD.X R31, RZ, RZ, R88, P0 ;  /* 0x000000ffff1f7224 */ /* 0x000fe200000e0658 */
[----:B------:R-:W-:Y:S01]  /*1a6d0*/  ISETP.GT.U32.AND P0, PT, R48, R73, PT ;  /* 0x000000493000720c */ /* 0x000fe20003f04070 */
[----:B------:R-:W-:-:S03]  /*1a6e0*/  IMAD.WIDE.U32 R32, R36, R51, R32 ;  /* 0x0000003324207225 */ /* 0x000fc600078e0020 */
[----:B------:R-:W-:Y:S01]  /*1a6f0*/  ISETP.GT.U32.AND.EX P0, PT, R88, R31, PT, P0 ;  /* 0x0000001f5800720c */ /* 0x000fe20003f04100 */
[----:B------:R-:W-:-:S04]  /*1a700*/  IMAD.WIDE.U32 R28, R45, R51, R28 ;  /* 0x000000332d1c7225 */ /* 0x000fc800078e001c */
[----:B------:R-:W-:Y:S02]  /*1a710*/  IMAD.MOV.U32 R51, RZ, RZ, RZ ;  /* 0x000000ffff337224 */ /* 0x000fe400078e00ff */
[----:B------:R-:W-:Y:S01]  /*1a720*/  IMAD.X R81, R31, 0x1, R8, P6 ;  /* 0x000000011f517824 */ /* 0x000fe200030e0608 */
[----:B------:R-:W-:Y:S01]  /*1a730*/  IADD3 R27, P6, PT, R27, R32, RZ ;  /* 0x000000201b1b7210 */ /* 0x000fe20007fde0ff */
[----:B------:R-:W-:Y:S01]  /*1a740*/  IMAD.WIDE.U32 R50, R80, R45, R50 ;  /* 0x0000002d50327225 */ /* 0x000fe200078e0032 */
[----:B------:R-:W-:Y:S02]  /*1a750*/  SEL R80, R88, R31, P0 ;  /* 0x0000001f58507207 */ /* 0x000fe40000000000 */
[----:B------:R-:W-:Y:S01]  /*1a760*/  SEL R32, R48, R73, P0 ;  /* 0x0000004930207207 */ /* 0x000fe20000000000 */
[C---:B------:R-:W-:Y:S01]  /*1a770*/  IMAD.X R8, R52.reuse, 0x1, R33, P6 ;  /* 0x0000000134087824 */ /* 0x040fe200030e0621 */
[----:B------:R-:W-:Y:S01]  /*1a780*/  SHF.R.U32.HI R31, RZ, 0x1f, R89 ;  /* 0x0000001fff1f7819 */ /* 0x000fe20000011659 */
[----:B------:R-:W-:Y:S01]  /*1a790*/  IMAD.IADD R52, R52, 0x1, R29 ;  /* 0x0000000134347824 */ /* 0x000fe200078e021d */
[----:B------:R-:W-:Y:S01]  /*1a7a0*/  ISETP.GT.U32.AND P0, PT, R32, R47, PT ;  /* 0x0000002f2000720c */ /* 0x000fe20003f04070 */
[----:B------:R-:W-:Y:S01]  /*1a7b0*/  IMAD.WIDE.U32 R32, R74, R10, RZ ;  /* 0x0000000a4a207225 */ /* 0x000fe200078e00ff */
[----:B------:R-:W-:-:S02]  /*1a7c0*/  LOP3.LUT R73, R31, 0x1, RZ, 0xc0, !PT ;  /* 0x000000011f497812 */ /* 0x000fc400078ec0ff */
[----:B------:R-:W-:Y:S01]  /*1a7d0*/  ISETP.GT.U32.AND.EX P0, PT, R80, R81, PT, P0 ;  /* 0x000000515000720c */ /* 0x000fe20003f04100 */
[----:B------:R-:W-:Y:S01]  /*1a7e0*/  IMAD.X R31, RZ, RZ, R82, P1 ;  /* 0x000000ffff1f7224 */ /* 0x000fe200008e0652 */
[----:B------:R-:W-:Y:S01]  /*1a7f0*/  IADD3 R82, P1, P6, R86, R28, R85 ;  /* 0x0000001c56527210 */ /* 0x000fe20007e3e055 */
[----:B------:R-:W-:Y:S01]  /*1a800*/  IMAD R75, R87, R10, RZ ;  /* 0x0000000a574b7224 */ /* 0x000fe200078e02ff */
[----:B------:R-:W-:Y:S01]  /*1a810*/  SEL R89, RZ, 0x1, !P0 ;  /* 0x00000001ff597807 */ /* 0x000fe20004000000 */
[----:B------:R-:W-:Y:S01]  /*1a820*/  IMAD.WIDE.U32 R72, R36, R36, R72 ;  /* 0x0000002424487225 */ /* 0x000fe200078e0048 */
[----:B------:R-:W-:-:S03]  /*1a830*/  IADD3.X R80, PT, PT, RZ, R52, RZ, P1, P6 ;  /* 0x00000034ff507210 */ /* 0x000fc60000fec4ff */
[----:B------:R-:W-:Y:S01]  /*1a840*/  IMAD.WIDE.U32 R28, R32, R18, RZ ;  /* 0x00000012201c7225 */ /* 0x000fe200078e00ff */
[----:B------:R-:W-:-:S03]  /*1a850*/  IADD3 R52, P0, P6, R31, R72, R82 ;  /* 0x000000481f347210 */ /* 0x000fc60007e1e052 */
        /* <DEDUP_REMOVED lines=24> */
[----:B------:R-:W-:Y:S01]  /*1a9e0*/  IMAD.MOV.U32 R46, RZ, RZ, R73 ;  /* 0x000000ffff2e7224 */ /* 0x000fe200078e0049 */
[----:B------:R-:W-:Y:S01]  /*1a9f0*/  IADD3.X RZ, P1, PT, R87, R72, RZ, P1, !PT ;  /* 0x0000004857ff7210 */ /* 0x000fe20000f3e4ff */
[----:B------:R-:W-:Y:S01]  /*1aa00*/  IMAD.WIDE.U32 R28, R32, R20, RZ ;  /* 0x00000014201c7225 */ /* 0x000fe200078e00ff */
[----:B------:R-:W-:-:S02]  /*1aa10*/  IADD3.X R77, PT, PT, RZ, RZ, RZ, P5, P6 ;  /* 0x000000ffff4d7210 */ /* 0x000fc40002fec4ff */
[----:B------:R-:W-:Y:S01]  /*1aa20*/  IADD3 R33, P5, PT, R89, R26, RZ ;  /* 0x0000001a59217210 */ /* 0x000fe20007fbe0ff */
[----:B------:R-:W-:Y:S01]  /*1aa30*/  IMAD.WIDE.U32.X R46, R85, R19, R46, P2 ;  /* 0x00000013552e7225 */ /* 0x000fe200010e042e */
[----:B------:R-:W-:Y:S02]  /*1aa40*/  ISETP.GE.U32.AND.EX P0, PT, R88, R81, PT, P0 ;  /* 0x000000515800720c */ /* 0x000fe40003f06100 */
[----:B------:R-:W-:Y:S01]  /*1aa50*/  IADD3 R92, P2, PT, R29, R50, RZ ;  /* 0x000000321d5c7210 */ /* 0x000fe20007f5e0ff */
[----:B------:R-:W-:Y:S01]  /*1aa60*/  IMAD.MOV.U32 R30, RZ, RZ, R51 ;  /* 0x000000ffff1e7224 */ /* 0x000fe200078e0033 */
[----:B------:R-:W-:Y:S01]  /*1aa70*/  IADD3.X R91, P1, PT, RZ, R46, RZ, P1, !PT ;  /* 0x0000002eff5b7210 */ /* 0x000fe20000f3e4ff */
[----:B------:R-:W-:Y:S01]  /*1aa80*/  IMAD.X R46, RZ, RZ, R83, P5 ;  /* 0x000000ffff2e7224 */ /* 0x000fe200028e0653 */
[----:B------:R-:W-:Y:S01]  /*1aa90*/  IADD3 R72, P5, PT, R33, R48, RZ ;  /* 0x0000003021487210 */ /* 0x000fe20007fbe0ff */
[----:B------:R-:W-:Y:S01]  /*1aaa0*/  IMAD.WIDE.U32.X R30, R85, R21, R30, P2 ;  /* 0x00000015551e7225 */ /* 0x000fe200010e041e */
[----:B------:R-:W-:-:S02]  /*1aab0*/  SEL R78, RZ, 0x1, P0 ;  /* 0x00000001ff4e7807 */ /* 0x000fc40000000000 */
[----:B------:R-:W-:Y:S01]  /*1aac0*/  SHF.L.U64.HI R50, R34, 0x1, R35 ;  /* 0x0000000122327819 */ /* 0x000fe20000010223 */
[----:B------:R-:W-:Y:S01]  /*1aad0*/  IMAD.X R73, R46, 0x1, R49, P5 ;  /* 0x000000012e497824 */ /* 0x000fe200028e0631 */
[----:B------:R-:W-:Y:S01]  /*1aae0*/  IADD3 R81, P5, PT, R78, R72, RZ ;  /* 0x000000484e517210 */ /* 0x000fe20007fbe0ff */
[----:B------:R-:W-:Y:S01]  /*1aaf0*/  IMAD.X R93, RZ, RZ, R47, P1 ;  /* 0x000000ffff5d7224 */ /* 0x000fe200008e062f */
[----:B------:R-:W-:Y:S01]  /*1ab00*/  LEA R91, P0, R34, R91, 0x1 ;  /* 0x0000005b225b7211 */ /* 0x000fe200078008ff */
[----:B------:R-:W-:Y:S01]  /*1ab10*/  IMAD.WIDE.U32 R34, R85, R22, RZ ;  /* 0x0000001655227225 */ /* 0x000fe200078e00ff */
[----:B------:R-:W-:Y:S02]  /*1ab20*/  IADD3 R79, P1, PT, R81, R48, RZ ;  /* 0x00000030514f7210 */ /* 0x000fe40007f3e0ff */
[----:B------:R-:W-:Y:S01]  /*1ab30*/  ISETP.GT.U32.AND P6, PT, R26, R33, PT ;  /* 0x000000211a00720c */ /* 0x000fe20003fc4070 */
[----:B------:R-:W-:Y:S01]  /*1ab40*/  IMAD.X R82, RZ, RZ, R73, P5 ;  /* 0x000000ffff527224 */ /* 0x000fe200028e0649 */
[----:B------:R-:W-:Y:S01]  /*1ab50*/  IADD3 R91, P5, PT, R91, R28, RZ ;  /* 0x0000001c5b5b7210 */ /* 0x000fe20007fbe0ff */
[----:B------:R-:W-:Y:S01]  /*1ab60*/  IMAD.WIDE.U32 R28, R32, R22, RZ ;  /* 0x00000016201c7225 */ /* 0x000fe200078e00ff */
[----:B------:R-:W-:-:S02]  /*1ab70*/  ISETP.GT.U32.AND.EX P6, PT, R83, R46, PT, P6 ;  /* 0x0000002e5300720c */ /* 0x000fc40003fc4160 */
[----:B------:R-:W-:Y:S01]  /*1ab80*/  IADD3.X R93, P0, PT, R93, R50, RZ, P0, !PT ;  /* 0x000000325d5d7210 */ /* 0x000fe2000071e4ff */
[----:B------:R-:W-:Y:S01]  /*1ab90*/  IMAD.X R80, R82, 0x1, R49, P1 ;  /* 0x0000000152507824 */ /* 0x000fe200008e0631 */
[----:B------:R-:W-:Y:S01]  /*1aba0*/  ISETP.GT.U32.AND P1, PT, R72, R81, PT ;  /* 0x000000514800720c */ /* 0x000fe20003f24070 */
[----:B------:R-:W-:Y:S01]  /*1abb0*/  IMAD.WIDE.U32 R50, R85, R24, RZ ;  /* 0x0000001855327225 */ /* 0x000fe200078e00ff */
[----:B------:R-:W-:Y:S02]  /*1abc0*/  SEL R33, R26, R33, P6 ;  /* 0x000000211a217207 */ /* 0x000fe40003000000 */
[----:B------:R-:W-:Y:S01]  /*1abd0*/  ISETP.GT.U32.AND.EX P1, PT, R73, R82, PT, P1 ;  /* 0x000000524900720c */ /* 0x000fe20003f24110 */
[----:B------:R-:W-:Y:S01]  /*1abe0*/  IMAD.IADD R7, R84, 0x1, R7 ;  /* 0x0000000154077824 */ /* 0x000fe200078e0207 */
[----:B------:R-:W-:Y:S02]  /*1abf0*/  IADD3.X R93, P5, PT, R93, R92, RZ, P5, !PT ;  /* 0x0000005c5d5d7210 */ /* 0x000fe40002fbe4ff */
[----:B------:R-:W-:Y:S01]  /*1ac00*/  SEL R48, R83, R46, P6 ;  /* 0x0000002e53307207 */ /* 0x000fe20003000000 */
[----:B------:R-:W-:Y:S01]  /*1ac10*/  IMAD.WIDE.U32 R34, P6, R32, R23, R34 ;  /* 0x0000001720227225 */ /* 0x000fe200078c0022 */
[----:B------:R-:W-:-:S02]  /*1ac20*/  SEL R81, R72, R81, P1 ;  /* 0x0000005148517207 */ /* 0x000fc40000800000 */
[----:B------:R-:W-:Y:S01]  /*1ac30*/  ISETP.GT.U32.AND P2, PT, R33, R72, PT ;  /* 0x000000482100720c */ /* 0x000fe20003f44070 */
        /* <DEDUP_REMOVED lines=8> */
[----:B------:R-:W-:Y:S01]  /*1acc0*/  IMAD.WIDE.U32 R32, R32, R24, RZ ;  /* 0x0000001820207225 */ /* 0x000fe200078e00ff */
[----:B------:R-:W-:-:S03]  /*1acd0*/  IADD3.X R31, PT, PT, R31, RZ, RZ, P5, P0 ;  /* 0x000000ff1f1f7210 */ /* 0x000fc60002fe04ff */
        /* <DEDUP_REMOVED lines=70> */
[----:B------:R-:W-:Y:S01]  /*1b140*/  IMAD.WIDE.U32.X R32, R89, R25, R32, P6 ;  /* 0x0000001959207225 */ /* 0x000fe200030e0420 */
[----:B------:R-:W-:Y:S02]  /*1b150*/  IADD3 R48, P6, PT, R9, R28, RZ ;  /* 0x0000001c09307210 */ /* 0x000fe40007fde0ff */
[----:B------:R-:W-:Y:S01]  /*1b160*/  IADD3.X R89, PT, PT, R49, RZ, RZ, P0, P1 ;  /* 0x000000ff31597210 */ /* 0x000fe200007e24ff */
[----:B------:R-:W-:Y:S01]  /*1b170*/  IMAD.WIDE.U32 R72, R34, R18, RZ ;  /* 0x0000001222487225 */ /* 0x000fe200078e00ff */
[----:B------:R-:W-:-:S03]  /*1b180*/  IADD3.X R49, P2, PT, R50, R29, RZ, P2, !PT ;  /* 0x0000001d32317210 */ /* 0x000fc6000175e4ff */
[----:B------:R-:W-:Y:S01]  /*1b190*/  IMAD.WIDE.U32 R26, P5, R34, R19, R26 ;  /* 0x00000013221a7225 */ /* 0x000fe200078a001a */
[----:B------:R-:W-:-:S03]  /*1b1a0*/  IADD3 RZ, P0, PT, R91, R72, RZ ;  /* 0x000000485bff7210 */ /* 0x000fc60007f1e0ff */
[----:B------:R-:W-:Y:S01]  /*1b1b0*/  IMAD.MOV.U32 R9, RZ, RZ, RZ ;  /* 0x000000ffff097224 */ /* 0x000fe200078e00ff */
[----:B------:R-:W-:Y:S01]  /*1b1c0*/  IADD3 R72, P1, PT, R73, R26, RZ ;  /* 0x0000001a49487210 */ /* 0x000fe20007f3e0ff */
[----:B------:R-:W-:Y:S01]  /*1b1d0*/  IMAD.WIDE.U32 R28, R45, R36, R8 ;  /* 0x000000242d1c7225 */ /* 0x000fe200078e0008 */
[----:B------:R-:W-:Y:S02]  /*1b1e0*/  IADD3.X R36, P6, PT, R49, R92, RZ, P6, !PT ;  /* 0x0000005c31247210 */ /* 0x000fe400037de4ff */
[----:B------:R-:W-:Y:S01]  /*1b1f0*/  IADD3.X R49, PT, PT, RZ, RZ, RZ, P3, P4 ;  /* 0x000000ffff317210 */ /* 0x000fe20001fe84ff */
[----:B------:R-:W-:Y:S01]  /*1b200*/  IMAD.X R9, RZ, RZ, RZ, P5 ;  /* 0x000000ffff097224 */ /* 0x000fe200028e06ff */
[----:B------:R-:W-:Y:S01]  /*1b210*/  IADD3 R73, P5, PT, R87, R6, RZ ;  /* 0x0000000657497210 */ /* 0x000fe20007fbe0ff */
[----:B------:R-:W-:Y:S01]  /*1b220*/  IMAD.MOV.U32 R8, RZ, RZ, R27 ;  /* 0x000000ffff087224 */ /* 0x000fe200078e001b */
[----:B------:R-:W-:Y:S02]  /*1b230*/  IADD3.X RZ, P0, PT, R93, R72, RZ, P0, !PT ;  /* 0x000000485dff7210 */ /* 0x000fe4000071e4ff */
[----:B------:R-:W-:Y:S01]  /*1b240*/  IADD3.X R45, P2, P6, R30, RZ, RZ, P6, P2 ;  /* 0x000000ff1e2d7210 */ /* 0x000fe200036444ff */
[----:B------:R-:W-:Y:S01]  /*1b250*/  IMAD.WIDE.U32.X R26, R35, R19, R8, P1 ;  /* 0x00000013231a7225 */ /* 0x000fe200008e0408 */
[----:B------:R-:W-:-:S02]  /*1b260*/  IADD3 R28, P4, P1, R49, R28, R7 ;  /* 0x0000001c311c7210 */ /* 0x000fc4000799e007 */
        /* <DEDUP_REMOVED lines=15> */
[----:B------:R-:W-:Y:S02]  /*1b360*/  IADD3 R49, P2, PT, R49, R30, RZ ;  /* 0x0000001e31317210 */ /* 0x000fe40007f5e0ff */
[----:B------:R-:W-:Y:S01]  /*1b370*/  IADD3.X R51, P0, PT, R51, R36, RZ, P0, !PT ;  /* 0x0000002433337210 */ /* 0x000fe2000071e4ff */
[----:B------:R-:W-:Y:S01]  /*1b380*/  IMAD.IADD R36, R5, 0x1, R29 ;  /* 0x0000000105247824 */ /* 0x000fe200078e021d */
[----:B------:R-:W-:Y:S01]  /*1b390*/  IADD3.X R50, P3, P6, R32, RZ, RZ, P6, P3 ;  /* 0x000000ff20327210 */ /* 0x000fe200036664ff */
[----:B------:R-:W-:Y:S01]  /*1b3a0*/  IMAD.WIDE.U32.X R26, R35, R21, R26, P5 ;  /* 0x00000015231a7225 */ /* 0x000fe200028e041a */
[----:B------:R-:W-:-:S02]  /*1b3b0*/  IADD3.X R51, P2, PT, R51, R8, RZ, P2, !PT ;  /* 0x0000000833337210 */ /* 0x000fc4000175e4ff */
[----:B------:R-:W-:Y:S01]  /*1b3c0*/  IADD3.X R36, PT, PT, RZ, R36, RZ, P4, P1 ;  /* 0x00000024ff247210 */ /* 0x000fe200027e24ff */
[----:B------:R-:W-:Y:S01]  /*1b3d0*/  IMAD.WIDE.U32 R8, R35, R22, RZ ;  /* 0x0000001623087225 */ /* 0x000fe200078e00ff */
[----:B------:R-:W-:Y:S02]  /*1b3e0*/  IADD3.X R45, PT, PT, R33, RZ, RZ, P3, P6 ;  /* 0x000000ff212d7210 */ /* 0x000fe40001fec4ff */
[----:B------:R-:W-:Y:S02]  /*1b3f0*/  ISETP.GT.U32.AND P1, PT, R81, R79, PT ;  /* 0x0000004f5100720c */ /* 0x000fe40003f24070 */
[----:B------:R-:W-:Y:S02]  /*1b400*/  IADD3.X R5, P2, P6, R26, RZ, RZ, P2, P0 ;  /* 0x000000ff1a057210 */ /* 0x000fe400016404ff */
[----:B------:R-:W-:Y:S01]  /*1b410*/  IADD3 R32, P4, P5, R17, R28, R28 ;  /* 0x0000001c11207210 */ /* 0x000fe20007d9e01c */
[----:B------:R-:W-:Y:S01]  /*1b420*/  IMAD R28, R51, R10, RZ ;  /* 0x0000000a331c7224 */ /* 0x000fe200078e02ff */
[----:B------:R-:W-:-:S02]  /*1b430*/  ISETP.GT.U32.AND.EX P1, PT, R82, R80, PT, P1 ;  /* 0x000000505200720c */ /* 0x000fc40003f24110 */
[----:B------:R-:W-:Y:S01]  /*1b440*/  IADD3.X R47, PT, PT, R27, RZ, RZ, P2, P6 ;  /* 0x000000ff1b2f7210 */ /* 0x000fe200017ec4ff */
[----:B------:R-:W-:Y:S01]  /*1b450*/  IMAD R17, R49, R11, R28 ;  /* 0x0000000b31117224 */ /* 0x000fe200078e021c */
        /* <DEDUP_REMOVED lines=14> */
[----:B------:R-:W-:Y:S01]  /*1b540*/  ISETP.GE.U32.AND P0, PT, R84, R79, PT ;  /* 0x0000004f5400720c */ /* 0x000fe20003f06070 */
[----:B------:R-:W-:Y:S01]  /*1b550*/  IMAD.X R27, RZ, RZ, RZ, P6 ;  /* 0x000000ffff1b7224 */ /* 0x000fe200030e06ff */
[----:B------:R-:W-:Y:S01]  /*1b560*/  IADD3 R48, P6, PT, R7, R28, RZ ;  /* 0x0000001c07307210 */ /* 0x000fe20007fde0ff */
[----:B------:R-:W-:Y:S01]  /*1b570*/  IMAD.MOV.U32 R26, RZ, RZ, R9 ;  /* 0x000000ffff1a7224 */ /* 0x000fe200078e0009 */
[----:B------:R-:W-:Y:S01]  /*1b580*/  ISETP.GE.U32.AND.EX P0, PT, R83, R80, PT, P0 ;  /* 0x000000505300720c */ /* 0x000fe20003f06100 */
[----:B------:R-:W-:Y:S01]  /*1b590*/  IMAD.WIDE.U32 R8, R6, R18, RZ ;  /* 0x0000001206087225 */ /* 0x000fe200078e00ff */
[----:B------:R-:W-:-:S02]  /*1b5a0*/  IADD3.X R47, P6, PT, R47, R12, RZ, P6, !PT ;  /* 0x0000000c2f2f7210 */ /* 0x000fc400037de4ff */
[----:B------:R-:W-:Y:S01]  /*1b5b0*/  SEL R12, RZ, 0x1, P1 ;  /* 0x00000001ff0c7807 */ /* 0x000fe20000800000 */
        /* <DEDUP_REMOVED lines=25> */
[----:B------:R-:W-:-:S02]  /*1b750*/  IMAD.X R12, RZ, RZ, R31, P1 ;  /* 0x000000ffff0c7224 */ /* 0x000fc400008e061f */
[----:B------:R-:W-:Y:S01]  /*1b760*/  IMAD.WIDE.U32.X R8, R35, R25, R8, P6 ;  /* 0x0000001923087225 */ /* 0x000fe200030e0408 */
[----:B------:R-:W-:Y:S02]  /*1b770*/  IADD3 R34, P6, PT, R27, R26, RZ ;  /* 0x0000001a1b227210 */ /* 0x000fe40007fde0ff */
[----:B------:R-:W-:Y:S01]  /*1b780*/  IADD3.X R26, P4, PT, R46, R45, RZ, P4, !PT ;  /* 0x0000002d2e1a7210 */ /* 0x000fe2000279e4ff */
[C---:B------:R-:W-:Y:S01]  /*1b790*/  IMAD.WIDE.U32 R32, P1, R6.reuse, R21, R32 ;  /* 0x0000001506207225 */ /* 0x040fe20007820020 */
[----:B------:R-:W-:Y:S02]  /*1b7a0*/  SEL R35, RZ, 0x1, P0 ;  /* 0x00000001ff237807 */ /* 0x000fe40000000000 */
[----:B------:R-:W-:Y:S01]  /*1b7b0*/  IADD3 R31, P0, PT, R7, R48, RZ ;  /* 0x00000030071f7210 */ /* 0x000fe20007f1e0ff */
[----:B------:R-:W-:-:S03]  /*1b7c0*/  IMAD.WIDE.U32 R28, R6, R20, RZ ;  /* 0x00000014061c7225 */ /* 0x000fc600078e00ff */
[----:B------:R-:W-:Y:S01]  /*1b7d0*/  IADD3.X R12, P0, PT, R12, R47, RZ, P0, !PT ;  /* 0x0000002f0c0c7210 */ /* 0x000fe2000071e4ff */
[----:B------:R-:W-:Y:S01]  /*1b7e0*/  IMAD.X R27, RZ, RZ, RZ, P1 ;  /* 0x000000ffff1b7224 */ /* 0x000fe200008e06ff */
[----:B------:R-:W-:Y:S01]  /*1b7f0*/  IADD3 R7, P5, PT, R29, R32, RZ ;  /* 0x000000201d077210 */ /* 0x000fe20007fbe0ff */
[----:B------:R-:W-:Y:S01]  /*1b800*/  IMAD.X R75, RZ, RZ, R75, P3 ;  /* 0x000000ffff4b7224 */ /* 0x000fe200018e064b */
[----:B------:R-:W-:Y:S01]  /*1b810*/  IADD3.X R29, P6, PT, R26, R51, RZ, P6, !PT ;  /* 0x000000331a1d7210 */ /* 0x000fe200037de4ff */
[----:B------:R-:W-:Y:S01]  /*1b820*/  IMAD.MOV.U32 R26, RZ, RZ, R33 ;  /* 0x000000ffff1a7224 */ /* 0x000fe200078e0021 */
[----:B------:R-:W-:Y:S02]  /*1b830*/  IADD3 R31, P1, PT, R31, R28, RZ ;  /* 0x0000001c1f1f7210 */ /* 0x000fe40007f3e0ff */
[----:B------:R-:W-:Y:S01]  /*1b840*/  IADD3.X R33, P4, P6, R8, RZ, RZ, P6, P4 ;  /* 0x000000ff08217210 */ /* 0x000fe200036884ff */
[----:B------:R-:W-:Y:S01]  /*1b850*/  IMAD.WIDE.U32.X R26, R17, R21, R26, P5 ;  /* 0x00000015111a7225 */ /* 0x000fe200028e041a */
[----:B------:R-:W-:-:S02]  /*1b860*/  IADD3.X R12, P1, PT, R12, R7, RZ, P1, !PT ;  /* 0x000000070c0c7210 */ /* 0x000fc40000f3e4ff */
[----:B------:R-:W-:Y:S02]  /*1b870*/  ISETP.GE.U32.AND.EX P5, PT, R72, R36, PT, P2 ;  /* 0x000000244800720c */ /* 0x000fe40003fa6120 */
[----:B------:R-:W-:Y:S01]  /*1b880*/  IADD3.X R30, PT, PT, R9, RZ, RZ, P4, P6 ;  /* 0x000000ff091e7210 */ /* 0x000fe200027ec4ff */
[----:B------:R-:W-:Y:S01]  /*1b890*/  IMAD.WIDE.U32 R8, R17, R22, RZ ;  /* 0x0000001611087225 */ /* 0x000fe200078e00ff */
[----:B------:R-:W-:Y:S02]  /*1b8a0*/  ISETP.GE.U32.AND P2, PT, R50, R49, PT ;  /* 0x000000313200720c */ /* 0x000fe40003f46070 */
[----:B------:R-:W-:Y:S02]  /*1b8b0*/  IADD3.X R7, P0, P1, R26, RZ, RZ, P1, P0 ;  /* 0x000000ff1a077210 */ /* 0x000fe400009004ff */
[----:B------:R-:W-:Y:S02]  /*1b8c0*/  ISETP.GE.U32.AND.EX P2, PT, R45, R72, PT, P2 ;  /* 0x000000482d00720c */ /* 0x000fe40003f46120 */
[----:B------:R-:W-:Y:S01]  /*1b8d0*/  IADD3.X R28, PT, PT, R27, RZ, RZ, P0, P1 ;  /* 0x000000ff1b1c7210 */ /* 0x000fe200007e24ff */
[----:B------:R-:W-:Y:S01]  /*1b8e0*/  IMAD.WIDE.U32 R26, R6, R22, RZ ;  /* 0x00000016061a7225 */ /* 0x000fe200078e00ff */
[----:B------:R-:W-:-:S02]  /*1b8f0*/  SEL R45, RZ, 0x1, P5 ;  /* 0x00000001ff2d7807 */ /* 0x000fc40002800000 */
[----:B------:R-:W-:Y:S01]  /*1b900*/  IADD3 R7, P0, PT, R7, R34, RZ ;  /* 0x0000002207077210 */ /* 0x000fe20007f1e0ff */
[----:B------:R-:W-:Y:S01]  /*1b910*/  IMAD.WIDE.U32 R8, P5, R6, R23, R8 ;  /* 0x0000001706087225 */ /* 0x000fe200078a0008 */
[----:B------:R-:W-:Y:S02]  /*1b920*/  SEL R32, RZ, 0x1, P2 ;  /* 0x00000001ff207807 */ /* 0x000fe40001000000 */
        /* <DEDUP_REMOVED lines=10> */
[----:B------:R-:W-:Y:S01]  /*1b9d0*/  IADD3 R85, P6, P4, R35, R74, R85 ;  /* 0x0000004a23557210 */ /* 0x000fe20007cde055 */
[----:B------:R-:W-:Y:S01]  /*1b9e0*/  IMAD.WIDE.U32.X R28, R17, R23, R28, P2 ;  /* 0x00000017111c7225 */ /* 0x000fe200010e041c */
[----:B------:R-:W-:-:S03]  /*1b9f0*/  ISETP.GE.U32.AND P3, PT, R45, R52, PT ;  /* 0x000000342d00720c */ /* 0x000fc60003f66070 */
[----:B------:R-:W-:Y:S01]  /*1ba00*/  IMAD.WIDE.U32 R8, P2, R6, R25, R26 ;  /* 0x0000001906087225 */ /* 0x000fe2000784001a */
[----:B------:R-:W-:Y:S02]  /*1ba10*/  IADD3.X R28, P1, P0, R28, RZ, RZ, P1, P0 ;  /* 0x000000ff1c1c7210 */ /* 0x000fe400008204ff */
[----:B------:R-:W-:Y:S01]  /*1ba20*/  ISETP.GE.U32.AND.EX P3, PT, R34, R75, PT, P3 ;  /* 0x0000004b2200720c */ /* 0x000fe20003f66130 */
        /* <DEDUP_REMOVED lines=59> */
.L_x_345:
        /* <DEDUP_REMOVED lines=21> */
.L_x_346:
        /* <DEDUP_REMOVED lines=69> */
.L_x_347:
        /* <DEDUP_REMOVED lines=21> */
.L_x_348:
        /* <DEDUP_REMOVED lines=69> */
.L_x_349:
        /* <DEDUP_REMOVED lines=21> */
.L_x_350:
        /* <DEDUP_REMOVED lines=69> */
.L_x_351:
        /* <DEDUP_REMOVED lines=21> */
.L_x_352:
[----:B------:R-:W-:Y:S02]  /*1d010*/  IMAD.MOV.U32 R87, RZ, RZ, RZ ;  /* 0x000000ffff577224 */ /* 0x000fe400078e00ff */
[----:B------:R-:W-:-:S04]  /*1d020*/  IMAD.WIDE.U32 R48, R121, R117, RZ ;  /* 0x0000007579307225 */ /* 0x000fc800078e00ff */
        /* <DEDUP_REMOVED lines=8> */
[----:B------:R-:W-:-:S03]  /*1d0b0*/  IADD3.X R86, PT, PT, RZ, RZ, RZ, P1, P6 ;  /* 0x000000ffff567210 */ /* 0x000fc60000fec4ff */
[----:B------:R-:W-:Y:S02]  /*1d0c0*/  IMAD.IADD R83, R87, 0x1, R9 ;  /* 0x0000000157537824 */ /* 0x000fe400078e0209 */
[----:B------:R-:W-:Y:S02]  /*1d0d0*/  IMAD.MOV.U32 R77, RZ, RZ, RZ ;  /* 0x000000ffff4d7224 */ /* 0x000fe400078e00ff */
[----:B------:R-:W-:-:S04]  /*1d0e0*/  IMAD.WIDE.U32 R88, R123, R116, RZ ;  /* 0x000000747b587225 */ /* 0x000fc800078e00ff */
[----:B------:R-:W-:-:S04]  /*1d0f0*/  IMAD.WIDE.U32 R8, R122, R117, RZ ;  /* 0x000000757a087225 */ /* 0x000fc800078e00ff */
[----:B------:R-:W-:Y:S02]  /*1d100*/  IMAD.IADD R5, R7, 0x1, R45 ;  /* 0x0000000107057824 */ /* 0x000fe400078e022d */
[----:B------:R-:W-:-:S03]  /*1d110*/  IMAD.WIDE.U32 R32, R116, R117, RZ ;  /* 0x0000007574207225 */ /* 0x000fc600078e00ff */
[----:B------:R-:W-:Y:S01]  /*1d120*/  IADD3 R88, P2, P5, R88, R5, R8 ;  /* 0x0000000558587210 */ /* 0x000fe20007d5e008 */
[----:B------:R-:W-:Y:S02]  /*1d130*/  IMAD.MOV.U32 R49, RZ, RZ, RZ ;  /* 0x000000ffff317224 */ /* 0x000fe400078e00ff */
[----:B------:R-:W-:Y:S02]  /*1d140*/  IMAD.IADD R17, R33, 0x1, R77 ;  /* 0x0000000121117824 */ /* 0x000fe400078e024d */
[----:B------:R-:W-:Y:S02]  /*1d150*/  IMAD.IADD R45, R45, 0x1, R89 ;  /* 0x000000012d2d7824 */ /* 0x000fe400078e0259 */
[----:B------:R-:W-:Y:S01]  /*1d160*/  IMAD.IADD R78, R9, 0x1, R49 ;  /* 0x00000001094e7824 */ /* 0x000fe200078e0231 */
[C-C-:B------:R-:W-:Y:S01]  /*1d170*/  SHF.L.U64.HI R36, R32.reuse, 0x1, R17.reuse ;  /* 0x0000000120247819 */ /* 0x140fe20000010211 */
[----:B------:R-:W-:Y:S01]  /*1d180*/  IMAD.MOV.U32 R5, RZ, RZ, RZ ;  /* 0x000000ffff057224 */ /* 0x000fe200078e00ff */
[--C-:B------:R-:W-:Y:S01]  /*1d190*/  SHF.R.U64 R46, R32, 0x1f, R17.reuse ;  /* 0x0000001f202e7819 */ /* 0x100fe20000001211 */
[----:B------:R-:W-:Y:S01]  /*1d1a0*/  IMAD.MOV.U32 R7, RZ, RZ, RZ ;  /* 0x000000ffff077224 */ /* 0x000fe200078e00ff */
[----:B------:R-:W-:Y:S01]  /*1d1b0*/  SHF.R.U32.HI R17, RZ, 0x1f, R17 ;  /* 0x0000001fff117819 */ /* 0x000fe20000011611 */
[----:B------:R-:W-:Y:S01]  /*1d1c0*/  IMAD.WIDE.U32 R8, R118, R119, RZ ;  /* 0x0000007776087225 */ /* 0x000fe200078e00ff */
[----:B------:R-:W-:-:S02]  /*1d1d0*/  LOP3.LUT R46, R46, 0xfffffffe, RZ, 0xc0, !PT ;  /* 0xfffffffe2e2e7812 */ /* 0x000fc400078ec0ff */
        /* <DEDUP_REMOVED lines=12> */
[----:B------:R-:W-:-:S03]  /*1d2a0*/  LOP3.LUT R75, R36, 0x1, RZ, 0xc0, !PT ;  /* 0x00000001244b7812 */ /* 0x000fc600078ec0ff */
        /* <DEDUP_REMOVED lines=8> */
[----:B------:R-:W-:Y:S02]  /*1d330*/  IMAD.IADD R17, R7, 0x1, R81 ;  /* 0x0000000107117824 */ /* 0x000fe400078e0251 */
[----:B------:R-:W-:Y:S01]  /*1d340*/  IMAD.WIDE.U32 R72, R120, R119, RZ ;  /* 0x0000007778487225 */ /* 0x000fe200078e00ff */
[----:B------:R-:W-:-:S02]  /*1d350*/  IADD3 R12, P6, PT, R75, R46, RZ ;  /* 0x0000002e4b0c7210 */ /* 0x000fc40007fde0ff */
[----:B------:R-:W-:Y:S01]  /*1d360*/  IADD3 R75, P0, PT, R36, R48, RZ ;  /* 0x00000030244b7210 */ /* 0x000fe20007f1e0ff */
[----:B------:R-:W-:Y:S01]  /*1d370*/  IMAD.WIDE.U32 R50, R121, R118, RZ ;  /* 0x0000007679327225 */ /* 0x000fe200078e00ff */
[----:B------:R-:W-:-:S03]  /*1d380*/  IADD3 R8, P1, PT, R8, R17, RZ ;  /* 0x0000001108087210 */ /* 0x000fc60007f3e0ff */
[----:B------:R-:W-:Y:S01]  /*1d390*/  IMAD.X R17, R77, 0x1, R47, P6 ;  /* 0x000000014d117824 */ /* 0x000fe200030e062f */
[----:B------:R-:W-:Y:S01]  /*1d3a0*/  IADD3 R81, P6, PT, R75, R80, RZ ;  /* 0x000000504b517210 */ /* 0x000fe20007fde0ff */
[----:B------:R-:W-:Y:S02]  /*1d3b0*/  IMAD.IADD R46, R85, 0x1, R73 ;  /* 0x00000001552e7824 */ /* 0x000fe400078e0249 */
[----:B------:R-:W-:Y:S02]  /*1d3c0*/  IMAD.MOV.U32 R47, RZ, RZ, RZ ;  /* 0x000000ffff2f7224 */ /* 0x000fe400078e00ff */
[----:B------:R-:W-:Y:S01]  /*1d3d0*/  IMAD.X R91, RZ, RZ, R92, P0 ;  /* 0x000000ffff5b7224 */ /* 0x000fe200000e065c */
[----:B------:R-:W-:Y:S01]  /*1d3e0*/  ISETP.GT.U32.AND P0, PT, R48, R75, PT ;  /* 0x0000004b3000720c */ /* 0x000fe20003f04070 */
[----:B------:R-:W-:Y:S02]  /*1d3f0*/  IMAD.IADD R73, R87, 0x1, R51 ;  /* 0x0000000157497824 */ /* 0x000fe400078e0233 */
[----:B------:R-:W-:Y:S01]  /*1d400*/  IMAD.WIDE.U32 R46, R120, R118, R46 ;  /* 0x00000076782e7225 */ /* 0x000fe200078e002e */
[----:B------:R-:W-:-:S03]  /*1d410*/  ISETP.GT.U32.AND.EX P0, PT, R92, R91, PT, P0 ;  /* 0x0000005b5c00720c */ /* 0x000fc60003f04100 */
[----:B------:R-:W-:Y:S01]  /*1d420*/  IMAD.X R51, R91, 0x1, R8, P6 ;  /* 0x000000015b337824 */ /* 0x000fe200030e0608 */
[----:B------:R-:W-:Y:S01]  /*1d430*/  IADD3 R32, P6, PT, R73, R46, RZ ;  /* 0x0000002e49207210 */ /* 0x000fe20007fde0ff */
[----:B------:R-:W-:Y:S01]  /*1d440*/  IMAD.MOV.U32 R79, RZ, RZ, RZ ;  /* 0x000000ffff4f7224 */ /* 0x000fe200078e00ff */
[----:B------:R-:W-:Y:S01]  /*1d450*/  SEL R46, R48, R75, P0 ;  /* 0x0000004b302e7207 */ /* 0x000fe20000000000 */
[----:B------:R-:W-:Y:S01]  /*1d460*/  IMAD.MOV.U32 R77, RZ, RZ, RZ ;  /* 0x000000ffff4d7224 */ /* 0x000fe200078e00ff */
[----:B------:R-:W-:Y:S01]  /*1d470*/  SHF.R.U32.HI R73, RZ, 0x1f, R93 ;  /* 0x0000001fff497819 */ /* 0x000fe2000001165d */
[-C--:B------:R-:W-:Y:S01]  /*1d480*/  IMAD.WIDE.U32 R122, R122, R116.reuse, R78 ;  /* 0x000000747a7a7225 */ /* 0x080fe200078e004e */
[----:B------:R-:W-:Y:S02]  /*1d490*/  LOP3.LUT R75, R84, 0x1, RZ, 0xc0, !PT ;  /* 0x00000001544b7812 */ /* 0x000fe400078ec0ff */
[----:B------:R-:W-:Y:S01]  /*1d4a0*/  SEL R52, R92, R91, P0 ;  /* 0x0000005b5c347207 */ /* 0x000fe20000000000 */
[----:B------:R-:W-:Y:S01]  /*1d4b0*/  IMAD.WIDE.U32 R76, R120, R116, R76 ;  /* 0x00000074784c7225 */ /* 0x000fe200078e004c */
[----:B------:R-:W-:-:S02]  /*1d4c0*/  ISETP.GT.U32.AND P0, PT, R46, R81, PT ;  /* 0x000000512e00720c */ /* 0x000fc40003f04070 */
[----:B------:R-:W-:Y:S01]  /*1d4d0*/  LOP3.LUT R78, R82, 0xfffffffe, RZ, 0xc0, !PT ;  /* 0xfffffffe524e7812 */ /* 0x000fe200078ec0ff */
[----:B------:R-:W-:Y:S01]  /*1d4e0*/  IMAD.X R8, R85, 0x1, R47, P6 ;  /* 0x0000000155087824 */ /* 0x000fe200030e062f */
[----:B------:R-:W-:Y:S01]  /*1d4f0*/  LOP3.LUT R79, R73, 0x1, RZ, 0xc0, !PT ;  /* 0x00000001494f7812 */ /* 0x000fe200078ec0ff */
[----:B------:R-:W-:Y:S01]  /*1d500*/  IMAD.X R73, RZ, RZ, R75, P1 ;  /* 0x000000ffff497224 */ /* 0x000fe200008e064b */
[----:B------:R-:W-:Y:S01]  /*1d510*/  ISETP.GT.U32.AND.EX P0, PT, R52, R51, PT, P0 ;  /* 0x000000333400720c */ /* 0x000fe20003f04100 */
[----:B------:R-:W-:Y:S01]  /*1d520*/  IMAD.IADD R75, R85, 0x1, R77 ;  /* 0x00000001554b7824 */ /* 0x000fe200078e024d */
[----:B------:R-:W-:Y:S01]  /*1d530*/  IADD3 R83, P1, P6, R86, R76, R83 ;  /* 0x0000004c56537210 */ /* 0x000fe20007e3e053 */
[----:B------:R-:W-:Y:S01]  /*1d540*/  IMAD R52, R89, R10, RZ ;  /* 0x0000000a59347224 */ /* 0x000fe200078e02ff */
[----:B------:R-:W-:Y:S01]  /*1d550*/  SEL R91, RZ, 0x1, !P0 ;  /* 0x00000001ff5b7807 */ /* 0x000fe20004000000 */
[----:B------:R-:W-:Y:S01]  /*1d560*/  IMAD.WIDE.U32 R78, R118, R118, R78 ;  /* 0x00000076764e7225 */ /* 0x000fe200078e004e */
[----:B------:R-:W-:-:S03]  /*1d570*/  IADD3.X R75, PT, PT, RZ, R75, RZ, P1, P6 ;  /* 0x0000004bff4b7210 */ /* 0x000fc60000fec4ff */
[----:B------:R-:W-:-:S04]  /*1d580*/  IMAD.WIDE.U32 R46, R74, R10, RZ ;  /* 0x0000000a4a2e7225 */ /* 0x000fc800078e00ff */
        /* <DEDUP_REMOVED lines=10> */
[----:B------:R-:W-:Y:S01]  /*1d630*/  IADD3.X R80, PT, PT, R75, R80, RZ, P2, P5 ;  /* 0x000000504b507210 */ /* 0x000fe200017ea4ff */
[----:B------:R-:W-:Y:S01]  /*1d640*/  IMAD.WIDE.U32 R84, R93, R18, RZ ;  /* 0x000000125d547225 */ /* 0x000fe200078e00ff */
[----:B------:R-:W-:-:S02]  /*1d650*/  IADD3 R45, P0, P6, R73, R122, R45 ;  /* 0x0000007a492d7210 */ /* 0x000fc40007e1e02d */
        /* <DEDUP_REMOVED lines=14> */
[----:B------:R-:W-:Y:S01]  /*1d740*/  ISETP.GE.U32.AND.EX P0, PT, R92, R51, PT, P0 ;  /* 0x000000335c00720c */ /* 0x000fe20003f06100 */
[----:B------:R-:W-:Y:S01]  /*1d750*/  IMAD.WIDE.U32 R50, R46, R20, RZ ;  /* 0x000000142e327225 */ /* 0x000fe200078e00ff */
[----:B------:R-:W-:-:S02]  /*1d760*/  IADD3.X R81, PT, PT, RZ, RZ, RZ, P5, P6 ;  /* 0x000000ffff517210 */ /* 0x000fc40002fec4ff */
[----:B------:R-:W-:Y:S01]  /*1d770*/  IADD3 R49, P5, PT, R91, R6, RZ ;  /* 0x000000065b317210 */ /* 0x000fe20007fbe0ff */
[----:B------:R-:W-:Y:S01]  /*1d780*/  IMAD.WIDE.U32.X R72, R93, R19, R72, P2 ;  /* 0x000000135d487225 */ /* 0x000fe200010e0448 */
[----:B------:R-:W-:Y:S02]  /*1d790*/  IADD3.X RZ, P1, PT, R89, R76, RZ, P1, !PT ;  /* 0x0000004c59ff7210 */ /* 0x000fe40000f3e4ff */
[----:B------:R-:W-:Y:S01]  /*1d7a0*/  IADD3 R122, P2, PT, R51, R74, RZ ;  /* 0x0000004a337a7210 */ /* 0x000fe20007f5e0ff */
[----:B------:R-:W-:Y:S01]  /*1d7b0*/  IMAD.X R51, RZ, RZ, R88, P5 ;  /* 0x000000ffff337224 */ /* 0x000fe200028e0658 */
[----:B------:R-:W-:Y:S01]  /*1d7c0*/  IADD3 R77, P5, PT, R49, R48, RZ ;  /* 0x00000030314d7210 */ /* 0x000fe20007fbe0ff */
[----:B------:R-:W-:Y:S01]  /*1d7d0*/  IMAD.MOV.U32 R78, RZ, RZ, R75 ;  /* 0x000000ffff4e7224 */ /* 0x000fe200078e004b */
[----:B------:R-:W-:Y:S02]  /*1d7e0*/  IADD3.X R119, P1, PT, RZ, R72, RZ, P1, !PT ;  /* 0x00000048ff777210 */ /* 0x000fe40000f3e4ff */
[----:B------:R-:W-:Y:S01]  /*1d7f0*/  SEL R86, RZ, 0x1, P0 ;  /* 0x00000001ff567807 */ /* 0x000fe20000000000 */
[----:B------:R-:W-:Y:S01]  /*1d800*/  IMAD.X R120, R51, 0x1, R84, P5 ;  /* 0x0000000133787824 */ /* 0x000fe200028e0654 */
[----:B------:R-:W-:Y:S01]  /*1d810*/  SHF.L.U64.HI R74, R34, 0x1, R35 ;  /* 0x00000001224a7819 */ /* 0x000fe20000010223 */
[----:B------:R-:W-:Y:S01]  /*1d820*/  IMAD.X R121, RZ, RZ, R73, P1 ;  /* 0x000000ffff797224 */ /* 0x000fe200008e0649 */
[----:B------:R-:W-:Y:S01]  /*1d830*/  IADD3 R47, P5, PT, R86, R77, RZ ;  /* 0x0000004d562f7210 */ /* 0x000fe20007fbe0ff */
[----:B------:R-:W-:Y:S01]  /*1d840*/  IMAD.WIDE.U32.X R78, R93, R21, R78, P2 ;  /* 0x000000155d4e7225 */ /* 0x000fe200010e044e */
[----:B------:R-:W-:-:S02]  /*1d850*/  LEA R119, P0, R34, R119, 0x1 ;  /* 0x0000007722777211 */ /* 0x000fc400078008ff */
[----:B------:R-:W-:Y:S01]  /*1d860*/  ISETP.GT.U32.AND P6, PT, R6, R49, PT ;  /* 0x000000310600720c */ /* 0x000fe20003fc4070 */
[----:B------:R-:W-:Y:S01]  /*1d870*/  IMAD.X R87, RZ, RZ, R120, P5 ;  /* 0x000000ffff577224 */ /* 0x000fe200028e0678 */
[----:B------:R-:W-:Y:S01]  /*1d880*/  IADD3 R82, P1, PT, R47, R48, RZ ;  /* 0x000000302f527210 */ /* 0x000fe20007f3e0ff */
[----:B------:R-:W-:Y:S01]  /*1d890*/  IMAD.WIDE.U32 R34, R93, R22, RZ ;  /* 0x000000165d227225 */ /* 0x000fe200078e00ff */
[----:B------:R-:W-:Y:S02]  /*1d8a0*/  ISETP.GT.U32.AND.EX P6, PT, R88, R51, PT, P6 ;  /* 0x000000335800720c */ /* 0x000fe40003fc4160 */
[----:B------:R-:W-:Y:S01]  /*1d8b0*/  IADD3 R119, P5, PT, R119, R50, RZ ;  /* 0x0000003277777210 */ /* 0x000fe20007fbe0ff */
[----:B------:R-:W-:Y:S01]  /*1d8c0*/  IMAD.X R85, R87, 0x1, R84, P1 ;  /* 0x0000000157557824 */ /* 0x000fe200008e0654 */
[----:B------:R-:W-:Y:S01]  /*1d8d0*/  IADD3.X R121, P0, PT, R121, R74, RZ, P0, !PT ;  /* 0x0000004a79797210 */ /* 0x000fe2000071e4ff */
[----:B------:R-:W-:Y:S01]  /*1d8e0*/  IMAD.WIDE.U32 R74, R93, R24, RZ ;  /* 0x000000185d4a7225 */ /* 0x000fe200078e00ff */
[----:B------:R-:W-:-:S02]  /*1d8f0*/  SEL R72, R6, R49, P6 ;  /* 0x0000003106487207 */ /* 0x000fc40003000000 */
[----:B------:R-:W-:Y:S02]  /*1d900*/  ISETP.GT.U32.AND P1, PT, R77, R47, PT ;  /* 0x0000002f4d00720c */ /* 0x000fe40003f24070 */
[----:B------:R-:W-:Y:S02]  /*1d910*/  IADD3.X R121, P5, PT, R121, R122, RZ, P5, !PT ;  /* 0x0000007a79797210 */ /* 0x000fe40002fbe4ff */
[----:B------:R-:W-:Y:S01]  /*1d920*/  SEL R76, R88, R51, P6 ;  /* 0x00000033584c7207 */ /* 0x000fe20003000000 */
[----:B------:R-:W-:Y:S01]  /*1d930*/  IMAD.WIDE.U32 R48, P6, R46, R23, R34 ;  /* 0x000000172e307225 */ /* 0x000fe200078c0022 */
[----:B------:R-:W-:Y:S02]  /*1d940*/  ISETP.GT.U32.AND.EX P1, PT, R120, R87, PT, P1 ;  /* 0x000000577800720c */ /* 0x000fe40003f24110 */
[----:B------:R-:W-:Y:S01]  /*1d950*/  ISETP.GT.U32.AND P2, PT, R72, R77, PT ;  /* 0x0000004d4800720c */ /* 0x000fe20003f44070 */
[----:B------:R-:W-:Y:S01]  /*1d960*/  IMAD.WIDE.U32 R34, R46, R22, RZ ;  /* 0x000000162e227225 */ /* 0x000fe200078e00ff */
[----:B------:R-:W-:-:S02]  /*1d970*/  SEL R84, R77, R47, P1 ;  /* 0x0000002f4d547207 */ /* 0x000fc40000800000 */
[----:B------:R-:W-:Y:S01]  /*1d980*/  SEL R87, R120, R87, P1 ;  /* 0x0000005778577207 */ /* 0x000fe20000800000 */
[----:B------:R-:W-:Y:S01]  /*1d990*/  IMAD R72, R121, R10, RZ ;  /* 0x0000000a79487224 */ /* 0x000fe200078e02ff */
[----:B------:R-:W-:Y:S01]  /*1d9a0*/  ISETP.GT.U32.AND.EX P2, PT, R76, R120, PT, P2 ;  /* 0x000000784c00720c */ /* 0x000fe20003f44120 */
[----:B------:R-:W-:Y:S01]  /*1d9b0*/  IMAD.X R51, RZ, RZ, RZ, P6 ;  /* 0x000000ffff337224 */ /* 0x000fe200030e06ff */
[----:B------:R-:W-:Y:S01]  /*1d9c0*/  IADD3 R117, P6, PT, R35, R48, RZ ;  /* 0x0000003023757210 */ /* 0x000fe20007fde0ff */
[----:B------:R-:W-:Y:S01]  /*1d9d0*/  IMAD.MOV.U32 R50, RZ, RZ, R49 ;  /* 0x000000ffff327224 */ /* 0x000fe200078e0031 */
[----:B------:R-:W-:Y:S01]  /*1d9e0*/  SEL R76, RZ, 0x1, !P2 ;  /* 0x00000001ff4c7807 */ /* 0x000fe20005000000 */
[----:B------:R-:W-:Y:S01]  /*1d9f0*/  IMAD.WIDE.U32 R74, P1, R46, R25, R74 ;  /* 0x000000192e4a7225 */ /* 0x000fe2000782004a */
[----:B------:R-:W-:-:S03]  /*1da00*/  IADD3.X R35, P5, P0, R78, RZ, RZ, P5, P0 ;  /* 0x000000ff4e237210 */ /* 0x000fc600028a04ff */
[----:B------:R-:W-:-:S04]  /*1da10*/  IMAD.WIDE.U32 R48, R119, R10, RZ ;  /* 0x0000000a77307225 */ /* 0x000fc800078e00ff */
[----:B------:R-:W-:Y:S02]  /*1da20*/  IMAD R91, R119, R11, R72 ;  /* 0x0000000b775b7224 */ /* 0x000fe400078e0248 */
[----:B------:R-:W-:-:S04]  /*1da30*/  IMAD.WIDE.U32 R46, R46, R24, RZ ;  /* 0x000000182e2e7225 */ /* 0x000fc800078e00ff */
[----:B------:R-:W-:Y:S02]  /*1da40*/  IMAD.IADD R91, R49, 0x1, R91 ;  /* 0x00000001315b7824 */ /* 0x000fe400078e025b */
[----:B------:R-:W-:Y:S01]  /*1da50*/  IMAD.X R73, RZ, RZ, RZ, P1 ;  /* 0x000000ffff497224 */ /* 0x000fe200008e06ff */
[----:B------:R-:W-:Y:S01]  /*1da60*/  IADD3 R89, P1, PT, R47, R74, RZ ;  /* 0x0000004a2f597210 */ /* 0x000fe20007f3e0ff */
[----:B------:R-:W-:Y:S01]  /*1da70*/  IMAD.WIDE.U32.X R50, R93, R23, R50, P6 ;  /* 0x000000175d327225 */ /* 0x000fe200030e0432 */
[----:B------:R-:W-:-:S03]  /*1da80*/  IADD3 R47, P6, P2, R81, R32, R45 ;  /* 0x00000020512f7210 */ /* 0x000fc60007ade02d */
[----:B------:R-:W-:Y:S01]  /*1da90*/  IMAD.MOV.U32 R72, RZ, RZ, R75 ;  /* 0x000000ffff487224 */ /* 0x000fe200078e004b */
[----:B------:R-:W-:Y:S01]  /*1daa0*/  IADD3.X R49, PT, PT, RZ, R8, R83, P6, P2 ;  /* 0x00000008ff317210 */ /* 0x000fe200037e4453 */
[----:B------:R-:W-:-:S04]  /*1dab0*/  IMAD.WIDE.U32 R74, R91, R18, RZ ;  /* 0x000000125b4a7225 */ /* 0x000fc800078e00ff */
[----:B------:R-:W-:Y:S01]  /*1dac0*/  IMAD.WIDE.U32.X R72, R93, R25, R72, P1 ;  /* 0x000000195d487225 */ /* 0x000fe200008e0448 */
[----:B------:R-:W-:Y:S02]  /*1dad0*/  IADD3 R78, P1, P2, R32, R47, R76 ;  /* 0x0000002f204e7210 */ /* 0x000fe40007a3e04c */
[----:B------:R-:W-:Y:S01]  /*1dae0*/  IADD3.X R47, PT, PT, R79, RZ, RZ, P5, P0 ;  /* 0x000000ff4f2f7210 */ /* 0x000fe20002fe04ff */
[----:B------:R-:W-:Y:S01]  /*1daf0*/  IMAD.WIDE.U32 R76, R48, R18, RZ ;  /* 0x00000012304c7225 */ /* 0x000fe200078e00ff */
        /* <DEDUP_REMOVED lines=9> */
[----:B------:R-:W-:-:S02]  /*1db90*/  IMAD.IADD R93, R7, 0x1, R33 ;  /* 0x00000001075d7824 */ /* 0x000fc400078e0221 */
[----:B------:R-:W-:Y:S01]  /*1dba0*/  IMAD.WIDE.U32.X R34, R91, R19, R34, P6 ;  /* 0x000000135b227225 */ /* 0x000fe200030e0422 */
[----:B------:R-:W-:Y:S02]  /*1dbb0*/  IADD3.X R92, P5, PT, R92, R117, RZ, P2, !PT ;  /* 0x000000755c5c7210 */ /* 0x000fe400017be4ff */
[----:B------:R-:W-:Y:S01]  /*1dbc0*/  IADD3.X RZ, P2, PT, R121, R32, RZ, P1, !PT ;  /* 0x0000002079ff7210 */ /* 0x000fe20000f5e4ff */
[C---:B------:R-:W-:Y:S01]  /*1dbd0*/  IMAD.WIDE.U32 R32, R91.reuse, R20, RZ ;  /* 0x000000145b207225 */ /* 0x040fe200078e00ff */
[----:B------:R-:W-:Y:S02]  /*1dbe0*/  IADD3.X R90, P0, P5, R50, RZ, RZ, P5, P0 ;  /* 0x000000ff325a7210 */ /* 0x000fe40002d004ff */
[----:B------:R-:W-:Y:S01]  /*1dbf0*/  IADD3.X R117, P2, PT, RZ, R34, RZ, P2, !PT ;  /* 0x00000022ff757210 */ /* 0x000fe2000175e4ff */
[----:B------:R-:W-:Y:S01]  /*1dc00*/  IMAD.WIDE.U32 R74, R91, R22, RZ ;  /* 0x000000165b4a7225 */ /* 0x000fe200078e00ff */
[----:B------:R-:W-:Y:S02]  /*1dc10*/  IADD3 R119, P1, PT, R82, R6, RZ ;  /* 0x0000000652777210 */ /* 0x000fe40007f3e0ff */
        /* <DEDUP_REMOVED lines=20> */
[----:B------:R-:W-:Y:S02]  /*1dd60*/  IMAD.IADD R8, R9, 0x1, R5 ;  /* 0x0000000109087824 */ /* 0x000fe400078e0205 */
        /* <DEDUP_REMOVED lines=21> */
[C---:B------:R-:W-:Y:S01]  /*1dec0*/  IMAD.WIDE.U32 R76, R48.reuse, R18, RZ ;  /* 0x00000012304c7225 */ /* 0x040fe200078e00ff */
[----:B------:R-:W-:Y:S02]  /*1ded0*/  IADD3.X R75, P2, PT, R75, R92, RZ, P2, !PT ;  /* 0x0000005c4b4b7210 */ /* 0x000fe4000175e4ff */
[----:B------:R-:W-:Y:S01]  /*1dee0*/  IADD3.X R32, PT, PT, RZ, RZ, RZ, P3, P4 ;  /* 0x000000ffff207210 */ /* 0x000fe20001fe84ff */
[----:B------:R-:W-:Y:S01]  /*1def0*/  IMAD.WIDE.U32 R6, P5, R48, R19, R6 ;  /* 0x0000001330067225 */ /* 0x000fe200078a0006 */
[----:B------:R-:W-:-:S02]  /*1df00*/  IADD3 RZ, P0, PT, R117, R76, RZ ;  /* 0x0000004c75ff7210 */ /* 0x000fc40007f1e0ff */
[----:B------:R-:W-:Y:S01]  /*1df10*/  IADD3.X R75, P6, PT, R75, R120, RZ, P6, !PT ;  /* 0x000000784b4b7210 */ /* 0x000fe200037de4ff */
[----:B------:R-:W-:Y:S01]  /*1df20*/  IMAD.MOV.U32 R9, RZ, RZ, RZ ;  /* 0x000000ffff097224 */ /* 0x000fe200078e00ff */
        /* <DEDUP_REMOVED lines=29> */
[----:B------:R-:W-:-:S02]  /*1e100*/  IADD3.X R33, PT, PT, RZ, R33, RZ, P4, P1 ;  /* 0x00000021ff217210 */ /* 0x000fc400027e24ff */
[----:B------:R-:W-:Y:S01]  /*1e110*/  IADD3.X R51, P2, PT, R6, R89, RZ, P2, !PT ;  /* 0x0000005906337210 */ /* 0x000fe2000175e4ff */
        /* <DEDUP_REMOVED lines=10> */
[----:B------:R-:W-:Y:S02]  /*1e1c0*/  SEL R5, RZ, 0x1, !P1 ;  /* 0x00000001ff057807 */ /* 0x000fe40004800000 */
[----:B------:R-:W-:Y:S01]  /*1e1d0*/  ISETP.GE.U32.AND P2, PT, R74, R12, PT ;  /* 0x0000000c4a00720c */ /* 0x000fe20003f46070 */
[C---:B------:R-:W-:Y:S01]  /*1e1e0*/  IMAD.WIDE.U32 R6, P6, R48.reuse, R23, R6 ;  /* 0x0000001730067225 */ /* 0x040fe200078c0006 */
[----:B------:R-:W-:Y:S02]  /*1e1f0*/  IADD3.X R36, PT, PT, RZ, R33, R33, P4, P5 ;  /* 0x00000021ff247210 */ /* 0x000fe400027ea421 */
[----:B------:R-:W-:Y:S01]  /*1e200*/  IADD3 R78, P4, P5, R5, R78, R81 ;  /* 0x0000004e054e7210 */ /* 0x000fe20007d9e051 */
[----:B------:R-:W-:Y:S01]  /*1e210*/  IMAD.IADD R5, R9, 0x1, R47 ;  /* 0x0000000109057824 */ /* 0x000fe200078e022f */
[----:B------:R-:W-:Y:S01]  /*1e220*/  ISETP.GE.U32.AND.EX P1, PT, R35, R17, PT, P2 ;  /* 0x000000112300720c */ /* 0x000fe20003f26120 */
[----:B------:R-:W-:Y:S01]  /*1e230*/  IMAD.WIDE.U32 R34, R48, R22, RZ ;  /* 0x0000001630227225 */ /* 0x000fe200078e00ff */
[----:B------:R-:W-:-:S02]  /*1e240*/  ISETP.GE.U32.AND P0, PT, R119, R82, PT ;  /* 0x000000527700720c */ /* 0x000fc40003f06070 */
        /* <DEDUP_REMOVED lines=8> */
[----:B------:R-:W-:Y:S01]  /*1e2d0*/  ISETP.GE.U32.AND.EX P0, PT, R88, R85, PT, P0 ;  /* 0x000000555800720c */ /* 0x000fe20003f06100 */
[----:B------:R-:W-:Y:S01]  /*1e2e0*/  IMAD.X R33, RZ, RZ, RZ, P6 ;  /* 0x000000ffff217224 */ /* 0x000fe200030e06ff */
[----:B------:R-:W-:Y:S01]  /*1e2f0*/  IADD3 R74, P6, PT, R9, R34, RZ ;  /* 0x00000022094a7210 */ /* 0x000fe20007fde0ff */
[----:B------:R-:W-:Y:S01]  /*1e300*/  IMAD.WIDE.U32 R46, P5, R8, R19, R46 ;  /* 0x00000013082e7225 */ /* 0x000fe200078a002e */
[----:B------:R-:W-:-:S02]  /*1e310*/  IADD3 RZ, P1, PT, R73, R6, RZ ;  /* 0x0000000649ff7210 */ /* 0x000fc40007f3e0ff */
[----:B------:R-:W-:Y:S01]  /*1e320*/  IADD3.X R75, P6, PT, R75, R82, RZ, P6, !PT ;  /* 0x000000524b4b7210 */ /* 0x000fe200037de4ff */
[----:B------:R-:W-:Y:S01]  /*1e330*/  IMAD.WIDE.U32.X R32, R49, R23, R32, P4 ;  /* 0x0000001731207225 */ /* 0x000fe200020e0420 */
[----:B------:R-:W-:Y:S02]  /*1e340*/  IADD3 R6, P4, PT, R7, R46, RZ ;  /* 0x0000002e07067210 */ /* 0x000fe40007f9e0ff */
[----:B------:R-:W-:Y:S01]  /*1e350*/  IADD3 R52, P3, PT, R52, R86, RZ ;  /* 0x0000005634347210 */ /* 0x000fe20007f7e0ff */
[----:B------:R-:W-:Y:S01]  /*1e360*/  IMAD.WIDE.U32 R34, R49, R24, RZ ;  /* 0x0000001831227225 */ /* 0x000fe200078e00ff */
[----:B------:R-:W-:Y:S02]  /*1e370*/  IADD3.X RZ, P1, PT, R51, R6, RZ, P1, !PT ;  /* 0x0000000633ff7210 */ /* 0x000fe40000f3e4ff */
[----:B------:R-:W-:Y:S01]  /*1e380*/  IADD3.X R9, P2, P6, R32, RZ, RZ, P6, P2 ;  /* 0x000000ff20097210 */ /* 0x000fe200036444ff */
[----:B------:R-:W-:Y:S01]  /*1e390*/  IMAD.X R7, RZ, RZ, RZ, P5 ;  /* 0x000000ffff077224 */ /* 0x000fe200028e06ff */
[-C--:B------:R-:W-:Y:S01]  /*1e3a0*/  IADD3 R77, P5, PT, R77, R90.reuse, RZ ;  /* 0x0000005a4d4d7210 */ /* 0x080fe20007fbe0ff */
[----:B------:R-:W-:Y:S01]  /*1e3b0*/  IMAD.MOV.U32 R6, RZ, RZ, R47 ;  /* 0x000000ffff067224 */ /* 0x000fe200078e002f */
[----:B------:R-:W-:Y:S01]  /*1e3c0*/  IADD3.X R73, PT, PT, R33, RZ, RZ, P2, P6 ;  /* 0x000000ff21497210 */ /* 0x000fe200017ec4ff */
[----:B------:R-:W-:Y:S01]  /*1e3d0*/  IMAD.WIDE.U32 R34, P6, R48, R25, R34 ;  /* 0x0000001930227225 */ /* 0x000fe200078c0022 */
[----:B------:R-:W-:-:S03]  /*1e3e0*/  ISETP.GE.U32.AND P2, PT, R77, R90, PT ;  /* 0x0000005a4d00720c */ /* 0x000fc60003f46070 */
[----:B------:R-:W-:-:S04]  /*1e3f0*/  IMAD.WIDE.U32.X R46, R5, R19, R6, P4 ;  /* 0x00000013052e7225 */ /* 0x000fc800020e0406 */
[----:B------:R-:W-:Y:S01]  /*1e400*/  IMAD.WIDE.U32 R32, R48, R24, RZ ;  /* 0x0000001830207225 */ /* 0x000fe200078e00ff */
[----:B------:R-:W-:-:S03]  /*1e410*/  IADD3.X R17, P1, PT, RZ, R46, RZ, P1, !PT ;  /* 0x0000002eff117210 */ /* 0x000fc60000f3e4ff */
[----:B------:R-:W-:Y:S01]  /*1e420*/  IMAD.X R79, RZ, RZ, R36, P5 ;  /* 0x000000ffff4f7224 */ /* 0x000fe200028e0624 */
[----:B------:R-:W-:Y:S01]  /*1e430*/  IADD3 R76, P5, PT, R76, R77, RZ ;  /* 0x0000004d4c4c7210 */ /* 0x000fe20007fbe0ff */
[----:B------:R-:W-:Y:S01]  /*1e440*/  IMAD.X R7, RZ, RZ, RZ, P6 ;  /* 0x000000ffff077224 */ /* 0x000fe200030e06ff */
[----:B------:R-:W-:Y:S01]  /*1e450*/  IADD3 R82, P6, PT, R33, R34, RZ ;  /* 0x0000002221527210 */ /* 0x000fe20007fde0ff */
[----:B------:R-:W-:Y:S01]  /*1e460*/  IMAD.WIDE.U32 R50, R5, R20, RZ ;  /* 0x0000001405327225 */ /* 0x000fe200078e00ff */
[----:B------:R-:W-:-:S03]  /*1e470*/  IADD3 R9, P4, PT, R9, R76, RZ ;  /* 0x0000004c09097210 */ /* 0x000fc60007f9e0ff */
[----:B------:R-:W-:Y:S02]  /*1e480*/  IMAD.MOV.U32 R6, RZ, RZ, R35 ;  /* 0x000000ffff067224 */ /* 0x000fe400078e0023 */
[----:B------:R-:W-:Y:S02]  /*1e490*/  IMAD.X R72, R72, 0x1, R79, P5 ;  /* 0x0000000148487824 */ /* 0x000fe400028e064f */
[----:B------:R-:W-:Y:S02]  /*1e4a0*/  IMAD.X R46, RZ, RZ, R47, P1 ;  /* 0x000000ffff2e7224 */ /* 0x000fe400008e062f */
[----:B------:R-:W-:Y:S01]  /*1e4b0*/  IMAD.WIDE.U32.X R6, R49, R25, R6, P6 ;  /* 0x0000001931067225 */ /* 0x000fe200030e0406 */
[----:B------:R-:W-:Y:S02]  /*1e4c0*/  IADD3 R48, P6, PT, R9, R32, RZ ;  /* 0x0000002009307210 */ /* 0x000fe40007fde0ff */
[----:B------:R-:W-:Y:S01]  /*1e4d0*/  IADD3.X R9, P4, PT, R73, R72, RZ, P4, !PT ;  /* 0x0000004849097210 */ /* 0x000fe2000279e4ff */
[----:B------:R-:W-:Y:S01]  /*1e4e0*/  IMAD.WIDE.U32 R50, P1, R8, R21, R50 ;  /* 0x0000001508327225 */ /* 0x000fe20007820032 */
[----:B------:R-:W-:-:S02]  /*1e4f0*/  SEL R49, RZ, 0x1, P0 ;  /* 0x00000001ff317807 */ /* 0x000fc40000000000 */
[----:B------:R-:W-:Y:S01]  /*1e500*/  IADD3 R17, P0, PT, R17, R74, RZ ;  /* 0x0000004a11117210 */ /* 0x000fe20007f1e0ff */
[----:B------:R-:W-:-:S03]  /*1e510*/  IMAD.WIDE.U32 R34, R8, R20, RZ ;  /* 0x0000001408227225 */ /* 0x000fc600078e00ff */
[----:B------:R-:W-:Y:S01]  /*1e520*/  IADD3.X R46, P0, PT, R46, R75, RZ, P0, !PT ;  /* 0x0000004b2e2e7210 */ /* 0x000fe2000071e4ff */
        /* <DEDUP_REMOVED lines=8> */
[----:B------:R-:W-:-:S02]  /*1e5b0*/  IADD3.X R46, P1, PT, R46, R73, RZ, P1, !PT ;  /* 0x000000492e2e7210 */ /* 0x000fc40000f3e4ff */
[----:B------:R-:W-:Y:S02]  /*1e5c0*/  ISETP.GE.U32.AND.EX P5, PT, R79, R36, PT, P2 ;  /* 0x000000244f00720c */ /* 0x000fe40003fa6120 */
[----:B------:R-:W-:Y:S01]  /*1e5d0*/  IADD3.X R36, PT, PT, R7, RZ, RZ, P4, P6 ;  /* 0x000000ff07247210 */ /* 0x000fe200027ec4ff */
[-C--:B------:R-:W-:Y:S01]  /*1e5e0*/  IMAD.WIDE.U32 R6, R5, R22.reuse, RZ ;  /* 0x0000001605067225 */ /* 0x080fe200078e00ff */
[----:B------:R-:W-:Y:S02]  /*1e5f0*/  IADD3.X R9, P0, P1, R32, RZ, RZ, P1, P0 ;  /* 0x000000ff20097210 */ /* 0x000fe400009004ff */
[----:B------:R-:W-:Y:S02]  /*1e600*/  ISETP.GE.U32.AND P2, PT, R76, R77, PT ;  /* 0x0000004d4c00720c */ /* 0x000fe40003f46070 */
        /* <DEDUP_REMOVED lines=8> */
[----:B------:R-:W-:Y:S02]  /*1e690*/  IADD3 R45, P3, PT, R45, R52, RZ ;  /* 0x000000342d2d7210 */ /* 0x000fe40007f7e0ff */
[----:B------:R-:W-:Y:S02]  /*1e6a0*/  IADD3 R49, P2, PT, R33, R6, RZ ;  /* 0x0000000621317210 */ /* 0x000fe40007f5e0ff */
[----:B------:R-:W-:Y:S01]  /*1e6b0*/  IADD3 R73, P1, PT, R9, R32, RZ ;  /* 0x0000002009497210 */ /* 0x000fe20007f3e0ff */
[----:B------:R-:W-:Y:S01]  /*1e6c0*/  IMAD.WIDE.U32 R32, R5, R24, RZ ;  /* 0x0000001805207225 */ /* 0x000fe200078e00ff */
[----:B------:R-:W-:-:S02]  /*1e6d0*/  IADD3.X R6, P0, PT, R34, R35, RZ, P0, !PT ;  /* 0x0000002322067210 */ /* 0x000fc4000071e4ff */
[----:B------:R-:W-:Y:S01]  /*1e6e0*/  IADD3.X R12, PT, PT, RZ, R83, R12, P6, P4 ;  /* 0x00000053ff0c7210 */ /* 0x000fe200037e840c */
[----:B------:R-:W-:Y:S01]  /*1e6f0*/  IMAD.X R35, RZ, RZ, RZ, P5 ;  /* 0x000000ffff237224 */ /* 0x000fe200028e06ff */
[----:B------:R-:W-:Y:S01]  /*1e700*/  IADD3 R48, P5, PT, R48, R45, RZ ;  /* 0x0000002d30307210 */ /* 0x000fe20007fbe0ff */
[----:B------:R-:W-:Y:S02]  /*1e710*/  IMAD.MOV.U32 R34, RZ, RZ, R7 ;  /* 0x000000ffff227224 */ /* 0x000fe400078e0007 */
[----:B------:R-:W-:Y:S01]  /*1e720*/  IMAD.X R50, RZ, RZ, R51, P3 ;  /* 0x000000ffff327224 */ /* 0x000fe200018e0633 */
[----:B------:R-:W-:Y:S01]  /*1e730*/  ISETP.GE.U32.AND P3, PT, R45, R52, PT ;  /* 0x000000342d00720c */ /* 0x000fe20003f66070 */
[----:B------:R-:W-:Y:S01]  /*1e740*/  IMAD.WIDE.U32.X R34, R5, R23, R34, P2 ;  /* 0x0000001705227225 */ /* 0x000fe200010e0422 */
[----:B------:R-:W-:Y:S02]  /*1e750*/  IADD3.X R52, P1, PT, R6, R49, RZ, P1, !PT ;  /* 0x0000003106347210 */ /* 0x000fe40000f3e4ff */
[----:B------:R-:W-:Y:S01]  /*1e760*/  ISETP.GE.U32.AND.EX P3, PT, R50, R51, PT, P3 ;  /* 0x000000333200720c */ /* 0x000fe20003f66130 */
        /* <DEDUP_REMOVED lines=15> */
[----:B------:R-:W-:-:S02]  /*1e860*/  IADD3 R51, P2, PT, R9, R8, RZ ;  /* 0x0000000809337210 */ /* 0x000fc40007f5e0ff */
[----:B------:R-:W-:Y:S02]  /*1e870*/  ISETP.GE.U32.AND P3, PT, R45, R48, PT ;  /* 0x000000302d00720c */ /* 0x000fe40003f66070 */
[----:B------:R-:W-:Y:S02]  /*1e880*/  IADD3.X R8, P0, PT, R35, R32, RZ, P0, !PT ;  /* 0x0000002023087210 */ /* 0x000fe4000071e4ff */
[----:B------:R-:W-:Y:S02]  /*1e890*/  SEL R5, RZ, 0x1, P5 ;  /* 0x00000001ff057807 */ /* 0x000fe40002800000 */
[----:B------:R-:W-:Y:S02]  /*1e8a0*/  ISETP.GE.U32.AND.EX P3, PT, R32, R49, PT, P3 ;  /* 0x000000312000720c */ /* 0x000fe40003f66130 */
[----:B------:R-:W-:Y:S02]  /*1e8b0*/  IADD3.X R33, P2, PT, R8, R47, RZ, P2, !PT ;  /* 0x0000002f08217210 */ /* 0x000fe4000175e4ff */
        /* <DEDUP_REMOVED lines=39> */
.L_x_353:
        /* <DEDUP_REMOVED lines=21> */
.L_x_354:
        /* <DEDUP_REMOVED lines=69> */
.L_x_355:
        /* <DEDUP_REMOVED lines=21> */
.L_x_356:
        /* <DEDUP_REMOVED lines=76> */
.L_x_357:
        /* <DEDUP_REMOVED lines=21> */
.L_x_358:
[----:B------:R-:W-:Y:S01]  /*1f830*/  CS2R R118, SRZ ;  /* 0x0000000000767805 */ /* 0x000fe2000001ff00 */
[----:B------:R-:W-:-:S04]  /*1f840*/  IMAD.WIDE.U32 R6, R52, R52, RZ ;  /* 0x0000003434067225 */ /* 0x000fc800078e00ff */
[----:B------:R-:W-:Y:S01]  /*1f850*/  IMAD.MOV.U32 R5, RZ, RZ, RZ ;  /* 0x000000ffff057224 */ /* 0x000fe200078e00ff */
[----:B------:R-:W-:Y:S01]  /*1f860*/  LOP3.LUT R12, R6, 0xfffffffd, RZ, 0xc0, !PT ;  /* 0xfffffffd060c7812 */ /* 0x000fe200078ec0ff */
[----:B------:R-:W-:-:S04]  /*1f870*/  IMAD.WIDE.U32 R34, R36, R36, RZ ;  /* 0x0000002424227225 */ /* 0x000fc800078e00ff */
[----:B------:R-:W-:Y:S02]  /*1f880*/  IMAD.MOV.U32 R17, RZ, RZ, RZ ;  /* 0x000000ffff117224 */ /* 0x000fe400078e00ff */
[----:B------:R-:W-:-:S04]  /*1f890*/  IMAD.WIDE.U32 R76, R84, R36, RZ ;  /* 0x00000024544c7225 */ /* 0x000fc800078e00ff */
[----:B------:R-:W-:Y:S01]  /*1f8a0*/  IMAD.IADD R82, R35, 0x1, R5 ;  /* 0x0000000123527824 */ /* 0x000fe200078e0205 */
[----:B------:R-:W-:Y:S01]  /*1f8b0*/  LOP3.LUT R5, R34, 0xfffffffd, RZ, 0xc0, !PT ;  /* 0xfffffffd22057812 */ /* 0x000fe200078ec0ff */
        /* <DEDUP_REMOVED lines=23> */
[----:B------:R-:W-:Y:S01]  /*1fa30*/  IMAD.IADD R17, R17, 0x1, R49 ;  /* 0x0000000111117824 */ /* 0x000fe200078e0231 */
[----:B------:R-:W-:Y:S01]  /*1fa40*/  IADD3.X R7, PT, PT, RZ, RZ, RZ, P0, P2 ;  /* 0x000000ffff077210 */ /* 0x000fe200007e44ff */
[----:B------:R-:W-:Y:S02]  /*1fa50*/  IMAD.IADD R46, R121, 0x1, R51 ;  /* 0x00000001792e7824 */ /* 0x000fe400078e0233 */
[----:B------:R-:W-:-:S04]  /*1fa60*/  IMAD.WIDE.U32 R48, R45, R36, RZ ;  /* 0x000000242d307225 */ /* 0x000fc800078e00ff */
[----:B------:R-:W-:Y:S02]  /*1fa70*/  IMAD.MOV.U32 R47, RZ, RZ, RZ ;  /* 0x000000ffff2f7224 */ /* 0x000fe400078e00ff */
[----:B------:R-:W-:-:S04]  /*1fa80*/  IMAD.WIDE.U32 R74, R45, R85, R74 ;  /* 0x000000552d4a7225 */ /* 0x000fc800078e004a */
[----:B------:R-:W-:Y:S01]  /*1fa90*/  IMAD.MOV.U32 R87, RZ, RZ, RZ ;  /* 0x000000ffff577224 */ /* 0x000fe200078e00ff */
[----:B------:R-:W-:Y:S01]  /*1faa0*/  IADD3 R7, P0, P4, R7, R74, R9 ;  /* 0x0000004a07077210 */ /* 0x000fe20007c1e009 */
[----:B------:R-:W-:-:S04]  /*1fab0*/  IMAD.WIDE.U32 R72, R83, R52, RZ ;  /* 0x0000003453487225 */ /* 0x000fc800078e00ff */
[----:B------:R-:W-:Y:S02]  /*1fac0*/  IMAD.SHL.U32 R91, R48, 0x2, RZ ;  /* 0x00000002305b7824 */ /* 0x000fe400078e00ff */
[----:B------:R-:W-:-:S03]  /*1fad0*/  IMAD.WIDE.U32 R46, R83, R85, R46 ;  /* 0x00000055532e7225 */ /* 0x000fc600078e002e */
[----:B------:R-:W-:Y:S01]  /*1fae0*/  LOP3.LUT R91, R91, 0xfffffffe, RZ, 0xc0, !PT ;  /* 0xfffffffe5b5b7812 */ /* 0x000fe200078ec0ff */
[----:B------:R-:W-:Y:S01]  /*1faf0*/  IMAD.IADD R81, R49, 0x1, R87 ;  /* 0x0000000131517824 */ /* 0x000fe200078e0257 */
[----:B------:R-:W-:Y:S01]  /*1fb00*/  IADD3.X R49, PT, PT, RZ, RZ, RZ, P1, P6 ;  /* 0x000000ffff317210 */ /* 0x000fe20000fec4ff */
[----:B------:R-:W-:Y:S01]  /*1fb10*/  IMAD.IADD R89, R121, 0x1, R75 ;  /* 0x0000000179597824 */ /* 0x000fe200078e024b */
[----:B------:R-:W-:Y:S01]  /*1fb20*/  IADD3 R90, P1, PT, R17, R46, RZ ;  /* 0x0000002e115a7210 */ /* 0x000fe20007f3e0ff */
[----:B------:R-:W-:Y:S01]  /*1fb30*/  IMAD.MOV.U32 R9, RZ, RZ, RZ ;  /* 0x000000ffff097224 */ /* 0x000fe200078e00ff */
[----:B------:R-:W-:Y:S01]  /*1fb40*/  SHF.L.U64.HI R117, R48, 0x1, R81 ;  /* 0x0000000130757819 */ /* 0x000fe20000010251 */
[----:B------:R-:W-:Y:S01]  /*1fb50*/  IMAD.SHL.U32 R35, R72, 0x2, RZ ;  /* 0x0000000248237824 */ /* 0x000fe200078e00ff */
[----:B------:R-:W-:Y:S01]  /*1fb60*/  IADD3.X R89, PT, PT, RZ, R89, RZ, P0, P4 ;  /* 0x00000059ff597210 */ /* 0x000fe200007e84ff */
[----:B------:R-:W-:Y:S01]  /*1fb70*/  IMAD.WIDE.U32 R74, R5, R10, RZ ;  /* 0x0000000a054a7225 */ /* 0x000fe200078e00ff */
[----:B------:R-:W-:-:S02]  /*1fb80*/  IADD3 R91, P0, PT, R91, R82, RZ ;  /* 0x000000525b5b7210 */ /* 0x000fc40007f1e0ff */
[----:B------:R-:W-:Y:S01]  /*1fb90*/  LOP3.LUT R35, R35, 0xfffffffe, RZ, 0xc0, !PT ;  /* 0xfffffffe23237812 */ /* 0x000fe200078ec0ff */
[----:B------:R-:W-:Y:S01]  /*1fba0*/  IMAD.WIDE.U32 R8, R33, R45, R8 ;  /* 0x0000002d21087225 */ /* 0x000fe200078e0008 */
[----:B------:R-:W-:Y:S02]  /*1fbb0*/  SHF.R.U64 R50, R48, 0x1f, R81 ;  /* 0x0000001f30327819 */ /* 0x000fe40000001251 */
[----:B------:R-:W-:Y:S01]  /*1fbc0*/  IADD3 R35, P2, PT, R35, R80, RZ ;  /* 0x0000005023237210 */ /* 0x000fe20007f5e0ff */
[----:B------:R-:W-:Y:S01]  /*1fbd0*/  IMAD.IADD R51, R119, 0x1, R73 ;  /* 0x0000000177337824 */ /* 0x000fe200078e0249 */
[----:B------:R-:W-:Y:S01]  /*1fbe0*/  IADD3 R17, P4, P6, R49, R8, R79 ;  /* 0x0000000831117210 */ /* 0x000fe20007e9e04f */
[----:B------:R-:W-:Y:S01]  /*1fbf0*/  IMAD.X R121, R121, 0x1, R47, P1 ;  /* 0x0000000179797824 */ /* 0x000fe200008e062f */
[----:B------:R-:W-:Y:S01]  /*1fc00*/  LOP3.LUT R117, R117, 0x1, RZ, 0xc0, !PT ;  /* 0x0000000175757812 */ /* 0x000fe200078ec0ff */
[----:B------:R-:W-:Y:S01]  /*1fc10*/  IMAD.WIDE.U32 R46, R52, R36, RZ ;  /* 0x00000024342e7225 */ /* 0x000fe200078e00ff */
[----:B------:R-:W-:-:S02]  /*1fc20*/  SHF.L.U64.HI R86, R72, 0x1, R51 ;  /* 0x0000000148567819 */ /* 0x000fc40000010233 */
[----:B------:R-:W-:Y:S01]  /*1fc30*/  SHF.R.U64 R78, R72, 0x1f, R51 ;  /* 0x0000001f484e7819 */ /* 0x000fe20000001233 */
[----:B------:R-:W-:Y:S01]  /*1fc40*/  IMAD.IADD R88, R93, 0x1, R9 ;  /* 0x000000015d587824 */ /* 0x000fe200078e0209 */
[----:B------:R-:W-:Y:S01]  /*1fc50*/  LOP3.LUT R86, R86, 0x1, RZ, 0xc0, !PT ;  /* 0x0000000156567812 */ /* 0x000fe200078ec0ff */
[----:B------:R-:W-:Y:S01]  /*1fc60*/  IMAD.WIDE.U32 R8, R74, R18, RZ ;  /* 0x000000124a087225 */ /* 0x000fe200078e00ff */
[----:B------:R-:W-:Y:S02]  /*1fc70*/  LOP3.LUT R50, R50, 0xfffffffe, RZ, 0xc0, !PT ;  /* 0xfffffffe32327812 */ /* 0x000fe400078ec0ff */
[----:B------:R-:W-:Y:S01]  /*1fc80*/  LOP3.LUT R78, R78, 0xfffffffe, RZ, 0xc0, !PT ;  /* 0xfffffffe4e4e7812 */ /* 0x000fe200078ec0ff */
[----:B------:R-:W-:Y:S01]  /*1fc90*/  IMAD R80, R91, R10, RZ ;  /* 0x0000000a5b507224 */ /* 0x000fe200078e02ff */
[----:B------:R-:W-:Y:S01]  /*1fca0*/  IADD3 RZ, P1, PT, R5, R8, RZ ;  /* 0x0000000805ff7210 */ /* 0x000fe20007f3e0ff */
[----:B------:R-:W-:Y:S01]  /*1fcb0*/  IMAD.WIDE.U32 R48, R83, R36, RZ ;  /* 0x0000002453307225 */ /* 0x000fe200078e00ff */
[----:B------:R-:W-:-:S02]  /*1fcc0*/  SHF.R.U32.HI R8, RZ, 0x1f, R51 ;  /* 0x0000001fff087819 */ /* 0x000fc40000011633 */
[----:B------:R-:W-:Y:S01]  /*1fcd0*/  IADD3.X R88, PT, PT, RZ, R88, RZ, P4, P6 ;  /* 0x00000058ff587210 */ /* 0x000fe200027ec4ff */
[----:B------:R-:W-:Y:S01]  /*1fce0*/  IMAD.WIDE.U32 R72, R52, R45, RZ ;  /* 0x0000002d34487225 */ /* 0x000fe200078e00ff */
[----:B------:R-:W-:-:S03]  /*1fcf0*/  LOP3.LUT R79, R8, 0x1, RZ, 0xc0, !PT ;  /* 0x00000001084f7812 */ /* 0x000fc600078ec0ff */
[----:B------:R-:W-:Y:S02]  /*1fd00*/  IMAD.IADD R47, R47, 0x1, R118 ;  /* 0x000000012f2f7824 */ /* 0x000fe400078e0276 */
[----:B------:R-:W-:Y:S01]  /*1fd10*/  IMAD R125, R5, R11, R80 ;  /* 0x0000000b057d7224 */ /* 0x000fe200078e0250 */
[----:B------:R-:W-:Y:S01]  /*1fd20*/  IADD3.X R5, PT, PT, RZ, RZ, RZ, P3, P5 ;  /* 0x000000ffff057210 */ /* 0x000fe20001fea4ff */
[----:B------:R-:W-:Y:S01]  /*1fd30*/  IMAD.X R86, RZ, RZ, R86, P2 ;  /* 0x000000ffff567224 */ /* 0x000fe200010e0656 */
[----:B------:R-:W-:Y:S01]  /*1fd40*/  IADD3 R47, P5, P3, R72, R47, R48 ;  /* 0x0000002f482f7210 */ /* 0x000fe20007bbe030 */
[----:B------:R-:W-:Y:S01]  /*1fd50*/  IMAD.X R117, RZ, RZ, R117, P0 ;  /* 0x000000ffff757224 */ /* 0x000fe200000e0675 */
[----:B------:R-:W-:Y:S01]  /*1fd60*/  SHF.R.U32.HI R48, RZ, 0x1f, R81 ;  /* 0x0000001fff307819 */ /* 0x000fe20000011651 */
[----:B------:R-:W-:Y:S01]  /*1fd70*/  IMAD.WIDE.U32 R78, R83, R83, R78 ;  /* 0x00000053534e7225 */ /* 0x000fe200078e004e */
[----:B------:R-:W-:Y:S02]  /*1fd80*/  SHF.R.U32.HI R116, RZ, 0x1f, R47 ;  /* 0x0000001fff747819 */ /* 0x000fe4000001162f */
[----:B------:R-:W-:Y:S01]  /*1fd90*/  LOP3.LUT R51, R48, 0x1, RZ, 0xc0, !PT ;  /* 0x0000000130337812 */ /* 0x000fe200078ec0ff */
[----:B------:R-:W-:Y:S01]  /*1fda0*/  IMAD.IADD R125, R75, 0x1, R125 ;  /* 0x000000014b7d7824 */ /* 0x000fe200078e027d */
[----:B------:R-:W-:Y:S01]  /*1fdb0*/  IADD3 R81, P2, PT, R116, R76, RZ ;  /* 0x0000004c74517210 */ /* 0x000fe20007f5e0ff */
[----:B------:R-:W-:Y:S01]  /*1fdc0*/  IMAD.IADD R72, R119, 0x1, R79 ;  /* 0x0000000177487824 */ /* 0x000fe200078e024f */
[----:B------:R-:W-:Y:S01]  /*1fdd0*/  IADD3 R86, P6, P4, R86, R78, R7 ;  /* 0x0000004e56567210 */ /* 0x000fe20007cde007 */
[----:B------:R-:W-:Y:S01]  /*1fde0*/  IMAD.WIDE.U32 R50, R45, R45, R50 ;  /* 0x0000002d2d327225 */ /* 0x000fe200078e0032 */
[----:B------:R-:W-:-:S02]  /*1fdf0*/  ISETP.GT.U32.AND P0, PT, R76, R81, PT ;  /* 0x000000514c00720c */ /* 0x000fc40003f04070 */
[----:B------:R-:W-:Y:S01]  /*1fe00*/  IADD3.X R72, PT, PT, RZ, R72, R89, P6, P4 ;  /* 0x00000048ff487210 */ /* 0x000fe200037e8459 */
[----:B------:R-:W-:Y:S01]  /*1fe10*/  IMAD.X R48, RZ, RZ, R77, P2 ;  /* 0x000000ffff307224 */ /* 0x000fe200010e064d */
[----:B------:R-:W-:Y:S01]  /*1fe20*/  IADD3 R93, P2, PT, R81, R12, RZ ;  /* 0x0000000c515d7210 */ /* 0x000fe20007f5e0ff */
[----:B------:R-:W-:Y:S02]  /*1fe30*/  IMAD.IADD R118, R118, 0x1, R73 ;  /* 0x0000000176767824 */ /* 0x000fe400078e0249 */
[----:B------:R-:W-:Y:S01]  /*1fe40*/  IMAD.MOV.U32 R73, RZ, RZ, RZ ;  /* 0x000000ffff497224 */ /* 0x000fe200078e00ff */
[----:B------:R-:W-:Y:S01]  /*1fe50*/  ISETP.GT.U32.AND.EX P0, PT, R77, R48, PT, P0 ;  /* 0x000000304d00720c */ /* 0x000fe20003f04100 */
[----:B------:R-:W-:Y:S01]  /*1fe60*/  IMAD.X R82, R48, 0x1, R35, P2 ;  /* 0x0000000130527824 */ /* 0x000fe200010e0623 */
[----:B------:R-:W-:Y:S02]  /*1fe70*/  IADD3 R12, P2, PT, R117, R50, RZ ;  /* 0x00000032750c7210 */ /* 0x000fe40007f5e0ff */
[----:B------:R-:W-:Y:S01]  /*1fe80*/  SEL R8, R76, R81, P0 ;  /* 0x000000514c087207 */ /* 0x000fe20000000000 */
[----:B------:R-:W-:Y:S01]  /*1fe90*/  IMAD.WIDE.U32 R80, R125, R18, RZ ;  /* 0x000000127d507225 */ /* 0x000fe200078e00ff */
[----:B------:R-:W-:-:S02]  /*1fea0*/  SEL R35, R77, R48, P0 ;  /* 0x000000304d237207 */ /* 0x000fc40000000000 */
[----:B------:R-:W-:Y:S01]  /*1feb0*/  ISETP.GT.U32.AND P0, PT, R8, R93, PT ;  /* 0x0000005d0800720c */ /* 0x000fe20003f04070 */
[----:B------:R-:W-:Y:S01]  /*1fec0*/  IMAD.X R87, R87, 0x1, R51, P2 ;  /* 0x0000000157577824 */ /* 0x000fe200010e0633 */
[----:B------:R-:W-:Y:S01]  /*1fed0*/  IADD3 R48, P2, PT, R93, R76, RZ ;  /* 0x0000004c5d307210 */ /* 0x000fe20007f5e0ff */
[----:B------:R-:W-:Y:S01]  /*1fee0*/  IMAD.WIDE.U32 R50, R125, R20, RZ ;  /* 0x000000147d327225 */ /* 0x000fe200078e00ff */
[----:B------:R-:W-:-:S03]  /*1fef0*/  ISETP.GT.U32.AND.EX P0, PT, R35, R82, PT, P0 ;  /* 0x000000522300720c */ /* 0x000fc60003f04100 */
        /* <DEDUP_REMOVED lines=28> */
[----:B------:R-:W-:Y:S01]  /*200c0*/  IADD3 R82, P1, PT, R91, R6, RZ ;  /* 0x000000065b527210 */ /* 0x000fe20007f3e0ff */
[----:B------:R-:W-:Y:S01]  /*200d0*/  IMAD.X R117, RZ, RZ, R120, P2 ;  /* 0x000000ffff757224 */ /* 0x000fe200010e0678 */
[----:B------:R-:W-:Y:S01]  /*200e0*/  LEA R129, P0, R46, R129, 0x1 ;  /* 0x000000812e817211 */ /* 0x000fe200078008ff */
[----:B------:R-:W-:Y:S01]  /*200f0*/  IMAD.WIDE.U32 R6, R125, R22, RZ ;  /* 0x000000167d067225 */ /* 0x000fe200078e00ff */
[----:B------:R-:W-:Y:S02]  /*20100*/  ISETP.GT.U32.AND.EX P6, PT, R123, R72, PT, P6 ;  /* 0x000000487b00720c */ /* 0x000fe40003fc4160 */
[----:B------:R-:W-:Y:S01]  /*20110*/  IADD3 R129, P2, PT, R129, R8, RZ ;  /* 0x0000000881817210 */ /* 0x000fe20007f5e0ff */
[----:B------:R-:W-:Y:S01]  /*20120*/  IMAD.X R92, R117, 0x1, R92, P1 ;  /* 0x00000001755c7824 */ /* 0x000fe200008e065c */
[----:B------:R-:W-:-:S02]  /*20130*/  ISETP.GT.U32.AND P1, PT, R80, R91, PT ;  /* 0x0000005b5000720c */ /* 0x000fc40003f24070 */
[----:B------:R-:W-:Y:S01]  /*20140*/  IADD3.X R127, P0, PT, R127, R50, RZ, P0, !PT ;  /* 0x000000327f7f7210 */ /* 0x000fe2000071e4ff */
[----:B------:R-:W-:Y:S01]  /*20150*/  IMAD.WIDE.U32 R50, R74, R22, RZ ;  /* 0x000000164a327225 */ /* 0x000fe200078e00ff */
[----:B------:R-:W-:Y:S02]  /*20160*/  SEL R46, R34, R9, P6 ;  /* 0x00000009222e7207 */ /* 0x000fe40003000000 */
[----:B------:R-:W-:Y:S01]  /*20170*/  SEL R72, R123, R72, P6 ;  /* 0x000000487b487207 */ /* 0x000fe20003000000 */
[----:B------:R-:W-:Y:S01]  /*20180*/  IMAD.WIDE.U32 R6, P6, R74, R23, R6 ;  /* 0x000000174a067225 */ /* 0x000fe200078c0006 */
[----:B------:R-:W-:Y:S02]  /*20190*/  ISETP.GT.U32.AND.EX P1, PT, R120, R117, PT, P1 ;  /* 0x000000757800720c */ /* 0x000fe40003f24110 */
[----:B------:R-:W-:Y:S01]  /*201a0*/  IADD3.X R127, P2, PT, R127, R122, RZ, P2, !PT ;  /* 0x0000007a7f7f7210 */ /* 0x000fe2000175e4ff */
[----:B------:R-:W-:Y:S01]  /*201b0*/  IMAD.WIDE.U32 R8, R125, R24, RZ ;  /* 0x000000187d087225 */ /* 0x000fe200078e00ff */
[----:B------:R-:W-:-:S02]  /*201c0*/  SEL R91, R80, R91, P1 ;  /* 0x0000005b505b7207 */ /* 0x000fc40000800000 */
        /* <DEDUP_REMOVED lines=88> */
[----:B------:R-:W-:Y:S01]  /*20750*/  IMAD.X R7, RZ, RZ, RZ, P4 ;  /* 0x000000ffff077224 */ /* 0x000fe200020e06ff */
[----:B------:R-:W-:Y:S01]  /*20760*/  IADD3 R78, P1, PT, R79, R50, RZ ;  /* 0x000000324f4e7210 */ /* 0x000fe20007f3e0ff */
[----:B------:R-:W-:Y:S01]  /*20770*/  IMAD.WIDE.U32 R72, R45, R83, R72 ;  /* 0x000000532d487225 */ /* 0x000fe200078e0048 */
[----:B------:R-:W-:-:S02]  /*20780*/  IADD3.X R49, P6, PT, R6, R35, RZ, P6, !PT ;  /* 0x0000002306317210 */ /* 0x000fc400037de4ff */
[----:B------:R-:W-:Y:S01]  /*20790*/  IADD3.X R79, PT, PT, RZ, RZ, RZ, P5, P3 ;  /* 0x000000ffff4f7210 */ /* 0x000fe20002fe64ff */
[----:B------:R-:W-:Y:S01]  /*207a0*/  IMAD.MOV.U32 R6, RZ, RZ, R51 ;  /* 0x000000ffff067224 */ /* 0x000fe200078e0033 */
[----:B------:R-:W-:Y:S02]  /*207b0*/  IADD3 R50, P5, PT, R129, R12, RZ ;  /* 0x0000000c81327210 */ /* 0x000fe40007fbe0ff */
[----:B------:R-:W-:Y:S01]  /*207c0*/  IADD3.X R47, P2, P6, R76, RZ, RZ, P6, P2 ;  /* 0x000000ff4c2f7210 */ /* 0x000fe200036444ff */
[----:B------:R-:W-:Y:S01]  /*207d0*/  IMAD.WIDE.U32.X R34, R9, R19, R6, P1 ;  /* 0x0000001309227225 */ /* 0x000fe200008e0406 */
[----:B------:R-:W-:Y:S02]  /*207e0*/  IADD3.X RZ, P0, PT, R127, R78, RZ, P0, !PT ;  /* 0x0000004e7fff7210 */ /* 0x000fe4000071e4ff */
[----:B------:R-:W-:Y:S01]  /*207f0*/  IADD3 R51, P3, PT, R47, R50, RZ ;  /* 0x000000322f337210 */ /* 0x000fe20007f7e0ff */
[----:B------:R-:W-:Y:S01]  /*20800*/  IMAD.WIDE.U32 R6, R9, R20, RZ ;  /* 0x0000001409067225 */ /* 0x000fe200078e00ff */
[----:B------:R-:W-:-:S02]  /*20810*/  IADD3.X R76, PT, PT, R77, RZ, RZ, P2, P6 ;  /* 0x000000ff4d4c7210 */ /* 0x000fc400017ec4ff */
[----:B------:R-:W-:Y:S01]  /*20820*/  IADD3.X R77, P0, PT, RZ, R34, RZ, P0, !PT ;  /* 0x00000022ff4d7210 */ /* 0x000fe2000071e4ff */
[----:B------:R-:W-:Y:S01]  /*20830*/  IMAD.X R78, R120, 0x1, R87, P5 ;  /* 0x00000001784e7824 */ /* 0x000fe200028e0657 */
[----:B------:R-:W-:Y:S01]  /*20840*/  IADD3 R51, P6, PT, R51, R46, RZ ;  /* 0x0000002e33337210 */ /* 0x000fe20007fde0ff */
[----:B------:R-:W-:Y:S01]  /*20850*/  IMAD.WIDE.U32 R6, P2, R8, R21, R6 ;  /* 0x0000001508067225 */ /* 0x000fe20007840006 */
[----:B------:R-:W-:Y:S02]  /*20860*/  IADD3 R79, P4, P1, R79, R72, R118 ;  /* 0x000000484f4f7210 */ /* 0x000fe4000799e076 */
        /* <DEDUP_REMOVED lines=16> */
[-C--:B------:R-:W-:Y:S02]  /*20970*/  ISETP.GT.U32.AND P1, PT, R91, R82.reuse, PT ;  /* 0x000000525b00720c */ /* 0x080fe40003f24070 */
[----:B------:R-:W-:Y:S02]  /*20980*/  IADD3.X R74, PT, PT, R75, RZ, RZ, P3, P6 ;  /* 0x000000ff4b4a7210 */ /* 0x000fe40001fec4ff */
[----:B------:R-:W-:Y:S02]  /*20990*/  IADD3.X R46, P2, P6, R34, RZ, RZ, P2, P0 ;  /* 0x000000ff222e7210 */ /* 0x000fe400016404ff */
[----:B------:R-:W-:Y:S01]  /*209a0*/  ISETP.GE.U32.AND P0, PT, R80, R82, PT ;  /* 0x000000525000720c */ /* 0x000fe20003f06070 */
[----:B------:R-:W-:Y:S01]  /*209b0*/  IMAD R80, R73, R10, RZ ;  /* 0x0000000a49507224 */ /* 0x000fe200078e02ff */
[----:B------:R-:W-:-:S02]  /*209c0*/  ISETP.GT.U32.AND.EX P1, PT, R117, R92, PT, P1 ;  /* 0x0000005c7500720c */ /* 0x000fc40003f24110 */
[----:B------:R-:W-:Y:S01]  /*209d0*/  IADD3 R116, P4, P5, R116, R79, R79 ;  /* 0x0000004f74747210 */ /* 0x000fe20007d9e04f */
[----:B------:R-:W-:Y:S01]  /*209e0*/  IMAD R49, R77, R11, R80 ;  /* 0x0000000b4d317224 */ /* 0x000fe200078e0250 */
        /* <DEDUP_REMOVED lines=16> */
[----:B------:R-:W-:Y:S01]  /*20af0*/  ISETP.GE.U32.AND.EX P0, PT, R123, R92, PT, P0 ;  /* 0x0000005c7b00720c */ /* 0x000fe20003f06100 */
[----:B------:R-:W-:Y:S01]  /*20b00*/  IMAD.X R47, RZ, RZ, RZ, P6 ;  /* 0x000000ffff2f7224 */ /* 0x000fe200030e06ff */
[----:B------:R-:W-:Y:S01]  /*20b10*/  IADD3 R78, P6, PT, R35, R48, RZ ;  /* 0x00000030234e7210 */ /* 0x000fe20007fde0ff */
[----:B------:R-:W-:Y:S01]  /*20b20*/  IMAD.WIDE.U32 R6, R34, R18, RZ ;  /* 0x0000001222067225 */ /* 0x000fe200078e00ff */
[----:B------:R-:W-:-:S02]  /*20b30*/  SEL R35, RZ, 0x1, P1 ;  /* 0x00000001ff237807 */ /* 0x000fc40000800000 */
[----:B------:R-:W-:Y:S01]  /*20b40*/  IADD3.X R79, P6, PT, R79, R80, RZ, P6, !PT ;  /* 0x000000504f4f7210 */ /* 0x000fe200037de4ff */
[----:B------:R-:W-:Y:S01]  /*20b50*/  IMAD.WIDE.U32 R50, P5, R34, R19, R50 ;  /* 0x0000001322327225 */ /* 0x000fe200078a0032 */
[----:B------:R-:W-:Y:S02]  /*20b60*/  IADD3 RZ, P1, PT, R77, R6, RZ ;  /* 0x000000064dff7210 */ /* 0x000fe40007f3e0ff */
[----:B------:R-:W-:Y:S01]  /*20b70*/  SEL R82, RZ, 0x1, P0 ;  /* 0x00000001ff527807 */ /* 0x000fe20000000000 */
        /* <DEDUP_REMOVED lines=23> */
[----:B------:R-:W-:-:S02]  /*20cf0*/  IMAD.X R48, RZ, RZ, R51, P1 ;  /* 0x000000ffff307224 */ /* 0x000fc400008e0633 */
[----:B------:R-:W-:Y:S01]  /*20d00*/  IMAD.WIDE.U32.X R72, R9, R25, R72, P6 ;  /* 0x0000001909487225 */ /* 0x000fe200030e0448 */
[----:B------:R-:W-:Y:S02]  /*20d10*/  IADD3 R75, P6, PT, R75, R46, RZ ;  /* 0x0000002e4b4b7210 */ /* 0x000fe40007fde0ff */
        /* <DEDUP_REMOVED lines=30> */
[----:B------:R-:W-:Y:S01]  /*20f00*/  IADD3 R75, P1, PT, R17, R6, RZ ;  /* 0x00000006114b7210 */ /* 0x000fe20007f3e0ff */
[----:B------:R-:W-:Y:S01]  /*20f10*/  IMAD.WIDE.U32 R6, R5, R24, RZ ;  /* 0x0000001805067225 */ /* 0x000fe200078e00ff */
[----:B------:R-:W-:-:S02]  /*20f20*/  IADD3.X R8, P0, PT, R35, R74, RZ, P0, !PT ;  /* 0x0000004a23087210 */ /* 0x000fc4000071e4ff */
[----:B------:R-:W-:Y:S02]  /*20f30*/  IADD3 R73, P3, PT, R73, R86, RZ ;  /* 0x0000005649497210 */ /* 0x000fe40007f7e0ff */
[----:B------:R-:W-:Y:S01]  /*20f40*/  IADD3.X R76, P1, PT, R8, R51, RZ, P1, !PT ;  /* 0x00000033084c7210 */ /* 0x000fe20000f3e4ff */
[----:B------:R-:W-:Y:S01]  /*20f50*/  IMAD.WIDE.U32.X R8, R5, R23, R46, P2 ;  /* 0x0000001705087225 */ /* 0x000fe200010e042e */
[----:B------:R-:W-:-:S03]  /*20f60*/  IADD3 R12, P5, PT, R12, R73, RZ ;  /* 0x000000490c0c7210 */ /* 0x000fc60007fbe0ff */
[----:B------:R-:W-:Y:S01]  /*20f70*/  IMAD.WIDE.U32 R6, P2, R34, R25, R6 ;  /* 0x0000001922067225 */ /* 0x000fe20007840006 */
[----:B------:R-:W-:-:S03]  /*20f80*/  IADD3.X R8, P1, P0, R8, RZ, RZ, P1, P0 ;  /* 0x000000ff08087210 */ /* 0x000fc600008204ff */
[----:B------:R-:W-:Y:S01]  /*20f90*/  IMAD.X R74, RZ, RZ, R89, P3 ;  /* 0x000000ffff4a7224 */ /* 0x000fe200018e0659 */
[----:B------:R-:W-:Y:S01]  /*20fa0*/  ISETP.GE.U32.AND P3, PT, R73, R86, PT ;  /* 0x000000564900720c */ /* 0x000fe20003f66070 */
[----:B------:R-:W-:Y:S01]  /*20fb0*/  IMAD.X R35, RZ, RZ, RZ, P2 ;  /* 0x000000ffff237224 */ /* 0x000fe200010e06ff */
[----:B------:R-:W-:Y:S01]  /*20fc0*/  IADD3 R17, P2, PT, R50, R12, RZ ;  /* 0x0000000c32117210 */ /* 0x000fe20007f5e0ff */
[----:B------:R-:W-:Y:S01]  /*20fd0*/  IMAD.X R51, RZ, RZ, R74, P5 ;  /* 0x000000ffff337224 */ /* 0x000fe200028e064a */
[----:B------:R-:W-:Y:S01]  /*20fe0*/  IADD3.X R9, PT, PT, R9, RZ, RZ, P1, P0 ;  /* 0x000000ff09097210 */ /* 0x000fe20000fe04ff */
[----:B------:R-:W-:Y:S01]  /*20ff0*/  IMAD.WIDE.U32 R46, R34, R24, RZ ;  /* 0x00000018222e7225 */ /* 0x000fe200078e00ff */
[----:B------:R-:W-:Y:S02]  /*21000*/  ISETP.GE.U32.AND.EX P3, PT, R74, R89, PT, P3 ;  /* 0x000000594a00720c */ /* 0x000fe40003f66130 */
[----:B------:R-:W-:Y:S01]  /*21010*/  ISETP.GE.U32.AND P5, PT, R12, R73, PT ;  /* 0x000000490c00720c */ /* 0x000fe20003fa6070 */
[----:B------:R-:W-:Y:S01]  /*21020*/  IMAD.MOV.U32 R34, RZ, RZ, R7 ;  /* 0x000000ffff227224 */ /* 0x000fe200078e0007 */
[----:B------:R-:W-:Y:S01]  /*21030*/  IADD3 R7, P0, PT, R8, R17, RZ ;  /* 0x0000001108077210 */ /* 0x000fe20007f1e0ff */
[----:B------:R-:W-:Y:S01]  /*21040*/  IMAD.X R8, R72, 0x1, R51, P2 ;  /* 0x0000000148087824 */ /* 0x000fe200010e0633 */
[----:B------:R-:W-:-:S02]  /*21050*/  IADD3 R47, P1, PT, R47, R6, RZ ;  /* 0x000000062f2f7210 */ /* 0x000fc40007f3e0ff */
[----:B------:R-:W-:Y:S02]  /*21060*/  ISETP.GE.U32.AND.EX P5, PT, R51, R74, PT, P5 ;  /* 0x0000004a3300720c */ /* 0x000fe40003fa6150 */
[----:B------:R-:W-:Y:S01]  /*21070*/  SEL R50, RZ, 0x1, P3 ;  /* 0x00000001ff327807 */ /* 0x000fe20001800000 */
[----:B------:R-:W-:Y:S01]  /*21080*/  IMAD.WIDE.U32.X R34, R5, R25, R34, P1 ;  /* 0x0000001905227225 */ /* 0x000fe200008e0422 */
[----:B------:R-:W-:Y:S02]  /*21090*/  ISETP.GE.U32.AND P3, PT, R17, R12, PT ;  /* 0x0000000c1100720c */ /* 0x000fe40003f66070 */
[----:B------:R-:W-:Y:S02]  /*210a0*/  IADD3 R73, P2, PT, R7, R46, RZ ;  /* 0x0000002e07497210 */ /* 0x000fe40007f5e0ff */
        /* <DEDUP_REMOVED lines=47> */
.L_x_359:
        /* <DEDUP_REMOVED lines=21> */
.L_x_360:
        /* <DEDUP_REMOVED lines=53> */
[----:B------:R-:W-:Y:S02]  /*21840*/  ISETP.NE.U32.AND P3, PT, R7, R6, PT ;  /* 0x000000060700720c */ /* 0x000fe40003f65070 */
        /* <DEDUP_REMOVED lines=8> */
[----:B------:R-:W-:-:S04]  /*218d0*/  IADD3 R35, P0, P1, R35, R24, R5 ;  /* 0x0000001823237210 */ /* 0x000fc8000791e005 */
[----:B------:R-:W-:-:S09]  /*218e0*/  IADD3.X R46, PT, PT, R46, R25, RZ, P0, P1 ;  /* 0x000000192e2e7210 */ /* 0x000fd200007e24ff */
.L_x_361:
        /* <DEDUP_REMOVED lines=31> */
[----:B------:R-:W-:Y:S02]  /*21ae0*/  ISETP.GE.U32.AND P0, PT, R49, R6, PT ;  /* 0x000000063100720c */ /* 0x000fe40003f06070 */
        /* <DEDUP_REMOVED lines=32> */
.L_x_362:
        /* <DEDUP_REMOVED lines=65> */
.L_x_363:
[----:B------:R-:W-:Y:S01]  /*22100*/  CS2R R92, SRZ ;  /* 0x00000000005c7805 */ /* 0x000fe2000001ff00 */
[----:B------:R-:W-:-:S04]  /*22110*/  IMAD.WIDE.U32 R80, R13, R36, RZ ;  /* 0x000000240d507225 */ /* 0x000fc800078e00ff */
[----:B------:R-:W-:Y:S02]  /*22120*/  IMAD.MOV.U32 R91, RZ, RZ, RZ ;  /* 0x000000ffff5b7224 */ /* 0x000fe400078e00ff */
[----:B------:R-:W-:-:S04]  /*22130*/  IMAD.WIDE.U32 R48, R89, R36, RZ ;  /* 0x0000002459307225 */ /* 0x000fc800078e00ff */
[----:B------:R-:W-:-:S04]  /*22140*/  IMAD.WIDE.U32 R46, R13, R45, RZ ;  /* 0x0000002d0d2e7225 */ /* 0x000fc800078e00ff */
[----:B------:R-:W-:Y:S02]  /*22150*/  IMAD.IADD R123, R81, 0x1, R92 ;  /* 0x00000001517b7824 */ /* 0x000fe400078e025c */
[----:B------:R-:W-:-:S03]  /*22160*/  IMAD.WIDE.U32 R78, R88, R36, RZ ;  /* 0x00000024584e7225 */ /* 0x000fc600078e00ff */
[----:B------:R-:W-:Y:S01]  /*22170*/  IADD3 R123, P0, P2, R46, R123, R48 ;  /* 0x0000007b2e7b7210 */ /* 0x000fe20007a1e030 */
[----:B------:R-:W-:Y:S02]  /*22180*/  IMAD.IADD R2, R49, 0x1, R91 ;  /* 0x0000000131027824 */ /* 0x000fe400078e025b */
[----:B------:R-:W-:Y:S01]  /*22190*/  IMAD.MOV.U32 R3, RZ, RZ, RZ ;  /* 0x000000ffff037224 */ /* 0x000fe200078e00ff */
[----:B------:R-:W-:Y:S01]  /*221a0*/  IADD3.X R77, PT, PT, RZ, RZ, RZ, P0, P2 ;  /* 0x000000ffff4d7210 */ /* 0x000fe200007e44ff */
        /* <DEDUP_REMOVED lines=14> */
[----:B------:R-:W-:-:S04]  /*22290*/  IMAD.WIDE.U32 R116, R90, R52, RZ ;  /* 0x000000345a747225 */ /* 0x000fc800078e00ff */
[----:B------:R-:W-:Y:S01]  /*222a0*/  IMAD.IADD R76, R35, 0x1, R86 ;  /* 0x00000001234c7824 */ /* 0x000fe200078e0256 */
[----:B------:R-:W-:Y:S01]  /*222b0*/  IADD3 R116, P4, PT, R80, R116, RZ ;  /* 0x0000007450747210 */ /* 0x000fe20007f9e0ff */
[----:B------:R-:W-:-:S04]  /*222c0*/  IMAD.WIDE.U32 R34, R118, R36, RZ ;  /* 0x0000002476227225 */ /* 0x000fc800078e00ff */
[----:B------:R-:W-:Y:S02]  /*222d0*/  IMAD.IADD R75, R75, 0x1, R125 ;  /* 0x000000014b4b7824 */ /* 0x000fe400078e027d */
[----:B------:R-:W-:Y:S02]  /*222e0*/  IMAD.IADD R122, R91, 0x1, R3 ;  /* 0x000000015b7a7824 */ /* 0x000fe400078e0203 */
[----:B------:R-:W-:Y:S01]  /*222f0*/  IMAD.WIDE.U32 R48, R90, R83, RZ ;  /* 0x000000535a307225 */ /* 0x000fe200078e00ff */
[----:B------:R-:W-:Y:S02]  /*22300*/  IADD3 R75, P5, P6, R14, R75, R34 ;  /* 0x0000004b0e4b7210 */ /* 0x000fe40007ebe022 */
[----:B------:R-:W-:Y:S01]  /*22310*/  IADD3.X R122, PT, PT, RZ, R122, RZ, P0, P2 ;  /* 0x0000007aff7a7210 */ /* 0x000fe200007e44ff */
[----:B------:R-:W-:Y:S02]  /*22320*/  IMAD.IADD R46, R16, 0x1, R51 ;  /* 0x00000001102e7824 */ /* 0x000fe400078e0233 */
[----:B------:R-:W-:-:S02]  /*22330*/  IMAD.MOV.U32 R47, RZ, RZ, RZ ;  /* 0x000000ffff2f7224 */ /* 0x000fc400078e00ff */
[----:B------:R-:W-:Y:S02]  /*22340*/  IMAD.IADD R73, R0, 0x1, R117 ;  /* 0x0000000100497824 */ /* 0x000fe400078e0275 */
[----:B------:R-:W-:Y:S02]  /*22350*/  IMAD.MOV.U32 R119, RZ, RZ, RZ ;  /* 0x000000ffff777224 */ /* 0x000fe400078e00ff */
[----:B------:R-:W-:Y:S01]  /*22360*/  IMAD.WIDE.U32 R2, R13, R52, RZ ;  /* 0x000000340d027225 */ /* 0x000fe200078e00ff */
[----:B------:R-:W-:-:S03]  /*22370*/  IADD3 R120, P2, P0, R48, R73, R50 ;  /* 0x0000004930787210 */ /* 0x000fc6000785e032 */
[----:B------:R-:W-:Y:S01]  /*22380*/  IMAD.IADD R117, R0, 0x1, R49 ;  /* 0x0000000100757824 */ /* 0x000fe200078e0231 */
[----:B------:R-:W-:Y:S01]  /*22390*/  IADD3.X R49, PT, PT, RZ, RZ, RZ, P5, P6 ;  /* 0x000000ffff317210 */ /* 0x000fe20002fec4ff */
[----:B------:R-:W-:-:S04]  /*223a0*/  IMAD.WIDE.U32 R46, R83, R4, R46 ;  /* 0x00000004532e7225 */ /* 0x000fc800078e002e */
[----:B------:R-:W-:Y:S01]  /*223b0*/  IMAD.IADD R72, R35, 0x1, R119 ;  /* 0x0000000123487824 */ /* 0x000fe200078e0277 */
[----:B------:R-:W-:Y:S01]  /*223c0*/  IADD3 R117, P5, P6, R77, R46, R117 ;  /* 0x0000002e4d757210 */ /* 0x000fe20007ebe075 */
[----:B------:R-:W-:Y:S02]  /*223d0*/  IMAD.IADD R125, R125, 0x1, R15 ;  /* 0x000000017d7d7824 */ /* 0x000fe400078e020f */
[----:B------:R-:W-:-:S04]  /*223e0*/  IMAD.WIDE.U32 R34, R13, R83, RZ ;  /* 0x000000530d227225 */ /* 0x000fc800078e00ff */
[----:B------:R-:W-:-:S04]  /*223f0*/  IMAD.WIDE.U32 R14, R89, R52, RZ ;  /* 0x00000034590e7225 */ /* 0x000fc800078e00ff */
[C---:B------:R-:W-:Y:S02]  /*22400*/  IMAD.IADD R127, R92.reuse, 0x1, R3 ;  /* 0x000000015c7f7824 */ /* 0x040fe400078e0203 */
[----:B------:R-:W-:Y:S01]  /*22410*/  IMAD.IADD R81, R92, 0x1, R35 ;  /* 0x000000015c517824 */ /* 0x000fe200078e0223 */
[----:B------:R-:W-:Y:S01]  /*22420*/  IADD3.X R35, PT, PT, RZ, RZ, RZ, P1, P3 ;  /* 0x000000ffff237210 */ /* 0x000fe20000fe64ff */
[----:B------:R-:W-:Y:S01]  /*22430*/  IMAD.MOV.U32 R77, RZ, RZ, RZ ;  /* 0x000000ffff4d7224 */ /* 0x000fe200078e00ff */
[----:B------:R-:W-:Y:S01]  /*22440*/  IADD3 R127, P1, P3, R34, R127, R14 ;  /* 0x0000007f227f7210 */ /* 0x000fe20007b3e00e */
[----:B------:R-:W-:Y:S01]  /*22450*/  IMAD.X R120, R120, 0x1, R123, P4 ;  /* 0x0000000178787824 */ /* 0x000fe200020e067b */
[----:B------:R-:W-:Y:S01]  /*22460*/  ISETP.GE.U32.AND P4, PT, R116, R80, PT ;  /* 0x000000507400720c */ /* 0x000fe20003f86070 */
[----:B------:R-:W-:Y:S01]  /*22470*/  IMAD.IADD R48, R91, 0x1, R15 ;  /* 0x000000015b307824 */ /* 0x000fe200078e020f */
[----:B------:R-:W-:Y:S01]  /*22480*/  IADD3.X R80, PT, PT, RZ, RZ, RZ, P1, P3 ;  /* 0x000000ffff507210 */ /* 0x000fe20000fe64ff */
[----:B------:R-:W-:Y:S01]  /*22490*/  IMAD.IADD R3, R16, 0x1, R47 ;  /* 0x0000000110037824 */ /* 0x000fe200078e022f */
[----:B------:R-:W-:Y:S01]  /*224a0*/  ISETP.GE.U32.AND.EX P4, PT, R120, R123, PT, P4 ;  /* 0x0000007b7800720c */ /* 0x000fe20003f86140 */
[----:B------:R-:W-:-:S04]  /*224b0*/  IMAD.WIDE.U32 R14, R87, R52, RZ ;  /* 0x00000034570e7225 */ /* 0x000fc800078e00ff */
[----:B------:R-:W-:-:S04]  /*224c0*/  IMAD.WIDE.U32 R76, R45, R87, R76 ;  /* 0x000000572d4c7225 */ /* 0x000fc800078e004c */
[----:B------:R-:W-:Y:S02]  /*224d0*/  IMAD.MOV.U32 R73, RZ, RZ, RZ ;  /* 0x000000ffff497224 */ /* 0x000fe400078e00ff */
[----:B------:R-:W-:Y:S01]  /*224e0*/  IMAD.IADD R34, R86, 0x1, R15 ;  /* 0x0000000156227824 */ /* 0x000fe200078e020f */
[----:B------:R-:W-:Y:S01]  /*224f0*/  IADD3.X R15, PT, PT, R122, R3, RZ, P5, P6 ;  /* 0x000000037a0f7210 */ /* 0x000fe20002fec4ff */
[----:B------:R-:W-:Y:S01]  /*22500*/  IMAD.IADD R124, R86, 0x1, R77 ;  /* 0x00000001567c7824 */ /* 0x000fe200078e024d */
[----:B------:R-:W-:Y:S01]  /*22510*/  IADD3 R121, P5, P6, R35, R76, R121 ;  /* 0x0000004c23797210 */ /* 0x000fe20007ebe079 */
[----:B------:R-:W-:Y:S01]  /*22520*/  IMAD.WIDE.U32 R72, R45, R118, R72 ;  /* 0x000000762d487225 */ /* 0x000fe200078e0048 */
[----:B------:R-:W-:Y:S02]  /*22530*/  SEL R118, RZ, 0x1, P4 ;  /* 0x00000001ff767807 */ /* 0x000fe40002000000 */
[----:B------:R-:W-:Y:S01]  /*22540*/  IADD3.X R124, PT, PT, RZ, R124, RZ, P5, P6 ;  /* 0x0000007cff7c7210 */ /* 0x000fe20002fec4ff */
[----:B------:R-:W-:Y:S01]  /*22550*/  IMAD.MOV.U32 R35, RZ, RZ, RZ ;  /* 0x000000ffff237224 */ /* 0x000fe200078e00ff */
[----:B------:R-:W-:Y:S01]  /*22560*/  IADD3 R77, P6, PT, R118, R78, RZ ;  /* 0x0000004e764d7210 */ /* 0x000fe20007fde0ff */
[----:B------:R-:W-:-:S03]  /*22570*/  IMAD.WIDE.U32 R46, R90, R36, RZ ;  /* 0x000000245a2e7225 */ /* 0x000fc600078e00ff */
[----:B------:R-:W-:Y:S01]  /*22580*/  ISETP.GT.U32.AND P1, PT, R78, R77, PT ;  /* 0x0000004d4e00720c */ /* 0x000fe20003f24070 */
[----:B------:R-:W-:Y:S01]  /*22590*/  IMAD.IADD R122, R119, 0x1, R73 ;  /* 0x00000001777a7824 */ /* 0x000fe200078e0249 */
[----:B------:R-:W-:Y:S01]  /*225a0*/  IADD3 R119, P3, PT, R77, R2, RZ ;  /* 0x000000024d777210 */ /* 0x000fe20007f7e0ff */
[----:B------:R-:W-:Y:S01]  /*225b0*/  IMAD.WIDE.U32 R34, R83, R87, R34 ;  /* 0x0000005753227225 */ /* 0x000fe200078e0022 */
[----:B------:R-:W-:-:S03]  /*225c0*/  IADD3 R87, P4, P5, R49, R72, R125 ;  /* 0x0000004831577210 */ /* 0x000fc60007d9e07d */
[----:B------:R-:W-:Y:S01]  /*225d0*/  IMAD.WIDE.U32 R50, R4, R36, RZ ;  /* 0x0000002404327225 */ /* 0x000fe200078e00ff */
[----:B------:R-:W-:-:S03]  /*225e0*/  IADD3.X R122, PT, PT, RZ, R122, RZ, P4, P5 ;  /* 0x0000007aff7a7210 */ /* 0x000fc600027ea4ff */
        /* <DEDUP_REMOVED lines=16> */
[----:B------:R-:W-:Y:S01]  /*226f0*/  IMAD.WIDE.U32 R48, R46, R10, RZ ;  /* 0x0000000a2e307225 */ /* 0x000fe200078e00ff */
        /* <DEDUP_REMOVED lines=85> */
[----:B------:R-:W-:Y:S01]  /*22c50*/  IMAD.WIDE.U32 R84, R13, R84, RZ ;  /* 0x000000540d547225 */ /* 0x000fe200078e00ff */
[----:B------:R-:W-:-:S03]  /*22c60*/  IADD3 R52, P5, P6, R52, R34, R47 ;  /* 0x0000002234347210 */ /* 0x000fc60007ebe02f */
        /* <DEDUP_REMOVED lines=22> */
[----:B------:R-:W-:-:S03]  /*22dd0*/  IMAD.WIDE.U32 R90, R90, R32, RZ ;  /* 0x000000205a5a7225 */ /* 0x000fc600078e00ff */
[----:B------:R-:W-:Y:S01]  /*22de0*/  IADD3 R52, P5, P6, R35, R52, R34 ;  /* 0x0000003423347210 */ /* 0x000fe20007ebe022 */
[----:B------:R-:W-:Y:S01]  /*22df0*/  IMAD.IADD R34, R16, 0x1, R73 ;  /* 0x0000000110227824 */ /* 0x000fe200078e0249 */
[----:B------:R-:W-:Y:S01]  /*22e00*/  IADD3 R90, P0, PT, R84, R90, RZ ;  /* 0x0000005a545a7210 */ /* 0x000fe20007f1e0ff */
[----:B------:R-:W-:Y:S01]  /*22e10*/  IMAD.MOV.U32 R35, RZ, RZ, RZ ;  /* 0x000000ffff237224 */ /* 0x000fe200078e00ff */
[----:B------:R-:W-:Y:S01]  /*22e20*/  IADD3.X R75, PT, PT, RZ, R75, RZ, P5, P6 ;  /* 0x0000004bff4b7210 */ /* 0x000fe20002fec4ff */
[----:B------:R-:W-:Y:S02]  /*22e30*/  IMAD.IADD R89, R0, 0x1, R91 ;  /* 0x0000000100597824 */ /* 0x000fe400078e025b */
        /* <DEDUP_REMOVED lines=15> */
[----:B------:R-:W-:Y:S01]  /*22f30*/  IMAD.X R89, R89, 0x1, R14, P0 ;  /* 0x0000000159597824 */ /* 0x000fe200000e060e */
[----:B------:R-:W-:Y:S01]  /*22f40*/  IADD3 R33, P0, PT, R76, R90, RZ ;  /* 0x0000005a4c217210 */ /* 0x000fe20007f1e0ff */
[----:B------:R-:W-:-:S03]  /*22f50*/  IMAD.WIDE.U32 R46, R83, R18, RZ ;  /* 0x00000012532e7225 */ /* 0x000fc600078e00ff */
[----:B------:R-:W-:Y:S01]  /*22f60*/  IADD3.X R87, P0, PT, R87, R89, RZ, P0, !PT ;  /* 0x0000005957577210 */ /* 0x000fe2000071e4ff */
[----:B------:R-:W-:-:S04]  /*22f70*/  IMAD.WIDE.U32 R76, R32, R18, RZ ;  /* 0x00000012204c7225 */ /* 0x000fc800078e00ff */
[----:B------:R-:W-:-:S04]  /*22f80*/  IMAD.WIDE.U32 R46, P6, R32, R19, R46 ;  /* 0x00000013202e7225 */ /* 0x000fc800078c002e */
[----:B------:R-:W-:Y:S01]  /*22f90*/  IMAD.X R75, RZ, RZ, RZ, P2 ;  /* 0x000000ffff4b7224 */ /* 0x000fe200010e06ff */
[----:B------:R-:W-:Y:S01]  /*22fa0*/  IADD3 R2, P2, PT, R73, R34, RZ ;  /* 0x0000002249027210 */ /* 0x000fe20007f5e0ff */
        /* <DEDUP_REMOVED lines=23> */
[----:B------:R-:W-:Y:S01]  /*23120*/  IMAD.IADD R86, R0, 0x1, R3 ;  /* 0x0000000100567824 */ /* 0x000fe200078e0203 */
[----:B------:R-:W-:Y:S01]  /*23130*/  IADD3.X R0, PT, PT, RZ, RZ, RZ, P1, P3 ;  /* 0x000000ffff007210 */ /* 0x000fe20000fe64ff */
[----:B------:R-:W-:Y:S01]  /*23140*/  IMAD.WIDE.U32.X R46, R83, R21, R34, P6 ;  /* 0x00000015532e7225 */ /* 0x000fe200030e0422 */
[----:B------:R-:W-:-:S03]  /*23150*/  IADD3.X R81, P0, PT, R81, R72, RZ, P0, !PT ;  /* 0x0000004851517210 */ /* 0x000fc6000071e4ff */
[----:B------:R-:W-:Y:S01]  /*23160*/  IMAD.WIDE.U32 R34, R83, R22, RZ ;  /* 0x0000001653227225 */ /* 0x000fe200078e00ff */
[----:B------:R-:W-:-:S03]  /*23170*/  IADD3.X R33, P0, P6, R46, RZ, RZ, P0, P2 ;  /* 0x000000ff2e217210 */ /* 0x000fc600006044ff */
[----:B------:R-:W-:Y:S01]  /*23180*/  IMAD.IADD R2, R51, 0x1, R16 ;  /* 0x0000000133027824 */ /* 0x000fe200078e0210 */
[----:B------:R-:W-:Y:S01]  /*23190*/  IADD3.X R80, PT, PT, R47, RZ, RZ, P0, P6 ;  /* 0x000000ff2f507210 */ /* 0x000fe200007ec4ff */
[----:B------:R-:W-:Y:S01]  /*231a0*/  IMAD.MOV.U32 R3, RZ, RZ, RZ ;  /* 0x000000ffff037224 */ /* 0x000fe200078e00ff */
[----:B------:R-:W-:Y:S01]  /*231b0*/  IADD3 R33, P0, PT, R33, R92, RZ ;  /* 0x0000005c21217210 */ /* 0x000fe20007f1e0ff */
[----:B------:R-:W-:-:S03]  /*231c0*/  IMAD.WIDE.U32 R72, R32, R22, RZ ;  /* 0x0000001620487225 */ /* 0x000fc600078e00ff */
[----:B------:R-:W-:Y:S01]  /*231d0*/  IADD3.X R80, P0, PT, R80, R87, RZ, P0, !PT ;  /* 0x0000005750507210 */ /* 0x000fe2000071e4ff */
[----:B------:R-:W-:-:S04]  /*231e0*/  IMAD.WIDE.U32 R34, P2, R32, R23, R34 ;  /* 0x0000001720227225 */ /* 0x000fc80007840022 */
[----:B------:R-:W-:Y:S01]  /*231f0*/  IMAD.WIDE.U32 R2, R45, R4, R2 ;  /* 0x000000042d027225 */ /* 0x000fe200078e0002 */
[----:B------:R-:W-:Y:S02]  /*23200*/  IADD3 R45, P3, PT, R73, R34, RZ ;  /* 0x00000022492d7210 */ /* 0x000fe40007f7e0ff */
[----:B------:R-:W-:Y:S01]  /*23210*/  IADD3 R4, P1, PT, R33, R72, RZ ;  /* 0x0000004821047210 */ /* 0x000fe20007f3e0ff */
[----:B------:R-:W-:-:S03]  /*23220*/  IMAD.WIDE.U32 R48, R83, R24, RZ ;  /* 0x0000001853307225 */ /* 0x000fc600078e00ff */
[----:B------:R-:W-:Y:S01]  /*23230*/  IADD3.X R80, P1, PT, R80, R45, RZ, P1, !PT ;  /* 0x0000002d50507210 */ /* 0x000fe20000f3e4ff */
[-C--:B------:R-:W-:Y:S02]  /*23240*/  IMAD R34, R81, R10.reuse, RZ ;  /* 0x0000000a51227224 */ /* 0x080fe400078e02ff */
        /* <DEDUP_REMOVED lines=30> */
[----:B------:R-:W-:Y:S01]  /*23430*/  IMAD.X R47, R76, 0x1, R83, P3 ;  /* 0x000000014c2f7824 */ /* 0x000fe200018e0653 */
[----:B------:R-:W-:Y:S01]  /*23440*/  IADD3.X R75, P3, PT, RZ, R72, RZ, P6, !PT ;  /* 0x00000048ff4b7210 */ /* 0x000fe2000377e4ff */
        /* <DEDUP_REMOVED lines=19> */
[----:B------:R-:W-:Y:S01]  /*23580*/  IADD3.X R77, PT, PT, R33, RZ, RZ, P0, P3 ;  /* 0x000000ff214d7210 */ /* 0x000fe200007e64ff */
[----:B------:R-:W-:Y:S01]  /*23590*/  IMAD.X R35, RZ, RZ, RZ, P6 ;  /* 0x000000ffff237224 */ /* 0x000fe200030e06ff */
[----:B------:R-:W-:Y:S01]  /*235a0*/  IADD3 R88, P6, P2, R118, R117, R88 ;  /* 0x0000007576587210 */ /* 0x000fe20007ade058 */
[----:B------:R-:W-:Y:S01]  /*235b0*/  IMAD.MOV.U32 R34, RZ, RZ, R3 ;  /* 0x000000ffff227224 */ /* 0x000fe200078e0003 */
[----:B------:R-:W-:-:S02]  /*235c0*/  IADD3 R33, P0, PT, R4, R45, RZ ;  /* 0x0000002d04217210 */ /* 0x000fc40007f1e0ff */
[----:B------:R-:W-:Y:S02]  /*235d0*/  ISETP.GE.U32.AND P1, PT, R16, R85, PT ;  /* 0x000000551000720c */ /* 0x000fe40003f26070 */
[----:B------:R-:W-:Y:S02]  /*235e0*/  IADD3.X R16, PT, PT, RZ, R15, RZ, P6, P2 ;  /* 0x0000000fff107210 */ /* 0x000fe400037e44ff */
[----:B------:R-:W-:Y:S01]  /*235f0*/  IADD3 R4, P6, PT, R33, R48, RZ ;  /* 0x0000003021047210 */ /* 0x000fe20007fde0ff */
[----:B------:R-:W-:Y:S01]  /*23600*/  IMAD R48, R79, R10, RZ ;  /* 0x0000000a4f307224 */ /* 0x000fe200078e02ff */
[----:B------:R-:W-:Y:S01]  /*23610*/  ISETP.GE.U32.AND.EX P1, PT, R47, R83, PT, P1 ;  /* 0x000000532f00720c */ /* 0x000fe20003f26110 */
        /* <DEDUP_REMOVED lines=8> */
[----:B------:R-:W-:-:S04]  /*236a0*/  IMAD.WIDE.U32 R32, P6, R46, R25, R32 ;  /* 0x000000192e207225 */ /* 0x000fc800078c0020 */
[----:B------:R-:W-:Y:S02]  /*236b0*/  IMAD.IADD R45, R3, 0x1, R45 ;  /* 0x00000001032d7824 */ /* 0x000fe400078e022d */
[----:B------:R-:W-:-:S04]  /*236c0*/  IMAD.WIDE.U32.X R34, R51, R23, R34, P3 ;  /* 0x0000001733227225 */ /* 0x000fc800018e0422 */
[----:B------:R-:W-:Y:S01]  /*236d0*/  IMAD.WIDE.U32 R46, R46, R24, RZ ;  /* 0x000000182e2e7225 */ /* 0x000fe200078e00ff */
[----:B------:R-:W-:-:S03]  /*236e0*/  IADD3.X R3, P1, P2, R34, RZ, RZ, P1, P2 ;  /* 0x000000ff22037210 */ /* 0x000fc60000a244ff */
[----:B------:R-:W-:Y:S01]  /*236f0*/  IMAD.X R73, RZ, RZ, RZ, P6 ;  /* 0x000000ffff497224 */ /* 0x000fe200030e06ff */
[----:B------:R-:W-:Y:S01]  /*23700*/  IADD3 R76, P6, PT, R76, R83, RZ ;  /* 0x000000534c4c7210 */ /* 0x000fe20007fde0ff */
[----:B------:R-:W-:Y:S01]  /*23710*/  IMAD.WIDE.U32 R48, R45, R18, RZ ;  /* 0x000000122d307225 */ /* 0x000fe200078e00ff */
[----:B------:R-:W-:Y:S02]  /*23720*/  IADD3.X R34, PT, PT, R35, RZ, RZ, P1, P2 ;  /* 0x000000ff23227210 */ /* 0x000fe40000fe44ff */
[----:B------:R-:W-:Y:S01]  /*23730*/  IADD3 R3, P1, PT, R3, R76, RZ ;  /* 0x0000004c03037210 */ /* 0x000fe20007f3e0ff */
[----:B------:R-:W-:Y:S01]  /*23740*/  IMAD.X R80, RZ, RZ, R16, P0 ;  /* 0x000000ffff507224 */ /* 0x000fe200000e0610 */
[----:B------:R-:W-:Y:S01]  /*23750*/  ISETP.GE.U32.AND P0, PT, R90, R84, PT ;  /* 0x000000545a00720c */ /* 0x000fe20003f06070 */
[----:B------:R-:W-:Y:S01]  /*23760*/  IMAD.MOV.U32 R72, RZ, RZ, R33 ;  /* 0x000000ffff487224 */ /* 0x000fe200078e0021 */
[----:B------:R-:W-:Y:S01]  /*23770*/  IADD3 R84, P3, PT, R47, R32, RZ ;  /* 0x000000202f547210 */ /* 0x000fe20007f7e0ff */
[----:B------:R-:W-:Y:S01]  /*23780*/  IMAD.WIDE.U32 R48, P2, R2, R19, R48 ;  /* 0x0000001302307225 */ /* 0x000fe20007840030 */
[----:B------:R-:W-:-:S03]  /*23790*/  ISETP.GE.U32.AND.EX P0, PT, R89, R14, PT, P0 ;  /* 0x0000000e5900720c */ /* 0x000fc60003f06100 */
[----:B------:R-:W-:Y:S01]  /*237a0*/  IMAD.X R81, R81, 0x1, R80, P6 ;  /* 0x0000000151517824 */ /* 0x000fe200030e0650 */
[----:B------:R-:W-:Y:S01]  /*237b0*/  IADD3 R74, P6, PT, R3, R46, RZ ;  /* 0x0000002e034a7210 */ /* 0x000fe20007fde0ff */
[----:B------:R-:W-:-:S03]  /*237c0*/  IMAD.WIDE.U32 R32, R2, R18, RZ ;  /* 0x0000001202207225 */ /* 0x000fc600078e00ff */
[----:B------:R-:W-:Y:S01]  /*237d0*/  IADD3.X R3, P1, PT, R34, R81, RZ, P1, !PT ;  /* 0x0000005122037210 */ /* 0x000fe20000f3e4ff */
[----:B------:R-:W-:Y:S01]  /*237e0*/  IMAD.WIDE.U32.X R72, R51, R25, R72, P3 ;  /* 0x0000001933487225 */ /* 0x000fe200018e0448 */
[----:B------:R-:W-:-:S03]  /*237f0*/  IADD3 R46, P3, PT, R33, R48, RZ ;  /* 0x00000030212e7210 */ /* 0x000fc60007f7e0ff */
        /* <DEDUP_REMOVED lines=33> */
[C---:B------:R-:W-:Y:S01]  /*23a10*/  IMAD.WIDE.U32 R32, R2.reuse, R22, RZ ;  /* 0x0000001602207225 */ /* 0x040fe200078e00ff */
[----:B------:R-:W-:Y:S02]  /*23a20*/  ISETP.GE.U32.AND.EX P0, PT, R81, R80, PT, P0 ;  /* 0x000000505100720c */ /* 0x000fe40003f06100 */
[----:B------:R-:W-:Y:S01]  /*23a30*/  IADD3.X R51, PT, PT, RZ, R50, RZ, P5, P4 ;  /* 0x00000032ff337210 */ /* 0x000fe20002fe84ff */
[----:B------:R-:W-:Y:S01]  /*23a40*/  IMAD.WIDE.U32 R14, P3, R2, R23, R14 ;  /* 0x00000017020e7225 */ /* 0x000fe2000786000e */
[----:B------:R-:W-:Y:S02]  /*23a50*/  IADD3 R13, P4, PT, R13, R78, RZ ;  /* 0x0000004e0d0d7210 */ /* 0x000fe40007f9e0ff */
[----:B------:R-:W-:Y:S02]  /*23a60*/  IADD3 R3, P1, PT, R3, R74, RZ ;  /* 0x0000004a03037210 */ /* 0x000fe40007f3e0ff */
[----:B------:R-:W-:Y:S01]  /*23a70*/  SEL R48, RZ, 0x1, P0 ;  /* 0x00000001ff307807 */ /* 0x000fe20000000000 */
        /* <DEDUP_REMOVED lines=8> */
[----:B------:R-:W-:Y:S01]  /*23b00*/  ISETP.GE.U32.AND P3, PT, R13, R78, PT ;  /* 0x0000004e0d00720c */ /* 0x000fe20003f66070 */
[----:B------:R-:W-:Y:S01]  /*23b10*/  IMAD.X R49, RZ, RZ, R16, P4 ;  /* 0x000000ffff317224 */ /* 0x000fe200020e0610 */
[----:B------:R-:W-:Y:S01]  /*23b20*/  IADD3.X R73, P0, PT, R0, R73, RZ, P0, !PT ;  /* 0x0000004900497210 */ /* 0x000fe2000071e4ff */
[----:B------:R-:W-:Y:S01]  /*23b30*/  IMAD.WIDE.U32.X R32, R45, R23, R32, P5 ;  /* 0x000000172d207225 */ /* 0x000fe200028e0420 */
[----:B------:R-:W-:Y:S02]  /*23b40*/  ISETP.GE.U32.AND P5, PT, R48, R13, PT ;  /* 0x0000000d3000720c */ /* 0x000fe40003fa6070 */
[----:B------:R-:W-:Y:S01]  /*23b50*/  ISETP.GE.U32.AND.EX P3, PT, R16, R51, PT, P3 ;  /* 0x000000331000720c */ /* 0x000fe20003f66130 */
[----:B------:R-:W-:Y:S01]  /*23b60*/  IMAD.WIDE.U32 R34, P4, R2, R25, R34 ;  /* 0x0000001902227225 */ /* 0x000fe20007880022 */
[----:B------:R-:W-:Y:S02]  /*23b70*/  IADD3.X R13, P1, P0, R32, RZ, RZ, P0, P1 ;  /* 0x000000ff200d7210 */ /* 0x000fe400000224ff */
[----:B------:R-:W-:Y:S01]  /*23b80*/  ISETP.GE.U32.AND.EX P5, PT, R49, R16, PT, P5 ;  /* 0x000000103100720c */ /* 0x000fe20003fa6150 */
[----:B------:R-:W-:Y:S01]  /*23b90*/  IMAD.X R3, RZ, RZ, RZ, P4 ;  /* 0x000000ffff037224 */ /* 0x000fe200020e06ff */
[----:B------:R-:W-:Y:S01]  /*23ba0*/  IADD3 R16, P4, PT, R47, R48, RZ ;  /* 0x000000302f107210 */ /* 0x000fe20007f9e0ff */
[----:B------:R-:W-:Y:S01]  /*23bb0*/  IMAD.MOV.U32 R2, RZ, RZ, R35 ;  /* 0x000000ffff027224 */ /* 0x000fe200078e0023 */
[----:B------:R-:W-:-:S02]  /*23bc0*/  IADD3.X R0, PT, PT, R33, RZ, RZ, P1, P0 ;  /* 0x000000ff21007210 */ /* 0x000fc40000fe04ff */
[----:B------:R-:W-:Y:S01]  /*23bd0*/  IADD3 R33, P1, PT, R15, R34, RZ ;  /* 0x000000220f217210 */ /* 0x000fe20007f3e0ff */
[----:B------:R-:W-:Y:S01]  /*23be0*/  IMAD.X R15, R72, 0x1, R49, P4 ;  /* 0x00000001480f7824 */ /* 0x000fe200020e0631 */
[----:B------:R-:W-:Y:S02]  /*23bf0*/  IADD3 R13, P0, PT, R13, R16, RZ ;  /* 0x000000100d0d7210 */ /* 0x000fe40007f1e0ff */
[----:B------:R-:W-:Y:S01]  /*23c00*/  SEL R32, RZ, 0x1, P3 ;  /* 0x00000001ff207807 */ /* 0x000fe20001800000 */
[----:B------:R-:W-:Y:S01]  /*23c10*/  IMAD.WIDE.U32.X R2, R45, R25, R2, P1 ;  /* 0x000000192d027225 */ /* 0x000fe200008e0402 */
[----:B------:R-:W-:Y:S02]  /*23c20*/  ISETP.GE.U32.AND P4, PT, R16, R48, PT ;  /* 0x000000301000720c */ /* 0x000fe40003f86070 */
        /* <DEDUP_REMOVED lines=48> */
.L_x_364:
        /* <DEDUP_REMOVED lines=21> */
.L_x_365:
        /* <DEDUP_REMOVED lines=18> */
[----:B------:R-:W-:Y:S01]  /*241a0*/  IMAD.WIDE.U32 R48, R61, R108, RZ ;  /* 0x0000006c3d307225 */ /* 0x000fe200078e00ff */
[----:B------:R-:W-:-:S03]  /*241b0*/  IADD3.X R61, PT, PT, RZ, RZ, RZ, P1, P2 ;  /* 0x000000ffff3d7210 */ /* 0x000fc60000fe44ff */
        /* <DEDUP_REMOVED lines=8> */
[----:B------:R-:W-:-:S02]  /*24240*/  IMAD.IADD R73, R40, 0x1, R73 ;  /* 0x0000000128497824 */ /* 0x000fc400078e0249 */
[----:B------:R-:W-:-:S04]  /*24250*/  IMAD.WIDE.U32 R78, R55, R110, RZ ;  /* 0x0000006e374e7225 */ /* 0x000fc800078e00ff */
[----:B------:R-:W-:-:S04]  /*24260*/  IMAD.WIDE.U32 R50, R54, R111, RZ ;  /* 0x0000006f36327225 */ /* 0x000fc800078e00ff */
[----:B------:R-:W-:Y:S02]  /*24270*/  IMAD.IADD R52, R39, 0x1, R49 ;  /* 0x0000000127347824 */ /* 0x000fe400078e0231 */
[----:B------:R-:W-:Y:S01]  /*24280*/  IMAD.IADD R39, R41, 0x1, R79 ;  /* 0x0000000129277824 */ /* 0x000fe200078e024f */
[----:B------:R-:W-:Y:S01]  /*24290*/  IADD3.X R79, PT, PT, RZ, R73, RZ, P4, P5 ;  /* 0x00000049ff4f7210 */ /* 0x000fe200027ea4ff */
[----:B------:R-:W-:Y:S01]  /*242a0*/  IMAD.WIDE.U32 R48, R57, R111, RZ ;  /* 0x0000006f39307225 */ /* 0x000fe200078e00ff */
[----:B------:R-:W-:-:S03]  /*242b0*/  IADD3 R16, P4, P5, R78, R83, R50 ;  /* 0x000000534e107210 */ /* 0x000fc60007d9e032 */
[----:B------:R-:W-:Y:S02]  /*242c0*/  IMAD.MOV.U32 R35, RZ, RZ, RZ ;  /* 0x000000ffff237224 */ /* 0x000fe400078e00ff */
[----:B------:R-:W-:Y:S01]  /*242d0*/  IMAD.IADD R72, R37, 0x1, R51 ;  /* 0x0000000125487824 */ /* 0x000fe200078e0233 */
[----:B------:R-:W-:Y:S01]  /*242e0*/  IADD3.X R51, PT, PT, RZ, RZ, RZ, P3, P6 ;  /* 0x000000ffff337210 */ /* 0x000fe20001fec4ff */
[----:B------:R-:W-:Y:S01]  /*242f0*/  IMAD.X R16, R16, 0x1, R85, P0 ;  /* 0x0000000110107824 */ /* 0x000fe200000e0655 */
[----:B------:R-:W-:Y:S01]  /*24300*/  ISETP.GE.U32.AND P0, PT, R81, R32, PT ;  /* 0x000000205100720c */ /* 0x000fe20003f06070 */
[----:B------:R-:W-:Y:S02]  /*24310*/  IMAD.MOV.U32 R73, RZ, RZ, RZ ;  /* 0x000000ffff497224 */ /* 0x000fe400078e00ff */
[----:B------:R-:W-:Y:S01]  /*24320*/  IMAD.WIDE.U32 R74, R56, R111, RZ ;  /* 0x0000006f384a7225 */ /* 0x000fe200078e00ff */
[----:B------:R-:W-:-:S03]  /*24330*/  ISETP.GE.U32.AND.EX P0, PT, R16, R85, PT, P0 ;  /* 0x000000551000720c */ /* 0x000fc60003f06100 */
[----:B------:R-:W-:-:S04]  /*24340*/  IMAD.WIDE.U32 R76, R57, R110, RZ ;  /* 0x0000006e394c7225 */ /* 0x000fc800078e00ff */
[----:B------:R-:W-:Y:S02]  /*24350*/  IMAD.IADD R3, R44, 0x1, R49 ;  /* 0x000000012c037824 */ /* 0x000fe400078e0231 */
[----:B------:R-:W-:-:S03]  /*24360*/  IMAD.WIDE.U32 R34, R108, R58, R34 ;  /* 0x0000003a6c227225 */ /* 0x000fc600078e0022 */
[----:B------:R-:W-:Y:S01]  /*24370*/  IADD3 R74, P2, P1, R76, R3, R74 ;  /* 0x000000034c4a7210 */ /* 0x000fe2000795e04a */
[----:B------:R-:W-:Y:S01]  /*24380*/  IMAD.WIDE.U32 R72, R110, R54, R72 ;  /* 0x000000366e487225 */ /* 0x000fe200078e0048 */
[----:B------:R-:W-:-:S03]  /*24390*/  IADD3 R61, P3, P6, R61, R34, R33 ;  /* 0x000000223d3d7210 */ /* 0x000fc60007e7e021 */
[----:B------:R-:W-:Y:S02]  /*243a0*/  IMAD.IADD R76, R42, 0x1, R35 ;  /* 0x000000012a4c7824 */ /* 0x000fe400078e0223 */
[----:B------:R-:W-:Y:S01]  /*243b0*/  IMAD.IADD R36, R37, 0x1, R73 ;  /* 0x0000000125247824 */ /* 0x000fe200078e0249 */
[----:B------:R-:W-:Y:S01]  /*243c0*/  SEL R73, RZ, 0x1, P0 ;  /* 0x00000001ff497807 */ /* 0x000fe20000000000 */
[----:B------:R-:W-:Y:S01]  /*243d0*/  IMAD.WIDE.U32 R32, R58, R111, RZ ;  /* 0x0000006f3a207225 */ /* 0x000fe200078e00ff */
[----:B------:R-:W-:Y:S02]  /*243e0*/  IADD3.X R76, PT, PT, RZ, R76, RZ, P3, P6 ;  /* 0x0000004cff4c7210 */ /* 0x000fe40001fec4ff */
[----:B------:R-:W-:Y:S01]  /*243f0*/  IADD3 R3, P3, PT, R73, R2, RZ ;  /* 0x0000000249037210 */ /* 0x000fe20007f7e0ff */
[----:B------:R-:W-:Y:S01]  /*24400*/  IMAD.IADD R34, R42, 0x1, R33 ;  /* 0x000000012a227824 */ /* 0x000fe200078e0221 */
[----:B------:R-:W-:Y:S01]  /*24410*/  IADD3 R72, P0, P6, R47, R72, R39 ;  /* 0x000000482f487210 */ /* 0x000fe20007e1e027 */
[----:B------:R-:W-:-:S02]  /*24420*/  IMAD.MOV.U32 R47, RZ, RZ, RZ ;  /* 0x000000ffff2f7224 */ /* 0x000fc400078e00ff */
[----:B------:R-:W-:Y:S01]  /*24430*/  IMAD.X R33, RZ, RZ, R80, P3 ;  /* 0x000000ffff217224 */ /* 0x000fe200018e0650 */
[----:B------:R-:W-:Y:S01]  /*24440*/  IADD3.X R36, PT, PT, R79, R36, RZ, P0, P6 ;  /* 0x000000244f247210 */ /* 0x000fe200007ec4ff */
[----:B------:R-:W-:Y:S01]  /*24450*/  IMAD.WIDE.U32 R46, R108, R60, R46 ;  /* 0x0000003c6c2e7225 */ /* 0x000fe200078e002e */
[----:B------:R-:W-:Y:S02]  /*24460*/  IADD3 R79, P3, PT, R3, R48, RZ ;  /* 0x00000030034f7210 */ /* 0x000fe40007f7e0ff */
[----:B------:R-:W-:Y:S01]  /*24470*/  ISETP.GT.U32.AND P0, PT, R2, R3, PT ;  /* 0x000000030200720c */ /* 0x000fe20003f04070 */
[----:B------:R-:W-:Y:S01]  /*24480*/  IMAD.MOV.U32 R35, RZ, RZ, RZ ;  /* 0x000000ffff237224 */ /* 0x000fe200078e00ff */
[----:B------:R-:W-:Y:S01]  /*24490*/  IADD3.X R48, PT, PT, RZ, RZ, RZ, P2, P1 ;  /* 0x000000ffff307210 */ /* 0x000fe200017e24ff */
[----:B------:R-:W-:Y:S01]  /*244a0*/  IMAD.X R83, R33, 0x1, R74, P3 ;  /* 0x0000000121537824 */ /* 0x000fe200018e064a */
[----:B------:R-:W-:Y:S01]  /*244b0*/  ISETP.GT.U32.AND.EX P0, PT, R80, R33, PT, P0 ;  /* 0x000000215000720c */ /* 0x000fe20003f04100 */
[----:B------:R-:W-:Y:S01]  /*244c0*/  IMAD.IADD R50, R40, 0x1, R75 ;  /* 0x0000000128327824 */ /* 0x000fe200078e024b */
[----:B------:R-:W-:Y:S01]  /*244d0*/  IADD3 R78, P3, P6, R51, R46, R52 ;  /* 0x0000002e334e7210 */ /* 0x000fe20007e7e034 */
[----:B------:R-:W-:Y:S01]  /*244e0*/  IMAD.MOV.U32 R51, RZ, RZ, RZ ;  /* 0x000000ffff337224 */ /* 0x000fe200078e00ff */
[----:B------:R-:W-:Y:S01]  /*244f0*/  SEL R2, R2, R3, P0 ;  /* 0x0000000302027207 */ /* 0x000fe20000000000 */
[----:B------:R-:W-:Y:S01]  /*24500*/  IMAD.WIDE.U32 R34, R110, R58, R34 ;  /* 0x0000003a6e227225 */ /* 0x000fe200078e0022 */
[----:B------:R-:W-:-:S02]  /*24510*/  SEL R46, R80, R33, P0 ;  /* 0x00000021502e7207 */ /* 0x000fc40000000000 */
[----:B------:R-:W-:Y:S01]  /*24520*/  ISETP.GT.U32.AND P0, PT, R2, R79, PT ;  /* 0x0000004f0200720c */ /* 0x000fe20003f04070 */
[----:B------:R-:W-:Y:S02]  /*24530*/  IMAD.IADD R58, R38, 0x1, R47 ;  /* 0x00000001263a7824 */ /* 0x000fe400078e022f */
[----:B------:R-:W-:Y:S01]  /*24540*/  IMAD.WIDE.U32 R38, R59, R110, RZ ;  /* 0x0000006e3b267225 */ /* 0x000fe200078e00ff */
[----:B------:R-:W-:Y:S02]  /*24550*/  ISETP.GT.U32.AND.EX P0, PT, R46, R83, PT, P0 ;  /* 0x000000532e00720c */ /* 0x000fe40003f04100 */
[----:B------:R-:W-:Y:S01]  /*24560*/  IADD3.X R58, PT, PT, RZ, R58, RZ, P3, P6 ;  /* 0x0000003aff3a7210 */ /* 0x000fe20001fec4ff */
[----:B------:R-:W-:Y:S02]  /*24570*/  IMAD.IADD R49, R44, 0x1, R77 ;  /* 0x000000012c317824 */ /* 0x000fe400078e024d */
[----:B------:R-:W-:-:S04]  /*24580*/  IMAD.WIDE.U32 R50, R110, R56, R50 ;  /* 0x000000386e327225 */ /* 0x000fc800078e0032 */
[----:B------:R-:W-:Y:S01]  /*24590*/  IMAD.IADD R33, R43, 0x1, R39 ;  /* 0x000000012b217824 */ /* 0x000fe200078e0227 */
[----:B------:R-:W-:Y:S01]  /*245a0*/  IADD3 R52, P3, P6, R61, R50, R49 ;  /* 0x000000323d347210 */ /* 0x000fe20007e7e031 */
[----:B------:R-:W-:Y:S01]  /*245b0*/  IMAD.IADD R47, R40, 0x1, R51 ;  /* 0x00000001282f7824 */ /* 0x000fe200078e0233 */
[----:B------:R-:W-:Y:S01]  /*245c0*/  SEL R39, RZ, 0x1, !P0 ;  /* 0x00000001ff277807 */ /* 0x000fe20004000000 */
[----:B------:R-:W-:Y:S01]  /*245d0*/  IMAD.WIDE.U32 R2, R54, R113, RZ ;  /* 0x0000007136027225 */ /* 0x000fe200078e00ff */
[----:B------:R-:W-:Y:S02]  /*245e0*/  IADD3 R78, P1, P2, R78, R34, R33 ;  /* 0x000000224e4e7210 */ /* 0x000fe40007a3e021 */
[----:B------:R-:W-:Y:S01]  /*245f0*/  IADD3.X R33, PT, PT, R76, R47, RZ, P3, P6 ;  /* 0x0000002f4c217210 */ /* 0x000fe20001fec4ff */
[----:B------:R-:W-:Y:S02]  /*24600*/  IMAD.IADD R77, R42, 0x1, R35 ;  /* 0x000000012a4d7824 */ /* 0x000fe400078e0223 */
[----:B------:R-:W-:-:S02]  /*24610*/  IMAD.IADD R60, R37, 0x1, R3 ;  /* 0x00000001253c7824 */ /* 0x000fc400078e0203 */
[----:B------:R-:W-:Y:S01]  /*24620*/  IMAD.WIDE.U32 R46, R55, R112, RZ ;  /* 0x00000070372e7225 */ /* 0x000fe200078e00ff */
[----:B------:R-:W-:Y:S02]  /*24630*/  IADD3.X R77, PT, PT, R58, R77, RZ, P1, P2 ;  /* 0x0000004d3a4d7210 */ /* 0x000fe40000fe44ff */
[----:B------:R-:W-:Y:S01]  /*24640*/  IADD3 R52, P2, P3, R39, R52, R48 ;  /* 0x0000003427347210 */ /* 0x000fe20007b5e030 */
[----:B------:R-:W-:Y:S02]  /*24650*/  IMAD.MOV.U32 R61, RZ, RZ, RZ ;  /* 0x000000ffff3d7224 */ /* 0x000fe400078e00ff */
        /* <DEDUP_REMOVED lines=14> */
[----:B------:R-:W-:Y:S01]  /*24740*/  IMAD.IADD R42, R37, 0x1, R49 ;  /* 0x00000001252a7824 */ /* 0x000fe200078e0231 */
[----:B------:R-:W-:Y:S01]  /*24750*/  IADD3 R76, P6, PT, R79, R60, RZ ;  /* 0x0000003c4f4c7210 */ /* 0x000fe20007fde0ff */
[----:B------:R-:W-:Y:S01]  /*24760*/  IMAD.WIDE.U32 R48, R59, R111, RZ ;  /* 0x0000006f3b307225 */ /* 0x000fe200078e00ff */
[----:B------:R-:W-:-:S02]  /*24770*/  IADD3.X R59, PT, PT, RZ, RZ, RZ, P2, P3 ;  /* 0x000000ffff3b7210 */ /* 0x000fc400017e64ff */
        /* <DEDUP_REMOVED lines=8> */
[----:B------:R-:W-:Y:S02]  /*24800*/  IADD3 R39, P4, P5, R38, R39, R32 ;  /* 0x0000002726277210 */ /* 0x000fe40007d9e020 */
[----:B------:R-:W-:Y:S01]  /*24810*/  ISETP.GT.U32.AND.EX P6, PT, R15, R46, PT, P1 ;  /* 0x0000002e0f00720c */ /* 0x000fe20003fc4110 */
[----:B------:R-:W-:Y:S01]  /*24820*/  IMAD R32, R85, R10, RZ ;  /* 0x0000000a55207224 */ /* 0x000fe200078e02ff */
[----:B------:R-:W-:Y:S01]  /*24830*/  ISETP.GE.U32.AND.EX P1, PT, R74, R83, PT, P0 ;  /* 0x000000534a00720c */ /* 0x000fe20003f26100 */
[----:B------:R-:W-:Y:S01]  /*24840*/  IMAD.IADD R75, R41, 0x1, R51 ;  /* 0x00000001294b7824 */ /* 0x000fe200078e0233 */
[----:B------:R-:W-:Y:S01]  /*24850*/  IADD3 R80, P0, PT, R33, R48, RZ ;  /* 0x0000003021507210 */ /* 0x000fe20007f1e0ff */
[----:B------:R-:W-:Y:S01]  /*24860*/  IMAD R61, R34, R11, R32 ;  /* 0x0000000b223d7224 */ /* 0x000fe200078e0220 */
[----:B------:R-:W-:Y:S01]  /*24870*/  SEL R14, R14, R33, P6 ;  /* 0x000000210e0e7207 */ /* 0x000fe20003000000 */
[----:B------:R-:W-:Y:S01]  /*24880*/  IMAD.WIDE.U32 R32, R57, R112, RZ ;  /* 0x0000007039207225 */ /* 0x000fe200078e00ff */
[----:B------:R-:W-:-:S02]  /*24890*/  SEL R35, R15, R46, P6 ;  /* 0x0000002e0f237207 */ /* 0x000fc40003000000 */
[----:B------:R-:W-:Y:S01]  /*248a0*/  IADD3.X R83, PT, PT, RZ, RZ, RZ, P4, P5 ;  /* 0x000000ffff537210 */ /* 0x000fe200027ea4ff */
[----:B------:R-:W-:Y:S01]  /*248b0*/  IMAD.X R84, R46, 0x1, R39, P0 ;  /* 0x000000012e547824 */ /* 0x000fe200000e0627 */
[----:B------:R-:W-:Y:S01]  /*248c0*/  ISETP.GT.U32.AND P0, PT, R14, R80, PT ;  /* 0x000000500e00720c */ /* 0x000fe20003f04070 */
[----:B------:R-:W-:Y:S02]  /*248d0*/  IMAD.IADD R61, R3, 0x1, R61 ;  /* 0x00000001033d7824 */ /* 0x000fe400078e023d */
[----:B------:R-:W-:Y:S01]  /*248e0*/  IMAD.WIDE.U32 R38, R56, R113, RZ ;  /* 0x0000007138267225 */ /* 0x000fe200078e00ff */
[----:B------:R-:W-:-:S03]  /*248f0*/  ISETP.GT.U32.AND.EX P0, PT, R35, R84, PT, P0 ;  /* 0x000000542300720c */ /* 0x000fc60003f04100 */
[----:B------:R-:W-:-:S04]  /*24900*/  IMAD.WIDE.U32 R14, R57, R113, RZ ;  /* 0x00000071390e7225 */ /* 0x000fc800078e00ff */
[----:B------:R-:W-:-:S04]  /*24910*/  IMAD.WIDE.U32 R48, R61, R18, RZ ;  /* 0x000000123d307225 */ /* 0x000fc800078e00ff */
[----:B------:R-:W-:Y:S01]  /*24920*/  IMAD.IADD R46, R40, 0x1, R39 ;  /* 0x00000001282e7824 */ /* 0x000fe200078e0227 */
[----:B------:R-:W-:Y:S01]  /*24930*/  SEL R39, RZ, 0x1, P1 ;  /* 0x00000001ff277807 */ /* 0x000fe20000800000 */
[----:B------:R-:W-:Y:S02]  /*24940*/  IMAD.IADD R15, R44, 0x1, R15 ;  /* 0x000000012c0f7824 */ /* 0x000fe400078e020f */
[----:B------:R-:W-:Y:S01]  /*24950*/  IMAD.WIDE.U32 R50, R2, R18, RZ ;  /* 0x0000001202327225 */ /* 0x000fe200078e00ff */
[----:B------:R-:W-:Y:S02]  /*24960*/  IADD3 R3, P4, PT, R39, R80, RZ ;  /* 0x0000005027037210 */ /* 0x000fe40007f9e0ff */
[----:B------:R-:W-:Y:S01]  /*24970*/  IADD3 R38, P6, P5, R32, R15, R38 ;  /* 0x0000000f20267210 */ /* 0x000fe20007dde026 */
[----:B------:R-:W-:Y:S01]  /*24980*/  IMAD.WIDE.U32 R48, P1, R2, R19, R48 ;  /* 0x0000001302307225 */ /* 0x000fe20007820030 */
[----:B------:R-:W-:Y:S02]  /*24990*/  SEL R15, RZ, 0x1, !P0 ;  /* 0x00000001ff0f7807 */ /* 0x000fe40004000000 */
[----:B------:R-:W-:Y:S01]  /*249a0*/  IADD3 RZ, P0, PT, R34, R50, RZ ;  /* 0x0000003222ff7210 */ /* 0x000fe20007f1e0ff */
[----:B------:R-:W-:Y:S01]  /*249b0*/  IMAD.X R43, RZ, RZ, R84, P4 ;  /* 0x000000ffff2b7224 */ /* 0x000fe200020e0654 */
[----:B------:R-:W-:Y:S01]  /*249c0*/  IADD3 R50, P4, PT, R51, R48, RZ ;  /* 0x0000003033327210 */ /* 0x000fe20007f9e0ff */
[----:B------:R-:W-:Y:S01]  /*249d0*/  IMAD.IADD R79, R44, 0x1, R33 ;  /* 0x000000012c4f7824 */ /* 0x000fe200078e0221 */
[----:B------:R-:W-:Y:S01]  /*249e0*/  IADD3.X R57, PT, PT, RZ, RZ, RZ, P6, P5 ;  /* 0x000000ffff397210 */ /* 0x000fe200037ea4ff */
[----:B------:R-:W-:Y:S01]  /*249f0*/  IMAD.X R33, RZ, RZ, RZ, P1 ;  /* 0x000000ffff217224 */ /* 0x000fe200008e06ff */
[----:B------:R-:W-:Y:S01]  /*24a00*/  ISETP.GT.U32.AND P1, PT, R80, R3, PT ;  /* 0x000000035000720c */ /* 0x000fe20003f24070 */
[----:B------:R-:W-:Y:S01]  /*24a10*/  IMAD.MOV.U32 R32, RZ, RZ, R49 ;  /* 0x000000ffff207224 */ /* 0x000fe200078e0031 */
[----:B------:R-:W-:Y:S01]  /*24a20*/  IADD3.X RZ, P0, PT, R85, R50, RZ, P0, !PT ;  /* 0x0000003255ff7210 */ /* 0x000fe2000071e4ff */
[----:B------:R-:W-:Y:S01]  /*24a30*/  IMAD.WIDE.U32 R34, R61, R20, RZ ;  /* 0x000000143d227225 */ /* 0x000fe200078e00ff */
[----:B------:R-:W-:-:S02]  /*24a40*/  ISETP.GT.U32.AND.EX P1, PT, R84, R43, PT, P1 ;  /* 0x0000002b5400720c */ /* 0x000fc40003f24110 */
[----:B------:R-:W-:Y:S01]  /*24a50*/  IADD3 R48, P5, P6, R15, R78, R83 ;  /* 0x0000004e0f307210 */ /* 0x000fe20007ebe053 */
[----:B------:R-:W-:Y:S01]  /*24a60*/  IMAD.WIDE.U32.X R32, R61, R19, R32, P4 ;  /* 0x000000133d207225 */ /* 0x000fe200020e0420 */
[----:B------:R-:W-:Y:S02]  /*24a70*/  IADD3 R49, P4, PT, R3, R14, RZ ;  /* 0x0000000e03317210 */ /* 0x000fe40007f9e0ff */
[----:B------:R-:W-:Y:S01]  /*24a80*/  SEL R44, R80, R3, P1 ;  /* 0x00000003502c7207 */ /* 0x000fe20000800000 */
[----:B------:R-:W-:Y:S01]  /*24a90*/  IMAD.WIDE.U32 R14, R2, R20, RZ ;  /* 0x00000014020e7225 */ /* 0x000fe200078e00ff */
[----:B------:R-:W-:Y:S02]  /*24aa0*/  IADD3.X R32, P0, PT, RZ, R32, RZ, P0, !PT ;  /* 0x00000020ff207210 */ /* 0x000fe4000071e4ff */
[----:B------:R-:W-:Y:S01]  /*24ab0*/  SEL R3, R84, R43, P1 ;  /* 0x0000002b54037207 */ /* 0x000fe20000800000 */
[----:B------:R-:W-:Y:S01]  /*24ac0*/  IMAD.X R38, R43, 0x1, R38, P4 ;  /* 0x000000012b267824 */ /* 0x000fe200020e0626 */
[----:B------:R-:W-:Y:S01]  /*24ad0*/  IADD3 R81, P1, PT, R32, R81, RZ ;  /* 0x0000005120517210 */ /* 0x000fe20007f3e0ff */
[----:B------:R-:W-:Y:S01]  /*24ae0*/  IMAD.WIDE.U32 R34, P4, R2, R21, R34 ;  /* 0x0000001502227225 */ /* 0x000fe20007880022 */
[----:B------:R-:W-:-:S03]  /*24af0*/  IADD3.X R77, PT, PT, RZ, R77, RZ, P5, P6 ;  /* 0x0000004dff4d7210 */ /* 0x000fc60002fec4ff */
[----:B------:R-:W-:Y:S01]  /*24b00*/  IMAD.X R85, RZ, RZ, R33, P0 ;  /* 0x000000ffff557224 */ /* 0x000fe200000e0621 */
[----:B------:R-:W-:Y:S01]  /*24b10*/  IADD3 R78, P6, PT, R15, R34, RZ ;  /* 0x000000220f4e7210 */ /* 0x000fe20007fde0ff */
[----:B------:R-:W-:Y:S01]  /*24b20*/  IMAD.X R33, RZ, RZ, RZ, P4 ;  /* 0x000000ffff217224 */ /* 0x000fe200020e06ff */
[----:B------:R-:W-:Y:S01]  /*24b30*/  IADD3 R81, P0, PT, R81, R14, RZ ;  /* 0x0000000e51517210 */ /* 0x000fe20007f1e0ff */
[----:B------:R-:W-:Y:S01]  /*24b40*/  IMAD.MOV.U32 R32, RZ, RZ, R35 ;  /* 0x000000ffff207224 */ /* 0x000fe200078e0023 */
[----:B------:R-:W-:Y:S01]  /*24b50*/  IADD3.X R85, P1, PT, R85, R16, RZ, P1, !PT ;  /* 0x0000001055557210 */ /* 0x000fe20000f3e4ff */
[----:B------:R-:W-:Y:S02]  /*24b60*/  IMAD.MOV.U32 R47, RZ, RZ, RZ ;  /* 0x000000ffff2f7224 */ /* 0x000fe400078e00ff */
[----:B------:R-:W-:Y:S01]  /*24b70*/  IMAD.WIDE.U32.X R32, R61, R21, R32, P6 ;  /* 0x000000153d207225 */ /* 0x000fe200030e0420 */
[----:B------:R-:W-:Y:S02]  /*24b80*/  IADD3.X R85, P6, PT, R85, R78, RZ, P0, !PT ;  /* 0x0000004e55557210 */ /* 0x000fe400007de4ff */
[----:B------:R-:W-:Y:S01]  /*24b90*/  ISETP.GT.U32.AND P0, PT, R44, R49, PT ;  /* 0x000000312c00720c */ /* 0x000fe20003f04070 */
[----:B------:R-:W-:Y:S01]  /*24ba0*/  IMAD.WIDE.U32 R46, R112, R56, R46 ;  /* 0x00000038702e7225 */ /* 0x000fe200078e002e */
[----:B------:R-:W-:-:S02]  /*24bb0*/  IADD3.X R83, P1, P6, R32, RZ, RZ, P6, P1 ;  /* 0x000000ff20537210 */ /* 0x000fc400036224ff */
[----:B------:R-:W-:Y:S01]  /*24bc0*/  ISETP.GT.U32.AND.EX P0, PT, R3, R38, PT, P0 ;  /* 0x000000260300720c */ /* 0x000fe20003f04100 */
[-C--:B------:R-:W-:Y:S01]  /*24bd0*/  IMAD.WIDE.U32 R14, R55, R115.reuse, RZ ;  /* 0x00000073370e7225 */ /* 0x080fe200078e00ff */
[----:B------:R-:W-:Y:S02]  /*24be0*/  IADD3 R48, P4, P5, R48, R46, R79 ;  /* 0x0000002e30307210 */ /* 0x000fe40007d9e04f */
[----:B------:R-:W-:Y:S01]  /*24bf0*/  IADD3.X R3, PT, PT, R33, RZ, RZ, P1, P6 ;  /* 0x000000ff21037210 */ /* 0x000fe20000fec4ff */
[----:B------:R-:W-:Y:S01]  /*24c00*/  IMAD.IADD R56, R40, 0x1, R47 ;  /* 0x0000000128387824 */ /* 0x000fe200078e022f */
[----:B------:R-:W-:Y:S01]  /*24c10*/  SEL R33, RZ, 0x1, !P0 ;  /* 0x00000001ff217807 */ /* 0x000fe20004000000 */
[----:B------:R-:W-:Y:S01]  /*24c20*/  IMAD.WIDE.U32 R50, R54, R115, RZ ;  /* 0x0000007336327225 */ /* 0x000fe200078e00ff */
[----:B------:R-:W-:Y:S02]  /*24c30*/  IADD3.X R44, PT, PT, RZ, RZ, RZ, P3, P2 ;  /* 0x000000ffff2c7210 */ /* 0x000fe40001fe44ff */
[----:B------:R-:W-:Y:S01]  /*24c40*/  IADD3.X R56, PT, PT, R77, R56, RZ, P4, P5 ;  /* 0x000000384d387210 */ /* 0x000fe200027ea4ff */
[----:B------:R-:W-:Y:S01]  /*24c50*/  IMAD.WIDE.U32 R46, R55, R114, RZ ;  /* 0x00000072372e7225 */ /* 0x000fe200078e00ff */
[----:B------:R-:W-:-:S03]  /*24c60*/  IADD3 R83, P1, PT, R83, R76, RZ ;  /* 0x0000004c53537210 */ /* 0x000fc60007f3e0ff */
[----:B------:R-:W-:Y:S02]  /*24c70*/  IMAD.IADD R79, R41, 0x1, R15 ;  /* 0x00000001294f7824 */ /* 0x000fe400078e020f */
[----:B------:R-:W-:Y:S02]  /*24c80*/  IMAD.MOV.U32 R43, RZ, RZ, RZ ;  /* 0x000000ffff2b7224 */ /* 0x000fe400078e00ff */
[----:B------:R-:W-:Y:S01]  /*24c90*/  IMAD.IADD R34, R37, 0x1, R51 ;  /* 0x0000000125227824 */ /* 0x000fe200078e0233 */
[----:B------:R-:W-:Y:S01]  /*24ca0*/  IADD3 R79, P4, P5, R46, R79, R50 ;  /* 0x0000004f2e4f7210 */ /* 0x000fe20007d9e032 */
[----:B------:R-:W-:Y:S01]  /*24cb0*/  IMAD.MOV.U32 R35, RZ, RZ, RZ ;  /* 0x000000ffff237224 */ /* 0x000fe200078e00ff */
[----:B------:R-:W-:Y:S01]  /*24cc0*/  IADD3 R46, P2, P3, R33, R48, R57 ;  /* 0x00000030212e7210 */ /* 0x000fe20007b5e039 */
[----:B------:R-:W-:Y:S02]  /*24cd0*/  IMAD.IADD R15, R41, 0x1, R47 ;  /* 0x00000001290f7824 */ /* 0x000fe400078e022f */
[----:B------:R-:W-:-:S04]  /*24ce0*/  IMAD.WIDE.U32 R42, R108, R54, R42 ;  /* 0x000000366c2a7225 */ /* 0x000fc800078e002a */
[----:B------:R-:W-:-:S04]  /*24cf0*/  IMAD.WIDE.U32 R40, R61, R22, RZ ;  /* 0x000000163d287225 */ /* 0x000fc800078e00ff */
[----:B------:R-:W-:-:S04]  /*24d00*/  IMAD.WIDE.U32 R54, R114, R54, R34 ;  /* 0x0000003672367225 */ /* 0x000fc800078e0022 */
[----:B------:R-:W-:Y:S02]  /*24d10*/  IMAD R48, R85, R10, RZ ;  /* 0x0000000a55307224 */ /* 0x000fe400078e02ff */
[----:B------:R-:W-:Y:S01]  /*24d20*/  IMAD.IADD R16, R37, 0x1, R55 ;  /* 0x0000000125107824 */ /* 0x000fe200078e0237 */
[----:B------:R-:W-:Y:S01]  /*24d30*/  IADD3.X R55, PT, PT, RZ, R56, RZ, P2, P3 ;  /* 0x00000038ff377210 */ /* 0x000fe200017e64ff */
[----:B------:R-:W-:Y:S01]  /*24d40*/  IMAD.WIDE.U32 R32, R81, R10, RZ ;  /* 0x0000000a51207225 */ /* 0x000fe200078e00ff */
[----:B------:R-:W-:Y:S02]  /*24d50*/  IADD3 R15, P2, P3, R46, R54, R15 ;  /* 0x000000362e0f7210 */ /* 0x000fe40007b5e00f */
[----:B------:R-:W-:Y:S01]  /*24d60*/  IADD3.X R56, P1, PT, R3, R74, RZ, P1, !PT ;  /* 0x0000004a03387210 */ /* 0x000fe20000f3e4ff */
[----:B------:R-:W-:Y:S01]  /*24d70*/  IMAD R57, R81, R11, R48 ;  /* 0x0000000b51397224 */ /* 0x000fe200078e0230 */
[----:B------:R-:W-:Y:S01]  /*24d80*/  IADD3.X R16, PT, PT, R55, R16, RZ, P2, P3 ;  /* 0x0000001037107210 */ /* 0x000fe200017e64ff */
[----:B------:R-:W-:-:S04]  /*24d90*/  IMAD.WIDE.U32 R34, R2, R22, RZ ;  /* 0x0000001602227225 */ /* 0x000fc800078e00ff */
[----:B------:R-:W-:-:S04]  /*24da0*/  IMAD.WIDE.U32 R40, P0, R2, R23, R40 ;  /* 0x0000001702287225 */ /* 0x000fc80007800028 */
[----:B------:R-:W-:Y:S01]  /*24db0*/  IMAD.WIDE.U32 R50, R61, R24, RZ ;  /* 0x000000183d327225 */ /* 0x000fe200078e00ff */
[----:B------:R-:W-:-:S03]  /*24dc0*/  IADD3 R77, P6, PT, R35, R40, RZ ;  /* 0x00000028234d7210 */ /* 0x000fc60007fde0ff */
[----:B------:R-:W-:Y:S02]  /*24dd0*/  IMAD.IADD R57, R33, 0x1, R57 ;  /* 0x0000000121397824 */ /* 0x000fe400078e0239 */
[----:B------:R-:W-:Y:S01]  /*24de0*/  IMAD.X R47, RZ, RZ, RZ, P0 ;  /* 0x000000ffff2f7224 */ /* 0x000fe200000e06ff */
[----:B------:R-:W-:Y:S01]  /*24df0*/  IADD3 R83, P0, PT, R83, R34, RZ ;  /* 0x0000002253537210 */ /* 0x000fe20007f1e0ff */
[----:B------:R-:W-:-:S03]  /*24e00*/  IMAD.WIDE.U32 R34, P3, R2, R25, R50 ;  /* 0x0000001902227225 */ /* 0x000fc60007860032 */
[----:B------:R-:W-:Y:S01]  /*24e10*/  IADD3.X R56, P2, PT, R56, R77, RZ, P0, !PT ;  /* 0x0000004d38387210 */ /* 0x000fe2000075e4ff */
[----:B------:R-:W-:-:S04]  /*24e20*/  IMAD.WIDE.U32 R50, R57, R18, RZ ;  /* 0x0000001239327225 */ /* 0x000fc800078e00ff */
[----:B------:R-:W-:Y:S02]  /*24e30*/  IMAD.MOV.U32 R46, RZ, RZ, R41 ;  /* 0x000000ffff2e7224 */ /* 0x000fe400078e0029 */
[----:B------:R-:W-:-:S04]  /*24e40*/  IMAD.WIDE.U32 R2, R2, R24, RZ ;  /* 0x0000001802027225 */ /* 0x000fc800078e00ff */
[----:B------:R-:W-:Y:S01]  /*24e50*/  IMAD.X R41, RZ, RZ, RZ, P3 ;  /* 0x000000ffff297224 */ /* 0x000fe200018e06ff */
[----:B------:R-:W-:Y:S01]  /*24e60*/  IADD3 R74, P0, PT, R3, R34, RZ ;  /* 0x00000022034a7210 */ /* 0x000fe20007f1e0ff */
[----:B------:R-:W-:-:S04]  /*24e70*/  IMAD.WIDE.U32.X R46, R61, R23, R46, P6 ;  /* 0x000000173d2e7225 */ /* 0x000fc800030e042e */
[----:B------:R-:W-:Y:S01]  /*24e80*/  IMAD.WIDE.U32 R50, P3, R32, R19, R50 ;  /* 0x0000001320327225 */ /* 0x000fe20007860032 */
[----:B------:R-:W-:-:S03]  /*24e90*/  IADD3.X R3, P2, P6, R46, RZ, RZ, P2, P1 ;  /* 0x000000ff2e037210 */ /* 0x000fc600016424ff */
[----:B------:R-:W-:-:S04]  /*24ea0*/  IMAD.WIDE.U32 R54, R32, R18, RZ ;  /* 0x0000001220367225 */ /* 0x000fc800078e00ff */
[----:B------:R-:W-:Y:S01]  /*24eb0*/  IMAD.X R77, RZ, RZ, RZ, P3 ;  /* 0x000000ffff4d7224 */ /* 0x000fe200018e06ff */
[----:B------:R-:W-:Y:S01]  /*24ec0*/  IADD3 R46, P3, PT, R55, R50, RZ ;  /* 0x00000032372e7210 */ /* 0x000fe20007f7e0ff */
[----:B------:R-:W-:Y:S01]  /*24ed0*/  IMAD.MOV.U32 R76, RZ, RZ, R51 ;  /* 0x000000ffff4c7224 */ /* 0x000fe200078e0033 */
[----:B------:R-:W-:Y:S01]  /*24ee0*/  IADD3 RZ, P1, PT, R81, R54, RZ ;  /* 0x0000003651ff7210 */ /* 0x000fe20007f3e0ff */
[----:B------:R-:W-:Y:S01]  /*24ef0*/  IMAD.MOV.U32 R40, RZ, RZ, R35 ;  /* 0x000000ffff287224 */ /* 0x000fe200078e0023 */
[----:B------:R-:W-:Y:S01]  /*24f00*/  IADD3.X R54, PT, PT, R47, RZ, RZ, P2, P6 ;  /* 0x000000ff2f367210 */ /* 0x000fe200017ec4ff */
[----:B------:R-:W-:Y:S01]  /*24f10*/  IMAD.WIDE.U32.X R50, R57, R19, R76, P3 ;  /* 0x0000001339327225 */ /* 0x000fe200018e044c */
[----:B------:R-:W-:Y:S02]  /*24f20*/  IADD3.X RZ, P2, PT, R85, R46, RZ, P1, !PT ;  /* 0x0000002e55ff7210 */ /* 0x000fe40000f5e4ff */
[----:B------:R-:W-:Y:S01]  /*24f30*/  IADD3 R34, P6, PT, R49, R14, RZ ;  /* 0x0000000e31227210 */ /* 0x000fe20007fde0ff */
[----:B------:R-:W-:Y:S01]  /*24f40*/  IMAD.WIDE.U32 R46, R57, R20, RZ ;  /* 0x00000014392e7225 */ /* 0x000fe200078e00ff */
[----:B------:R-:W-:-:S02]  /*24f50*/  ISETP.GE.U32.AND P3, PT, R4, R133, PT ;  /* 0x000000850400720c */ /* 0x000fc40003f66070 */
[----:B------:R-:W-:Y:S01]  /*24f60*/  IADD3.X R14, P2, PT, RZ, R50, RZ, P2, !PT ;  /* 0x00000032ff0e7210 */ /* 0x000fe2000175e4ff */
[----:B------:R-:W-:Y:S01]  /*24f70*/  IMAD.WIDE.U32.X R40, R61, R25, R40, P0 ;  /* 0x000000193d287225 */ /* 0x000fe200000e0428 */
[----:B------:R-:W-:Y:S02]  /*24f80*/  IADD3 R3, P1, PT, R3, R34, RZ ;  /* 0x0000002203037210 */ /* 0x000fe40007f3e0ff */
[----:B------:R-:W-:Y:S01]  /*24f90*/  ISETP.GE.U32.AND.EX P3, PT, R13, R132, PT, P3 ;  /* 0x000000840d00720c */ /* 0x000fe20003f66130 */
[----:B------:R-:W-:Y:S01]  /*24fa0*/  IMAD.X R77, RZ, RZ, R51, P2 ;  /* 0x000000ffff4d7224 */ /* 0x000fe200010e0633 */
[----:B------:R-:W-:Y:S01]  /*24fb0*/  IADD3 R48, P0, PT, R3, R2, RZ ;  /* 0x0000000203307210 */ /* 0x000fe20007f1e0ff */
[----:B------:R-:W-:Y:S01]  /*24fc0*/  IMAD.WIDE.U32 R50, R32, R20, RZ ;  /* 0x0000001420327225 */ /* 0x000fe200078e00ff */
[----:B------:R-:W-:Y:S02]  /*24fd0*/  SEL R35, RZ, 0x1, P3 ;  /* 0x00000001ff237807 */ /* 0x000fe40001800000 */
[----:B------:R-:W-:Y:S01]  /*24fe0*/  IADD3 R61, P2, PT, R14, R83, RZ ;  /* 0x000000530e3d7210 */ /* 0x000fe20007f5e0ff */
[----:B------:R-:W-:Y:S01]  /*24ff0*/  IMAD.WIDE.U32 R2, P3, R32, R21, R46 ;  /* 0x0000001520027225 */ /* 0x000fe2000786002e */
[----:B------:R-:W-:-:S02]  /*25000*/  IADD3.X R14, PT, PT, RZ, RZ, RZ, P4, P5 ;  /* 0x000000ffff0e7210 */ /* 0x000fc400027ea4ff */
[----:B------:R-:W-:Y:S01]  /*25010*/  IADD3 R61, P5, PT, R61, R50, RZ ;  /* 0x000000323d3d7210 */ /* 0x000fe20007fbe0ff */
[----:B------:R-:W-:Y:S01]  /*25020*/  IMAD.X R33, R79, 0x1, R38, P6 ;  /* 0x000000014f217824 */ /* 0x000fe200030e0626 */
[----:B------:R-:W-:Y:S01]  /*25030*/  IADD3.X R77, P2, PT, R77, R56, RZ, P2, !PT ;  /* 0x000000384d4d7210 */ /* 0x000fe2000175e4ff */
[----:B------:R-:W-:Y:S01]  /*25040*/  IMAD.X R47, RZ, RZ, RZ, P3 ;  /* 0x000000ffff2f7224 */ /* 0x000fe200018e06ff */
[----:B------:R-:W-:Y:S01]  /*25050*/  IADD3 R2, P3, PT, R51, R2, RZ ;  /* 0x0000000233027210 */ /* 0x000fe20007f7e0ff */
[----:B------:R-:W-:Y:S01]  /*25060*/  IMAD.MOV.U32 R46, RZ, RZ, R3 ;  /* 0x000000ffff2e7224 */ /* 0x000fe200078e0003 */
[----:B------:R-:W-:Y:S02]  /*25070*/  IADD3.X R51, P1, PT, R54, R33, RZ, P1, !PT ;  /* 0x0000002136337210 */ /* 0x000fe40000f3e4ff */
[----:B------:R-:W-:Y:S01]  /*25080*/  IADD3.X R77, P5, PT, R77, R2, RZ, P5, !PT ;  /* 0x000000024d4d7210 */ /* 0x000fe20002fbe4ff */
[----:B------:R-:W-:Y:S01]  /*25090*/  IMAD.WIDE.U32.X R2, R57, R21, R46, P3 ;  /* 0x0000001539027225 */ /* 0x000fe200018e042e */
[----:B------:R-:W-:-:S02]  /*250a0*/  IADD3.X R51, P0, PT, R51, R74, RZ, P0, !PT ;  /* 0x0000004a33337210 */ /* 0x000fc4000071e4ff */
[----:B------:R-:W-:Y:S01]  /*250b0*/  IADD3 R35, P4, PT, R28, R35, RZ ;  /* 0x000000231c237210 */ /* 0x000fe20007f9e0ff */
[----:B------:R-:W-:Y:S01]  /*250c0*/  IMAD.WIDE.U32 R46, R57, R22, RZ ;  /* 0x00000016392e7225 */ /* 0x000fe200078e00ff */
[----:B------:R-:W-:Y:S02]  /*250d0*/  IADD3.X R74, P3, P6, R40, RZ, RZ, P0, P1 ;  /* 0x000000ff284a7210 */ /* 0x000fe400006624ff */
[----:B------:R-:W-:Y:S01]  /*250e0*/  IADD3 R75, P0, P1, R59, R42, R75 ;  /* 0x0000002a3b4b7210 */ /* 0x000fe2000791e04b */
[----:B------:R-:W-:Y:S01]  /*250f0*/  IMAD.IADD R28, R37, 0x1, R43 ;  /* 0x00000001251c7824 */ /* 0x000fe200078e022b */
[----:B------:R-:W-:Y:S01]  /*25100*/  IADD3.X R79, PT, PT, R41, RZ, RZ, P3, P6 ;  /* 0x000000ff294f7210 */ /* 0x000fe20001fec4ff */
[----:B------:R-:W-:Y:S01]  /*25110*/  IMAD.WIDE.U32 R42, R32, R22, RZ ;  /* 0x00000016202a7225 */ /* 0x000fe200078e00ff */
[----:B------:R-:W-:Y:S02]  /*25120*/  IADD3.X R37, P3, P6, R2, RZ, RZ, P5, P2 ;  /* 0x000000ff02257210 */ /* 0x000fe40002e644ff */
[----:B------:R-:W-:Y:S01]  /*25130*/  IADD3.X R28, PT, PT, RZ, R28, RZ, P0, P1 ;  /* 0x0000001cff1c7210 */ /* 0x000fe200007e24ff */
[----:B------:R-:W-:Y:S01]  /*25140*/  IMAD.WIDE.U32 R40, P5, R32, R23, R46 ;  /* 0x0000001720287225 */ /* 0x000fe200078a002e */
[----:B------:R-:W-:-:S02]  /*25150*/  IADD3.X R56, PT, PT, R3, RZ, RZ, P3, P6 ;  /* 0x000000ff03387210 */ /* 0x000fc40001fec4ff */
[----:B------:R-:W-:Y:S01]  /*25160*/  IADD3 R37, P0, PT, R37, R48, RZ ;  /* 0x0000003025257210 */ /* 0x000fe20007f1e0ff */
[----:B------:R-:W-:Y:S01]  /*25170*/  IMAD.X R29, RZ, RZ, R29, P4 ;  /* 0x000000ffff1d7224 */ /* 0x000fe200020e061d */
[----:B------:R-:W-:Y:S01]  /*25180*/  IADD3 R43, P6, PT, R43, R40, RZ ;  /* 0x000000282b2b7210 */ /* 0x000fe20007fde0ff */
[-C--:B------:R-:W-:Y:S01]  /*25190*/  IMAD R40, R77, R10.reuse, RZ ;  /* 0x0000000a4d287224 */ /* 0x080fe200078e02ff */
[----:B------:R-:W-:Y:S01]  /*251a0*/  ISETP.GE.U32.AND P4, PT, R152, R35, PT ;  /* 0x000000239800720c */ /* 0x000fe20003f86070 */
[----:B------:R-:W-:Y:S01]  /*251b0*/  IMAD.WIDE.U32 R2, R61, R10, RZ ;  /* 0x0000000a3d027225 */ /* 0x000fe200078e00ff */
[----:B------:R-:W-:Y:S02]  /*251c0*/  IADD3.X R56, P0, PT, R56, R51, RZ, P0, !PT ;  /* 0x0000003338387210 */ /* 0x000fe4000071e4ff */
[----:B------:R-:W-:Y:S01]  /*251d0*/  ISETP.GE.U32.AND.EX P4, PT, R134, R29, PT, P4 ;  /* 0x0000001d8600720c */ /* 0x000fe20003f86140 */
[----:B------:R-:W-:Y:S01]  /*251e0*/  IMAD.X R51, RZ, RZ, RZ, P5 ;  /* 0x000000ffff337224 */ /* 0x000fe200028e06ff */
[----:B------:R-:W-:Y:S01]  /*251f0*/  IADD3 R48, P3, PT, R37, R42, RZ ;  /* 0x0000002a25307210 */ /* 0x000fe20007f7e0ff */
[----:B------:R-:W-:Y:S01]  /*25200*/  IMAD R59, R61, R11, R40 ;  /* 0x0000000b3d3b7224 */ /* 0x000fe200078e0228 */
[----:B------:R-:W-:Y:S01]  /*25210*/  SEL R37, RZ, 0x1, P4 ;  /* 0x00000001ff257807 */ /* 0x000fe20002000000 */
[----:B------:R-:W-:Y:S01]  /*25220*/  IMAD.MOV.U32 R50, RZ, RZ, R41 ;  /* 0x000000ffff327224 */ /* 0x000fe200078e0029 */
[----:B------:R-:W-:Y:S01]  /*25230*/  IADD3.X R56, P3, PT, R56, R43, RZ, P3, !PT ;  /* 0x0000002b38387210 */ /* 0x000fe20001f7e4ff */
[----:B------:R-:W-:Y:S01]  /*25240*/  IMAD.WIDE.U32 R46, R57, R24, RZ ;  /* 0x00000018392e7225 */ /* 0x000fe200078e00ff */
[----:B------:R-:W-:-:S03]  /*25250*/  IADD3 R60, P1, P2, R73, R72, R60 ;  /* 0x00000048493c7210 */ /* 0x000fc60007a3e03c */
[----:B------:R-:W-:Y:S01]  /*25260*/  IMAD.IADD R59, R3, 0x1, R59 ;  /* 0x00000001033b7824 */ /* 0x000fe200078e023b */
[----:B------:R-:W-:Y:S01]  /*25270*/  IADD3 R3, P5, PT, R30, R37, RZ ;  /* 0x000000251e037210 */ /* 0x000fe20007fbe0ff */
[----:B------:R-:W-:Y:S01]  /*25280*/  IMAD.WIDE.U32.X R50, R57, R23, R50, P6 ;  /* 0x0000001739327225 */ /* 0x000fe200030e0432 */
[----:B------:R-:W-:-:S03]  /*25290*/  IADD3 R72, P6, PT, R74, R75, RZ ;  /* 0x0000004b4a487210 */ /* 0x000fc60007fde0ff */
[----:B------:R-:W-:Y:S01]  /*252a0*/  IMAD.WIDE.U32 R46, P4, R32, R25, R46 ;  /* 0x00000019202e7225 */ /* 0x000fe2000788002e */
[----:B------:R-:W-:-:S03]  /*252b0*/  IADD3.X R37, P0, P3, R50, RZ, RZ, P3, P0 ;  /* 0x000000ff32257210 */ /* 0x000fc60001b004ff */
[----:B------:R-:W-:Y:S01]  /*252c0*/  IMAD.WIDE.U32 R42, R32, R24, RZ ;  /* 0x00000018202a7225 */ /* 0x000fe200078e00ff */
[----:B------:R-:W-:Y:S02]  /*252d0*/  IADD3.X R30, PT, PT, R51, RZ, RZ, P0, P3 ;  /* 0x000000ff331e7210 */ /* 0x000fe400007e64ff */
[----:B------:R-:W-:Y:S01]  /*252e0*/  IADD3 R37, P0, PT, R37, R72, RZ ;  /* 0x0000004825257210 */ /* 0x000fe20007f1e0ff */
[----:B------:R-:W-:-:S04]  /*252f0*/  IMAD.WIDE.U32 R54, R59, R18, RZ ;  /* 0x000000123b367225 */ /* 0x000fc800078e00ff */
        /* <DEDUP_REMOVED lines=16> */
[----:B------:R-:W-:Y:S01]  /*25400*/  IADD3.X R30, PT, PT, RZ, R36, RZ, P1, P2 ;  /* 0x00000024ff1e7210 */ /* 0x000fe20000fe44ff */
[----:B------:R-:W-:Y:S01]  /*25410*/  IMAD.WIDE.U32.X R42, R59, R19, R42, P4 ;  /* 0x000000133b2a7225 */ /* 0x000fe200020e042a */
[----:B------:R-:W-:Y:S02]  /*25420*/  IADD3 R44, P2, P1, R39, R52, R44 ;  /* 0x00000034272c7210 */ /* 0x000fe4000795e02c */
[----:B------:R-:W-:Y:S01]  /*25430*/  IADD3.X R52, P0, P6, R40, RZ, RZ, P6, P0 ;  /* 0x000000ff28347210 */ /* 0x000fe200036004ff */
[C---:B------:R-:W-:Y:S01]  /*25440*/  IMAD.WIDE.U32 R36, P4, R2.reuse, R21, R46 ;  /* 0x0000001502247225 */ /* 0x040fe2000788002e */
[----:B------:R-:W-:Y:S02]  /*25450*/  IADD3.X R55, P3, PT, RZ, R42, RZ, P3, !PT ;  /* 0x0000002aff377210 */ /* 0x000fe40001f7e4ff */
[----:B------:R-:W-:Y:S01]  /*25460*/  IADD3.X R54, PT, PT, R41, RZ, RZ, P0, P6 ;  /* 0x000000ff29367210 */ /* 0x000fe200007ec4ff */
[----:B------:R-:W-:Y:S01]  /*25470*/  IMAD.WIDE.U32 R46, R2, R20, RZ ;  /* 0x00000014022e7225 */ /* 0x000fe200078e00ff */
[----:B------:R-:W-:-:S02]  /*25480*/  IADD3 R55, P0, PT, R55, R48, RZ ;  /* 0x0000003037377210 */ /* 0x000fc40007f1e0ff */
[----:B------:R-:W-:Y:S01]  /*25490*/  IADD3.X R58, PT, PT, RZ, R58, RZ, P2, P1 ;  /* 0x0000003aff3a7210 */ /* 0x000fe200017e24ff */
        /* <DEDUP_REMOVED lines=10> */
[----:B------:R-:W-:-:S02]  /*25540*/  ISETP.GE.U32.AND P2, PT, R34, R49, PT ;  /* 0x000000312200720c */ /* 0x000fc40003f46070 */
[----:B------:R-:W-:Y:S01]  /*25550*/  ISETP.GE.U32.AND.EX P4, PT, R73, R28, PT, P4 ;  /* 0x0000001c4900720c */ /* 0x000fe20003f86140 */
[----:B------:R-:W-:Y:S01]  /*25560*/  IMAD.WIDE.U32 R42, P1, R2, R23, R42 ;  /* 0x00000017022a7225 */ /* 0x000fe2000782002a */
[----:B------:R-:W-:Y:S02]  /*25570*/  IADD3.X R39, P0, P6, R40, RZ, RZ, P6, P0 ;  /* 0x000000ff28277210 */ /* 0x000fe400036004ff */
[----:B------:R-:W-:Y:S01]  /*25580*/  SEL R61, RZ, 0x1, P4 ;  /* 0x00000001ff3d7807 */ /* 0x000fe20002000000 */
[----:B------:R-:W-:Y:S01]  /*25590*/  IMAD.WIDE.U32 R46, R2, R22, RZ ;  /* 0x00000016022e7225 */ /* 0x000fe200078e00ff */
[----:B------:R-:W-:Y:S02]  /*255a0*/  IADD3 R39, P3, PT, R39, R32, RZ ;  /* 0x0000002027277210 */ /* 0x000fe40007f7e0ff */
[----:B------:R-:W-:Y:S01]  /*255b0*/  IADD3.X R40, PT, PT, R41, RZ, RZ, P0, P6 ;  /* 0x000000ff29287210 */ /* 0x000fe200007ec4ff */
[----:B------:R-:W-:Y:S01]  /*255c0*/  IMAD.WIDE.U32 R48, R59, R24, RZ ;  /* 0x000000183b307225 */ /* 0x000fe200078e00ff */
[----:B------:R-:W-:-:S02]  /*255d0*/  IADD3 R32, P0, PT, R39, R46, RZ ;  /* 0x0000002e27207210 */ /* 0x000fc40007f1e0ff */
[----:B------:R-:W-:Y:S01]  /*255e0*/  IADD3.X R39, P3, PT, R40, R51, RZ, P3, !PT ;  /* 0x0000003328277210 */ /* 0x000fe20001f7e4ff */
[----:B------:R-:W-:Y:S01]  /*255f0*/  IMAD R28, R57, R10, RZ ;  /* 0x0000000a391c7224 */ /* 0x000fe200078e02ff */
[----:B------:R-:W-:Y:S01]  /*25600*/  IADD3 R61, P4, PT, R61, R60, RZ ;  /* 0x0000003c3d3d7210 */ /* 0x000fe20007f9e0ff */
[----:B------:R-:W-:Y:S01]  /*25610*/  IMAD.X R37, RZ, RZ, RZ, P1 ;  /* 0x000000ffff257224 */ /* 0x000fe200008e06ff */
[----:B------:R-:W-:Y:S01]  /*25620*/  IADD3 R34, P1, PT, R47, R42, RZ ;  /* 0x0000002a2f227210 */ /* 0x000fe20007f3e0ff */
[----:B------:R-:W-:Y:S02]  /*25630*/  IMAD R47, R55, R11, R28 ;  /* 0x0000000b372f7224 */ /* 0x000fe400078e021c */
[----:B------:R-:W-:Y:S01]  /*25640*/  IMAD.MOV.U32 R36, RZ, RZ, R43 ;  /* 0x000000ffff247224 */ /* 0x000fe200078e002b */
[----:B------:R-:W-:Y:S01]  /*25650*/  IADD3.X R39, P0, PT, R39, R34, RZ, P0, !PT ;  /* 0x0000002227277210 */ /* 0x000fe2000071e4ff */
[----:B------:R-:W-:-:S04]  /*25660*/  IMAD.WIDE.U32 R10, R55, R10, RZ ;  /* 0x0000000a370a7225 */ /* 0x000fc800078e00ff */
[----:B------:R-:W-:-:S04]  /*25670*/  IMAD.WIDE.U32 R42, P6, R2, R25, R48 ;  /* 0x00000019022a7225 */ /* 0x000fc800078c0030 */
[----:B------:R-:W-:-:S04]  /*25680*/  IMAD.WIDE.U32 R40, R2, R24, RZ ;  /* 0x0000001802287225 */ /* 0x000fc800078e00ff */
[----:B------:R-:W-:Y:S02]  /*25690*/  IMAD.IADD R2, R11, 0x1, R47 ;  /* 0x000000010b027824 */ /* 0x000fe400078e022f */
[----:B------:R-:W-:Y:S01]  /*256a0*/  IMAD.X R49, RZ, RZ, RZ, P6 ;  /* 0x000000ffff317224 */ /* 0x000fe200030e06ff */
[----:B------:R-:W-:Y:S01]  /*256b0*/  IADD3 R28, P6, PT, R41, R42, RZ ;  /* 0x0000002a291c7210 */ /* 0x000fe20007fde0ff */
[----:B------:R-:W-:Y:S01]  /*256c0*/  IMAD.WIDE.U32.X R46, R59, R23, R36, P1 ;  /* 0x000000173b2e7225 */ /* 0x000fe200008e0424 */
[----:B------:R-:W-:-:S03]  /*256d0*/  ISETP.GE.U32.AND P1, PT, R61, R60, PT ;  /* 0x0000003c3d00720c */ /* 0x000fc60003f26070 */
[----:B------:R-:W-:Y:S01]  /*256e0*/  IMAD.MOV.U32 R48, RZ, RZ, R43 ;  /* 0x000000ffff307224 */ /* 0x000fe200078e002b */
[----:B------:R-:W-:Y:S01]  /*256f0*/  IADD3.X R11, P0, P3, R46, RZ, RZ, P0, P3 ;  /* 0x000000ff2e0b7210 */ /* 0x000fe200003064ff */
[----:B------:R-:W-:-:S04]  /*25700*/  IMAD.WIDE.U32 R50, R2, R18, RZ ;  /* 0x0000001202327225 */ /* 0x000fc800078e00ff */
[----:B------:R-:W-:Y:S01]  /*25710*/  IMAD.WIDE.U32.X R36, R59, R25, R48, P6 ;  /* 0x000000193b247225 */ /* 0x000fe200030e0430 */
[----:B------:R-:W-:-:S03]  /*25720*/  IADD3 R52, P6, PT, R52, R61, RZ ;  /* 0x0000003d34347210 */ /* 0x000fc60007fde0ff */
[----:B------:R-:W-:Y:S02]  /*25730*/  IMAD.X R59, RZ, RZ, R30, P4 ;  /* 0x000000ffff3b7224 */ /* 0x000fe400020e061e */
        /* <DEDUP_REMOVED lines=25> */
[----:B------:R-:W-:Y:S02]  /*258d0*/  SEL R41, RZ, 0x1, P1 ;  /* 0x00000001ff297807 */ /* 0x000fe40000800000 */
[----:B------:R-:W-:Y:S01]  /*258e0*/  IADD3 R11, P1, PT, R11, R48, RZ ;  /* 0x000000300b0b7210 */ /* 0x000fe20007f3e0ff */
[----:B------:R-:W-:Y:S01]  /*258f0*/  IMAD.WIDE.U32.X R42, R2, R21, R42, P6 ;  /* 0x00000015022a7225 */ /* 0x000fe200030e042a */
[----:B------:R-:W-:Y:S02]  /*25900*/  IADD3.X R28, P4, PT, R28, R39, RZ, P4, !PT ;  /* 0x000000271c1c7210 */ /* 0x000fe4000279e4ff */
[----:B------:R-:W-:Y:S01]  /*25910*/  IADD3.X R46, PT, PT, R37, RZ, RZ, P3, P0 ;  /* 0x000000ff252e7210 */ /* 0x000fe20001fe04ff */
[----:B------:R-:W-:Y:S01]  /*25920*/  IMAD.WIDE.U32 R36, R2, R22, RZ ;  /* 0x0000001602247225 */ /* 0x000fe200078e00ff */
[----:B------:R-:W-:-:S02]  /*25930*/  IADD3.X R28, P1, PT, R28, R49, RZ, P1, !PT ;  /* 0x000000311c1c7210 */ /* 0x000fc40000f3e4ff */
[----:B------:R-:W-:Y:S02]  /*25940*/  IADD3 R47, P0, PT, R41, R44, RZ ;  /* 0x0000002c292f7210 */ /* 0x000fe40007f1e0ff */
[----:B------:R-:W-:Y:S02]  /*25950*/  IADD3.X R41, P4, P1, R42, RZ, RZ, P1, P4 ;  /* 0x000000ff2a297210 */ /* 0x000fe400009884ff */
[----:B------:R-:W-:Y:S01]  /*25960*/  ISETP.GE.U32.AND.EX P3, PT, R33, R38, PT, P2 ;  /* 0x000000262100720c */ /* 0x000fe20003f66120 */
[----:B------:R-:W-:Y:S01]  /*25970*/  IMAD.WIDE.U32 R32, R10, R22, RZ ;  /* 0x000000160a207225 */ /* 0x000fe200078e00ff */
[----:B------:R-:W-:Y:S02]  /*25980*/  IADD3.X R30, PT, PT, R43, RZ, RZ, P4, P1 ;  /* 0x000000ff2b1e7210 */ /* 0x000fe400027e24ff */
[----:B------:R-:W-:Y:S01]  /*25990*/  ISETP.GE.U32.AND P6, PT, R52, R61, PT ;  /* 0x0000003d3400720c */ /* 0x000fe20003fc6070 */
[----:B------:R-:W-:Y:S01]  /*259a0*/  IMAD.WIDE.U32 R36, P4, R10, R23, R36 ;  /* 0x000000170a247225 */ /* 0x000fe20007880024 */
[----:B------:R-:W-:-:S02]  /*259b0*/  IADD3 R41, P1, PT, R41, R50, RZ ;  /* 0x0000003229297210 */ /* 0x000fc40007f3e0ff */
[----:B------:R-:W-:Y:S01]  /*259c0*/  ISETP.GE.U32.AND P2, PT, R47, R44, PT ;  /* 0x0000002c2f00720c */ /* 0x000fe20003f46070 */
[----:B------:R-:W-:Y:S01]  /*259d0*/  IMAD.X R39, RZ, RZ, RZ, P4 ;  /* 0x000000ffff277224 */ /* 0x000fe200020e06ff */
[----:B------:R-:W-:Y:S01]  /*259e0*/  ISETP.GE.U32.AND.EX P6, PT, R54, R59, PT, P6 ;  /* 0x0000003b3600720c */ /* 0x000fe20003fc6160 */
[----:B------:R-:W-:Y:S01]  /*259f0*/  IMAD.MOV.U32 R38, RZ, RZ, R37 ;  /* 0x000000ffff267224 */ /* 0x000fe200078e0025 */
[----:B------:R-:W-:Y:S01]  /*25a00*/  IADD3 R49, P4, PT, R33, R36, RZ ;  /* 0x0000002421317210 */ /* 0x000fe20007f9e0ff */
[----:B------:R-:W-:Y:S01]  /*25a10*/  IMAD.X R43, RZ, RZ, R58, P0 ;  /* 0x000000ffff2b7224 */ /* 0x000fe200000e063a */
[----:B------:R-:W-:Y:S02]  /*25a20*/  SEL R44, RZ, 0x1, P3 ;  /* 0x00000001ff2c7807 */ /* 0x000fe40001800000 */
[----:B------:R-:W-:Y:S01]  /*25a30*/  IADD3 R55, P3, PT, R41, R32, RZ ;  /* 0x0000002029377210 */ /* 0x000fe20007f7e0ff */
[----:B------:R-:W-:Y:S01]  /*25a40*/  IMAD.WIDE.U32 R32, R2, R24, RZ ;  /* 0x0000001802207225 */ /* 0x000fe200078e00ff */
[----:B------:R-:W-:-:S02]  /*25a50*/  IADD3.X R30, P1, PT, R30, R51, RZ, P1, !PT ;  /* 0x000000331e1e7210 */ /* 0x000fc40000f3e4ff */
[----:B------:R-:W-:Y:S01]  /*25a60*/  SEL R42, RZ, 0x1, P6 ;  /* 0x00000001ff2a7807 */ /* 0x000fe20003000000 */
[----:B------:R-:W-:Y:S01]  /*25a70*/  IMAD.WIDE.U32.X R36, R2, R23, R38, P4 ;  /* 0x0000001702247225 */ /* 0x000fe200020e0426 */
[----:B------:R-:W-:Y:S02]  /*25a80*/  IADD3.X R49, P3, PT, R30, R49, RZ, P3, !PT ;  /* 0x000000311e317210 */ /* 0x000fe40001f7e4ff */
[----:B------:R-:W-:Y:S01]  /*25a90*/  IADD3 R42, P0, PT, R42, R47, RZ ;  /* 0x0000002f2a2a7210 */ /* 0x000fe20007f1e0ff */
[----:B------:R-:W-:Y:S01]  /*25aa0*/  IMAD.WIDE.U32 R40, P6, R10, R25, R32 ;  /* 0x000000190a287225 */ /* 0x000fe200078c0020 */
[----:B------:R-:W-:-:S03]  /*25ab0*/  ISETP.GE.U32.AND.EX P2, PT, R43, R58, PT, P2 ;  /* 0x0000003a2b00720c */ /* 0x000fc60003f46120 */
[----:B------:R-:W-:Y:S01]  /*25ac0*/  IMAD.WIDE.U32 R38, R10, R24, RZ ;  /* 0x000000180a267225 */ /* 0x000fe200078e00ff */
[----:B------:R-:W-:-:S03]  /*25ad0*/  IADD3.X R10, P3, P1, R36, RZ, RZ, P3, P1 ;  /* 0x000000ff240a7210 */ /* 0x000fc600019624ff */
[----:B------:R-:W-:Y:S01]  /*25ae0*/  IMAD.X R30, RZ, RZ, R43, P0 ;  /* 0x000000ffff1e7224 */ /* 0x000fe200000e062b */
[----:B------:R-:W-:Y:S01]  /*25af0*/  ISETP.GE.U32.AND P0, PT, R42, R47, PT ;  /* 0x0000002f2a00720c */ /* 0x000fe20003f06070 */
[----:B------:R-:W-:Y:S01]  /*25b00*/  IMAD.X R33, RZ, RZ, RZ, P6 ;  /* 0x000000ffff217224 */ /* 0x000fe200030e06ff */
[----:B------:R-:W-:Y:S01]  /*25b10*/  IADD3.X R36, PT, PT, R37, RZ, RZ, P3, P1 ;  /* 0x000000ff25247210 */ /* 0x000fe20001fe24ff */
[----:B------:R-:W-:Y:S01]  /*25b20*/  IMAD.MOV.U32 R32, RZ, RZ, R41 ;  /* 0x000000ffff207224 */ /* 0x000fe200078e0029 */
[----:B------:R-:W-:Y:S01]  /*25b30*/  IADD3 R37, P1, PT, R34, R42, RZ ;  /* 0x0000002a22257210 */ /* 0x000fe20007f3e0ff */
[----:B------:R-:W-:Y:S01]  /*25b40*/  IMAD.X R34, RZ, RZ, R31, P5 ;  /* 0x000000ffff227224 */ /* 0x000fe200028e061f */
[----:B------:R-:W-:Y:S02]  /*25b50*/  ISETP.GE.U32.AND.EX P0, PT, R30, R43, PT, P0 ;  /* 0x0000002b1e00720c */ /* 0x000fe40003f06100 */
[----:B------:R-:W-:Y:S01]  /*25b60*/  IADD3 R43, P3, PT, R39, R40, RZ ;  /* 0x00000028272b7210 */ /* 0x000fe20007f7e0ff */
[----:B------:R-:W-:Y:S01]  /*25b70*/  IMAD.X R31, R46, 0x1, R30, P1 ;  /* 0x000000012e1f7824 */ /* 0x000fe200008e061e */
[----:B------:R-:W-:-:S02]  /*25b80*/  IADD3 R44, P6, P4, R44, R15, R14 ;  /* 0x0000000f2c2c7210 */ /* 0x000fc40007cde00e */
[----:B------:R-:W-:Y:S01]  /*25b90*/  ISETP.GE.U32.AND P5, PT, R136, R3, PT ;  /* 0x000000038800720c */ /* 0x000fe20003fa6070 */
[----:B------:R-:W-:Y:S01]  /*25ba0*/  IMAD.WIDE.U32.X R32, R2, R25, R32, P3 ;  /* 0x0000001902207225 */ /* 0x000fe200018e0420 */
[----:B------:R-:W-:Y:S02]  /*25bb0*/  SEL R39, RZ, 0x1, P2 ;  /* 0x00000001ff277807 */ /* 0x000fe40001000000 */
[----:B------:R-:W-:Y:S02]  /*25bc0*/  IADD3 R15, P2, PT, R10, R37, RZ ;  /* 0x000000250a0f7210 */ /* 0x000fe40007f5e0ff */
[----:B------:R-:W-:Y:S02]  /*25bd0*/  SEL R14, RZ, 0x1, P0 ;  /* 0x00000001ff0e7807 */ /* 0x000fe40000000000 */
[----:B------:R-:W-:Y:S02]  /*25be0*/  ISETP.GE.U32.AND P0, PT, R37, R42, PT ;  /* 0x0000002a2500720c */ /* 0x000fe40003f06070 */
[----:B------:R-:W-:-:S02]  /*25bf0*/  ISETP.GE.U32.AND.EX P5, PT, R135, R34, PT, P5 ;  /* 0x000000228700720c */ /* 0x000fc40003fa6150 */
[----:B------:R-:W-:Y:S02]  /*25c00*/  IADD3 R37, P1, PT, R15, R38, RZ ;  /* 0x000000260f257210 */ /* 0x000fe40007f3e0ff */
[----:B------:R-:W-:Y:S02]  /*25c10*/  IADD3.X R10, P2, PT, R36, R31, RZ, P2, !PT ;  /* 0x0000001f240a7210 */ /* 0x000fe4000175e4ff */
[----:B------:R-:W-:Y:S02]  /*25c20*/  ISETP.GE.U32.AND.EX P0, PT, R31, R30, PT, P0 ;  /* 0x0000001e1f00720c */ /* 0x000fe40003f06100 */
[----:B------:R-:W-:Y:S02]  /*25c30*/  SEL R138, RZ, 0x1, P5 ;  /* 0x00000001ff8a7807 */ /* 0x000fe40002800000 */
[----:B------:R-:W-:Y:S02]  /*25c40*/  IADD3.X R43, P1, PT, R10, R43, RZ, P1, !PT ;  /* 0x0000002b0a2b7210 */ /* 0x000fe40000f3e4ff */
[----:B------:R-:W-:-:S02]  /*25c50*/  SEL R15, RZ, 0x1, P0 ;  /* 0x00000001ff0f7807 */ /* 0x000fc40000000000 */
[----:B------:R-:W-:Y:S02]  /*25c60*/  IADD3.X R10, PT, PT, RZ, R16, RZ, P6, P4 ;  /* 0x00000010ff0a7210 */ /* 0x000fe400037e84ff */
[----:B------:R-:W-:Y:S02]  /*25c70*/  IADD3 R2, P3, P0, R14, R44, R39 ;  /* 0x0000002c0e027210 */ /* 0x000fe4000787e027 */
[----:B------:R-:W-:Y:S02]  /*25c80*/  IADD3 R138, P6, PT, R27, R138, RZ ;  /* 0x0000008a1b8a7210 */ /* 0x000fe40007fde0ff */
[----:B------:R-:W-:-:S03]  /*25c90*/  IADD3.X R14, P2, P1, R32, RZ, RZ, P1, P2 ;  /* 0x000000ff200e7210 */ /* 0x000fc600009444ff */
[----:B------:R-:W-:Y:S01]  /*25ca0*/  IMAD.X R137, RZ, RZ, R26, P6 ;  /* 0x000000ffff897224 */ /* 0x000fe200030e061a */
[----:B------:R-:W-:Y:S02]  /*25cb0*/  IADD3.X R16, PT, PT, R33, RZ, RZ, P2, P1 ;  /* 0x000000ff21107210 */ /* 0x000fe400017e24ff */
[----:B------:R-:W-:Y:S02]  /*25cc0*/  ISETP.GE.U32.AND P1, PT, R45, R138, PT ;  /* 0x0000008a2d00720c */ /* 0x000fe40003f26070 */
[----:B------:R-:W-:Y:S02]  /*25cd0*/  IADD3 R14, P4, P5, R14, R2, R15 ;  /* 0x000000020e0e7210 */ /* 0x000fe40007d9e00f */
[----:B------:R-:W-:Y:S02]  /*25ce0*/  ISETP.GE.U32.AND.EX P1, PT, R0, R137, PT, P1 ;  /* 0x000000890000720c */ /* 0x000fe40003f26110 */
[----:B------:R-:W-:Y:S02]  /*25cf0*/  IADD3.X R15, PT, PT, RZ, R10, RZ, P3, P0 ;  /* 0x0000000aff0f7210 */ /* 0x000fe40001fe04ff */
[----:B------:R-:W-:-:S02]  /*25d00*/  IADD3 R133, P2, PT, -R133, R4, RZ ;  /* 0x0000000485857210 */ /* 0x000fc40007f5e1ff */
[----:B------:R-:W-:Y:S02]  /*25d10*/  IADD3.X R16, PT, PT, R16, R15, RZ, P4, P5 ;  /* 0x0000000f10107210 */ /* 0x000fe400027ea4ff */
[----:B------:R-:W-:Y:S01]  /*25d20*/  IADD3 R152, P3, PT, R152, -R35, RZ ;  /* 0x8000002398987210 */ /* 0x000fe20007f7e0ff */
[----:B------:R-:W-:Y:S01]  /*25d30*/  IMAD.X R132, R13, 0x1, ~R132, P2 ;  /* 0x000000010d847824 */ /* 0x000fe200010e0e84 */
[----:B------:R-:W-:Y:S02]  /*25d40*/  IADD3 R136, P4, PT, R136, -R3, RZ ;  /* 0x8000000388887210 */ /* 0x000fe40007f9e0ff */
        /* <DEDUP_REMOVED lines=45> */
.L_x_366:
        /* <DEDUP_REMOVED lines=30> */
.L_x_367:
        /* <DEDUP_REMOVED lines=21> */
.L_x_368:
        /* <DEDUP_REMOVED lines=60> */
.L_x_369:
        /* <DEDUP_REMOVED lines=23> */
.L_x_336:
        /* <DEDUP_REMOVED lines=30> */
[----:B------:R-:W-:-:S04]  /*26a60*/  LOP3.LUT R141, R6, R5, RZ, 0xfc, !PT ;  /* 0x00000005068d7212 */ /* 0x000fc800078efcff */
[CC--:B------:R-:W-:Y:S02]  /*26a70*/  ISETP.NE.U32.AND P0, PT, R141.reuse, R84.reuse, PT ;  /* 0x000000548d00720c */ /* 0x0c0fe40003f05070 */
[----:B------:R-:W-:Y:S02]  /*26a80*/  ISETP.GE.U32.AND P1, PT, R141, R84, PT ;  /* 0x000000548d00720c */ /* 0x000fe40003f26070 */
[-C--:B------:R-:W-:Y:S02]  /*26a90*/  ISETP.NE.AND.EX P0, PT, R37, R85.reuse, PT, P0 ;  /* 0x000000552500720c */ /* 0x080fe40003f05300 */
        /* <DEDUP_REMOVED lines=35> */
.L_x_370:
        /* <DEDUP_REMOVED lines=21> */
.L_x_371:
[----:B------:R-:W-:Y:S01]  /*26e20*/  IMAD.MOV.U32 R12, RZ, RZ, RZ ;  /* 0x000000ffff0c7224 */ /* 0x000fe200078e00ff */
[----:B------:R-:W-:Y:S01]  /*26e30*/  CS2R R138, SRZ ;  /* 0x00000000008a7805 */ /* 0x000fe2000001ff00 */
[----:B------:R-:W-:-:S04]  /*26e40*/  IMAD.WIDE.U32 R86, R135, R44, RZ ;  /* 0x0000002c87567225 */ /* 0x000fc800078e00ff */
[----:B------:R-:W-:-:S04]  /*26e50*/  IMAD.WIDE.U32 R38, R113, R44, RZ ;  /* 0x0000002c71267225 */ /* 0x000fc800078e00ff */
[----:B------:R-:W-:-:S04]  /*26e60*/  IMAD.WIDE.U32 R6, R135, R136, RZ ;  /* 0x0000008887067225 */ /* 0x000fc800078e00ff */
[----:B------:R-:W-:Y:S02]  /*26e70*/  IMAD.IADD R123, R87, 0x1, R12 ;  /* 0x00000001577b7824 */ /* 0x000fe400078e020c */
[----:B------:R-:W-:-:S03]  /*26e80*/  IMAD.WIDE.U32 R110, R44, R44, RZ ;  /* 0x0000002c2c6e7225 */ /* 0x000fc600078e00ff */
[----:B------:R-:W-:Y:S01]  /*26e90*/  IADD3 R123, P2, P3, R6, R123, R38 ;  /* 0x0000007b067b7210 */ /* 0x000fe20007b5e026 */
[----:B------:R-:W-:Y:S01]  /*26ea0*/  IMAD.MOV.U32 R5, RZ, RZ, RZ ;  /* 0x000000ffff057224 */ /* 0x000fe200078e00ff */
[----:B------:R-:W-:Y:S01]  /*26eb0*/  LOP3.LUT R110, R110, 0xfffffffd, RZ, 0xc0, !PT ;  /* 0xfffffffd6e6e7812 */ /* 0x000fe200078ec0ff */
[----:B------:R-:W-:Y:S02]  /*26ec0*/  IMAD.IADD R87, R12, 0x1, R7 ;  /* 0x000000010c577824 */ /* 0x000fe400078e0207 */
        /* <DEDUP_REMOVED lines=10> */
[----:B------:R-:W-:Y:S02]  /*26f70*/  IMAD.SHL.U32 R5, R42, 0x2, RZ ;  /* 0x000000022a057824 */ /* 0x000fe400078e00ff */
[----:B------:R-:W-:Y:S02]  /*26f80*/  IMAD.IADD R141, R138, 0x1, R41 ;  /* 0x000000018a8d7824 */ /* 0x000fe400078e0229 */
[----:B------:R-:W-:Y:S01]  /*26f90*/  IMAD.WIDE.U32 R8, R120, R120, RZ ;  /* 0x0000007878087225 */ /* 0x000fe200078e00ff */
[----:B------:R-:W-:Y:S02]  /*26fa0*/  LOP3.LUT R5, R5, 0xfffffffe, RZ, 0xc0, !PT ;  /* 0xfffffffe05057812 */ /* 0x000fe400078ec0ff */
[C-C-:B------:R-:W-:Y:S01]  /*26fb0*/  SHF.L.U64.HI R118, R40.reuse, 0x1, R141.reuse ;  /* 0x0000000128767819 */ /* 0x140fe2000001028d */
[----:B------:R-:W-:Y:S01]  /*26fc0*/  IMAD.MOV.U32 R111, RZ, RZ, RZ ;  /* 0x000000ffff6f7224 */ /* 0x000fe200078e00ff */
[--C-:B------:R-:W-:Y:S01]  /*26fd0*/  SHF.R.U64 R122, R40, 0x1f, R141.reuse ;  /* 0x0000001f287a7819 */ /* 0x100fe2000000128d */
[----:B------:R-:W-:Y:S01]  /*26fe0*/  IMAD.MOV.U32 R119, RZ, RZ, RZ ;  /* 0x000000ffff777224 */ /* 0x000fe200078e00ff */
[----:B------:R-:W-:Y:S01]  /*26ff0*/  LOP3.LUT R112, R8, 0xfffffffd, RZ, 0xc0, !PT ;  /* 0xfffffffd08707812 */ /* 0x000fe200078ec0ff */
[----:B------:R-:W-:Y:S01]  /*27000*/  IMAD.MOV.U32 R121, RZ, RZ, RZ ;  /* 0x000000ffff797224 */ /* 0x000fe200078e00ff */
[----:B------:R-:W-:Y:S01]  /*27010*/  IADD3 R5, P5, PT, R5, R114, RZ ;  /* 0x0000007205057210 */ /* 0x000fe20007fbe0ff */
[----:B------:R-:W-:Y:S01]  /*27020*/  IMAD.SHL.U32 R142, R40, 0x2, RZ ;  /* 0x00000002288e7824 */ /* 0x000fe200078e00ff */
[----:B------:R-:W-:Y:S01]  /*27030*/  SHF.R.U32.HI R141, RZ, 0x1f, R141 ;  /* 0x0000001fff8d7819 */ /* 0x000fe2000001168d */
[----:B------:R-:W-:-:S03]  /*27040*/  IMAD.WIDE.U32 R40, R120, R44, RZ ;  /* 0x0000002c78287225 */ /* 0x000fc600078e00ff */
[----:B------:R-:W-:Y:S01]  /*27050*/  LOP3.LUT R142, R142, 0xfffffffe, RZ, 0xc0, !PT ;  /* 0xfffffffe8e8e7812 */ /* 0x000fe200078ec0ff */
[----:B------:R-:W-:Y:S02]  /*27060*/  IMAD.IADD R8, R39, 0x1, R111 ;  /* 0x0000000127087824 */ /* 0x000fe400078e026f */
[----:B------:R-:W-:Y:S02]  /*27070*/  IMAD.IADD R43, R43, 0x1, R119 ;  /* 0x000000012b2b7824 */ /* 0x000fe400078e0277 */
[----:B------:R-:W-:Y:S02]  /*27080*/  IMAD.IADD R38, R109, 0x1, R121 ;  /* 0x000000016d267824 */ /* 0x000fe400078e0279 */
[----:B------:R-:W-:Y:S01]  /*27090*/  IMAD.MOV.U32 R39, RZ, RZ, RZ ;  /* 0x000000ffff277224 */ /* 0x000fe200078e00ff */
[C-C-:B------:R-:W-:Y:S01]  /*270a0*/  SHF.L.U64.HI R144, R42.reuse, 0x1, R43.reuse ;  /* 0x000000012a907819 */ /* 0x140fe2000001022b */
[----:B------:R-:W-:Y:S01]  /*270b0*/  IMAD.WIDE.U32 R132, R113, R120, RZ ;  /* 0x0000007871847225 */ /* 0x000fe200078e00ff */
[----:B------:R-:W-:-:S03]  /*270c0*/  SHF.R.U64 R42, R42, 0x1f, R43 ;  /* 0x0000001f2a2a7819 */ /* 0x000fc6000000122b */
[----:B------:R-:W-:Y:S01]  /*270d0*/  IMAD.WIDE.U32 R108, R137, R44, RZ ;  /* 0x0000002c896c7225 */ /* 0x000fe200078e00ff */
[----:B------:R-:W-:Y:S02]  /*270e0*/  LOP3.LUT R42, R42, 0xfffffffe, RZ, 0xc0, !PT ;  /* 0xfffffffe2a2a7812 */ /* 0x000fe400078ec0ff */
[----:B------:R-:W-:Y:S01]  /*270f0*/  IADD3.X R44, PT, PT, RZ, RZ, RZ, P1, P0 ;  /* 0x000000ffff2c7210 */ /* 0x000fe20000fe04ff */
[----:B------:R-:W-:-:S04]  /*27100*/  IMAD.WIDE.U32 R114, R120, R136, RZ ;  /* 0x0000008878727225 */ /* 0x000fc800078e00ff */
[----:B------:R-:W-:Y:S02]  /*27110*/  IMAD.IADD R7, R41, 0x1, R139 ;  /* 0x0000000129077824 */ /* 0x000fe400078e028b */
[----:B------:R-:W-:Y:S01]  /*27120*/  IMAD.WIDE.U32 R38, R37, R136, R38 ;  /* 0x0000008825267225 */ /* 0x000fe200078e0026 */
[----:B------:R-:W-:-:S03]  /*27130*/  SHF.R.U32.HI R37, RZ, 0x1f, R43 ;  /* 0x0000001fff257819 */ /* 0x000fc6000001162b */
[----:B------:R-:W-:Y:S01]  /*27140*/  IMAD.IADD R116, R111, 0x1, R133 ;  /* 0x000000016f747824 */ /* 0x000fe200078e0285 */
[----:B------:R-:W-:Y:S01]  /*27150*/  IADD3.X R133, PT, PT, RZ, RZ, RZ, P2, P3 ;  /* 0x000000ffff857210 */ /* 0x000fe200017e64ff */
[----:B------:R-:W-:Y:S01]  /*27160*/  IMAD.IADD R9, R139, 0x1, R9 ;  /* 0x000000018b097824 */ /* 0x000fe200078e0209 */
[----:B------:R-:W-:Y:S01]  /*27170*/  IADD3 R7, P3, P4, R114, R7, R108 ;  /* 0x0000000772077210 */ /* 0x000fe20007c7e06c */
[----:B------:R-:W-:Y:S01]  /*27180*/  IMAD.MOV.U32 R117, RZ, RZ, RZ ;  /* 0x000000ffff757224 */ /* 0x000fe200078e00ff */
[----:B------:R-:W-:Y:S01]  /*27190*/  LOP3.LUT R43, R37, 0x1, RZ, 0xc0, !PT ;  /* 0x00000001252b7812 */ /* 0x000fe200078ec0ff */
[----:B------:R-:W-:Y:S01]  /*271a0*/  IMAD.IADD R114, R121, 0x1, R39 ;  /* 0x0000000179727824 */ /* 0x000fe200078e0227 */
[----:B------:R-:W-:Y:S01]  /*271b0*/  SHF.R.U32.HI R134, RZ, 0x1f, R7 ;  /* 0x0000001fff867819 */ /* 0x000fe20000011607 */
[----:B------:R-:W-:Y:S01]  /*271c0*/  IMAD.WIDE.U32 R116, R113, R137, R116 ;  /* 0x0000008971747225 */ /* 0x000fe200078e0074 */
[----:B------:R-:W-:Y:S02]  /*271d0*/  LOP3.LUT R37, R144, 0x1, RZ, 0xc0, !PT ;  /* 0x0000000190257812 */ /* 0x000fe400078ec0ff */
[----:B------:R-:W-:Y:S01]  /*271e0*/  IADD3 R41, P2, PT, R134, R86, RZ ;  /* 0x0000005686297210 */ /* 0x000fe20007f5e0ff */
[----:B------:R-:W-:Y:S01]  /*271f0*/  IMAD.WIDE.U32 R42, R136, R136, R42 ;  /* 0x00000088882a7225 */ /* 0x000fe200078e002a */
[----:B------:R-:W-:-:S02]  /*27200*/  IADD3 R142, P6, PT, R142, R9, RZ ;  /* 0x000000098e8e7210 */ /* 0x000fc40007fde0ff */
[----:B------:R-:W-:Y:S01]  /*27210*/  LOP3.LUT R39, R141, 0x1, RZ, 0xc0, !PT ;  /* 0x000000018d277812 */ /* 0x000fe200078ec0ff */
[----:B------:R-:W-:Y:S01]  /*27220*/  IMAD.X R37, RZ, RZ, R37, P5 ;  /* 0x000000ffff257224 */ /* 0x000fe200028e0625 */
[----:B------:R-:W-:Y:S01]  /*27230*/  ISETP.GT.U32.AND P5, PT, R86, R41, PT ;  /* 0x000000295600720c */ /* 0x000fe20003fa4070 */
[----:B------:R-:W-:Y:S01]  /*27240*/  IMAD.X R144, RZ, RZ, R123, P2 ;  /* 0x000000ffff907224 */ /* 0x000fe200010e067b */
[----:B------:R-:W-:Y:S01]  /*27250*/  IADD3 R44, P2, P0, R44, R38, R143 ;  /* 0x000000262c2c7210 */ /* 0x000fe2000785e08f */
[----:B------:R-:W-:Y:S01]  /*27260*/  IMAD.MOV.U32 R9, RZ, RZ, RZ ;  /* 0x000000ffff097224 */ /* 0x000fe200078e00ff */
[----:B------:R-:W-:Y:S01]  /*27270*/  IADD3 R37, P1, PT, R37, R42, RZ ;  /* 0x0000002a25257210 */ /* 0x000fe20007f3e0ff */
[----:B------:R-:W-:Y:S01]  /*27280*/  IMAD.IADD R139, R139, 0x1, R115 ;  /* 0x000000018b8b7824 */ /* 0x000fe200078e0273 */
[----:B------:R-:W-:Y:S01]  /*27290*/  ISETP.GT.U32.AND.EX P5, PT, R123, R144, PT, P5 ;  /* 0x000000907b00720c */ /* 0x000fe20003fa4150 */
[----:B------:R-:W-:Y:S01]  /*272a0*/  IMAD.WIDE.U32 R8, R113, R136, R8 ;  /* 0x0000008871087225 */ /* 0x000fe200078e0008 */
[----:B------:R-:W-:-:S02]  /*272b0*/  LOP3.LUT R113, R118, 0x1, RZ, 0xc0, !PT ;  /* 0x0000000176717812 */ /* 0x000fc400078ec0ff */
[----:B------:R-:W-:Y:S01]  /*272c0*/  SEL R42, R123, R144, P5 ;  /* 0x000000907b2a7207 */ /* 0x000fe20002800000 */
[----:B------:R-:W-:Y:S01]  /*272d0*/  IMAD.X R119, R119, 0x1, R43, P1 ;  /* 0x0000000177777824 */ /* 0x000fe200008e062b */
[----:B------:R-:W-:Y:S01]  /*272e0*/  IADD3 R108, P1, PT, R41, R112, RZ ;  /* 0x00000070296c7210 */ /* 0x000fe20007f3e0ff */
[----:B------:R-:W-:Y:S01]  /*272f0*/  IMAD.X R113, RZ, RZ, R113, P6 ;  /* 0x000000ffff717224 */ /* 0x000fe200030e0671 */
[----:B------:R-:W-:Y:S01]  /*27300*/  SEL R43, R86, R41, P5 ;  /* 0x00000029562b7207 */ /* 0x000fe20002800000 */
[----:B------:R-:W-:Y:S01]  /*27310*/  IMAD R112, R5, R10, RZ ;  /* 0x0000000a05707224 */ /* 0x000fe200078e02ff */
[----:B------:R-:W-:Y:S01]  /*27320*/  LOP3.LUT R38, R122, 0xfffffffe, RZ, 0xc0, !PT ;  /* 0xfffffffe7a267812 */ /* 0x000fe200078ec0ff */
[----:B------:R-:W-:Y:S01]  /*27330*/  IMAD.X R41, R144, 0x1, R142, P1 ;  /* 0x0000000190297824 */ /* 0x000fe200008e068e */
[----:B------:R-:W-:Y:S01]  /*27340*/  ISETP.GT.U32.AND P1, PT, R43, R108, PT ;  /* 0x0000006c2b00720c */ /* 0x000fe20003f24070 */
[----:B------:R-:W-:Y:S01]  /*27350*/  IMAD.IADD R142, R111, 0x1, R9 ;  /* 0x000000016f8e7824 */ /* 0x000fe200078e0209 */
[----:B------:R-:W-:Y:S01]  /*27360*/  IADD3 R87, P5, P6, R133, R8, R87 ;  /* 0x0000000885577210 */ /* 0x000fe20007ebe057 */
[----:B------:R-:W-:Y:S01]  /*27370*/  IMAD.WIDE.U32 R38, R137, R137, R38 ;  /* 0x0000008989267225 */ /* 0x000fe200078e0026 */
[----:B------:R-:W-:-:S02]  /*27380*/  ISETP.GT.U32.AND.EX P1, PT, R42, R41, PT, P1 ;  /* 0x000000292a00720c */ /* 0x000fc40003f24110 */
[----:B------:R-:W-:Y:S01]  /*27390*/  IADD3.X R142, PT, PT, RZ, R142, RZ, P5, P6 ;  /* 0x0000008eff8e7210 */ /* 0x000fe20002fec4ff */
[----:B------:R-:W-:Y:S01]  /*273a0*/  IMAD.WIDE.U32 R42, R135, R137, RZ ;  /* 0x00000089872a7225 */ /* 0x000fe200078e00ff */
[----:B------:R-:W-:Y:S02]  /*273b0*/  IADD3 R118, P5, P6, R113, R38, R87 ;  /* 0x0000002671767210 */ /* 0x000fe40007ebe057 */
[----:B------:R-:W-:Y:S01]  /*273c0*/  SEL R133, RZ, 0x1, !P1 ;  /* 0x00000001ff857807 */ /* 0x000fe20004800000 */
[----:B------:R-:W-:Y:S01]  /*273d0*/  IMAD.WIDE.U32 R8, R110, R10, RZ ;  /* 0x0000000a6e087225 */ /* 0x000fe200078e00ff */
[----:B------:R-:W-:-:S03]  /*273e0*/  SHF.L.U64.HI R146, R40, 0x1, R7 ;  /* 0x0000000128927819 */ /* 0x000fc60000010207 */
[----:B------:R-:W-:Y:S02]  /*273f0*/  IMAD.IADD R43, R12, 0x1, R43 ;  /* 0x000000010c2b7824 */ /* 0x000fe400078e022b */
        /* <DEDUP_REMOVED lines=9> */
[C---:B------:R-:W-:Y:S01]  /*27490*/  IMAD.WIDE.U32 R112, R145.reuse, R18, RZ ;  /* 0x0000001291707225 */ /* 0x040fe200078e00ff */
[----:B------:R-:W-:Y:S02]  /*274a0*/  IADD3.X R121, PT, PT, R142, R121, RZ, P5, P6 ;  /* 0x000000798e797210 */ /* 0x000fe40002fec4ff */
[----:B------:R-:W-:Y:S01]  /*274b0*/  IADD3 R141, P6, PT, R108, R86, RZ ;  /* 0x000000566c8d7210 */ /* 0x000fe20007fde0ff */
[----:B------:R-:W-:-:S04]  /*274c0*/  IMAD.WIDE.U32 R110, R145, R20, RZ ;  /* 0x00000014916e7225 */ /* 0x000fc800078e00ff */
[----:B------:R-:W-:Y:S01]  /*274d0*/  IMAD.WIDE.U32 R86, R135, R120, RZ ;  /* 0x0000007887567225 */ /* 0x000fe200078e00ff */
[----:B------:R-:W-:Y:S02]  /*274e0*/  IADD3.X R120, PT, PT, RZ, R114, RZ, P2, P0 ;  /* 0x00000072ff787210 */ /* 0x000fe400017e04ff */
[----:B------:R-:W-:Y:S01]  /*274f0*/  ISETP.GE.U32.AND P0, PT, R141, R108, PT ;  /* 0x0000006c8d00720c */ /* 0x000fe20003f06070 */
[----:B------:R-:W-:Y:S02]  /*27500*/  IMAD.X R114, R41, 0x1, R123, P6 ;  /* 0x0000000129727824 */ /* 0x000fe400030e067b */
[----:B------:R-:W-:-:S03]  /*27510*/  IMAD.WIDE.U32 R112, P5, R8, R19, R112 ;  /* 0x0000001308707225 */ /* 0x000fc600078a0070 */
[----:B------:R-:W-:Y:S01]  /*27520*/  ISETP.GE.U32.AND.EX P0, PT, R114, R41, PT, P0 ;  /* 0x000000297200720c */ /* 0x000fe20003f06100 */
[----:B------:R-:W-:-:S04]  /*27530*/  IMAD.WIDE.U32 R110, P6, R8, R21, R110 ;  /* 0x00000015086e7225 */ /* 0x000fc800078c006e */
[----:B------:R-:W-:Y:S01]  /*27540*/  IMAD.IADD R9, R12, 0x1, R87 ;  /* 0x000000010c097824 */ /* 0x000fe200078e0257 */
[----:B------:R-:W-:Y:S01]  /*27550*/  IADD3 R12, P2, PT, R39, R112, RZ ;  /* 0x00000070270c7210 */ /* 0x000fe20007f5e0ff */
[----:B------:R-:W-:Y:S02]  /*27560*/  IMAD.X R43, RZ, RZ, RZ, P5 ;  /* 0x000000ffff2b7224 */ /* 0x000fe400028e06ff */
[----:B------:R-:W-:Y:S01]  /*27570*/  IMAD.X R143, RZ, RZ, RZ, P6 ;  /* 0x000000ffff8f7224 */ /* 0x000fe200030e06ff */
[----:B------:R-:W-:Y:S01]  /*27580*/  IADD3 R132, P5, P6, R42, R9, R132 ;  /* 0x000000092a847210 */ /* 0x000fe20007ebe084 */
[----:B------:R-:W-:Y:S01]  /*27590*/  IMAD.WIDE.U32 R38, R8, R20, RZ ;  /* 0x0000001408267225 */ /* 0x000fe200078e00ff */
[----:B------:R-:W-:Y:S02]  /*275a0*/  IADD3.X RZ, P1, PT, R5, R12, RZ, P1, !PT ;  /* 0x0000000c05ff7210 */ /* 0x000fe40000f3e4ff */
[----:B------:R-:W-:Y:S01]  /*275b0*/  IADD3.X R5, PT, PT, RZ, RZ, RZ, P5, P6 ;  /* 0x000000ffff057210 */ /* 0x000fe20002fec4ff */
[----:B------:R-:W-:-:S02]  /*275c0*/  IMAD.MOV.U32 R42, RZ, RZ, R113 ;  /* 0x000000ffff2a7224 */ /* 0x000fc400078e0071 */
[----:B------:R-:W-:Y:S02]  /*275d0*/  IMAD.MOV.U32 R142, RZ, RZ, R111 ;  /* 0x000000ffff8e7224 */ /* 0x000fe400078e006f */
[----:B------:R-:W-:Y:S01]  /*275e0*/  IMAD.WIDE.U32.X R42, R145, R19, R42, P2 ;  /* 0x00000013912a7225 */ /* 0x000fe200010e042a */
[----:B------:R-:W-:Y:S02]  /*275f0*/  IADD3 R108, P2, PT, R39, R110, RZ ;  /* 0x0000006e276c7210 */ /* 0x000fe40007f5e0ff */
[----:B------:R-:W-:Y:S01]  /*27600*/  IADD3 R39, P5, PT, R133, R6, RZ ;  /* 0x0000000685277210 */ /* 0x000fe20007fbe0ff */
[----:B------:R-:W-:Y:S01]  /*27610*/  IMAD.WIDE.U32 R112, R8, R22, RZ ;  /* 0x0000001608707225 */ /* 0x000fe200078e00ff */
        /* <DEDUP_REMOVED lines=18> */
[----:B------:R-:W-:Y:S01]  /*27740*/  IADD3.X R108, P5, PT, R9, R108, RZ, P5, !PT ;  /* 0x0000006c096c7210 */ /* 0x000fe20002fbe4ff */
[----:B------:R-:W-:Y:S01]  /*27750*/  IMAD.WIDE.U32 R38, R145, R24, RZ ;  /* 0x0000001891267225 */ /* 0x000fe200078e00ff */
[----:B------:R-:W-:-:S02]  /*27760*/  ISETP.GT.U32.AND P1, PT, R110, R123, PT ;  /* 0x0000007b6e00720c */ /* 0x000fc40003f24070 */
[----:B------:R-:W-:Y:S01]  /*27770*/  SEL R87, R140, R87, P6 ;  /* 0x000000578c577207 */ /* 0x000fe20003000000 */
[----:B------:R-:W-:Y:S01]  /*27780*/  IMAD.WIDE.U32 R40, P6, R8, R23, R40 ;  /* 0x0000001708287225 */ /* 0x000fe200078c0028 */
[----:B------:R-:W-:Y:S02]  /*27790*/  ISETP.GT.U32.AND.EX P1, PT, R12, R135, PT, P1 ;  /* 0x000000870c00720c */ /* 0x000fe40003f24110 */
[----:B------:R-:W-:Y:S01]  /*277a0*/  ISETP.GT.U32.AND P2, PT, R111, R110, PT ;  /* 0x0000006e6f00720c */ /* 0x000fe20003f44070 */
[----:B------:R-:W-:Y:S01]  /*277b0*/  IMAD R86, R108, R10, RZ ;  /* 0x0000000a6c567224 */ /* 0x000fe200078e02ff */
[----:B------:R-:W-:Y:S01]  /*277c0*/  SEL R123, R110, R123, P1 ;  /* 0x0000007b6e7b7207 */ /* 0x000fe20000800000 */
[----:B------:R-:W-:Y:S01]  /*277d0*/  IMAD.X R43, RZ, RZ, RZ, P6 ;  /* 0x000000ffff2b7224 */ /* 0x000fe200030e06ff */
[----:B------:R-:W-:Y:S01]  /*277e0*/  IADD3 R7, P6, PT, R113, R40, RZ ;  /* 0x0000002871077210 */ /* 0x000fe20007fde0ff */
[----:B------:R-:W-:Y:S01]  /*277f0*/  IMAD.MOV.U32 R42, RZ, RZ, R41 ;  /* 0x000000ffff2a7224 */ /* 0x000fe200078e0029 */
[----:B------:R-:W-:Y:S01]  /*27800*/  SEL R135, R12, R135, P1 ;  /* 0x000000870c877207 */ /* 0x000fe20000800000 */
[----:B------:R-:W-:Y:S01]  /*27810*/  IMAD.WIDE.U32 R40, R144, R10, RZ ;  /* 0x0000000a90287225 */ /* 0x000fe200078e00ff */
[----:B------:R-:W-:-:S02]  /*27820*/  ISETP.GT.U32.AND.EX P2, PT, R87, R12, PT, P2 ;  /* 0x0000000c5700720c */ /* 0x000fc40003f44120 */
[----:B------:R-:W-:Y:S01]  /*27830*/  IADD3.X R142, P5, P0, R142, RZ, RZ, P5, P0 ;  /* 0x000000ff8e8e7210 */ /* 0x000fe200028a04ff */
[----:B------:R-:W-:Y:S02]  /*27840*/  IMAD R147, R144, R11, R86 ;  /* 0x0000000b90937224 */ /* 0x000fe400078e0256 */
[----:B------:R-:W-:Y:S01]  /*27850*/  IMAD.WIDE.U32 R38, P1, R8, R25, R38 ;  /* 0x0000001908267225 */ /* 0x000fe20007820026 */
[----:B------:R-:W-:-:S03]  /*27860*/  IADD3.X R143, PT, PT, R143, RZ, RZ, P5, P0 ;  /* 0x000000ff8f8f7210 */ /* 0x000fc60002fe04ff */
[----:B------:R-:W-:-:S04]  /*27870*/  IMAD.WIDE.U32 R8, R8, R24, RZ ;  /* 0x0000001808087225 */ /* 0x000fc800078e00ff */
[----:B------:R-:W-:Y:S01]  /*27880*/  IMAD.IADD R12, R41, 0x1, R147 ;  /* 0x00000001290c7824 */ /* 0x000fe200078e0293 */
[----:B------:R-:W-:Y:S01]  /*27890*/  SEL R41, RZ, 0x1, !P2 ;  /* 0x00000001ff297807 */ /* 0x000fe20005000000 */
[----:B------:R-:W-:Y:S01]  /*278a0*/  IMAD.X R111, RZ, RZ, RZ, P1 ;  /* 0x000000ffff6f7224 */ /* 0x000fe200008e06ff */
[----:B------:R-:W-:Y:S01]  /*278b0*/  IADD3 R113, P1, PT, R9, R38, RZ ;  /* 0x0000002609717210 */ /* 0x000fe20007f3e0ff */
[----:B------:R-:W-:Y:S02]  /*278c0*/  IMAD.MOV.U32 R110, RZ, RZ, R39 ;  /* 0x000000ffff6e7224 */ /* 0x000fe400078e0027 */
[----:B------:R-:W-:Y:S01]  /*278d0*/  IMAD.WIDE.U32.X R38, R145, R23, R42, P6 ;  /* 0x0000001791267225 */ /* 0x000fe200030e042a */
[----:B------:R-:W-:-:S03]  /*278e0*/  IADD3 R9, P6, P2, R5, R122, R44 ;  /* 0x0000007a05097210 */ /* 0x000fc60007ade02c */
[----:B------:R-:W-:-:S04]  /*278f0*/  IMAD.WIDE.U32 R86, R12, R18, RZ ;  /* 0x000000120c567225 */ /* 0x000fc800078e00ff */
[----:B------:R-:W-:Y:S01]  /*27900*/  IMAD.WIDE.U32.X R110, R145, R25, R110, P1 ;  /* 0x00000019916e7225 */ /* 0x000fe200008e046e */
[----:B------:R-:W-:Y:S02]  /*27910*/  IADD3.X R145, PT, PT, RZ, R116, R120, P6, P2 ;  /* 0x00000074ff917210 */ /* 0x000fe400037e4478 */
[----:B------:R-:W-:Y:S01]  /*27920*/  IADD3 R122, P1, P2, R122, R9, R41 ;  /* 0x000000097a7a7210 */ /* 0x000fe20007a3e029 */
[----:B------:R-:W-:Y:S01]  /*27930*/  IMAD.WIDE.U32 R42, R40, R18, RZ ;  /* 0x00000012282a7225 */ /* 0x000fe200078e00ff */
[----:B------:R-:W-:Y:S02]  /*27940*/  IADD3 R41, P0, PT, R142, R141, RZ ;  /* 0x0000008d8e297210 */ /* 0x000fe40007f1e0ff */
[----:B------:R-:W-:Y:S01]  /*27950*/  IADD3.X R116, PT, PT, R116, R145, RZ, P1, P2 ;  /* 0x0000009174747210 */ /* 0x000fe20000fe44ff */
[----:B------:R-:W-:Y:S01]  /*27960*/  IMAD.WIDE.U32 R86, P5, R40, R19, R86 ;  /* 0x0000001328567225 */ /* 0x000fe200078a0056 */
[----:B------:R-:W-:Y:S02]  /*27970*/  IADD3 RZ, P1, PT, R144, R42, RZ ;  /* 0x0000002a90ff7210 */ /* 0x000fe40007f3e0ff */
[----:B------:R-:W-:Y:S01]  /*27980*/  IADD3 R41, P2, PT, R41, R112, RZ ;  /* 0x0000007029297210 */ /* 0x000fe20007f5e0ff */
[----:B------:R-:W-:Y:S01]  /*27990*/  IMAD.MOV.U32 R42, RZ, RZ, R87 ;  /* 0x000000ffff2a7224 */ /* 0x000fe200078e0057 */
[----:B------:R-:W-:Y:S01]  /*279a0*/  IADD3 R9, P6, PT, R43, R86, RZ ;  /* 0x000000562b097210 */ /* 0x000fe20007fde0ff */
[----:B------:R-:W-:Y:S01]  /*279b0*/  IMAD.X R43, RZ, RZ, RZ, P5 ;  /* 0x000000ffff2b7224 */ /* 0x000fe200028e06ff */
[----:B------:R-:W-:Y:S01]  /*279c0*/  IADD3.X R114, P0, PT, R143, R114, RZ, P0, !PT ;  /* 0x000000728f727210 */ /* 0x000fe2000071e4ff */
[----:B------:R-:W-:-:S02]  /*279d0*/  IMAD.IADD R112, R109, 0x1, R138 ;  /* 0x000000016d707824 */ /* 0x000fc400078e028a */
[----:B------:R-:W-:Y:S01]  /*279e0*/  IMAD.WIDE.U32.X R42, R12, R19, R42, P6 ;  /* 0x000000130c2a7225 */ /* 0x000fe200030e042a */
[----:B------:R-:W-:Y:S02]  /*279f0*/  IADD3.X R145, P5, PT, R114, R7, RZ, P2, !PT ;  /* 0x0000000772917210 */ /* 0x000fe400017be4ff */
[----:B------:R-:W-:Y:S01]  /*27a00*/  IADD3.X RZ, P2, PT, R108, R9, RZ, P1, !PT ;  /* 0x000000096cff7210 */ /* 0x000fe20000f5e4ff */
[----:B------:R-:W-:Y:S01]  /*27a10*/  IMAD.WIDE.U32 R114, R12, R20, RZ ;  /* 0x000000140c727225 */ /* 0x000fe200078e00ff */
[----:B------:R-:W-:Y:S02]  /*27a20*/  IADD3.X R9, P0, P5, R38, RZ, RZ, P5, P0 ;  /* 0x000000ff26097210 */ /* 0x000fe40002d004ff */
[----:B------:R-:W-:Y:S01]  /*27a30*/  IADD3.X R42, P2, PT, RZ, R42, RZ, P2, !PT ;  /* 0x0000002aff2a7210 */ /* 0x000fe2000175e4ff */
[----:B------:R-:W-:Y:S01]  /*27a40*/  IMAD.WIDE.U32 R86, R40, R22, RZ ;  /* 0x0000001628567225 */ /* 0x000fe200078e00ff */
[----:B------:R-:W-:Y:S02]  /*27a50*/  IADD3.X R142, PT, PT, R39, RZ, RZ, P0, P5 ;  /* 0x000000ff278e7210 */ /* 0x000fe400007ea4ff */
[----:B------:R-:W-:Y:S01]  /*27a60*/  IADD3 R41, P5, PT, R42, R41, RZ ;  /* 0x000000292a297210 */ /* 0x000fe20007fbe0ff */
[----:B------:R-:W-:Y:S01]  /*27a70*/  IMAD.WIDE.U32 R114, P0, R40, R21, R114 ;  /* 0x0000001528727225 */ /* 0x000fe20007800072 */
[----:B------:R-:W-:-:S03]  /*27a80*/  IADD3 R141, P1, PT, R117, R6, RZ ;  /* 0x00000006758d7210 */ /* 0x000fc60007f3e0ff */
        /* <DEDUP_REMOVED lines=26> */
[----:B------:R-:W-:Y:S01]  /*27c30*/  IADD3 R142, P6, PT, R41, R38, RZ ;  /* 0x00000026298e7210 */ /* 0x000fe20007fde0ff */
[----:B------:R-:W-:Y:S01]  /*27c40*/  IMAD.IADD R7, R7, 0x1, R145 ;  /* 0x0000000107077824 */ /* 0x000fe200078e0291 */
[----:B------:R-:W-:Y:S01]  /*27c50*/  IADD3.X R148, P1, PT, R148, R113, RZ, P1, !PT ;  /* 0x0000007194947210 */ /* 0x000fe20000f3e4ff */
[----:B------:R-:W-:Y:S01]  /*27c60*/  IMAD.MOV.U32 R8, RZ, RZ, R39 ;  /* 0x000000ffff087224 */ /* 0x000fe200078e0027 */
[----:B------:R-:W-:Y:S01]  /*27c70*/  IADD3.X R41, P2, P5, R108, RZ, RZ, P2, P5 ;  /* 0x000000ff6c297210 */ /* 0x000fe2000154a4ff */
[----:B------:R-:W-:-:S03]  /*27c80*/  IMAD.WIDE.U32 R38, R7, R18, RZ ;  /* 0x0000001207267225 */ /* 0x000fc600078e00ff */
[----:B------:R-:W-:Y:S01]  /*27c90*/  IADD3.X R109, PT, PT, R109, RZ, RZ, P2, P5 ;  /* 0x000000ff6d6d7210 */ /* 0x000fe200017ea4ff */
[----:B------:R-:W-:Y:S01]  /*27ca0*/  IMAD.WIDE.U32.X R114, R12, R25, R8, P6 ;  /* 0x000000190c727225 */ /* 0x000fe200030e0408 */
[----:B------:R-:W-:Y:S02]  /*27cb0*/  IADD3.X R12, P0, P1, R110, RZ, RZ, P1, P0 ;  /* 0x000000ff6e0c7210 */ /* 0x000fe400009004ff */
[----:B------:R-:W-:Y:S01]  /*27cc0*/  IADD3 R41, P2, PT, R41, R146, RZ ;  /* 0x0000009229297210 */ /* 0x000fe20007f5e0ff */
[C---:B------:R-:W-:Y:S01]  /*27cd0*/  IMAD.WIDE.U32 R8, R6.reuse, R18, RZ ;  /* 0x0000001206087225 */ /* 0x040fe200078e00ff */
[----:B------:R-:W-:Y:S02]  /*27ce0*/  IADD3.X R110, PT, PT, R111, RZ, RZ, P0, P1 ;  /* 0x000000ff6f6e7210 */ /* 0x000fe400007e24ff */
[----:B------:R-:W-:Y:S01]  /*27cf0*/  IADD3 R108, P6, PT, R41, R86, RZ ;  /* 0x00000056296c7210 */ /* 0x000fe20007fde0ff */
        /* <DEDUP_REMOVED lines=12> */
[----:B------:R-:W-:Y:S01]  /*27dc0*/  IMAD.X R110, R110, 0x1, R119, P5 ;  /* 0x000000016e6e7824 */ /* 0x000fe200028e0677 */
[----:B------:R-:W-:Y:S01]  /*27dd0*/  IADD3.X R86, PT, PT, RZ, RZ, RZ, P3, P4 ;  /* 0x000000ffff567210 */ /* 0x000fe20001fe84ff */
[----:B------:R-:W-:Y:S01]  /*27de0*/  IMAD.WIDE.U32.X R38, R7, R19, R8, P1 ;  /* 0x0000001307267225 */ /* 0x000fe200008e0408 */
[----:B------:R-:W-:-:S02]  /*27df0*/  IADD3 R41, P3, PT, R41, R12, RZ ;  /* 0x0000000c29297210 */ /* 0x000fc40007f7e0ff */
[----:B------:R-:W-:Y:S01]  /*27e00*/  IADD3 R139, P4, P1, R86, R112, R139 ;  /* 0x00000070568b7210 */ /* 0x000fe2000799e08b */
[----:B------:R-:W-:Y:S01]  /*27e10*/  IMAD.WIDE.U32 R8, R7, R20, RZ ;  /* 0x0000001407087225 */ /* 0x000fe200078e00ff */
[----:B------:R-:W-:Y:S02]  /*27e20*/  IADD3.X R43, PT, PT, R43, RZ, RZ, P2, P6 ;  /* 0x000000ff2b2b7210 */ /* 0x000fe400017ec4ff */
[----:B------:R-:W-:Y:S01]  /*27e30*/  IADD3 R86, P6, PT, R41, R40, RZ ;  /* 0x0000002829567210 */ /* 0x000fe20007fde0ff */
[----:B------:R-:W-:Y:S01]  /*27e40*/  IMAD.WIDE.U32 R40, R6, R20, RZ ;  /* 0x0000001406287225 */ /* 0x000fe200078e00ff */
[----:B------:R-:W-:-:S03]  /*27e50*/  IADD3.X R111, P0, PT, RZ, R38, RZ, P0, !PT ;  /* 0x00000026ff6f7210 */ /* 0x000fc6000071e4ff */
[----:B------:R-:W-:-:S04]  /*27e60*/  IMAD.WIDE.U32 R8, P2, R6, R21, R8 ;  /* 0x0000001506087225 */ /* 0x000fc80007840008 */
[----:B------:R-:W-:Y:S01]  /*27e70*/  IMAD.X R109, RZ, RZ, R39, P0 ;  /* 0x000000ffff6d7224 */ /* 0x000fe200000e0627 */
[----:B------:R-:W-:Y:S01]  /*27e80*/  IADD3 R8, P5, PT, R41, R8, RZ ;  /* 0x0000000829087210 */ /* 0x000fe20007fbe0ff */
[----:B------:R-:W-:Y:S01]  /*27e90*/  IMAD.X R39, RZ, RZ, RZ, P2 ;  /* 0x000000ffff277224 */ /* 0x000fe200010e06ff */
[----:B------:R-:W-:Y:S01]  /*27ea0*/  IADD3 R111, P0, PT, R111, R108, RZ ;  /* 0x0000006c6f6f7210 */ /* 0x000fe20007f1e0ff */
[----:B------:R-:W-:Y:S01]  /*27eb0*/  IMAD.MOV.U32 R38, RZ, RZ, R9 ;  /* 0x000000ffff267224 */ /* 0x000fe200078e0009 */
[----:B------:R-:W-:Y:S02]  /*27ec0*/  IADD3.X R41, P3, PT, R43, R110, RZ, P3, !PT ;  /* 0x0000006e2b297210 */ /* 0x000fe40001f7e4ff */
        /* <DEDUP_REMOVED lines=14> */
[----:B------:R-:W-:Y:S01]  /*27fb0*/  ISETP.GT.U32.AND.EX P1, PT, R135, R132, PT, P1 ;  /* 0x000000848700720c */ /* 0x000fe20003f24110 */
[----:B------:R-:W-:Y:S01]  /*27fc0*/  IMAD.WIDE.U32 R42, R6, R22, RZ ;  /* 0x00000016062a7225 */ /* 0x000fe200078e00ff */
[----:B------:R-:W-:-:S02]  /*27fd0*/  IADD3.X R113, PT, PT, R39, RZ, RZ, P2, P6 ;  /* 0x000000ff27717210 */ /* 0x000fc400017ec4ff */
[----:B------:R-:W-:Y:S01]  /*27fe0*/  IADD3 R134, P4, P5, R134, R139, R139 ;  /* 0x0000008b86867210 */ /* 0x000fe20007d9e08b */
[----:B------:R-:W-:Y:S01]  /*27ff0*/  IMAD.WIDE.U32 R38, R111, R10, RZ ;  /* 0x0000000a6f267225 */ /* 0x000fe200078e00ff */
[----:B------:R-:W-:Y:S02]  /*28000*/  ISETP.GE.U32.AND P2, PT, R12, R37, PT ;  /* 0x000000250c00720c */ /* 0x000fe40003f46070 */
[----:B------:R-:W-:Y:S01]  /*28010*/  SEL R37, RZ, 0x1, !P1 ;  /* 0x00000001ff257807 */ /* 0x000fe20004800000 */
[----:B------:R-:W-:Y:S01]  /*28020*/  IMAD.WIDE.U32 R8, P6, R6, R23, R8 ;  /* 0x0000001706087225 */ /* 0x000fe200078c0008 */
[----:B------:R-:W-:Y:S02]  /*28030*/  IADD3.X R12, PT, PT, RZ, R40, R40, P4, P5 ;  /* 0x00000028ff0c7210 */ /* 0x000fe400027ea428 */
[----:B------:R-:W-:Y:S01]  /*28040*/  IADD3 R37, P4, P5, R37, R122, R5 ;  /* 0x0000007a25257210 */ /* 0x000fe20007d9e005 */
[----:B------:R-:W-:Y:S01]  /*28050*/  IMAD.IADD R5, R39, 0x1, R41 ;  /* 0x0000000127057824 */ /* 0x000fe200078e0229 */
        /* <DEDUP_REMOVED lines=8> */
[C---:B------:R-:W-:Y:S01]  /*280e0*/  IMAD.WIDE.U32 R8, R38.reuse, R18, RZ ;  /* 0x0000001226087225 */ /* 0x040fe200078e00ff */
        /* <DEDUP_REMOVED lines=16> */
[----:B------:R-:W-:-:S02]  /*281f0*/  ISETP.GE.U32.AND.EX P0, PT, R140, R132, PT, P0 ;  /* 0x000000848c00720c */ /* 0x000fc40003f06100 */
[----:B------:R-:W-:Y:S01]  /*28200*/  ISETP.GE.U32.AND P2, PT, R111, R134, PT ;  /* 0x000000866f00720c */ /* 0x000fe20003f46070 */
[----:B------:R-:W-:Y:S01]  /*28210*/  IMAD.WIDE.U32 R40, R6, R24, RZ ;  /* 0x0000001806287225 */ /* 0x000fe200078e00ff */
[----:B------:R-:W-:-:S03]  /*28220*/  IADD3 R118, P3, PT, R118, R133, RZ ;  /* 0x0000008576767210 */ /* 0x000fc60007f7e0ff */
        /* <DEDUP_REMOVED lines=9> */
[----:B------:R-:W-:-:S02]  /*282c0*/  IMAD.X R87, RZ, RZ, R87, P1 ;  /* 0x000000ffff577224 */ /* 0x000fc400008e0657 */
[----:B------:R-:W-:Y:S01]  /*282d0*/  IMAD.WIDE.U32.X R108, R7, R25, R108, P6 ;  /* 0x00000019076c7225 */ /* 0x000fe200030e046c */
[----:B------:R-:W-:-:S03]  /*282e0*/  IADD3 R113, P6, PT, R113, R40, RZ ;  /* 0x0000002871717210 */ /* 0x000fc60007fde0ff */
[----:B------:R-:W-:-:S04]  /*282f0*/  IMAD.WIDE.U32 R8, P1, R38, R21, R8 ;  /* 0x0000001526087225 */ /* 0x000fc80007820008 */
[----:B------:R-:W-:-:S04]  /*28300*/  IMAD.WIDE.U32 R40, R38, R20, RZ ;  /* 0x0000001426287225 */ /* 0x000fc800078e00ff */
[----:B------:R-:W-:Y:S01]  /*28310*/  IMAD.X R115, R114, 0x1, R119, P5 ;  /* 0x0000000172737824 */ /* 0x000fe200028e0677 */
[----:B------:R-:W-:Y:S01]  /*28320*/  SEL R114, RZ, 0x1, P0 ;  /* 0x00000001ff727807 */ /* 0x000fe20000000000 */
[----:B------:R-:W-:Y:S01]  /*28330*/  IMAD.X R7, RZ, RZ, RZ, P1 ;  /* 0x000000ffff077224 */ /* 0x000fe200008e06ff */
        /* <DEDUP_REMOVED lines=8> */
[----:B------:R-:W-:Y:S02]  /*283c0*/  IADD3.X R86, P6, PT, R86, R117, RZ, P6, !PT ;  /* 0x0000007556567210 */ /* 0x000fe400037de4ff */
[----:B------:R-:W-:Y:S02]  /*283d0*/  IADD3.X R117, P1, PT, R110, R41, RZ, P1, !PT ;  /* 0x000000296e757210 */ /* 0x000fe40000f3e4ff */
[----:B------:R-:W-:Y:S02]  /*283e0*/  ISETP.GE.U32.AND.EX P5, PT, R119, R12, PT, P2 ;  /* 0x0000000c7700720c */ /* 0x000fe40003fa6120 */
[----:B------:R-:W-:Y:S02]  /*283f0*/  IADD3.X R42, P4, P6, R108, RZ, RZ, P6, P4 ;  /* 0x000000ff6c2a7210 */ /* 0x000fe400036884ff */
[----:B------:R-:W-:Y:S02]  /*28400*/  ISETP.GE.U32.AND P2, PT, R122, R111, PT ;  /* 0x0000006f7a00720c */ /* 0x000fe40003f46070 */
[----:B------:R-:W-:-:S02]  /*28410*/  IADD3.X R12, P0, P1, R6, RZ, RZ, P1, P0 ;  /* 0x000000ff060c7210 */ /* 0x000fc400009004ff */
[----:B------:R-:W-:Y:S02]  /*28420*/  IADD3.X R108, PT, PT, R109, RZ, RZ, P4, P6 ;  /* 0x000000ff6d6c7210 */ /* 0x000fe400027ec4ff */
[----:B------:R-:W-:Y:S02]  /*28430*/  ISETP.GE.U32.AND.EX P2, PT, R115, R119, PT, P2 ;  /* 0x000000777300720c */ /* 0x000fe40003f46120 */
[----:B------:R-:W-:Y:S01]  /*28440*/  SEL R87, RZ, 0x1, P5 ;  /* 0x00000001ff577807 */ /* 0x000fe20002800000 */
[----:B------:R-:W-:Y:S01]  /*28450*/  IMAD.WIDE.U32 R8, P5, R38, R23, R8 ;  /* 0x0000001726087225 */ /* 0x000fe200078a0008 */
[----:B------:R-:W-:Y:S02]  /*28460*/  IADD3 R109, P6, P4, R114, R44, R37 ;  /* 0x0000002c726d7210 */ /* 0x000fe40007cde025 */
[----:B------:R-:W-:Y:S01]  /*28470*/  IADD3.X R39, PT, PT, R7, RZ, RZ, P0, P1 ;  /* 0x000000ff07277210 */ /* 0x000fe200007e24ff */
[----:B------:R-:W-:Y:S01]  /*28480*/  IMAD.WIDE.U32 R6, R38, R22, RZ ;  /* 0x0000001626067225 */ /* 0x000fe200078e00ff */
[----:B------:R-:W-:-:S02]  /*28490*/  IADD3 R37, P0, PT, R12, R113, RZ ;  /* 0x000000710c257210 */ /* 0x000fc40007f1e0ff */
        /* <DEDUP_REMOVED lines=10> */
[----:B------:R-:W-:Y:S01]  /*28540*/  IMAD.X R37, RZ, RZ, R12, P3 ;  /* 0x000000ffff257224 */ /* 0x000fe200018e060c */
[----:B------:R-:W-:Y:S01]  /*28550*/  ISETP.GE.U32.AND P3, PT, R87, R118, PT ;  /* 0x000000765700720c */ /* 0x000fe20003f66070 */
[----:B------:R-:W-:Y:S01]  /*28560*/  IMAD.WIDE.U32.X R40, R5, R23, R40, P2 ;  /* 0x0000001705287225 */ /* 0x000fe200010e0428 */
[----:B------:R-:W-:-:S02]  /*28570*/  IADD3.X R110, P1, PT, R8, R111, RZ, P1, !PT ;  /* 0x0000006f086e7210 */ /* 0x000fc40000f3e4ff */
[----:B------:R-:W-:Y:S01]  /*28580*/  ISETP.GE.U32.AND.EX P3, PT, R37, R12, PT, P3 ;  /* 0x0000000c2500720c */ /* 0x000fe20003f66130 */
[----:B------:R-:W-:Y:S01]  /*28590*/  IMAD.X R86, RZ, RZ, R37, P5 ;  /* 0x000000ffff567224 */ /* 0x000fe200028e0625 */
[----:B------:R-:W-:Y:S01]  /*285a0*/  ISETP.GE.U32.AND P5, PT, R44, R87, PT ;  /* 0x000000572c00720c */ /* 0x000fe20003fa6070 */
        /* <DEDUP_REMOVED lines=59> */
.L_x_372:
        /* <DEDUP_REMOVED lines=21> */
.L_x_373:
        /* <DEDUP_REMOVED lines=16> */
[----:B------:R-:W-:-:S04]  /*28bb0*/  IMAD.WIDE.U32 R108, R117, R131, RZ ;  /* 0x00000083756c7225 */ /* 0x000fc800078e00ff */
[----:B------:R-:W-:-:S04]  /*28bc0*/  IMAD.WIDE.U32 R86, R116, R130, RZ ;  /* 0x0000008274567225 */ /* 0x000fc800078e00ff */
[----:B------:R-:W-:Y:S01]  /*28bd0*/  IMAD.IADD R38, R9, 0x1, R120 ;  /* 0x0000000109267824 */ /* 0x000fe200078e0278 */
[----:B------:R-:W-:Y:S01]  /*28be0*/  IADD3 R134, P6, P4, R86, R37, R108 ;  /* 0x0000002556867210 */ /* 0x000fe20007cde06c */
[----:B------:R-:W-:Y:S02]  /*28bf0*/  IMAD.MOV.U32 R39, RZ, RZ, RZ ;  /* 0x000000ffff277224 */ /* 0x000fe400078e00ff */
[----:B------:R-:W-:Y:S01]  /*28c00*/  IMAD.WIDE.U32 R110, R113, R129, RZ ;  /* 0x00000081716e7225 */ /* 0x000fe200078e00ff */
[----:B------:R-:W-:-:S03]  /*28c10*/  P2R R145, PR, RZ, 0x10 ;  /* 0x00000010ff917803 */ /* 0x000fc60000000000 */
[----:B------:R-:W-:-:S04]  /*28c20*/  IMAD.WIDE.U32 R8, R112, R128, RZ ;  /* 0x0000008070087225 */ /* 0x000fc800078e00ff */
[----:B------:R-:W-:Y:S02]  /*28c30*/  IMAD.IADD R7, R7, 0x1, R122 ;  /* 0x0000000107077824 */ /* 0x000fe400078e027a */
[----:B------:R-:W-:Y:S01]  /*28c40*/  IMAD.IADD R43, R118, 0x1, R87 ;  /* 0x00000001762b7824 */ /* 0x000fe200078e0257 */
[----:B------:R-:W-:Y:S01]  /*28c50*/  @P6 LOP3.LUT R53, R53, 0x1, RZ, 0xfc, !PT ;  /* 0x0000000135356812 */ /* 0x000fe200078efcff */
[----:B------:R-:W-:Y:S01]  /*28c60*/  IMAD.WIDE.U32 R38, R128, R115, R38 ;  /* 0x0000007380267225 */ /* 0x000fe200078e0026 */
[----:B------:R-:W-:Y:S02]  /*28c70*/  IADD3 R7, P1, P5, R8, R7, R110 ;  /* 0x0000000708077210 */ /* 0x000fe40007d3e06e */
[----:B------:R-:W-:Y:S01]  /*28c80*/  LOP3.LUT R53, R53, 0xfffffffb, RZ, 0xc0, !PT ;  /* 0xfffffffb35357812 */ /* 0x000fe200078ec0ff */
[----:B------:R-:W-:Y:S01]  /*28c90*/  IMAD.WIDE.U32 R86, R5, R129, RZ ;  /* 0x0000008105567225 */ /* 0x000fe200078e00ff */
[----:B------:R-:W-:-:S03]  /*28ca0*/  IADD3 R135, P2, P3, R135, R38, R44 ;  /* 0x0000002687877210 */ /* 0x000fc60007b5e02c */
[----:B------:R-:W-:Y:S02]  /*28cb0*/  IMAD.IADD R40, R111, 0x1, R123 ;  /* 0x000000016f287824 */ /* 0x000fe400078e027b */
[----:B------:R-:W-:Y:S02]  /*28cc0*/  IMAD.IADD R8, R121, 0x1, R109 ;  /* 0x0000000179087824 */ /* 0x000fe400078e026d */
[----:B------:R-:W-:Y:S01]  /*28cd0*/  IMAD.IADD R136, R120, 0x1, R39 ;  /* 0x0000000178887824 */ /* 0x000fe200078e0227 */
[----:B------:R-:W-:Y:S01]  /*28ce0*/  IADD3.X R39, PT, PT, RZ, RZ, RZ, P1, P5 ;  /* 0x000000ffff277210 */ /* 0x000fe20000fea4ff */
[----:B------:R-:W-:-:S03]  /*28cf0*/  IMAD.WIDE.U32 R110, R12, R129, RZ ;  /* 0x000000810c6e7225 */ /* 0x000fc600078e00ff */
[----:B------:R-:W-:Y:S01]  /*28d00*/  IADD3.X R136, PT, PT, RZ, R136, RZ, P2, P3 ;  /* 0x00000088ff887210 */ /* 0x000fe200017e64ff */
[----:B------:R-:W-:-:S04]  /*28d10*/  IMAD.WIDE.U32 R108, R5, R128, RZ ;  /* 0x00000080056c7225 */ /* 0x000fc800078e00ff */
[----:B------:R-:W-:Y:S02]  /*28d20*/  IMAD.IADD R37, R87, 0x1, R132 ;  /* 0x0000000157257824 */ /* 0x000fe400078e0284 */
[----:B------:R-:W-:Y:S02]  /*28d30*/  IMAD.IADD R137, R122, 0x1, R9 ;  /* 0x000000017a897824 */ /* 0x000fe400078e0209 */
[----:B------:R-:W-:Y:S01]  /*28d40*/  IMAD.MOV.U32 R9, RZ, RZ, RZ ;  /* 0x000000ffff097224 */ /* 0x000fe200078e00ff */
[----:B------:R-:W-:Y:S01]  /*28d50*/  IADD3 R37, P2, P3, R108, R37, R110 ;  /* 0x000000256c257210 */ /* 0x000fe20007b5e06e */
[----:B------:R-:W-:Y:S01]  /*28d60*/  IMAD.X R108, R134, 0x1, R41, P0 ;  /* 0x00000001866c7824 */ /* 0x000fe200000e0629 */
[----:B------:R-:W-:Y:S01]  /*28d70*/  ISETP.GE.U32.AND P0, PT, R140, R42, PT ;  /* 0x0000002a8c00720c */ /* 0x000fe20003f06070 */
[----:B------:R-:W-:-:S03]  /*28d80*/  IMAD.WIDE.U32 R8, R130, R117, R8 ;  /* 0x0000007582087225 */ /* 0x000fc600078e0008 */
[----:B------:R-:W-:Y:S01]  /*28d90*/  ISETP.GE.U32.AND.EX P0, PT, R108, R41, PT, P0 ;  /* 0x000000296c00720c */ /* 0x000fe20003f06100 */
[----:B------:R-:W-:Y:S01]  /*28da0*/  IMAD.IADD R44, R132, 0x1, R109 ;  /* 0x00000001842c7824 */ /* 0x000fe200078e026d */
[----:B------:R-:W-:Y:S01]  /*28db0*/  IADD3 R109, P1, P5, R135, R8, R43 ;  /* 0x00000008876d7210 */ /* 0x000fe20007d3e02b */
[----:B------:R-:W-:Y:S01]  /*28dc0*/  IMAD.WIDE.U32 R42, R114, R131, RZ ;  /* 0x00000083722a7225 */ /* 0x000fe200078e00ff */
[----:B------:R-:W-:-:S03]  /*28dd0*/  SEL R142, RZ, 0x1, P0 ;  /* 0x00000001ff8e7807 */ /* 0x000fc60000000000 */
[----:B------:R-:W-:Y:S02]  /*28de0*/  IMAD.MOV.U32 R41, RZ, RZ, RZ ;  /* 0x000000ffff297224 */ /* 0x000fe400078e00ff */
[----:B------:R-:W-:Y:S02]  /*28df0*/  IMAD.IADD R38, R111, 0x1, R133 ;  /* 0x000000016f267824 */ /* 0x000fe400078e0285 */
[----:B------:R-:W-:Y:S02]  /*28e00*/  IMAD.IADD R141, R121, 0x1, R9 ;  /* 0x00000001798d7824 */ /* 0x000fe400078e0209 */
[----:B------:R-:W-:-:S03]  /*28e10*/  IMAD.WIDE.U32 R134, R115, R131, RZ ;  /* 0x0000008373867225 */ /* 0x000fc600078e00ff */
[----:B------:R-:W-:Y:S01]  /*28e20*/  IADD3.X R141, PT, PT, R136, R141, RZ, P1, P5 ;  /* 0x0000008d888d7210 */ /* 0x000fe20000fea4ff */
[----:B------:R-:W-:-:S04]  /*28e30*/  IMAD.WIDE.U32 R110, R114, R130, RZ ;  /* 0x00000082726e7225 */ /* 0x000fc800078e00ff */
[----:B------:R-:W-:Y:S02]  /*28e40*/  IMAD.IADD R9, R119, 0x1, R43 ;  /* 0x0000000177097824 */ /* 0x000fe400078e022b */
[----:B------:R-:W-:-:S04]  /*28e50*/  IMAD.WIDE.U32 R40, R128, R113, R40 ;  /* 0x0000007180287225 */ /* 0x000fc800078e0028 */
[----:B------:R-:W-:Y:S01]  /*28e60*/  IMAD.IADD R8, R120, 0x1, R135 ;  /* 0x0000000178087824 */ /* 0x000fe200078e0287 */
[----:B------:R-:W-:Y:S01]  /*28e70*/  IADD3.X R135, PT, PT, RZ, RZ, RZ, P2, P3 ;  /* 0x000000ffff877210 */ /* 0x000fe200017e64ff */
[----:B------:R-:W-:Y:S01]  /*28e80*/  IMAD.IADD R143, R119, 0x1, R111 ;  /* 0x00000001778f7824 */ /* 0x000fe200078e026f */
[----:B------:R-:W-:Y:S01]  /*28e90*/  IADD3 R111, P0, P1, R110, R9, R134 ;  /* 0x000000096e6f7210 */ /* 0x000fe2000791e086 */
        /* <DEDUP_REMOVED lines=9> */
[----:B------:R-:W-:Y:S01]  /*28f30*/  IMAD.IADD R41, R120, 0x1, R9 ;  /* 0x0000000178297824 */ /* 0x000fe200078e0209 */
[----:B------:R-:W-:Y:S01]  /*28f40*/  IADD3.X R138, PT, PT, RZ, R138, RZ, P3, P5 ;  /* 0x0000008aff8a7210 */ /* 0x000fe20001fea4ff */
[----:B------:R-:W-:Y:S01]  /*28f50*/  IMAD.X R111, R134, 0x1, R111, P1 ;  /* 0x00000001866f7824 */ /* 0x000fe200008e066f */
[----:B------:R-:W-:Y:S01]  /*28f60*/  ISETP.GT.U32.AND.EX P0, PT, R7, R134, PT, P0 ;  /* 0x000000860700720c */ /* 0x000fe20003f04100 */
[----:B------:R-:W-:Y:S01]  /*28f70*/  IMAD.WIDE.U32 R42, R113, R131, RZ ;  /* 0x00000083712a7225 */ /* 0x000fe200078e00ff */
[----:B------:R-:W-:-:S02]  /*28f80*/  IADD3 R143, P1, P2, R137, R8, R143 ;  /* 0x00000008898f7210 */ /* 0x000fc40007a3e08f */
[----:B------:R-:W-:Y:S01]  /*28f90*/  SEL R40, R6, R39, P0 ;  /* 0x0000002706287207 */ /* 0x000fe20000000000 */
[----:B------:R-:W-:Y:S01]  /*28fa0*/  IMAD.WIDE.U32 R136, R116, R129, RZ ;  /* 0x0000008174887225 */ /* 0x000fe200078e00ff */
[----:B------:R-:W-:Y:S02]  /*28fb0*/  SEL R134, R7, R134, P0 ;  /* 0x0000008607867207 */ /* 0x000fe40000000000 */
[----:B------:R-:W-:Y:S01]  /*28fc0*/  ISETP.GT.U32.AND P0, PT, R40, R87, PT ;  /* 0x000000572800720c */ /* 0x000fe20003f04070 */
[----:B------:R-:W-:-:S03]  /*28fd0*/  IMAD.WIDE.U32 R6, R117, R129, RZ ;  /* 0x0000008175067225 */ /* 0x000fc600078e00ff */
[----:B------:R-:W-:Y:S01]  /*28fe0*/  ISETP.GT.U32.AND.EX P0, PT, R134, R111, PT, P0 ;  /* 0x0000006f8600720c */ /* 0x000fe20003f04100 */
[----:B------:R-:W-:-:S04]  /*28ff0*/  IMAD.WIDE.U32 R8, R116, R128, RZ ;  /* 0x0000008074087225 */ /* 0x000fc800078e00ff */
[----:B------:R-:W-:Y:S02]  /*29000*/  IMAD.IADD R137, R137, 0x1, R118 ;  /* 0x0000000189897824 */ /* 0x000fe400078e0276 */
[----:B------:R-:W-:Y:S02]  /*29010*/  IMAD.MOV.U32 R39, RZ, RZ, RZ ;  /* 0x000000ffff277224 */ /* 0x000fe400078e00ff */
[----:B------:R-:W-:Y:S01]  /*29020*/  IMAD.IADD R134, R123, 0x1, R43 ;  /* 0x000000017b867824 */ /* 0x000fe200078e022b */
[----:B------:R-:W-:Y:S01]  /*29030*/  IADD3 R137, P3, P4, R8, R137, R6 ;  /* 0x0000008908897210 */ /* 0x000fe20007c7e006 */
[----:B------:R-:W-:Y:S01]  /*29040*/  IMAD.WIDE.U32 R38, R128, R12, R38 ;  /* 0x0000000c80267225 */ /* 0x000fe200078e0026 */
[----:B------:R-:W-:Y:S02]  /*29050*/  IADD3.X R8, PT, PT, R138, R41, RZ, P1, P2 ;  /* 0x000000298a087210 */ /* 0x000fe40000fe44ff */
[----:B------:R-:W-:Y:S01]  /*29060*/  SEL R43, RZ, 0x1, !P0 ;  /* 0x00000001ff2b7807 */ /* 0x000fe20004000000 */
[----:B------:R-:W-:Y:S01]  /*29070*/  IMAD R6, R137, R10, RZ ;  /* 0x0000000a89067224 */ /* 0x000fe200078e02ff */
[----:B------:R-:W-:Y:S01]  /*29080*/  IADD3 R44, P1, P2, R135, R38, R44 ;  /* 0x00000026872c7210 */ /* 0x000fe20007a3e02c */
[----:B------:R-:W-:-:S04]  /*29090*/  IMAD.WIDE.U32 R40, R136, R10, RZ ;  /* 0x0000000a88287225 */ /* 0x000fc800078e00ff */
[----:B------:R-:W-:Y:S02]  /*290a0*/  IMAD R139, R136, R11, R6 ;  /* 0x0000000b888b7224 */ /* 0x000fe400078e0206 */
[----:B------:R-:W-:Y:S01]  /*290b0*/  IMAD.IADD R138, R133, 0x1, R39 ;  /* 0x00000001858a7824 */ /* 0x000fe200078e0227 */
[----:B------:R-:W-:Y:S01]  /*290c0*/  @P3 LOP3.LUT R53, R53, 0x4, RZ, 0xfc, !PT ;  /* 0x0000000435353812 */ /* 0x000fe200078efcff */
[----:B------:R-:W-:-:S03]  /*290d0*/  IMAD.WIDE.U32 R38, R112, R130, RZ ;  /* 0x0000008270267225 */ /* 0x000fc600078e00ff */
[----:B------:R-:W-:Y:S01]  /*290e0*/  IADD3.X R138, PT, PT, RZ, R138, RZ, P1, P2 ;  /* 0x0000008aff8a7210 */ /* 0x000fe20000fe44ff */
[----:B------:R-:W-:Y:S01]  /*290f0*/  IMAD.MOV.U32 R135, RZ, RZ, RZ ;  /* 0x000000ffff877224 */ /* 0x000fe200078e00ff */
        /* <DEDUP_REMOVED lines=42> */
[----:B------:R-:W-:Y:S02]  /*293a0*/  IADD3.X R8, PT, PT, R135, RZ, RZ, P0, P1 ;  /* 0x000000ff87087210 */ /* 0x000fe400007e24ff */
[----:B------:R-:W-:Y:S01]  /*293b0*/  IADD3 R136, P1, P3, R136, R137, R146 ;  /* 0x0000008988887210 */ /* 0x000fe20007b3e092 */
[----:B------:R-:W-:Y:S01]  /*293c0*/  IMAD.WIDE.U32 R146, R6, R22, RZ ;  /* 0x0000001606927225 */ /* 0x000fe200078e00ff */
[----:B------:R-:W-:-:S05]  /*293d0*/  IADD3 R150, P0, PT, R87, R150, RZ ;  /* 0x0000009657967210 */ /* 0x000fca0007f1e0ff */
        /* <DEDUP_REMOVED lines=58> */
[----:B------:R-:W-:-:S03]  /*29780*/  IMAD.MOV.U32 R39, RZ, RZ, RZ ;  /* 0x000000ffff277224 */ /* 0x000fc600078e00ff */
[----:B------:R-:W-:-:S04]  /*29790*/  ISETP.GT.U32.AND.EX P0, PT, R144, R137, PT, P0 ;  /* 0x000000899000720c */ /* 0x000fc80003f04100 */
[----:B------:R-:W-:-:S04]  /*297a0*/  SEL R38, RZ, 0x1, !P0 ;  /* 0x00000001ff267807 */ /* 0x000fc80004000000 */
[----:B------:R-:W-:Y:S01]  /*297b0*/  IADD3 R37, P0, P2, R38, R37, R43 ;  /* 0x0000002526257210 */ /* 0x000fe20007a1e02b */
[----:B------:R-:W-:Y:S02]  /*297c0*/  IMAD.IADD R38, R121, 0x1, R87 ;  /* 0x0000000179267824 */ /* 0x000fe400078e0257 */
[----:B------:R-:W-:Y:S01]  /*297d0*/  IMAD.WIDE.U32 R42, R116, R85, RZ ;  /* 0x00000055742a7225 */ /* 0x000fe200078e00ff */
[----:B------:R-:W-:-:S03]  /*297e0*/  IADD3.X R134, PT, PT, RZ, R41, RZ, P0, P2 ;  /* 0x00000029ff867210 */ /* 0x000fc600007e44ff */
[----:B------:R-:W-:-:S04]  /*297f0*/  IMAD.WIDE.U32 R38, R85, R117, R38 ;  /* 0x0000007555267225 */ /* 0x000fc800078e0026 */
[----:B------:R-:W-:Y:S02]  /*29800*/  IMAD.IADD R139, R118, 0x1, R43 ;  /* 0x00000001768b7824 */ /* 0x000fe400078e022b */
[----:B------:R-:W-:-:S03]  /*29810*/  IMAD.IADD R111, R121, 0x1, R39 ;  /* 0x00000001796f7824 */ /* 0x000fc600078e0227 */
[----:B------:R-:W-:Y:S01]  /*29820*/  IADD3 R139, P0, P2, R37, R38, R139 ;  /* 0x00000026258b7210 */ /* 0x000fe20007a1e08b */
[----:B------:R-:W-:-:S03]  /*29830*/  IMAD.IADD R37, R118, 0x1, R147 ;  /* 0x0000000176257824 */ /* 0x000fc600078e0293 */
[----:B------:R-:W-:Y:S01]  /*29840*/  IADD3.X R111, PT, PT, R134, R111, RZ, P0, P2 ;  /* 0x0000006f866f7210 */ /* 0x000fe200007e44ff */
[----:B------:R-:W-:Y:S01]  /*29850*/  IMAD.WIDE.U32 R150, P0, R40, R25, R150 ;  /* 0x0000001928967225 */ /* 0x000fe20007800096 */
[----:B------:R-:W-:-:S03]  /*29860*/  IADD3 R134, P5, PT, R135, R146, RZ ;  /* 0x0000009287867210 */ /* 0x000fc60007fbe0ff */
[----:B------:R-:W-:-:S04]  /*29870*/  IMAD.WIDE.U32 R40, R40, R24, RZ ;  /* 0x0000001828287225 */ /* 0x000fc800078e00ff */
[----:B------:R-:W-:Y:S01]  /*29880*/  IMAD.X R39, RZ, RZ, RZ, P0 ;  /* 0x000000ffff277224 */ /* 0x000fe200000e06ff */
[----:B------:R-:W-:Y:S01]  /*29890*/  IADD3 R43, P0, PT, R41, R150, RZ ;  /* 0x00000096292b7210 */ /* 0x000fe20007f1e0ff */
[----:B------:R-:W-:Y:S02]  /*298a0*/  IMAD.MOV.U32 R38, RZ, RZ, R151 ;  /* 0x000000ffff267224 */ /* 0x000fe400078e0097 */
[----:B------:R-:W-:Y:S02]  /*298b0*/  IMAD.IADD R146, R118, 0x1, R9 ;  /* 0x0000000176927824 */ /* 0x000fe400078e0209 */
        /* <DEDUP_REMOVED lines=48> */
[----:B------:R-:W-:-:S03]  /*29bc0*/  IMAD R87, R41, R11, R8 ;  /* 0x0000000b29577224 */ /* 0x000fc600078e0208 */
        /* <DEDUP_REMOVED lines=16> */
[----:B------:R-:W-:Y:S01]  /*29cd0*/  IMAD.WIDE.U32 R42, R143, R24, RZ ;  /* 0x000000188f2a7225 */ /* 0x000fe200078e00ff */
[----:B------:R-:W-:Y:S02]  /*29ce0*/  IADD3 RZ, P6, PT, R41, R8, RZ ;  /* 0x0000000829ff7210 */ /* 0x000fe40007fde0ff */
[----:B------:R-:W-:Y:S01]  /*29cf0*/  IADD3.X R149, PT, PT, RZ, R149, RZ, P4, P5 ;  /* 0x00000095ff957210 */ /* 0x000fe200027ea4ff */
[----:B------:R-:W-:-:S04]  /*29d00*/  IMAD.WIDE.U32 R6, R39, R18, RZ ;  /* 0x0000001227067225 */ /* 0x000fc800078e00ff */
[----:B------:R-:W-:-:S04]  /*29d10*/  IMAD.WIDE.U32 R42, P4, R86, R25, R42 ;  /* 0x00000019562a7225 */ /* 0x000fc8000788002a */
[----:B------:R-:W-:-:S04]  /*29d20*/  IMAD.WIDE.U32 R6, P5, R38, R19, R6 ;  /* 0x0000001326067225 */ /* 0x000fc800078a0006 */
[----:B------:R-:W-:Y:S01]  /*29d30*/  IMAD.X R41, RZ, RZ, RZ, P4 ;  /* 0x000000ffff297224 */ /* 0x000fe200020e06ff */
[----:B------:R-:W-:Y:S01]  /*29d40*/  IADD3 R151, P4, PT, R9, R6, RZ ;  /* 0x0000000609977210 */ /* 0x000fe20007f9e0ff */
[----:B------:R-:W-:Y:S01]  /*29d50*/  IMAD.X R9, RZ, RZ, RZ, P5 ;  /* 0x000000ffff097224 */ /* 0x000fe200028e06ff */
[----:B------:R-:W-:Y:S01]  /*29d60*/  IADD3 R147, P5, PT, R147, R146, RZ ;  /* 0x0000009293937210 */ /* 0x000fe20007fbe0ff */
[----:B------:R-:W-:Y:S01]  /*29d70*/  IMAD.MOV.U32 R8, RZ, RZ, R7 ;  /* 0x000000ffff087224 */ /* 0x000fe200078e0007 */
[----:B------:R-:W-:Y:S01]  /*29d80*/  IADD3.X RZ, P6, PT, R148, R151, RZ, P6, !PT ;  /* 0x0000009794ff7210 */ /* 0x000fe200037de4ff */
[----:B------:R-:W-:-:S04]  /*29d90*/  IMAD.WIDE.U32 R86, R86, R24, RZ ;  /* 0x0000001856567225 */ /* 0x000fc800078e00ff */
[----:B------:R-:W-:Y:S01]  /*29da0*/  IMAD.WIDE.U32.X R8, R39, R19, R8, P4 ;  /* 0x0000001327087225 */ /* 0x000fe200020e0408 */
[----:B------:R-:W-:-:S03]  /*29db0*/  IADD3 R155, P4, PT, R87, R42, RZ ;  /* 0x0000002a579b7210 */ /* 0x000fc60007f9e0ff */
[----:B------:R-:W-:Y:S01]  /*29dc0*/  IMAD.X R144, R144, 0x1, R149, P5 ;  /* 0x0000000190907824 */ /* 0x000fe200028e0695 */
        /* <DEDUP_REMOVED lines=12> */
[----:B------:R-:W-:Y:S01]  /*29e90*/  IMAD.WIDE.U32 R42, R38, R20, RZ ;  /* 0x00000014262a7225 */ /* 0x000fe200078e00ff */
[----:B------:R-:W-:Y:S02]  /*29ea0*/  IADD3.X R108, P4, P5, R40, RZ, RZ, P4, P5 ;  /* 0x000000ff286c7210 */ /* 0x000fe4000258a4ff */
[----:B------:R-:W-:Y:S01]  /*29eb0*/  IADD3.X R138, P3, PT, R153, R138, RZ, P3, !PT ;  /* 0x0000008a998a7210 */ /* 0x000fe20001f7e4ff */
        /* <DEDUP_REMOVED lines=8> */
[----:B------:R-:W-:-:S03]  /*29f40*/  ISETP.GE.U32.AND P4, PT, R147, R146, PT ;  /* 0x000000929300720c */ /* 0x000fc60003f86070 */
        /* <DEDUP_REMOVED lines=20> */
[----:B------:R-:W-:-:S04]  /*2a090*/  IMAD.WIDE.U32 R40, P6, R38, R25, R40 ;  /* 0x0000001926287225 */ /* 0x000fc800078c0028 */
[----:B------:R-:W-:-:S04]  /*2a0a0*/  IMAD.WIDE.U32 R42, R38, R24, RZ ;  /* 0x00000018262a7225 */ /* 0x000fc800078e00ff */
[----:B------:R-:W-:Y:S01]  /*2a0b0*/  IMAD.WIDE.U32.X R6, R39, R23, R6, P5 ;  /* 0x0000001727067225 */ /* 0x000fe200028e0406 */
[----:B------:R-:W-:-:S03]  /*2a0c0*/  IADD3 R149, P5, PT, R43, R40, RZ ;  /* 0x000000282b957210 */ /* 0x000fc60007fbe0ff */
[----:B------:R-:W-:Y:S01]  /*2a0d0*/  IMAD.IADD R9, R9, 0x1, R87 ;  /* 0x0000000109097824 */ /* 0x000fe200078e0257 */
[----:B------:R-:W-:Y:S01]  /*2a0e0*/  IADD3.X R6, P3, P4, R6, RZ, RZ, P4, P3 ;  /* 0x000000ff06067210 */ /* 0x000fe200024664ff */
[----:B------:R-:W-:Y:S01]  /*2a0f0*/  IMAD.X R109, RZ, RZ, RZ, P6 ;  /* 0x000000ffff6d7224 */ /* 0x000fe200030e06ff */
[----:B------:R-:W-:Y:S01]  /*2a100*/  IADD3 R43, P6, PT, R108, R146, RZ ;  /* 0x000000926c2b7210 */ /* 0x000fe20007fde0ff */
[----:B------:R-:W-:-:S04]  /*2a110*/  IMAD.WIDE.U32 R86, R9, R18, RZ ;  /* 0x0000001209567225 */ /* 0x000fc800078e00ff */
        /* <DEDUP_REMOVED lines=51> */
[----:B------:R-:W-:Y:S01]  /*2a450*/  IMAD.MOV.U32 R40, RZ, RZ, R7 ;  /* 0x000000ffff287224 */ /* 0x000fe200078e0007 */
[----:B------:R-:W-:-:S02]  /*2a460*/  SEL R44, RZ, 0x1, P1 ;  /* 0x00000001ff2c7807 */ /* 0x000fc40000800000 */
[----:B------:R-:W-:Y:S01]  /*2a470*/  IADD3.X R86, P0, PT, R41, R86, RZ, P0, !PT ;  /* 0x0000005629567210 */ /* 0x000fe2000071e4ff */
[----:B------:R-:W-:Y:S01]  /*2a480*/  IMAD.X R41, RZ, RZ, RZ, P5 ;  /* 0x000000ffff297224 */ /* 0x000fe200028e06ff */
[----:B------:R-:W-:Y:S01]  /*2a490*/  IADD3 R109, P6, PT, R39, R6, RZ ;  /* 0x00000006276d7210 */ /* 0x000fe20007fde0ff */
[----:B------:R-:W-:Y:S01]  /*2a4a0*/  IMAD.X R87, RZ, RZ, R110, P2 ;  /* 0x000000ffff577224 */ /* 0x000fe200010e066e */
[----:B------:R-:W-:Y:S01]  /*2a4b0*/  IADD3 R137, P1, PT, R137, R38, RZ ;  /* 0x0000002689897210 */ /* 0x000fe20007f3e0ff */
[C---:B------:R-:W-:Y:S01]  /*2a4c0*/  IMAD.WIDE.U32 R38, R9.reuse, R24, RZ ;  /* 0x0000001809267225 */ /* 0x040fe200078e00ff */
        /* <DEDUP_REMOVED lines=69> */
.L_x_374:
        /* <DEDUP_REMOVED lines=21> */
.L_x_375:
[----:B------:R-:W-:-:S04]  /*2aa70*/  IMAD.WIDE.U32 R8, R114, R90, RZ ;  /* 0x0000005a72087225 */ /* 0x000fc800078e00ff */
        /* <DEDUP_REMOVED lines=17> */
[----:B------:R-:W-:Y:S02]  /*2ab90*/  IMAD.IADD R146, R120, 0x1, R7 ;  /* 0x0000000178927824 */ /* 0x000fe400078e0207 */
[----:B------:R-:W-:-:S04]  /*2aba0*/  IMAD.WIDE.U32 R6, R5, R90, RZ ;  /* 0x0000005a05067225 */ /* 0x000fc800078e00ff */
[----:B------:R-:W-:-:S04]  /*2abb0*/  IMAD.WIDE.U32 R148, R116, R88, RZ ;  /* 0x0000005874947225 */ /* 0x000fc800078e00ff */
[----:B------:R-:W-:Y:S01]  /*2abc0*/  IMAD.IADD R9, R122, 0x1, R135 ;  /* 0x000000017a097824 */ /* 0x000fe200078e0287 */
[----:B------:R-:W-:Y:S01]  /*2abd0*/  IADD3 R148, P1, PT, R8, R148, RZ ;  /* 0x0000009408947210 */ /* 0x000fe20007f3e0ff */
[----:B------:R-:W-:Y:S02]  /*2abe0*/  IMAD.IADD R138, R121, 0x1, R41 ;  /* 0x00000001798a7824 */ /* 0x000fe400078e0229 */
[----:B------:R-:W-:-:S04]  /*2abf0*/  IMAD.WIDE.U32 R134, R116, R89, RZ ;  /* 0x0000005974867225 */ /* 0x000fc800078e00ff */
[----:B------:R-:W-:Y:S02]  /*2ac00*/  IMAD.MOV.U32 R139, RZ, RZ, RZ ;  /* 0x000000ffff8b7224 */ /* 0x000fe400078e00ff */
[----:B------:R-:W-:-:S04]  /*2ac10*/  IMAD.WIDE.U32 R140, R5, R91, RZ ;  /* 0x0000005b058c7225 */ /* 0x000fc800078e00ff */
[----:B------:R-:W-:-:S04]  /*2ac20*/  IMAD.WIDE.U32 R142, R12, R90, RZ ;  /* 0x0000005a0c8e7225 */ /* 0x000fc800078e00ff */
[----:B------:R-:W-:Y:S02]  /*2ac30*/  IMAD.IADD R7, R132, 0x1, R7 ;  /* 0x0000000184077824 */ /* 0x000fe400078e0207 */
[----:B------:R-:W-:Y:S02]  /*2ac40*/  IMAD.IADD R144, R118, 0x1, R149 ;  /* 0x0000000176907824 */ /* 0x000fe400078e0295 */
[----:B------:R-:W-:Y:S01]  /*2ac50*/  IMAD.WIDE.U32 R138, R89, R117, R138 ;  /* 0x00000075598a7225 */ /* 0x000fe200078e008a */
[----:B------:R-:W-:Y:S02]  /*2ac60*/  IADD3 R7, P4, P6, R140, R7, R142 ;  /* 0x000000078c077210 */ /* 0x000fe40007e9e08e */
[----:B------:R-:W-:Y:S01]  /*2ac70*/  IADD3.X R140, PT, PT, RZ, RZ, RZ, P2, P0 ;  /* 0x000000ffff8c7210 */ /* 0x000fe200017e04ff */
[----:B------:R-:W-:Y:S01]  /*2ac80*/  IMAD.IADD R5, R118, 0x1, R135 ;  /* 0x0000000176057824 */ /* 0x000fe200078e0287 */
[----:B------:R-:W-:Y:S01]  /*2ac90*/  IADD3.X R142, PT, PT, RZ, R146, RZ, P3, P5 ;  /* 0x00000092ff8e7210 */ /* 0x000fe20001fea4ff */
[----:B------:R-:W-:Y:S01]  /*2aca0*/  IMAD.IADD R145, R121, 0x1, R139 ;  /* 0x0000000179917824 */ /* 0x000fe200078e028b */
[----:B------:R-:W-:Y:S01]  /*2acb0*/  IADD3 R144, P2, P0, R134, R144, R40 ;  /* 0x0000009086907210 */ /* 0x000fe2000785e028 */
[----:B------:R-:W-:Y:S01]  /*2acc0*/  IMAD.WIDE.U32 R40, R114, R88, RZ ;  /* 0x0000005872287225 */ /* 0x000fe200078e00ff */
[----:B------:R-:W-:-:S03]  /*2acd0*/  IADD3 R5, P3, P5, R137, R138, R5 ;  /* 0x0000008a89057210 */ /* 0x000fc60007d7e005 */
[----:B------:R-:W-:Y:S01]  /*2ace0*/  IMAD.X R144, R144, 0x1, R43, P1 ;  /* 0x0000000190907824 */ /* 0x000fe200008e062b */
[----:B------:R-:W-:Y:S01]  /*2acf0*/  IADD3.X R145, PT, PT, R142, R145, RZ, P3, P5 ;  /* 0x000000918e917210 */ /* 0x000fe20001fea4ff */
[----:B------:R-:W-:Y:S01]  /*2ad00*/  IMAD.WIDE.U32 R138, R115, R88, RZ ;  /* 0x00000058738a7225 */ /* 0x000fe200078e00ff */
[----:B------:R-:W-:-:S03]  /*2ad10*/  ISETP.GE.U32.AND P3, PT, R148, R8, PT ;  /* 0x000000089400720c */ /* 0x000fc60003f66070 */
[----:B------:R-:W-:Y:S01]  /*2ad20*/  IMAD.IADD R132, R132, 0x1, R141 ;  /* 0x0000000184847824 */ /* 0x000fe200078e028d */
[----:B------:R-:W-:Y:S01]  /*2ad30*/  ISETP.GE.U32.AND.EX P3, PT, R144, R43, PT, P3 ;  /* 0x0000002b9000720c */ /* 0x000fe20003f66130 */
[----:B------:R-:W-:Y:S02]  /*2ad40*/  IMAD.MOV.U32 R43, RZ, RZ, RZ ;  /* 0x000000ffff2b7224 */ /* 0x000fe400078e00ff */
[----:B------:R-:W-:Y:S01]  /*2ad50*/  IMAD.WIDE.U32 R134, R114, R89, RZ ;  /* 0x0000005972867225 */ /* 0x000fe200078e00ff */
[----:B------:R-:W-:-:S03]  /*2ad60*/  SEL R146, RZ, 0x1, P3 ;  /* 0x00000001ff927807 */ /* 0x000fc60001800000 */
[----:B------:R-:W-:Y:S01]  /*2ad70*/  IMAD.WIDE.U32 R42, R91, R113, R42 ;  /* 0x000000715b2a7225 */ /* 0x000fe200078e002a */
[----:B------:R-:W-:-:S03]  /*2ad80*/  IADD3 R141, P3, PT, R146, R38, RZ ;  /* 0x00000026928d7210 */ /* 0x000fc60007f7e0ff */
[----:B------:R-:W-:Y:S02]  /*2ad90*/  IMAD.IADD R147, R119, 0x1, R41 ;  /* 0x0000000177937824 */ /* 0x000fe400078e0229 */
[----:B------:R-:W-:Y:S01]  /*2ada0*/  IMAD.IADD R8, R120, 0x1, R139 ;  /* 0x0000000178087824 */ /* 0x000fe200078e028b */
[----:B------:R-:W-:Y:S01]  /*2adb0*/  IADD3.X R139, PT, PT, RZ, RZ, RZ, P4, P6 ;  /* 0x000000ffff8b7210 */ /* 0x000fe200027ec4ff */
[----:B------:R-:W-:Y:S01]  /*2adc0*/  IMAD.IADD R136, R133, 0x1, R143 ;  /* 0x0000000185887824 */ /* 0x000fe200078e028f */
[----:B------:R-:W-:Y:S01]  /*2add0*/  IADD3 R140, P6, P4, R140, R42, R9 ;  /* 0x0000002a8c8c7210 */ /* 0x000fe20007cde009 */
[----:B------:R-:W-:Y:S01]  /*2ade0*/  IMAD.MOV.U32 R137, RZ, RZ, RZ ;  /* 0x000000ffff897224 */ /* 0x000fe200078e00ff */
[----:B------:R-:W-:Y:S01]  /*2adf0*/  IADD3 R147, P1, P5, R134, R147, R138 ;  /* 0x0000009386937210 */ /* 0x000fe20007d3e08a */
[----:B------:R-:W-:Y:S02]  /*2ae00*/  IMAD.MOV.U32 R9, RZ, RZ, RZ ;  /* 0x000000ffff097224 */ /* 0x000fe400078e00ff */
[----:B------:R-:W-:Y:S01]  /*2ae10*/  IMAD.WIDE.U32 R136, R91, R12, R136 ;  /* 0x0000000c5b887225 */ /* 0x000fe200078e0088 */
[----:B------:R-:W-:-:S02]  /*2ae20*/  IADD3.X R138, PT, PT, RZ, RZ, RZ, P1, P5 ;  /* 0x000000ffff8a7210 */ /* 0x000fc40000fea4ff */
[----:B------:R-:W-:Y:S01]  /*2ae30*/  ISETP.GT.U32.AND P1, PT, R38, R141, PT ;  /* 0x0000008d2600720c */ /* 0x000fe20003f24070 */
[----:B------:R-:W-:Y:S01]  /*2ae40*/  IMAD.X R142, RZ, RZ, R39, P3 ;  /* 0x000000ffff8e7224 */ /* 0x000fe200018e0627 */
[----:B------:R-:W-:Y:S01]  /*2ae50*/  IADD3 R12, P3, PT, R141, R40, RZ ;  /* 0x000000288d0c7210 */ /* 0x000fe20007f7e0ff */
[----:B------:R-:W-:Y:S02]  /*2ae60*/  IMAD.IADD R149, R123, 0x1, R43 ;  /* 0x000000017b957824 */ /* 0x000fe400078e022b */
[----:B------:R-:W-:Y:S01]  /*2ae70*/  IMAD.IADD R41, R119, 0x1, R135 ;  /* 0x0000000177297824 */ /* 0x000fe200078e0287 */
[----:B------:R-:W-:Y:S01]  /*2ae80*/  ISETP.GT.U32.AND.EX P1, PT, R39, R142, PT, P1 ;  /* 0x0000008e2700720c */ /* 0x000fe20003f24110 */
[----:B------:R-:W-:-:S04]  /*2ae90*/  IMAD.WIDE.U32 R42, R89, R115, R8 ;  /* 0x00000073592a7225 */ /* 0x000fc800078e0008 */
[----:B------:R-:W-:-:S04]  /*2aea0*/  IMAD.WIDE.U32 R8, R116, R90, RZ ;  /* 0x0000005a74087225 */ /* 0x000fc800078e00ff */
[----:B------:R-:W-:Y:S01]  /*2aeb0*/  IMAD.X R147, R142, 0x1, R147, P3 ;  /* 0x000000018e937824 */ /* 0x000fe200018e0693 */
[----:B------:R-:W-:Y:S01]  /*2aec0*/  IADD3 R140, P3, P5, R140, R42, R41 ;  /* 0x0000002a8c8c7210 */ /* 0x000fe20007d7e029 */
[----:B------:R-:W-:Y:S01]  /*2aed0*/  IMAD.IADD R143, R120, 0x1, R43 ;  /* 0x00000001788f7824 */ /* 0x000fe200078e022b */
[----:B------:R-:W-:Y:S01]  /*2aee0*/  SEL R41, R38, R141, P1 ;  /* 0x0000008d26297207 */ /* 0x000fe20000800000 */
[----:B------:R-:W-:Y:S01]  /*2aef0*/  IMAD.WIDE.U32 R134, R117, R90, RZ ;  /* 0x0000005a75867225 */ /* 0x000fe200078e00ff */
[----:B------:R-:W-:Y:S02]  /*2af00*/  IADD3.X R90, PT, PT, RZ, R149, RZ, P6, P4 ;  /* 0x00000095ff5a7210 */ /* 0x000fe400037e84ff */
[----:B------:R-:W-:Y:S01]  /*2af10*/  SEL R38, R39, R142, P1 ;  /* 0x0000008e27267207 */ /* 0x000fe20000800000 */
[----:B------:R-:W-:Y:S01]  /*2af20*/  IMAD.WIDE.U32 R42, R116, R91, RZ ;  /* 0x0000005b742a7225 */ /* 0x000fe200078e00ff */
[----:B------:R-:W-:Y:S02]  /*2af30*/  IADD3.X R90, PT, PT, R90, R143, RZ, P3, P5 ;  /* 0x0000008f5a5a7210 */ /* 0x000fe40001fea4ff */
[----:B------:R-:W-:Y:S01]  /*2af40*/  ISETP.GT.U32.AND P1, PT, R41, R12, PT ;  /* 0x0000000c2900720c */ /* 0x000fe20003f24070 */
[----:B------:R-:W-:Y:S01]  /*2af50*/  IMAD.IADD R9, R118, 0x1, R9 ;  /* 0x0000000176097824 */ /* 0x000fe200078e0209 */
[----:B------:R-:W-:Y:S01]  /*2af60*/  IADD3 R141, P3, P5, R139, R136, R132 ;  /* 0x000000888b8d7210 */ /* 0x000fe20007d7e084 */
[----:B------:R-:W-:Y:S01]  /*2af70*/  IMAD.WIDE.U32 R40, R113, R88, RZ ;  /* 0x0000005871287225 */ /* 0x000fe200078e00ff */
[----:B------:R-:W-:-:S02]  /*2af80*/  ISETP.GT.U32.AND.EX P1, PT, R38, R147, PT, P1 ;  /* 0x000000932600720c */ /* 0x000fc40003f24110 */
[----:B------:R-:W-:Y:S01]  /*2af90*/  IADD3 R9, P6, P4, R42, R9, R134 ;  /* 0x000000092a097210 */ /* 0x000fe20007cde086 */
[----:B------:R-:W-:-:S03]  /*2afa0*/  IMAD.WIDE.U32 R38, R8, R10, RZ ;  /* 0x0000000a08267225 */ /* 0x000fc600078e00ff */
[----:B------:R-:W-:Y:S01]  /*2afb0*/  P2R R42, PR, RZ, 0x40 ;  /* 0x00000040ff2a7803 */ /* 0x000fe20000000000 */
[----:B------:R-:W-:Y:S02]  /*2afc0*/  IMAD R132, R9, R10, RZ ;  /* 0x0000000a09847224 */ /* 0x000fe400078e02ff */
[----:B------:R-:W-:Y:S02]  /*2afd0*/  IMAD.IADD R134, R133, 0x1, R137 ;  /* 0x0000000185867824 */ /* 0x000fe400078e0289 */
[----:B------:R-:W-:Y:S02]  /*2afe0*/  IMAD R139, R8, R11, R132 ;  /* 0x0000000b088b7224 */ /* 0x000fe400078e0284 */
[----:B------:R-:W-:Y:S01]  /*2aff0*/  IMAD.IADD R136, R123, 0x1, R41 ;  /* 0x000000017b887824 */ /* 0x000fe200078e0229 */
[----:B------:R-:W-:Y:S01]  /*2b000*/  SEL R41, RZ, 0x1, !P1 ;  /* 0x00000001ff297807 */ /* 0x000fe20004800000 */
[----:B------:R-:W-:Y:S01]  /*2b010*/  IMAD.MOV.U32 R137, RZ, RZ, RZ ;  /* 0x000000ffff897224 */ /* 0x000fe200078e00ff */
[----:B------:R-:W-:Y:S01]  /*2b020*/  IADD3.X R134, PT, PT, RZ, R134, RZ, P3, P5 ;  /* 0x00000086ff867210 */ /* 0x000fe20001fea4ff */
[----:B------:R-:W-:-:S04]  /*2b030*/  IMAD.WIDE.U32 R132, R112, R89, RZ ;  /* 0x0000005970847225 */ /* 0x000fc800078e00ff */
[----:B------:R-:W-:Y:S02]  /*2b040*/  IMAD.IADD R39, R39, 0x1, R139 ;  /* 0x0000000127277824 */ /* 0x000fe400078e028b */
[----:B------:R-:W-:Y:S01]  /*2b050*/  IMAD.WIDE.U32 R136, R89, R113, R136 ;  /* 0x0000007159887225 */ /* 0x000fe200078e0088 */
[----:B------:R-:W-:-:S03]  /*2b060*/  IADD3 R113, P1, P3, R41, R140, R138 ;  /* 0x0000008c29717210 */ /* 0x000fc60007b3e08a */
[----:B------:R-:W-:Y:S02]  /*2b070*/  IMAD.IADD R89, R122, 0x1, R133 ;  /* 0x000000017a597824 */ /* 0x000fe400078e0285 */
[----:B------:R-:W-:-:S04]  /*2b080*/  IMAD.WIDE.U32 R138, R39, R18, RZ ;  /* 0x00000012278a7225 */ /* 0x000fc800078e00ff */
[----:B------:R-:W-:Y:S01]  /*2b090*/  IMAD.IADD R133, R123, 0x1, R137 ;  /* 0x000000017b857824 */ /* 0x000fe200078e0289 */
[----:B------:R-:W-:Y:S01]  /*2b0a0*/  IADD3.X R123, PT, PT, RZ, R90, RZ, P1, P3 ;  /* 0x0000005aff7b7210 */ /* 0x000fe20000fe64ff */
[----:B------:R-:W-:Y:S01]  /*2b0b0*/  IMAD.WIDE.U32 R138, P1, R38, R19, R138 ;  /* 0x00000013268a7225 */ /* 0x000fe2000782008a */
[----:B------:R-:W-:-:S03]  /*2b0c0*/  IADD3 R89, P3, P5, R141, R136, R89 ;  /* 0x000000888d597210 */ /* 0x000fc60007d7e059 */
[----:B------:R-:W-:Y:S01]  /*2b0d0*/  IMAD.WIDE.U32 R140, R38, R18, RZ ;  /* 0x00000012268c7225 */ /* 0x000fe200078e00ff */
[----:B------:R-:W-:-:S03]  /*2b0e0*/  IADD3.X R90, PT, PT, R134, R133, RZ, P3, P5 ;  /* 0x00000085865a7210 */ /* 0x000fc60001fea4ff */
[----:B------:R-:W-:Y:S01]  /*2b0f0*/  IMAD.WIDE.U32 R136, R117, R81, RZ ;  /* 0x0000005175887225 */ /* 0x000fe200078e00ff */
[----:B------:R-:W-:Y:S02]  /*2b100*/  IADD3 RZ, P3, PT, R8, R140, RZ ;  /* 0x0000008c08ff7210 */ /* 0x000fe40007f7e0ff */
[----:B------:R-:W-:Y:S01]  /*2b110*/  IADD3 R8, P5, PT, R141, R138, RZ ;  /* 0x0000008a8d087210 */ /* 0x000fe20007fbe0ff */
[----:B------:R-:W-:Y:S02]  /*2b120*/  IMAD.IADD R140, R121, 0x1, R137 ;  /* 0x00000001798c7824 */ /* 0x000fe400078e0289 */
[----:B------:R-:W-:Y:S01]  /*2b130*/  IMAD.WIDE.U32 R142, R116, R82, RZ ;  /* 0x00000052748e7225 */ /* 0x000fe200078e00ff */
[----:B------:R-:W-:-:S03]  /*2b140*/  IADD3.X RZ, P3, PT, R9, R8, RZ, P3, !PT ;  /* 0x0000000809ff7210 */ /* 0x000fc60001f7e4ff */
        /* <DEDUP_REMOVED lines=9> */
[----:B------:R-:W-:-:S04]  /*2b1e0*/  IADD3.X R133, P3, PT, RZ, R8, RZ, P3, !PT ;  /* 0x00000008ff857210 */ /* 0x000fc80001f7e4ff */
        /* <DEDUP_REMOVED lines=45> */
[----:B------:R-:W-:Y:S01]  /*2b4c0*/  SEL R7, R7, R40, P5 ;  /* 0x0000002807077207 */ /* 0x000fe20002800000 */
[----:B------:R-:W-:Y:S01]  /*2b4d0*/  IMAD.WIDE.U32 R40, R115, R81, RZ ;  /* 0x0000005173287225 */ /* 0x000fe200078e00ff */
[----:B------:R-:W-:-:S03]  /*2b4e0*/  ISETP.GT.U32.AND P5, PT, R6, R143, PT ;  /* 0x0000008f0600720c */ /* 0x000fc60003fa4070 */
[----:B------:R-:W-:Y:S01]  /*2b4f0*/  IMAD.IADD R6, R120, 0x1, R41 ;  /* 0x0000000178067824 */ /* 0x000fe200078e0229 */
[----:B------:R-:W-:Y:S01]  /*2b500*/  ISETP.GT.U32.AND.EX P5, PT, R7, R88, PT, P5 ;  /* 0x000000580700720c */ /* 0x000fe20003fa4150 */
[----:B------:R-:W-:-:S03]  /*2b510*/  IMAD.MOV.U32 R7, RZ, RZ, RZ ;  /* 0x000000ffff077224 */ /* 0x000fc600078e00ff */
[----:B------:R-:W-:Y:S01]  /*2b520*/  SEL R112, RZ, 0x1, !P5 ;  /* 0x00000001ff707807 */ /* 0x000fe20006800000 */
[----:B------:R-:W-:-:S03]  /*2b530*/  IMAD.WIDE.U32 R6, R82, R115, R6 ;  /* 0x0000007352067225 */ /* 0x000fc600078e0006 */
[----:B------:R-:W-:Y:S01]  /*2b540*/  IADD3 R112, P5, P6, R112, R89, R122 ;  /* 0x0000005970707210 */ /* 0x000fe20007ebe07a */
[----:B------:R-:W-:-:S03]  /*2b550*/  IMAD.WIDE.U32 R114, R114, R81, RZ ;  /* 0x0000005172727225 */ /* 0x000fc600078e00ff */
[----:B------:R-:W-:Y:S01]  /*2b560*/  IADD3.X R90, PT, PT, RZ, R90, RZ, P5, P6 ;  /* 0x0000005aff5a7210 */ /* 0x000fe20002fec4ff */
        /* <DEDUP_REMOVED lines=20> */
[----:B------:R-:W-:-:S03]  /*2b6b0*/  IMAD.MOV.U32 R7, RZ, RZ, RZ ;  /* 0x000000ffff077224 */ /* 0x000fc600078e00ff */
        /* <DEDUP_REMOVED lines=15> */
[----:B------:R-:W-:Y:S02]  /*2b7b0*/  IMAD.IADD R115, R118, 0x1, R89 ;  /* 0x0000000176737824 */ /* 0x000fe400078e0259 */
[----:B------:R-:W-:Y:S01]  /*2b7c0*/  IMAD R9, R133, R11, R42 ;  /* 0x0000000b85097224 */ /* 0x000fe200078e022a */
[----:B------:R-:W-:Y:S01]  /*2b7d0*/  IADD3.X R42, PT, PT, RZ, RZ, RZ, P2, P0 ;  /* 0x000000ffff2a7210 */ /* 0x000fe200017e04ff */
[----:B------:R-:W-:Y:S01]  /*2b7e0*/  IMAD.WIDE.U32 R80, R39, R24, RZ ;  /* 0x0000001827507225 */ /* 0x000fe200078e00ff */
[----:B------:R-:W-:Y:S02]  /*2b7f0*/  IADD3 R115, P5, P4, R8, R115, R40 ;  /* 0x0000007308737210 */ /* 0x000fe40007cbe028 */
[----:B------:R-:W-:Y:S01]  /*2b800*/  IADD3 R116, P0, PT, R82, R88, RZ ;  /* 0x0000005852747210 */ /* 0x000fe20007f1e0ff */
[----:B------:R-:W-:-:S02]  /*2b810*/  IMAD.IADD R7, R7, 0x1, R9 ;  /* 0x0000000107077824 */ /* 0x000fc400078e0209 */
        /* <DEDUP_REMOVED lines=32> */
[----:B------:R-:W-:Y:S01]  /*2ba20*/  IMAD.MOV.U32 R135, RZ, RZ, RZ ;  /* 0x000000ffff877224 */ /* 0x000fe200078e00ff */
[----:B------:R-:W-:Y:S01]  /*2ba30*/  IADD3.X R137, P2, PT, R38, R137, RZ, P2, !PT ;  /* 0x0000008926897210 */ /* 0x000fe2000175e4ff */
[----:B------:R-:W-:Y:S02]  /*2ba40*/  IMAD.MOV.U32 R38, RZ, RZ, R9 ;  /* 0x000000ffff267224 */ /* 0x000fe400078e0009 */
[----:B------:R-:W-:Y:S01]  /*2ba50*/  IMAD.WIDE.U32 R88, R6, R22, RZ ;  /* 0x0000001606587225 */ /* 0x000fe200078e00ff */
[----:B------:R-:W-:-:S03]  /*2ba60*/  IADD3.X R137, P0, PT, R137, R8, RZ, P0, !PT ;  /* 0x0000000889897210 */ /* 0x000fc6000071e4ff */
[----:B------:R-:W-:-:S04]  /*2ba70*/  IMAD.WIDE.U32.X R38, R7, R21, R38, P6 ;  /* 0x0000001507267225 */ /* 0x000fc800030e0426 */
[----:B------:R-:W-:Y:S01]  /*2ba80*/  IMAD.WIDE.U32 R8, R7, R22, RZ ;  /* 0x0000001607087225 */ /* 0x000fe200078e00ff */
[----:B------:R-:W-:-:S03]  /*2ba90*/  IADD3.X R41, P0, P6, R38, RZ, RZ, P0, P2 ;  /* 0x000000ff26297210 */ /* 0x000fc600006044ff */
[----:B------:R-:W-:Y:S01]  /*2baa0*/  IMAD.WIDE.U32 R134, R91, R117, R134 ;  /* 0x000000755b867225 */ /* 0x000fe200078e0086 */
[----:B------:R-:W-:Y:S02]  /*2bab0*/  IADD3.X R117, PT, PT, R39, RZ, RZ, P0, P6 ;  /* 0x000000ff27757210 */ /* 0x000fe400007ec4ff */
[----:B------:R-:W-:Y:S01]  /*2bac0*/  IADD3 R91, P0, PT, R41, R132, RZ ;  /* 0x00000084295b7210 */ /* 0x000fe20007f1e0ff */
[----:B------:R-:W-:-:S03]  /*2bad0*/  IMAD.WIDE.U32 R8, P2, R6, R23, R8 ;  /* 0x0000001706087225 */ /* 0x000fc60007840008 */
[----:B------:R-:W-:Y:S01]  /*2bae0*/  IADD3.X R117, P0, PT, R117, R122, RZ, P0, !PT ;  /* 0x0000007a75757210 */ /* 0x000fe2000071e4ff */
[----:B------:R-:W-:Y:S01]  /*2baf0*/  IMAD.IADD R118, R118, 0x1, R43 ;  /* 0x0000000176767824 */ /* 0x000fe200078e022b */
[----:B------:R-:W-:Y:S01]  /*2bb00*/  IADD3.X R43, PT, PT, RZ, RZ, RZ, P1, P3 ;  /* 0x000000ffff2b7210 */ /* 0x000fe20000fe64ff */
        /* <DEDUP_REMOVED lines=42> */
[----:B------:R-:W-:Y:S01]  /*2bdb0*/  IMAD.MOV.U32 R88, RZ, RZ, R7 ;  /* 0x000000ffff587224 */ /* 0x000fe200078e0007 */
[----:B------:R-:W-:Y:S01]  /*2bdc0*/  IADD3 R17, P0, PT, R114, R91, RZ ;  /* 0x0000005b72117210 */ /* 0x000fe20007f1e0ff */
[----:B------:R-:W-:Y:S01]  /*2bdd0*/  IMAD.X R114, RZ, RZ, R115, P3 ;  /* 0x000000ffff727224 */ /* 0x000fe200018e0673 */
[----:B------:R-:W-:Y:S01]  /*2bde0*/  IADD3.X R91, P2, PT, R41, R122, RZ, P2, !PT ;  /* 0x0000007a295b7210 */ /* 0x000fe2000175e4ff */
[----:B------:R-:W-:Y:S01]  /*2bdf0*/  IMAD.WIDE.U32 R6, R39, R22, RZ ;  /* 0x0000001627067225 */ /* 0x000fe200078e00ff */
[----:B------:R-:W-:-:S02]  /*2be00*/  IADD3 R17, P3, PT, R17, R40, RZ ;  /* 0x0000002811117210 */ /* 0x000fc40007f7e0ff */
[----:B------:R-:W-:Y:S01]  /*2be10*/  IADD3.X R81, P0, PT, R114, R117, RZ, P0, !PT ;  /* 0x0000007572517210 */ /* 0x000fe2000071e4ff */
[----:B------:R-:W-:Y:S01]  /*2be20*/  IMAD.WIDE.U32.X R88, R39, R21, R88, P6 ;  /* 0x0000001527587225 */ /* 0x000fe200030e0458 */
[----:B------:R-:W-:Y:S02]  /*2be30*/  IADD3.X R122, P1, P2, R8, RZ, RZ, P2, P1 ;  /* 0x000000ff087a7210 */ /* 0x000fe400012224ff */
[----:B------:R-:W-:Y:S01]  /*2be40*/  IADD3.X R81, P3, PT, R81, R136, RZ, P3, !PT ;  /* 0x0000008851517210 */ /* 0x000fe20001f7e4ff */
[----:B------:R-:W-:Y:S01]  /*2be50*/  IMAD.WIDE.U32 R6, P6, R38, R23, R6 ;  /* 0x0000001726067225 */ /* 0x000fe200078c0006 */
[----:B------:R-:W-:Y:S02]  /*2be60*/  IADD3.X R133, PT, PT, R9, RZ, RZ, P1, P2 ;  /* 0x000000ff09857210 */ /* 0x000fe40000fe44ff */
[----:B------:R-:W-:Y:S01]  /*2be70*/  ISETP.GE.U32.AND P1, PT, R134, R118, PT ;  /* 0x000000768600720c */ /* 0x000fe20003f26070 */
[----:B------:R-:W-:Y:S01]  /*2be80*/  IMAD.X R9, RZ, RZ, RZ, P6 ;  /* 0x000000ffff097224 */ /* 0x000fe200030e06ff */
[----:B------:R-:W-:Y:S01]  /*2be90*/  IADD3.X R8, P0, P3, R88, RZ, RZ, P3, P0 ;  /* 0x000000ff58087210 */ /* 0x000fe20001b004ff */
[----:B------:R-:W-:Y:S01]  /*2bea0*/  IMAD.WIDE.U32 R40, R38, R22, RZ ;  /* 0x0000001626287225 */ /* 0x000fe200078e00ff */
[----:B------:R-:W-:-:S02]  /*2beb0*/  ISETP.GE.U32.AND.EX P1, PT, R120, R121, PT, P1 ;  /* 0x000000797800720c */ /* 0x000fc40003f26110 */
[----:B------:R-:W-:Y:S01]  /*2bec0*/  IADD3 R42, P6, P2, R146, R5, R42 ;  /* 0x00000005922a7210 */ /* 0x000fe20007ade02a */
[----:B------:R-:W-:Y:S01]  /*2bed0*/  IMAD R88, R81, R10, RZ ;  /* 0x0000000a51587224 */ /* 0x000fe200078e02ff */
[----:B------:R-:W-:Y:S02]  /*2bee0*/  IADD3.X R120, PT, PT, R89, RZ, RZ, P0, P3 ;  /* 0x000000ff59787210 */ /* 0x000fe400007e64ff */
[----:B------:R-:W-:Y:S01]  /*2bef0*/  IADD3 R121, P0, PT, R8, R135, RZ ;  /* 0x0000008708797210 */ /* 0x000fe20007f1e0ff */
[----:B------:R-:W-:Y:S01]  /*2bf00*/  IMAD.MOV.U32 R8, RZ, RZ, R7 ;  /* 0x000000ffff087224 */ /* 0x000fe200078e0007 */
[----:B------:R-:W-:Y:S01]  /*2bf10*/  IADD3.X R145, PT, PT, RZ, R145, RZ, P6, P2 ;  /* 0x00000091ff917210 */ /* 0x000fe200037e44ff */
[----:B------:R-:W-:Y:S01]  /*2bf20*/  IMAD R5, R17, R11, R88 ;  /* 0x0000000b11057224 */ /* 0x000fe200078e0258 */
        /* <DEDUP_REMOVED lines=9> */
[----:B------:R-:W-:-:S04]  /*2bfc0*/  IMAD.WIDE.U32 R40, P6, R38, R25, R40 ;  /* 0x0000001926287225 */ /* 0x000fc800078c0028 */
        /* <DEDUP_REMOVED lines=13> */
[----:B------:R-:W-:-:S04]  /*2c0a0*/  IMAD.WIDE.U32 R114, P2, R6, R19, R114 ;  /* 0x0000001306727225 */ /* 0x000fc80007840072 */
[----:B------:R-:W-:Y:S01]  /*2c0b0*/  IMAD.X R7, R133, 0x1, R118, P6 ;  /* 0x0000000185077824 */ /* 0x000fe200030e0676 */
[----:B------:R-:W-:Y:S01]  /*2c0c0*/  IADD3 R88, P6, PT, R41, R88, RZ ;  /* 0x0000005829587210 */ /* 0x000fe20007fde0ff */
[----:B------:R-:W-:-:S03]  /*2c0d0*/  IMAD.WIDE.U32 R8, R6, R18, RZ ;  /* 0x0000001206087225 */ /* 0x000fc600078e00ff */
[----:B------:R-:W-:Y:S01]  /*2c0e0*/  IADD3.X R89, P1, PT, R38, R7, RZ, P1, !PT ;  /* 0x0000000726597210 */ /* 0x000fe20000f3e4ff */
[----:B------:R-:W-:Y:S01]  /*2c0f0*/  IMAD.WIDE.U32.X R116, R39, R25, R116, P3 ;  /* 0x0000001927747225 */ /* 0x000fe200018e0474 */
[----:B------:R-:W-:Y:S02]  /*2c100*/  IADD3 R114, P3, PT, R9, R114, RZ ;  /* 0x0000007209727210 */ /* 0x000fe40007f7e0ff */
[----:B------:R-:W-:Y:S01]  /*2c110*/  IADD3.X R89, P6, PT, R89, R40, RZ, P6, !PT ;  /* 0x0000002859597210 */ /* 0x000fe200037de4ff */
        /* <DEDUP_REMOVED lines=26> */
[----:B------:R-:W-:Y:S02]  /*2c2c0*/  IADD3 R113, P5, P4, R12, R113, R43 ;  /* 0x000000710c717210 */ /* 0x000fe40007cbe02b */
[----:B------:R-:W-:Y:S02]  /*2c2d0*/  ISETP.GE.U32.AND P0, PT, R82, R91, PT ;  /* 0x0000005b5200720c */ /* 0x000fe40003f06070 */
[----:B------:R-:W-:-:S02]  /*2c2e0*/  IADD3.X R12, PT, PT, R39, RZ, RZ, P1, P2 ;  /* 0x000000ff270c7210 */ /* 0x000fc40000fe44ff */
[----:B------:R-:W-:Y:S01]  /*2c2f0*/  IADD3 R119, P6, P2, R38, R119, R40 ;  /* 0x0000007726777210 */ /* 0x000fe20007ade028 */
[C---:B------:R-:W-:Y:S01]  /*2c300*/  IMAD.WIDE.U32 R38, R6.reuse, R22, RZ ;  /* 0x0000001606267225 */ /* 0x040fe200078e00ff */
        /* <DEDUP_REMOVED lines=11> */
[----:B------:R-:W-:Y:S01]  /*2c3c0*/  IADD3 R90, P0, PT, R7, R38, RZ ;  /* 0x00000026075a7210 */ /* 0x000fe20007f1e0ff */
[----:B------:R-:W-:Y:S01]  /*2c3d0*/  IMAD.WIDE.U32 R38, R5, R24, RZ ;  /* 0x0000001805267225 */ /* 0x000fe200078e00ff */
[----:B------:R-:W-:Y:S02]  /*2c3e0*/  IADD3.X R89, P1, PT, R12, R89, RZ, P1, !PT ;  /* 0x000000590c597210 */ /* 0x000fe40000f3e4ff */
[----:B------:R-:W-:Y:S02]  /*2c3f0*/  IADD3 R81, P4, PT, R81, R88, RZ ;  /* 0x0000005851517210 */ /* 0x000fe40007f9e0ff */
[----:B------:R-:W-:Y:S01]  /*2c400*/  IADD3.X R118, P0, PT, R89, R8, RZ, P0, !PT ;  /* 0x0000000859767210 */ /* 0x000fe2000071e4ff */
[----:B------:R-:W-:Y:S01]  /*2c410*/  IMAD.WIDE.U32.X R8, R5, R23, R40, P5 ;  /* 0x0000001705087225 */ /* 0x000fe200028e0428 */
[----:B------:R-:W-:-:S02]  /*2c420*/  ISETP.GE.U32.AND P3, PT, R88, R113, PT ;  /* 0x000000715800720c */ /* 0x000fc40003f66070 */
[----:B------:R-:W-:Y:S01]  /*2c430*/  ISETP.GE.U32.AND P5, PT, R81, R88, PT ;  /* 0x000000585100720c */ /* 0x000fe20003fa6070 */
[----:B------:R-:W-:Y:S01]  /*2c440*/  IMAD.X R82, RZ, RZ, R43, P4 ;  /* 0x000000ffff527224 */ /* 0x000fe200020e062b */
[----:B------:R-:W-:Y:S01]  /*2c450*/  ISETP.GE.U32.AND.EX P3, PT, R43, R114, PT, P3 ;  /* 0x000000722b00720c */ /* 0x000fe20003f66130 */
[----:B------:R-:W-:Y:S01]  /*2c460*/  IMAD.WIDE.U32 R38, P4, R6, R25, R38 ;  /* 0x0000001906267225 */ /* 0x000fe20007880026 */
[----:B------:R-:W-:Y:S02]  /*2c470*/  IADD3.X R8, P1, P0, R8, RZ, RZ, P0, P1 ;  /* 0x000000ff08087210 */ /* 0x000fe400000224ff */
        /* <DEDUP_REMOVED lines=60> */
.L_x_376:
        /* <DEDUP_REMOVED lines=21> */
.L_x_377:
        /* <DEDUP_REMOVED lines=69> */
.L_x_378:
        /* <DEDUP_REMOVED lines=21> */
.L_x_379:
[----:B------:R-:W-:Y:S02]  /*2cf30*/  IMAD.MOV.U32 R17, RZ, RZ, RZ ;  /* 0x000000ffff117224 */ /* 0x000fe400078e00ff */
[----:B------:R-:W-:-:S04]  /*2cf40*/  IMAD.WIDE.U32 R122, R116, R120, RZ ;  /* 0x00000078747a7225 */ /* 0x000fc800078e00ff */
[----:B------:R-:W-:-:S04]  /*2cf50*/  IMAD.WIDE.U32 R6, R120, R120, RZ ;  /* 0x0000007878067225 */ /* 0x000fc800078e00ff */
[----:B------:R-:W-:Y:S01]  /*2cf60*/  IMAD.WIDE.U32 R4, R117, R120, RZ ;  /* 0x0000007875047225 */ /* 0x000fe200078e00ff */
[----:B------:R-:W-:-:S03]  /*2cf70*/  LOP3.LUT R43, R6, 0xfffffffd, RZ, 0xc0, !PT ;  /* 0xfffffffd062b7812 */ /* 0x000fc600078ec0ff */
[----:B------:R-:W-:-:S04]  /*2cf80*/  IMAD.WIDE.U32 R2, R116, R121, RZ ;  /* 0x0000007974027225 */ /* 0x000fc800078e00ff */
[----:B------:R-:W-:Y:S02]  /*2cf90*/  IMAD.IADD R145, R123, 0x1, R17 ;  /* 0x000000017b917824 */ /* 0x000fe400078e0211 */
[----:B------:R-:W-:Y:S02]  /*2cfa0*/  IMAD.MOV.U32 R9, RZ, RZ, RZ ;  /* 0x000000ffff097224 */ /* 0x000fe400078e00ff */
[----:B------:R-:W-:Y:S01]  /*2cfb0*/  IMAD.MOV.U32 R147, RZ, RZ, RZ ;  /* 0x000000ffff937224 */ /* 0x000fe200078e00ff */
[----:B------:R-:W-:Y:S01]  /*2cfc0*/  IADD3 R145, P0, P6, R2, R145, R4 ;  /* 0x0000009102917210 */ /* 0x000fe20007e1e004 */
[----:B------:R-:W-:Y:S02]  /*2cfd0*/  IMAD.MOV.U32 R13, RZ, RZ, RZ ;  /* 0x000000ffff0d7224 */ /* 0x000fe400078e00ff */
[----:B------:R-:W-:-:S04]  /*2cfe0*/  IMAD.WIDE.U32 R38, R115, R120, RZ ;  /* 0x0000007873267225 */ /* 0x000fc800078e00ff */
[----:B------:R-:W-:Y:S02]  /*2cff0*/  IMAD.IADD R12, R7, 0x1, R9 ;  /* 0x00000001070c7824 */ /* 0x000fe400078e0209 */
[----:B------:R-:W-:Y:S02]  /*2d000*/  IMAD.IADD R14, R5, 0x1, R147 ;  /* 0x00000001050e7824 */ /* 0x000fe400078e0293 */
[----:B------:R-:W-:-:S04]  /*2d010*/  IMAD.WIDE.U32 R26, R116, R118, RZ ;  /* 0x00000076741a7225 */ /* 0x000fc800078e00ff */
[----:B------:R-:W-:-:S04]  /*2d020*/  IMAD.WIDE.U32 R6, R115, R121, RZ ;  /* 0x0000007973067225 */ /* 0x000fc800078e00ff */
[----:B------:R-:W-:-:S04]  /*2d030*/  IMAD.WIDE.U32 R4, R114, R120, RZ ;  /* 0x0000007872047225 */ /* 0x000fc800078e00ff */
[----:B------:R-:W-:Y:S02]  /*2d040*/  IMAD.IADD R39, R39, 0x1, R13 ;  /* 0x0000000127277824 */ /* 0x000fe400078e020d */
[C---:B------:R-:W-:Y:S02]  /*2d050*/  IMAD.IADD R137, R17.reuse, 0x1, R3 ;  /* 0x0000000111897824 */ /* 0x040fe400078e0203 */
[----:B------:R-:W-:Y:S01]  /*2d060*/  IMAD.IADD R3, R17, 0x1, R27 ;  /* 0x0000000111037824 */ /* 0x000fe200078e021b */
[----:B------:R-:W-:Y:S01]  /*2d070*/  IADD3 R39, P1, P2, R6, R39, R4 ;  /* 0x0000002706277210 */ /* 0x000fe20007a3e004 */
[----:B------:R-:W-:Y:S02]  /*2d080*/  IMAD.IADD R27, R13, 0x1, R7 ;  /* 0x000000010d1b7824 */ /* 0x000fe400078e0207 */
[----:B------:R-:W-:Y:S01]  /*2d090*/  IMAD.WIDE.U32 R6, R119, R118, RZ ;  /* 0x0000007677067225 */ /* 0x000fe200078e00ff */
[----:B------:R-:W-:-:S03]  /*2d0a0*/  IADD3.X R42, PT, PT, RZ, RZ, RZ, P1, P2 ;  /* 0x000000ffff2a7210 */ /* 0x000fc60000fe44ff */
[----:B------:R-:W-:-:S04]  /*2d0b0*/  IMAD.WIDE.U32 R138, R116, R119, RZ ;  /* 0x00000077748a7225 */ /* 0x000fc800078e00ff */
[----:B------:R-:W-:-:S04]  /*2d0c0*/  IMAD.WIDE.U32 R8, R117, R118, RZ ;  /* 0x0000007675087225 */ /* 0x000fc800078e00ff */
[----:B------:R-:W-:Y:S01]  /*2d0d0*/  IMAD.WIDE.U32 R132, R118, R118, RZ ;  /* 0x0000007676847225 */ /* 0x000fe200078e00ff */
[----:B------:R-:W-:Y:S02]  /*2d0e0*/  IADD3 R138, P3, P5, R138, R3, R8 ;  /* 0x000000038a8a7210 */ /* 0x000fe40007d7e008 */
[----:B------:R-:W-:Y:S01]  /*2d0f0*/  IADD3.X R8, PT, PT, RZ, RZ, RZ, P0, P6 ;  /* 0x000000ffff087210 */ /* 0x000fe200007ec4ff */
[----:B------:R-:W-:Y:S02]  /*2d100*/  IMAD.MOV.U32 R136, RZ, RZ, RZ ;  /* 0x000000ffff887224 */ /* 0x000fe400078e00ff */
[----:B------:R-:W-:Y:S02]  /*2d110*/  IMAD.SHL.U32 R4, R6, 0x2, RZ ;  /* 0x0000000206047824 */ /* 0x000fe400078e00ff */
[----:B------:R-:W-:-:S03]  /*2d120*/  IMAD.WIDE.U32 R40, R121, R120, RZ ;  /* 0x0000007879287225 */ /* 0x000fc600078e00ff */
[----:B------:R-:W-:Y:S01]  /*2d130*/  LOP3.LUT R4, R4, 0xfffffffe, RZ, 0xc0, !PT ;  /* 0xfffffffe04047812 */ /* 0x000fe200078ec0ff */
[----:B------:R-:W-:Y:S02]  /*2d140*/  IMAD.MOV.U32 R142, RZ, RZ, RZ ;  /* 0x000000ffff8e7224 */ /* 0x000fe400078e00ff */
[----:B------:R-:W-:Y:S02]  /*2d150*/  IMAD.IADD R3, R136, 0x1, R133 ;  /* 0x0000000188037824 */ /* 0x000fe400078e0285 */
[----:B------:R-:W-:Y:S02]  /*2d160*/  IMAD.SHL.U32 R135, R40, 0x2, RZ ;  /* 0x0000000228877824 */ /* 0x000fe400078e00ff */
[----:B------:R-:W-:Y:S01]  /*2d170*/  IMAD.IADD R123, R142, 0x1, R7 ;  /* 0x000000018e7b7824 */ /* 0x000fe200078e0207 */
[----:B------:R-:W-:Y:S01]  /*2d180*/  IADD3 R4, P4, PT, R4, R3, RZ ;  /* 0x0000000304047210 */ /* 0x000fe20007f9e0ff */
[----:B------:R-:W-:Y:S01]  /*2d190*/  IMAD.MOV.U32 R15, RZ, RZ, RZ ;  /* 0x000000ffff0f7224 */ /* 0x000fe200078e00ff */
[----:B------:R-:W-:Y:S01]  /*2d1a0*/  LOP3.LUT R135, R135, 0xfffffffe, RZ, 0xc0, !PT ;  /* 0xfffffffe87877812 */ /* 0x000fe200078ec0ff */
[----:B------:R-:W-:Y:S01]  /*2d1b0*/  IMAD.IADD R2, R147, 0x1, R9 ;  /* 0x0000000193027824 */ /* 0x000fe200078e0209 */
[C---:B------:R-:W-:Y:S01]  /*2d1c0*/  SHF.L.U64.HI R144, R6.reuse, 0x1, R123 ;  /* 0x0000000106907819 */ /* 0x040fe2000001027b */
[----:B------:R-:W-:Y:S01]  /*2d1d0*/  IMAD.WIDE.U32 R14, R117, R121, R14 ;  /* 0x00000079750e7225 */ /* 0x000fe200078e000e */
[----:B------:R-:W-:-:S02]  /*2d1e0*/  SHF.R.U64 R82, R6, 0x1f, R123 ;  /* 0x0000001f06527819 */ /* 0x000fc4000000127b */
[----:B------:R-:W-:Y:S01]  /*2d1f0*/  IADD3 R135, P0, PT, R135, R12, RZ ;  /* 0x0000000c87877210 */ /* 0x000fe20007f1e0ff */
[----:B------:R-:W-:Y:S01]  /*2d200*/  IMAD.MOV.U32 R3, RZ, RZ, RZ ;  /* 0x000000ffff037224 */ /* 0x000fe200078e00ff */
[----:B------:R-:W-:Y:S01]  /*2d210*/  IADD3 R137, P1, P2, R8, R14, R137 ;  /* 0x0000000e08897210 */ /* 0x000fe20007a3e089 */
[----:B------:R-:W-:Y:S01]  /*2d220*/  IMAD.WIDE.U32 R6, R118, R120, RZ ;  /* 0x0000007876067225 */ /* 0x000fe200078e00ff */
[----:B------:R-:W-:-:S03]  /*2d230*/  LOP3.LUT R144, R144, 0x1, RZ, 0xc0, !PT ;  /* 0x0000000190907812 */ /* 0x000fc600078ec0ff */
[----:B------:R-:W-:Y:S02]  /*2d240*/  IMAD.IADD R17, R17, 0x1, R139 ;  /* 0x0000000111117824 */ /* 0x000fe400078e028b */
[----:B------:R-:W-:-:S04]  /*2d250*/  IMAD.WIDE.U32 R2, R117, R119, R2 ;  /* 0x0000007775027225 */ /* 0x000fc800078e0002 */
[----:B------:R-:W-:Y:S01]  /*2d260*/  IMAD.WIDE.U32 R8, R119, R120, RZ ;  /* 0x0000007877087225 */ /* 0x000fe200078e00ff */
[----:B------:R-:W-:Y:S02]  /*2d270*/  IADD3 R134, P6, PT, R17, R2, RZ ;  /* 0x0000000211867210 */ /* 0x000fe40007fde0ff */
[----:B------:R-:W-:Y:S01]  /*2d280*/  IADD3.X R17, PT, PT, RZ, RZ, RZ, P3, P5 ;  /* 0x000000ffff117210 */ /* 0x000fe20001fea4ff */
[----:B------:R-:W-:Y:S01]  /*2d290*/  IMAD.WIDE.U32 R12, R118, R121, RZ ;  /* 0x00000079760c7225 */ /* 0x000fe200078e00ff */
[----:B------:R-:W-:Y:S02]  /*2d2a0*/  LOP3.LUT R2, R82, 0xfffffffe, RZ, 0xc0, !PT ;  /* 0xfffffffe52027812 */ /* 0x000fe400078ec0ff */
[----:B------:R-:W-:Y:S01]  /*2d2b0*/  LOP3.LUT R82, R132, 0xfffffffd, RZ, 0xc0, !PT ;  /* 0xfffffffd84527812 */ /* 0x000fe200078ec0ff */
[----:B------:R-:W-:Y:S02]  /*2d2c0*/  IMAD.IADD R7, R7, 0x1, R136 ;  /* 0x0000000107077824 */ /* 0x000fe400078e0288 */
[----:B------:R-:W-:-:S02]  /*2d2d0*/  IMAD.IADD R133, R147, 0x1, R15 ;  /* 0x0000000193857824 */ /* 0x000fc400078e020f */
[----:B------:R-:W-:Y:S01]  /*2d2e0*/  IMAD.X R147, R147, 0x1, R3, P6 ;  /* 0x0000000193937824 */ /* 0x000fe200030e0603 */
[----:B------:R-:W-:Y:S01]  /*2d2f0*/  IADD3 R7, P5, P3, R12, R7, R8 ;  /* 0x000000070c077210 */ /* 0x000fe20007bbe008 */
[-C--:B------:R-:W-:Y:S01]  /*2d300*/  IMAD R8, R135, R10.reuse, RZ ;  /* 0x0000000a87087224 */ /* 0x080fe200078e02ff */
[----:B------:R-:W-:Y:S01]  /*2d310*/  SHF.R.U32.HI R3, RZ, 0x1f, R123 ;  /* 0x0000001fff037819 */ /* 0x000fe2000001167b */
[----:B------:R-:W-:Y:S01]  /*2d320*/  IMAD.X R144, RZ, RZ, R144, P4 ;  /* 0x000000ffff907224 */ /* 0x000fe200020e0690 */
[----:B------:R-:W-:Y:S01]  /*2d330*/  SHF.R.U32.HI R140, RZ, 0x1f, R7 ;  /* 0x0000001fff8c7819 */ /* 0x000fe20000011607 */
[----:B------:R-:W-:Y:S01]  /*2d340*/  IMAD.WIDE.U32 R14, R43, R10, RZ ;  /* 0x0000000a2b0e7225 */ /* 0x000fe200078e00ff */
[----:B------:R-:W-:Y:S02]  /*2d350*/  LOP3.LUT R3, R3, 0x1, RZ, 0xc0, !PT ;  /* 0x0000000103037812 */ /* 0x000fe400078ec0ff */
[----:B------:R-:W-:Y:S01]  /*2d360*/  IADD3 R123, P6, PT, R140, R122, RZ ;  /* 0x0000007a8c7b7210 */ /* 0x000fe20007fde0ff */
[----:B------:R-:W-:Y:S01]  /*2d370*/  IMAD R139, R43, R11, R8 ;  /* 0x0000000b2b8b7224 */ /* 0x000fe200078e0208 */
[----:B------:R-:W-:Y:S01]  /*2d380*/  IADD3.X R12, PT, PT, RZ, R133, RZ, P1, P2 ;  /* 0x00000085ff0c7210 */ /* 0x000fe20000fe44ff */
[----:B------:R-:W-:Y:S01]  /*2d390*/  IMAD.WIDE.U32 R2, R119, R119, R2 ;  /* 0x0000007777027225 */ /* 0x000fe200078e0002 */
[----:B------:R-:W-:-:S02]  /*2d3a0*/  ISETP.GT.U32.AND P4, PT, R122, R123, PT ;  /* 0x0000007b7a00720c */ /* 0x000fc40003f84070 */
[----:B------:R-:W-:Y:S01]  /*2d3b0*/  IADD3 R82, P1, PT, R123, R82, RZ ;  /* 0x000000527b527210 */ /* 0x000fe20007f3e0ff */
[----:B------:R-:W-:Y:S01]  /*2d3c0*/  IMAD.X R146, RZ, RZ, R145, P6 ;  /* 0x000000ffff927224 */ /* 0x000fe200030e0691 */
[----:B------:R-:W-:Y:S01]  /*2d3d0*/  IADD3 R144, P6, P2, R144, R2, R137 ;  /* 0x0000000290907210 */ /* 0x000fe20007ade089 */
[----:B------:R-:W-:Y:S02]  /*2d3e0*/  IMAD.IADD R150, R15, 0x1, R139 ;  /* 0x000000010f967824 */ /* 0x000fe400078e028b */
[----:B------:R-:W-:Y:S01]  /*2d3f0*/  IMAD.IADD R139, R142, 0x1, R3 ;  /* 0x000000018e8b7824 */ /* 0x000fe200078e0203 */
[----:B------:R-:W-:Y:S01]  /*2d400*/  ISETP.GT.U32.AND.EX P4, PT, R145, R146, PT, P4 ;  /* 0x000000929100720c */ /* 0x000fe20003f84140 */
[----:B------:R-:W-:-:S03]  /*2d410*/  IMAD.WIDE.U32 R132, R150, R18, RZ ;  /* 0x0000001296847225 */ /* 0x000fc600078e00ff */
[----:B------:R-:W-:Y:S01]  /*2d420*/  SEL R3, R122, R123, P4 ;  /* 0x0000007b7a037207 */ /* 0x000fe20002000000 */
[----:B------:R-:W-:Y:S01]  /*2d430*/  IMAD.X R8, R146, 0x1, R4, P1 ;  /* 0x0000000192087824 */ /* 0x000fe200008e0604 */
[----:B------:R-:W-:Y:S01]  /*2d440*/  SEL R15, R145, R146, P4 ;  /* 0x00000092910f7207 */ /* 0x000fe20002000000 */
[C---:B------:R-:W-:Y:S01]  /*2d450*/  IMAD.WIDE.U32 R132, P4, R14.reuse, R19, R132 ;  /* 0x000000130e847225 */ /* 0x040fe20007880084 */
[----:B------:R-:W-:Y:S02]  /*2d460*/  ISETP.GT.U32.AND P1, PT, R3, R82, PT ;  /* 0x000000520300720c */ /* 0x000fe40003f24070 */
[----:B------:R-:W-:Y:S01]  /*2d470*/  IADD3.X R139, PT, PT, RZ, R139, R12, P6, P2 ;  /* 0x0000008bff8b7210 */ /* 0x000fe200037e440c */
[----:B------:R-:W-:Y:S01]  /*2d480*/  IMAD.WIDE.U32 R2, R14, R18, RZ ;  /* 0x000000120e027225 */ /* 0x000fe200078e00ff */
[----:B------:R-:W-:-:S03]  /*2d490*/  ISETP.GT.U32.AND.EX P1, PT, R15, R8, PT, P1 ;  /* 0x000000080f00720c */ /* 0x000fc60003f24110 */
[----:B------:R-:W-:Y:S01]  /*2d4a0*/  IMAD.MOV.U32 R123, RZ, RZ, RZ ;  /* 0x000000ffff7b7224 */ /* 0x000fe200078e00ff */
[----:B------:R-:W-:Y:S01]  /*2d4b0*/  IADD3 RZ, P6, PT, R43, R2, RZ ;  /* 0x000000022bff7210 */ /* 0x000fe20007fde0ff */
[----:B------:R-:W-:Y:S01]  /*2d4c0*/  IMAD.IADD R136, R136, 0x1, R13 ;  /* 0x0000000188887824 */ /* 0x000fe200078e020d */
[----:B------:R-:W-:Y:S01]  /*2d4d0*/  IADD3 R2, P2, PT, R3, R132, RZ ;  /* 0x0000008403027210 */ /* 0x000fe20007f5e0ff */
[----:B------:R-:W-:Y:S01]  /*2d4e0*/  IMAD.X R3, RZ, RZ, RZ, P4 ;  /* 0x000000ffff037224 */ /* 0x000fe200020e06ff */
[----:B------:R-:W-:Y:S01]  /*2d4f0*/  IADD3 R15, P4, PT, R82, R122, RZ ;  /* 0x0000007a520f7210 */ /* 0x000fe20007f9e0ff */
[----:B------:R-:W-:Y:S01]  /*2d500*/  IMAD.IADD R43, R41, 0x1, R123 ;  /* 0x00000001292b7824 */ /* 0x000fe200078e027b */
[----:B------:R-:W-:Y:S02]  /*2d510*/  SEL R141, RZ, 0x1, !P1 ;  /* 0x00000001ff8d7807 */ /* 0x000fe40004800000 */
[----:B------:R-:W-:Y:S01]  /*2d520*/  IADD3.X RZ, P1, PT, R135, R2, RZ, P6, !PT ;  /* 0x0000000287ff7210 */ /* 0x000fe2000373e4ff */
[----:B------:R-:W-:Y:S01]  /*2d530*/  IMAD.MOV.U32 R2, RZ, RZ, R133 ;  /* 0x000000ffff027224 */ /* 0x000fe200078e0085 */
[----:B------:R-:W-:Y:S01]  /*2d540*/  SHF.L.U64.HI R132, R6, 0x1, R7 ;  /* 0x0000000106847819 */ /* 0x000fe20000010207 */
[----:B------:R-:W-:Y:S01]  /*2d550*/  IMAD.X R145, R8, 0x1, R145, P4 ;  /* 0x0000000108917824 */ /* 0x000fe200020e0691 */
[----:B------:R-:W-:Y:S01]  /*2d560*/  IADD3 R122, P4, P6, R137, R144, R141 ;  /* 0x00000090897a7210 */ /* 0x000fe20007e9e08d */
[----:B------:R-:W-:Y:S01]  /*2d570*/  IMAD.WIDE.U32.X R2, R150, R19, R2, P2 ;  /* 0x0000001396027225 */ /* 0x000fe200010e0402 */
[----:B------:R-:W-:-:S02]  /*2d580*/  ISETP.GE.U32.AND P2, PT, R15, R82, PT ;  /* 0x000000520f00720c */ /* 0x000fc40003f46070 */
[----:B------:R-:W-:Y:S02]  /*2d590*/  IADD3.X R133, PT, PT, R12, R139, RZ, P4, P6 ;  /* 0x0000008b0c857210 */ /* 0x000fe400027ec4ff */
[----:B------:R-:W-:Y:S02]  /*2d5a0*/  IADD3 R137, P4, PT, R141, R38, RZ ;  /* 0x000000268d897210 */ /* 0x000fe40007f9e0ff */
[----:B------:R-:W-:Y:S02]  /*2d5b0*/  IADD3.X R143, P1, PT, RZ, R2, RZ, P1, !PT ;  /* 0x00000002ff8f7210 */ /* 0x000fe40000f3e4ff */
[----:B------:R-:W-:Y:S01]  /*2d5c0*/  ISETP.GE.U32.AND.EX P6, PT, R145, R8, PT, P2 ;  /* 0x000000089100720c */ /* 0x000fe20003fc6120 */
[----:B------:R-:W-:Y:S01]  /*2d5d0*/  IMAD.X R82, RZ, RZ, R39, P4 ;  /* 0x000000ffff527224 */ /* 0x000fe200020e0627 */
[----:B------:R-:W-:Y:S01]  /*2d5e0*/  ISETP.GT.U32.AND P4, PT, R38, R137, PT ;  /* 0x000000892600720c */ /* 0x000fe20003f84070 */
[----:B------:R-:W-:Y:S01]  /*2d5f0*/  IMAD.X R151, RZ, RZ, R3, P1 ;  /* 0x000000ffff977224 */ /* 0x000fe200008e0603 */
[----:B------:R-:W-:Y:S01]  /*2d600*/  IADD3 R12, P1, PT, R137, R26, RZ ;  /* 0x0000001a890c7210 */ /* 0x000fe20007f3e0ff */
[----:B------:R-:W-:Y:S01]  /*2d610*/  IMAD.WIDE.U32 R2, R150, R20, RZ ;  /* 0x0000001496027225 */ /* 0x000fe200078e00ff */
[----:B------:R-:W-:-:S02]  /*2d620*/  ISETP.GT.U32.AND.EX P4, PT, R39, R82, PT, P4 ;  /* 0x000000522700720c */ /* 0x000fc40003f84140 */
[----:B------:R-:W-:Y:S01]  /*2d630*/  SEL R139, RZ, 0x1, P6 ;  /* 0x00000001ff8b7807 */ /* 0x000fe20003000000 */
[----:B------:R-:W-:Y:S01]  /*2d640*/  IMAD.X R8, R82, 0x1, R138, P1 ;  /* 0x0000000152087824 */ /* 0x000fe200008e068a */
[----:B------:R-:W-:Y:S02]  /*2d650*/  SEL R137, R38, R137, P4 ;  /* 0x0000008926897207 */ /* 0x000fe40002000000 */
[----:B------:R-:W-:Y:S01]  /*2d660*/  SEL R41, R39, R82, P4 ;  /* 0x0000005227297207 */ /* 0x000fe20002000000 */
[----:B------:R-:W-:Y:S01]  /*2d670*/  IMAD.WIDE.U32 R2, P4, R14, R21, R2 ;  /* 0x000000150e027225 */ /* 0x000fe20007880002 */
[----:B------:R-:W-:Y:S02]  /*2d680*/  LEA R143, P2, R6, R143, 0x1 ;  /* 0x0000008f068f7211 */ /* 0x000fe400078408ff */
[----:B------:R-:W-:Y:S01]  /*2d690*/  IADD3 R135, P1, PT, R139, R12, RZ ;  /* 0x0000000c8b877210 */ /* 0x000fe20007f3e0ff */
[----:B------:R-:W-:Y:S01]  /*2d6a0*/  IMAD.WIDE.U32 R6, R14, R20, RZ ;  /* 0x000000140e067225 */ /* 0x000fe200078e00ff */
[----:B------:R-:W-:-:S02]  /*2d6b0*/  SHF.L.U64.HI R4, R40, 0x1, R43 ;  /* 0x0000000128047819 */ /* 0x000fc4000001022b */
[----:B------:R-:W-:Y:S01]  /*2d6c0*/  SHF.R.U64 R40, R40, 0x1f, R43 ;  /* 0x0000001f28287819 */ /* 0x000fe2000000122b */
[----:B------:R-:W-:Y:S01]  /*2d6d0*/  IMAD.X R149, RZ, RZ, RZ, P4 ;  /* 0x000000ffff957224 */ /* 0x000fe200020e06ff */
[----:B------:R-:W-:Y:S01]  /*2d6e0*/  IADD3 R82, P4, PT, R135, R26, RZ ;  /* 0x0000001a87527210 */ /* 0x000fe20007f9e0ff */
[----:B------:R-:W-:Y:S01]  /*2d6f0*/  IMAD.X R141, RZ, RZ, R8, P1 ;  /* 0x000000ffff8d7224 */ /* 0x000fe200008e0608 */
[----:B------:R-:W-:Y:S01]  /*2d700*/  IADD3 R153, P6, PT, R7, R2, RZ ;  /* 0x0000000207997210 */ /* 0x000fe20007fde0ff */
[----:B------:R-:W-:Y:S01]  /*2d710*/  IMAD.MOV.U32 R7, RZ, RZ, RZ ;  /* 0x000000ffff077224 */ /* 0x000fe200078e00ff */
[----:B------:R-:W-:Y:S01]  /*2d720*/  LOP3.LUT R4, R4, 0x1, RZ, 0xc0, !PT ;  /* 0x0000000104047812 */ /* 0x000fe200078ec0ff */
[----:B------:R-:W-:Y:S01]  /*2d730*/  IMAD.MOV.U32 R148, RZ, RZ, R3 ;  /* 0x000000ffff947224 */ /* 0x000fe200078e0003 */
[----:B------:R-:W-:Y:S01]  /*2d740*/  SHF.R.U32.HI R43, RZ, 0x1f, R43 ;  /* 0x0000001fff2b7819 */ /* 0x000fe2000001162b */
[----:B------:R-:W-:Y:S01]  /*2d750*/  IMAD.X R138, R141, 0x1, R138, P4 ;  /* 0x000000018d8a7824 */ /* 0x000fe200020e068a */
[----:B------:R-:W-:Y:S01]  /*2d760*/  IADD3 R144, P1, PT, R143, R6, RZ ;  /* 0x000000068f907210 */ /* 0x000fe20007f3e0ff */
[----:B------:R-:W-:Y:S01]  /*2d770*/  IMAD.IADD R2, R5, 0x1, R7 ;  /* 0x0000000105027824 */ /* 0x000fe200078e0207 */
[----:B------:R-:W-:Y:S01]  /*2d780*/  IADD3.X R132, P2, PT, R151, R132, RZ, P2, !PT ;  /* 0x0000008497847210 */ /* 0x000fe2000175e4ff */
[----:B------:R-:W-:Y:S01]  /*2d790*/  IMAD.X R143, RZ, RZ, R4, P0 ;  /* 0x000000ffff8f7224 */ /* 0x000fe200000e0604 */
[----:B------:R-:W-:Y:S01]  /*2d7a0*/  ISETP.GT.U32.AND P4, PT, R12, R135, PT ;  /* 0x000000870c00720c */ /* 0x000fe20003f84070 */
[----:B------:R-:W-:Y:S01]  /*2d7b0*/  IMAD.MOV.U32 R3, RZ, RZ, RZ ;  /* 0x000000ffff037224 */ /* 0x000fe200078e00ff */
[----:B------:R-:W-:Y:S01]  /*2d7c0*/  ISETP.GT.U32.AND P0, PT, R137, R12, PT ;  /* 0x0000000c8900720c */ /* 0x000fe20003f04070 */
[----:B------:R-:W-:Y:S01]  /*2d7d0*/  IMAD.WIDE.U32.X R148, R150, R21, R148, P6 ;  /* 0x0000001596947225 */ /* 0x000fe200030e0494 */
[----:B------:R-:W-:-:S02]  /*2d7e0*/  LOP3.LUT R4, R40, 0xfffffffe, RZ, 0xc0, !PT ;  /* 0xfffffffe28047812 */ /* 0x000fc400078ec0ff */
[----:B------:R-:W-:Y:S01]  /*2d7f0*/  LOP3.LUT R5, R43, 0x1, RZ, 0xc0, !PT ;  /* 0x000000012b057812 */ /* 0x000fe200078ec0ff */
[----:B------:R-:W-:Y:S01]  /*2d800*/  IMAD.WIDE.U32 R2, R114, R121, R2 ;  /* 0x0000007972027225 */ /* 0x000fe200078e0002 */
[----:B------:R-:W-:Y:S02]  /*2d810*/  IADD3.X R137, P1, PT, R132, R153, RZ, P1, !PT ;  /* 0x0000009984897210 */ /* 0x000fe40000f3e4ff */
[----:B------:R-:W-:Y:S01]  /*2d820*/  ISETP.GT.U32.AND.EX P4, PT, R8, R141, PT, P4 ;  /* 0x0000008d0800720c */ /* 0x000fe20003f84140 */
[----:B------:R-:W-:Y:S01]  /*2d830*/  IMAD.WIDE.U32 R4, R121, R121, R4 ;  /* 0x0000007979047225 */ /* 0x000fe200078e0004 */
[----:B------:R-:W-:Y:S02]  /*2d840*/  IADD3.X R26, P2, P1, R148, RZ, RZ, P1, P2 ;  /* 0x000000ff941a7210 */ /* 0x000fe400009444ff */
[----:B------:R-:W-:Y:S01]  /*2d850*/  SEL R135, R12, R135, P4 ;  /* 0x000000870c877207 */ /* 0x000fe20002000000 */
[----:B------:R-:W-:Y:S01]  /*2d860*/  IMAD.IADD R132, R7, 0x1, R3 ;  /* 0x0000000107847824 */ /* 0x000fe200078e0203 */
[----:B------:R-:W-:-:S02]  /*2d870*/  SEL R141, R8, R141, P4 ;  /* 0x0000008d088d7207 */ /* 0x000fc40002000000 */
[----:B------:R-:W-:Y:S01]  /*2d880*/  ISETP.GT.U32.AND.EX P0, PT, R41, R8, PT, P0 ;  /* 0x000000082900720c */ /* 0x000fe20003f04100 */
[----:B------:R-:W-:Y:S01]  /*2d890*/  IMAD.WIDE.U32 R40, R150, R24, RZ ;  /* 0x0000001896287225 */ /* 0x000fe200078e00ff */
[----:B------:R-:W-:Y:S02]  /*2d8a0*/  IADD3 R12, P6, P4, R42, R2, R27 ;  /* 0x000000022a0c7210 */ /* 0x000fe40007cde01b */
[----:B------:R-:W-:Y:S01]  /*2d8b0*/  IADD3.X R148, PT, PT, R149, RZ, RZ, P2, P1 ;  /* 0x000000ff95947210 */ /* 0x000fe200017e24ff */
[----:B------:R-:W-:Y:S01]  /*2d8c0*/  IMAD.WIDE.U32 R2, R150, R22, RZ ;  /* 0x0000001696027225 */ /* 0x000fe200078e00ff */
[----:B------:R-:W-:Y:S02]  /*2d8d0*/  IADD3 R8, P1, PT, R143, R4, RZ ;  /* 0x000000048f087210 */ /* 0x000fe40007f3e0ff */
[----:B------:R-:W-:Y:S01]  /*2d8e0*/  SEL R4, RZ, 0x1, !P0 ;  /* 0x00000001ff047807 */ /* 0x000fe20004000000 */
[----:B------:R-:W-:Y:S01]  /*2d8f0*/  IMAD R27, R137, R10, RZ ;  /* 0x0000000a891b7224 */ /* 0x000fe200078e02ff */
        /* <DEDUP_REMOVED lines=9> */
[----:B------:R-:W-:Y:S01]  /*2d990*/  IMAD.WIDE.U32 R6, R144, R10, RZ ;  /* 0x0000000a90067225 */ /* 0x000fe200078e00ff */
[----:B------:R-:W-:-:S03]  /*2d9a0*/  IADD3 R143, P2, PT, R5, R2, RZ ;  /* 0x00000002058f7210 */ /* 0x000fc60007f5e0ff */
[----:B------:R-:W-:Y:S02]  /*2d9b0*/  IMAD R43, R144, R11, R27 ;  /* 0x0000000b902b7224 */ /* 0x000fe400078e021b */
[----:B------:R-:W-:Y:S02]  /*2d9c0*/  IMAD.X R27, RZ, RZ, RZ, P6 ;  /* 0x000000ffff1b7224 */ /* 0x000fe400030e06ff */
[----:B------:R-:W-:Y:S02]  /*2d9d0*/  IMAD.IADD R5, R7, 0x1, R43 ;  /* 0x0000000107057824 */ /* 0x000fe400078e022b */
[----:B------:R-:W-:-:S04]  /*2d9e0*/  IMAD.WIDE.U32 R40, P6, R14, R25, R40 ;  /* 0x000000190e287225 */ /* 0x000fc800078c0028 */
[----:B------:R-:W-:-:S04]  /*2d9f0*/  IMAD.WIDE.U32 R14, R14, R24, RZ ;  /* 0x000000180e0e7225 */ /* 0x000fc800078e00ff */
[----:B------:R-:W-:-:S04]  /*2da00*/  IMAD.WIDE.U32 R42, R5, R18, RZ ;  /* 0x00000012052a7225 */ /* 0x000fc800078e00ff */
[----:B------:R-:W-:Y:S02]  /*2da10*/  IMAD.MOV.U32 R26, RZ, RZ, R3 ;  /* 0x000000ffff1a7224 */ /* 0x000fe400078e0003 */
[----:B------:R-:W-:Y:S01]  /*2da20*/  IMAD.X R3, RZ, RZ, RZ, P6 ;  /* 0x000000ffff037224 */ /* 0x000fe200030e06ff */
[----:B------:R-:W-:Y:S01]  /*2da30*/  IADD3 R7, P6, PT, R15, R40, RZ ;  /* 0x000000280f077210 */ /* 0x000fe20007fde0ff */
[----:B------:R-:W-:-:S04]  /*2da40*/  IMAD.WIDE.U32.X R26, R150, R23, R26, P2 ;  /* 0x00000017961a7225 */ /* 0x000fc800010e041a */
[----:B------:R-:W-:Y:S02]  /*2da50*/  IMAD.MOV.U32 R2, RZ, RZ, R41 ;  /* 0x000000ffff027224 */ /* 0x000fe400078e0029 */
[----:B------:R-:W-:-:S04]  /*2da60*/  IMAD.WIDE.U32 R42, P2, R6, R19, R42 ;  /* 0x00000013062a7225 */ /* 0x000fc8000784002a */
[----:B------:R-:W-:Y:S01]  /*2da70*/  IMAD.WIDE.U32.X R2, R150, R25, R2, P6 ;  /* 0x0000001996027225 */ /* 0x000fe200030e0402 */
[----:B------:R-:W-:-:S03]  /*2da80*/  IADD3 R15, P6, PT, R149, R4, RZ ;  /* 0x00000004950f7210 */ /* 0x000fc60007fde0ff */
[----:B------:R-:W-:Y:S01]  /*2da90*/  IMAD.X R41, RZ, RZ, RZ, P2 ;  /* 0x000000ffff297224 */ /* 0x000fe200010e06ff */
[----:B------:R-:W-:Y:S01]  /*2daa0*/  IADD3 R4, P2, PT, R82, R38, RZ ;  /* 0x0000002652047210 */ /* 0x000fe20007f5e0ff */
[----:B------:R-:W-:Y:S01]  /*2dab0*/  IMAD.MOV.U32 R40, RZ, RZ, R43 ;  /* 0x000000ffff287224 */ /* 0x000fe200078e002b */
[----:B------:R-:W-:Y:S01]  /*2dac0*/  IADD3.X R38, P0, PT, R148, R145, RZ, P0, !PT ;  /* 0x0000009194267210 */ /* 0x000fe2000071e4ff */
[----:B------:R-:W-:-:S03]  /*2dad0*/  IMAD.WIDE.U32 R148, R6, R18, RZ ;  /* 0x0000001206947225 */ /* 0x000fc600078e00ff */
[----:B------:R-:W-:Y:S02]  /*2dae0*/  IADD3.X R143, P6, PT, R38, R143, RZ, P6, !PT ;  /* 0x0000008f268f7210 */ /* 0x000fe400037de4ff */
[----:B------:R-:W-:Y:S01]  /*2daf0*/  IADD3 R38, P4, PT, R149, R42, RZ ;  /* 0x0000002a95267210 */ /* 0x000fe20007f9e0ff */
[----:B------:R-:W-:Y:S01]  /*2db00*/  IMAD.X R42, R138, 0x1, R39, P2 ;  /* 0x000000018a2a7824 */ /* 0x000fe200010e0627 */
[----:B------:R-:W-:Y:S01]  /*2db10*/  IADD3 RZ, P1, PT, R144, R148, RZ ;  /* 0x0000009490ff7210 */ /* 0x000fe20007f3e0ff */
[----:B------:R-:W-:Y:S01]  /*2db20*/  IMAD.WIDE.U32 R144, R5, R20, RZ ;  /* 0x0000001405907225 */ /* 0x000fe200078e00ff */
[----:B------:R-:W-:Y:S02]  /*2db30*/  IADD3.X R147, P0, P6, R26, RZ, RZ, P6, P0 ;  /* 0x000000ff1a937210 */ /* 0x000fe400036004ff */
[----:B------:R-:W-:Y:S01]  /*2db40*/  IADD3.X RZ, P1, PT, R137, R38, RZ, P1, !PT ;  /* 0x0000002689ff7210 */ /* 0x000fe20000f3e4ff */
[----:B------:R-:W-:Y:S01]  /*2db50*/  IMAD.WIDE.U32.X R40, R5, R19, R40, P4 ;  /* 0x0000001305287225 */ /* 0x000fe200020e0428 */
[----:B------:R-:W-:-:S02]  /*2db60*/  IADD3.X R137, PT, PT, R27, RZ, RZ, P0, P6 ;  /* 0x000000ff1b897210 */ /* 0x000fc400007ec4ff */
[----:B------:R-:W-:Y:S01]  /*2db70*/  IADD3 R147, P2, PT, R147, R4, RZ ;  /* 0x0000000493937210 */ /* 0x000fe20007f5e0ff */
[C---:B------:R-:W-:Y:S01]  /*2db80*/  IMAD.WIDE.U32 R144, P6, R6.reuse, R21, R144 ;  /* 0x0000001506907225 */ /* 0x040fe200078c0090 */
[----:B------:R-:W-:Y:S02]  /*2db90*/  IADD3.X R38, P1, PT, RZ, R40, RZ, P1, !PT ;  /* 0x00000028ff267210 */ /* 0x000fe40000f3e4ff */
        /* <DEDUP_REMOVED lines=25> */
[----:B------:R-:W-:-:S04]  /*2dd30*/  IMAD.WIDE.U32 R26, R5, R24, RZ ;  /* 0x00000018051a7225 */ /* 0x000fc800078e00ff */
[----:B------:R-:W-:Y:S02]  /*2dd40*/  IMAD R14, R144, R10, RZ ;  /* 0x0000000a900e7224 */ /* 0x000fe400078e02ff */
[----:B------:R-:W-:-:S04]  /*2dd50*/  IMAD.WIDE.U32.X R38, R5, R23, R2, P4 ;  /* 0x0000001705267225 */ /* 0x000fc800020e0402 */
[----:B------:R-:W-:-:S04]  /*2dd60*/  IMAD.WIDE.U32 R2, R43, R10, RZ ;  /* 0x0000000a2b027225 */ /* 0x000fc800078e00ff */
[----:B------:R-:W-:Y:S02]  /*2dd70*/  IMAD R149, R43, R11, R14 ;  /* 0x0000000b2b957224 */ /* 0x000fe400078e020e */
[----:B------:R-:W-:-:S04]  /*2dd80*/  IMAD.WIDE.U32 R26, P4, R6, R25, R26 ;  /* 0x00000019061a7225 */ /* 0x000fc8000788001a */
[----:B------:R-:W-:-:S04]  /*2dd90*/  IMAD.WIDE.U32 R40, R6, R24, RZ ;  /* 0x0000001806287225 */ /* 0x000fc800078e00ff */
[----:B------:R-:W-:Y:S02]  /*2dda0*/  IMAD.IADD R3, R3, 0x1, R149 ;  /* 0x0000000103037824 */ /* 0x000fe400078e0295 */
[----:B------:R-:W-:Y:S02]  /*2ddb0*/  IMAD.X R7, RZ, RZ, RZ, P4 ;  /* 0x000000ffff077224 */ /* 0x000fe400020e06ff */
[----:B------:R-:W-:Y:S01]  /*2ddc0*/  IMAD.IADD R14, R9, 0x1, R142 ;  /* 0x00000001090e7824 */ /* 0x000fe200078e028e */
[----:B------:R-:W-:Y:S01]  /*2ddd0*/  IADD3 R9, P4, PT, R41, R26, RZ ;  /* 0x0000001a29097210 */ /* 0x000fe20007f9e0ff */
[----:B------:R-:W-:Y:S02]  /*2dde0*/  IMAD.MOV.U32 R6, RZ, RZ, R27 ;  /* 0x000000ffff067224 */ /* 0x000fe400078e001b */
[----:B------:R-:W-:-:S04]  /*2ddf0*/  IMAD.WIDE.U32 R26, R3, R18, RZ ;  /* 0x00000012031a7225 */ /* 0x000fc800078e00ff */
[----:B------:R-:W-:Y:S01]  /*2de00*/  IMAD.WIDE.U32.X R6, R5, R25, R6, P4 ;  /* 0x0000001905067225 */ /* 0x000fe200020e0406 */
[----:B------:R-:W-:Y:S02]  /*2de10*/  IADD3.X R5, PT, PT, RZ, RZ, RZ, P5, P3 ;  /* 0x000000ffff057210 */ /* 0x000fe40002fe64ff */
[----:B------:R-:W-:Y:S01]  /*2de20*/  IADD3 R13, P5, PT, R137, R8, RZ ;  /* 0x00000008890d7210 */ /* 0x000fe20007fbe0ff */
[----:B------:R-:W-:-:S04]  /*2de30*/  IMAD.WIDE.U32 R148, R2, R18, RZ ;  /* 0x0000001202947225 */ /* 0x000fc800078e00ff */
[----:B------:R-:W-:Y:S01]  /*2de40*/  IMAD.WIDE.U32 R26, P4, R2, R19, R26 ;  /* 0x00000013021a7225 */ /* 0x000fe2000788001a */
[----:B------:R-:W-:Y:S02]  /*2de50*/  IADD3 RZ, P0, PT, R43, R148, RZ ;  /* 0x000000942bff7210 */ /* 0x000fe40007f1e0ff */
[----:B------:R-:W-:Y:S01]  /*2de60*/  IADD3.X R148, P2, PT, R152, R143, RZ, P2, !PT ;  /* 0x0000008f98947210 */ /* 0x000fe2000175e4ff */
[----:B------:R-:W-:Y:S01]  /*2de70*/  IMAD.MOV.U32 R15, RZ, RZ, RZ ;  /* 0x000000ffff0f7224 */ /* 0x000fe200078e00ff */
[----:B------:R-:W-:Y:S02]  /*2de80*/  IADD3 R149, P1, PT, R149, R26, RZ ;  /* 0x0000001a95957210 */ /* 0x000fe40007f3e0ff */
[----:B------:R-:W-:Y:S01]  /*2de90*/  IADD3.X R147, P6, PT, R148, R147, RZ, P6, !PT ;  /* 0x0000009394937210 */ /* 0x000fe200037de4ff */
[----:B------:R-:W-:Y:S01]  /*2dea0*/  IMAD.MOV.U32 R148, RZ, RZ, R27 ;  /* 0x000000ffff947224 */ /* 0x000fe200078e001b */
[----:B------:R-:W-:Y:S01]  /*2deb0*/  IADD3.X RZ, P0, PT, R144, R149, RZ, P0, !PT ;  /* 0x0000009590ff7210 */ /* 0x000fe2000071e4ff */
[----:B------:R-:W-:Y:S01]  /*2dec0*/  IMAD.X R149, RZ, RZ, RZ, P4 ;  /* 0x000000ffff957224 */ /* 0x000fe200020e06ff */
[----:B------:R-:W-:Y:S01]  /*2ded0*/  IADD3.X R38, P2, P6, R38, RZ, RZ, P6, P2 ;  /* 0x000000ff26267210 */ /* 0x000fe200036444ff */
[----:B------:R-:W-:-:S03]  /*2dee0*/  IMAD.WIDE.U32 R26, R3, R20, RZ ;  /* 0x00000014031a7225 */ /* 0x000fc600078e00ff */
[----:B------:R-:W-:Y:S01]  /*2def0*/  IADD3 R41, P3, PT, R38, R13, RZ ;  /* 0x0000000d26297210 */ /* 0x000fe20007f7e0ff */
[----:B------:R-:W-:Y:S01]  /*2df00*/  IMAD.WIDE.U32.X R148, R3, R19, R148, P1 ;  /* 0x0000001303947225 */ /* 0x000fe200008e0494 */
[----:B------:R-:W-:-:S03]  /*2df10*/  IADD3.X R137, PT, PT, R39, RZ, RZ, P2, P6 ;  /* 0x000000ff27897210 */ /* 0x000fc600017ec4ff */
[----:B------:R-:W-:Y:S01]  /*2df20*/  IMAD.WIDE.U32 R14, R119, R121, R14 ;  /* 0x00000079770e7225 */ /* 0x000fe200078e000e */
[----:B------:R-:W-:-:S03]  /*2df30*/  IADD3.X R43, P0, PT, RZ, R148, RZ, P0, !PT ;  /* 0x00000094ff2b7210 */ /* 0x000fc6000071e4ff */
[C---:B------:R-:W-:Y:S01]  /*2df40*/  IMAD.WIDE.U32 R26, P2, R2.reuse, R21, R26 ;  /* 0x00000015021a7225 */ /* 0x040fe2000784001a */
[----:B------:R-:W-:Y:S02]  /*2df50*/  IADD3 R5, P4, P1, R5, R14, R136 ;  /* 0x0000000e05057210 */ /* 0x000fe4000799e088 */
[----:B------:R-:W-:Y:S01]  /*2df60*/  IADD3 R136, P6, PT, R41, R40, RZ ;  /* 0x0000002829887210 */ /* 0x000fe20007fde0ff */
[----:B------:R-:W-:-:S04]  /*2df70*/  IMAD.WIDE.U32 R38, R2, R20, RZ ;  /* 0x0000001402267225 */ /* 0x000fc800078e00ff */
[----:B------:R-:W-:Y:S01]  /*2df80*/  IMAD.X R14, R145, 0x1, R123, P5 ;  /* 0x00000001910e7824 */ /* 0x000fe200028e067b */
[----:B------:R-:W-:Y:S01]  /*2df90*/  IADD3 R144, P5, PT, R39, R26, RZ ;  /* 0x0000001a27907210 */ /* 0x000fe20007fbe0ff */
[----:B------:R-:W-:Y:S01]  /*2dfa0*/  IMAD.X R148, RZ, RZ, R149, P0 ;  /* 0x000000ffff947224 */ /* 0x000fe200000e0695 */
[----:B------:R-:W-:Y:S01]  /*2dfb0*/  IADD3 R43, P0, PT, R43, R150, RZ ;  /* 0x000000962b2b7210 */ /* 0x000fe20007f1e0ff */
[----:B------:R-:W-:Y:S01]  /*2dfc0*/  IMAD.X R41, RZ, RZ, RZ, P2 ;  /* 0x000000ffff297224 */ /* 0x000fe200010e06ff */
[----:B------:R-:W-:Y:S01]  /*2dfd0*/  IADD3.X R26, P3, PT, R137, R14, RZ, P3, !PT ;  /* 0x0000000e891a7210 */ /* 0x000fe20001f7e4ff */
[----:B------:R-:W-:Y:S01]  /*2dfe0*/  IMAD.IADD R15, R142, 0x1, R15 ;  /* 0x000000018e0f7824 */ /* 0x000fe200078e020f */
[----:B------:R-:W-:Y:S01]  /*2dff0*/  IADD3 R39, P2, PT, R43, R38, RZ ;  /* 0x000000262b277210 */ /* 0x000fe20007f5e0ff */
[----:B------:R-:W-:Y:S01]  /*2e000*/  IMAD.MOV.U32 R40, RZ, RZ, R27 ;  /* 0x000000ffff287224 */ /* 0x000fe200078e001b */
[----:B------:R-:W-:Y:S02]  /*2e010*/  IADD3.X R137, P0, PT, R148, R147, RZ, P0, !PT ;  /* 0x0000009394897210 */ /* 0x000fe4000071e4ff */
[----:B------:R-:W-:Y:S01]  /*2e020*/  IADD3.X R142, P6, PT, R26, R9, RZ, P6, !PT ;  /* 0x000000091a8e7210 */ /* 0x000fe200037de4ff */
[----:B------:R-:W-:Y:S01]  /*2e030*/  IMAD.WIDE.U32.X R40, R3, R21, R40, P5 ;  /* 0x0000001503287225 */ /* 0x000fe200028e0428 */
[----:B------:R-:W-:-:S02]  /*2e040*/  IADD3.X R137, P2, PT, R137, R144, RZ, P2, !PT ;  /* 0x0000009089897210 */ /* 0x000fc4000175e4ff */
[----:B------:R-:W-:Y:S02]  /*2e050*/  IADD3.X R38, P3, P6, R6, RZ, RZ, P6, P3 ;  /* 0x000000ff06267210 */ /* 0x000fe400036664ff */
[----:B------:R-:W-:Y:S01]  /*2e060*/  IADD3.X R9, PT, PT, RZ, R15, RZ, P4, P1 ;  /* 0x0000000fff097210 */ /* 0x000fe200027e24ff */
[----:B------:R-:W-:Y:S01]  /*2e070*/  IMAD R26, R137, R10, RZ ;  /* 0x0000000a891a7224 */ /* 0x000fe200078e02ff */
[----:B------:R-:W-:Y:S02]  /*2e080*/  ISETP.GT.U32.AND P1, PT, R135, R82, PT ;  /* 0x000000528700720c */ /* 0x000fe40003f24070 */
[----:B------:R-:W-:Y:S01]  /*2e090*/  IADD3.X R43, PT, PT, R7, RZ, RZ, P3, P6 ;  /* 0x000000ff072b7210 */ /* 0x000fe20001fec4ff */
[----:B------:R-:W-:Y:S01]  /*2e0a0*/  IMAD.WIDE.U32 R6, R39, R10, RZ ;  /* 0x0000000a27067225 */ /* 0x000fe200078e00ff */
[----:B------:R-:W-:Y:S02]  /*2e0b0*/  IADD3.X R27, P2, P6, R40, RZ, RZ, P2, P0 ;  /* 0x000000ff281b7210 */ /* 0x000fe400016404ff */
[----:B------:R-:W-:Y:S01]  /*2e0c0*/  ISETP.GT.U32.AND.EX P1, PT, R141, R138, PT, P1 ;  /* 0x0000008a8d00720c */ /* 0x000fe20003f24110 */
[----:B------:R-:W-:Y:S01]  /*2e0d0*/  IMAD R15, R39, R11, R26 ;  /* 0x0000000b270f7224 */ /* 0x000fe200078e021a */
[----:B------:R-:W-:-:S02]  /*2e0e0*/  IADD3 R140, P4, P5, R140, R5, R5 ;  /* 0x000000058c8c7210 */ /* 0x000fc40007d9e005 */
[----:B------:R-:W-:Y:S01]  /*2e0f0*/  ISETP.GE.U32.AND P0, PT, R4, R82, PT ;  /* 0x000000520400720c */ /* 0x000fe20003f06070 */
[----:B------:R-:W-:Y:S01]  /*2e100*/  IMAD.WIDE.U32 R4, R3, R22, RZ ;  /* 0x0000001603047225 */ /* 0x000fe200078e00ff */
[----:B------:R-:W-:Y:S02]  /*2e110*/  IADD3.X R135, PT, PT, R41, RZ, RZ, P2, P6 ;  /* 0x000000ff29877210 */ /* 0x000fe400017ec4ff */
        /* <DEDUP_REMOVED lines=12> */
[----:B------:R-:W-:Y:S01]  /*2e1e0*/  IMAD.MOV.U32 R8, RZ, RZ, R5 ;  /* 0x000000ffff087224 */ /* 0x000fe200078e0005 */
[----:B------:R-:W-:Y:S01]  /*2e1f0*/  IADD3.X R40, P2, PT, R135, R142, RZ, P2, !PT ;  /* 0x0000008e87287210 */ /* 0x000fe2000175e4ff */
[----:B------:R-:W-:Y:S01]  /*2e200*/  IMAD.X R9, RZ, RZ, RZ, P6 ;  /* 0x000000ffff097224 */ /* 0x000fe200030e06ff */
[----:B------:R-:W-:Y:S01]  /*2e210*/  IADD3 R82, P6, PT, R41, R14, RZ ;  /* 0x0000000e29527210 */ /* 0x000fe20007fde0ff */
[----:B------:R-:W-:Y:S01]  /*2e220*/  IMAD.WIDE.U32 R4, R6, R18, RZ ;  /* 0x0000001206047225 */ /* 0x000fe200078e00ff */
[----:B------:R-:W-:-:S02]  /*2e230*/  SEL R41, RZ, 0x1, P1 ;  /* 0x00000001ff297807 */ /* 0x000fc40000800000 */
[----:B------:R-:W-:Y:S01]  /*2e240*/  IADD3.X R40, P6, PT, R40, R15, RZ, P6, !PT ;  /* 0x0000000f28287210 */ /* 0x000fe200037de4ff */
        /* <DEDUP_REMOVED lines=32> */
[----:B------:R-:W-:-:S03]  /*2e450*/  IMAD.WIDE.U32 R4, P1, R6, R21, R4 ;  /* 0x0000001506047225 */ /* 0x000fc60007820004 */
        /* <DEDUP_REMOVED lines=14> */
[----:B------:R-:W-:Y:S02]  /*2e540*/  IADD3.X R39, PT, PT, R39, RZ, RZ, P4, P6 ;  /* 0x000000ff27277210 */ /* 0x000fe400027ec4ff */
[----:B------:R-:W-:Y:S01]  /*2e550*/  IADD3.X R38, PT, PT, R3, RZ, RZ, P0, P1 ;  /* 0x000000ff03267210 */ /* 0x000fe200007e24ff */
[----:B------:R-:W-:Y:S01]  /*2e560*/  IMAD.WIDE.U32 R2, R6, R22, RZ ;  /* 0x0000001606027225 */ /* 0x000fe200078e00ff */
[----:B------:R-:W-:Y:S02]  /*2e570*/  SEL R13, RZ, 0x1, P5 ;  /* 0x00000001ff0d7807 */ /* 0x000fe40002800000 */
[----:B------:R-:W-:Y:S01]  /*2e580*/  IADD3 R26, P6, P4, R26, R12, R17 ;  /* 0x0000000c1a1a7210 */ /* 0x000fe20007cde011 */
[----:B------:R-:W-:Y:S01]  /*2e590*/  IMAD.WIDE.U32 R4, P5, R6, R23, R4 ;  /* 0x0000001706047225 */ /* 0x000fe200078a0004 */
[----:B------:R-:W-:-:S02]  /*2e5a0*/  ISETP.GE.U32.AND.EX P2, PT, R43, R42, PT, P2 ;  /* 0x0000002a2b00720c */ /* 0x000fc40003f46120 */
[----:B------:R-:W-:Y:S01]  /*2e5b0*/  IADD3 R17, P0, PT, R8, R135, RZ ;  /* 0x0000008708117210 */ /* 0x000fe20007f1e0ff */
[----:B------:R-:W-:Y:S01]  /*2e5c0*/  IMAD.X R12, RZ, RZ, R133, P3 ;  /* 0x000000ffff0c7224 */ /* 0x000fe200018e0685 */
[----:B------:R-:W-:Y:S01]  /*2e5d0*/  SEL R40, RZ, 0x1, P2 ;  /* 0x00000001ff287807 */ /* 0x000fe20001000000 */
[----:B------:R-:W-:Y:S01]  /*2e5e0*/  IMAD.MOV.U32 R8, RZ, RZ, R5 ;  /* 0x000000ffff087224 */ /* 0x000fe200078e0005 */
        /* <DEDUP_REMOVED lines=8> */
[----:B------:R-:W-:Y:S01]  /*2e670*/  IMAD.X R41, RZ, RZ, R12, P3 ;  /* 0x000000ffff297224 */ /* 0x000fe200018e060c */
[----:B------:R-:W-:Y:S01]  /*2e680*/  ISETP.GE.U32.AND P3, PT, R13, R122, PT ;  /* 0x0000007a0d00720c */ /* 0x000fe20003f66070 */
[----:B------:R-:W-:Y:S01]  /*2e690*/  IMAD.WIDE.U32.X R8, R7, R23, R8, P2 ;  /* 0x0000001707087225 */ /* 0x000fe200010e0408 */
[----:B------:R-:W-:Y:S02]  /*2e6a0*/  IADD3.X R38, P1, PT, R38, R43, RZ, P1, !PT ;  /* 0x0000002b26267210 */ /* 0x000fe40000f3e4ff */
        /* <DEDUP_REMOVED lines=58> */
.L_x_380:
        /* <DEDUP_REMOVED lines=21> */
.L_x_381:
        /* <DEDUP_REMOVED lines=64> */
.L_x_382:
        /* <DEDUP_REMOVED lines=64> */
.L_x_383:
        /* <DEDUP_REMOVED lines=64> */
.L_x_384:
[----:B------:R-:W-:Y:S02]  /*2f7a0*/  ISETP.GE.U32.AND P0, PT, R112, R6, PT ;  /* 0x000000067000720c */ /* 0x000fe40003f06070 */
[----:B------:R-:W-:Y:S02]  /*2f7b0*/  CS2R R134, SRZ ;  /* 0x0000000000867805 */ /* 0x000fe4000001ff00 */
        /* <DEDUP_REMOVED lines=14> */
[----:B------:R-:W-:Y:S01]  /*2f8a0*/  ISETP.GE.U32.AND P0, PT, R80, R139, PT ;  /* 0x0000008b5000720c */ /* 0x000fe20003f06070 */
[----:B------:R-:W-:Y:S01]  /*2f8b0*/  IMAD.X R2, RZ, RZ, R17, P1 ;  /* 0x000000ffff027224 */ /* 0x000fe200008e0611 */
[----:B------:R-:W-:Y:S01]  /*2f8c0*/  IADD3 R4, P1, PT, R90, -R3, RZ ;  /* 0x800000035a047210 */ /* 0x000fe20007f3e0ff */
[----:B------:R-:W-:Y:S01]  /*2f8d0*/  IMAD.X R90, R89, 0x1, ~R14, P2 ;  /* 0x00000001595a7824 */ /* 0x000fe200010e0e0e */
        /* <DEDUP_REMOVED lines=45> */
.L_x_385:
[----:B------:R-:W-:-:S04]  /*2fbb0*/  IMAD.WIDE.U32 R38, R4, R120, RZ ;  /* 0x0000007804267225 */ /* 0x000fc800078e00ff */
[----:B------:R-:W-:-:S04]  /*2fbc0*/  IMAD.WIDE.U32 R26, R132, R120, RZ ;  /* 0x00000078841a7225 */ /* 0x000fc800078e00ff */
[----:B------:R-:W-:-:S04]  /*2fbd0*/  IMAD.WIDE.U32 R14, R4, R121, RZ ;  /* 0x00000079040e7225 */ /* 0x000fc800078e00ff */
[----:B------:R-:W-:Y:S02]  /*2fbe0*/  IMAD.IADD R89, R39, 0x1, R135 ;  /* 0x0000000127597824 */ /* 0x000fe400078e0287 */
[----:B------:R-:W-:Y:S02]  /*2fbf0*/  IMAD.MOV.U32 R142, RZ, RZ, RZ ;  /* 0x000000ffff8e7224 */ /* 0x000fe400078e00ff */
[----:B------:R-:W-:Y:S01]  /*2fc00*/  IMAD.IADD R140, R135, 0x1, R15 ;  /* 0x00000001878c7824 */ /* 0x000fe200078e020f */
[----:B------:R-:W-:Y:S01]  /*2fc10*/  IADD3 R89, P0, P2, R14, R89, R26 ;  /* 0x000000590e597210 */ /* 0x000fe20007a1e01a */
[----:B------:R-:W-:Y:S02]  /*2fc20*/  IMAD.IADD R2, R27, 0x1, R142 ;  /* 0x000000011b027824 */ /* 0x000fe400078e028e */
[----:B------:R-:W-:-:S04]  /*2fc30*/  IMAD.WIDE.U32 R14, R13, R120, RZ ;  /* 0x000000780d0e7225 */ /* 0x000fc800078e00ff */
[----:B------:R-:W-:Y:S02]  /*2fc40*/  IMAD.MOV.U32 R144, RZ, RZ, RZ ;  /* 0x000000ffff907224 */ /* 0x000fe400078e00ff */
[----:B------:R-:W-:Y:S02]  /*2fc50*/  IMAD.MOV.U32 R3, RZ, RZ, RZ ;  /* 0x000000ffff037224 */ /* 0x000fe400078e00ff */
[----:B------:R-:W-:Y:S01]  /*2fc60*/  IMAD.IADD R113, R15, 0x1, R144 ;  /* 0x000000010f717824 */ /* 0x000fe200078e0290 */
[----:B------:R-:W-:Y:S01]  /*2fc70*/  IADD3.X R15, PT, PT, RZ, RZ, RZ, P0, P2 ;  /* 0x000000ffff0f7210 */ /* 0x000fe200007e44ff */
[----:B------:R-:W-:-:S04]  /*2fc80*/  IMAD.WIDE.U32 R2, R121, R132, R2 ;  /* 0x0000008479027225 */ /* 0x000fc800078e0002 */
[----:B------:R-:W-:Y:S01]  /*2fc90*/  IMAD.WIDE.U32 R40, R90, R120, RZ ;  /* 0x000000785a287225 */ /* 0x000fe200078e00ff */
[----:B------:R-:W-:-:S03]  /*2fca0*/  IADD3 R140, P3, P5, R15, R2, R140 ;  /* 0x000000020f8c7210 */ /* 0x000fc60007d7e08c */
[----:B------:R-:W-:-:S04]  /*2fcb0*/  IMAD.WIDE.U32 R26, R13, R121, RZ ;  /* 0x000000790d1a7225 */ /* 0x000fc800078e00ff */
[----:B------:R-:W-:Y:S01]  /*2fcc0*/  IMAD.MOV.U32 R112, RZ, RZ, RZ ;  /* 0x000000ffff707224 */ /* 0x000fe200078e00ff */
[----:B------:R-:W-:Y:S01]  /*2fcd0*/  IADD3 R113, P2, P0, R26, R113, R40 ;  /* 0x000000711a717210 */ /* 0x000fe2000785e028 */
[----:B------:R-:W-:-:S04]  /*2fce0*/  IMAD.WIDE.U32 R42, R136, R118, RZ ;  /* 0x00000076882a7225 */ /* 0x000fc800078e00ff */
[----:B------:R-:W-:Y:S02]  /*2fcf0*/  IMAD.MOV.U32 R137, RZ, RZ, RZ ;  /* 0x000000ffff897224 */ /* 0x000fe400078e00ff */
[----:B------:R-:W-:Y:S02]  /*2fd00*/  IMAD.IADD R148, R142, 0x1, R3 ;  /* 0x000000018e947824 */ /* 0x000fe400078e0203 */
[----:B------:R-:W-:Y:S02]  /*2fd10*/  IMAD.IADD R88, R41, 0x1, R112 ;  /* 0x0000000129587824 */ /* 0x000fe400078e0270 */
[----:B------:R-:W-:Y:S01]  /*2fd20*/  IMAD.MOV.U32 R15, RZ, RZ, RZ ;  /* 0x000000ffff0f7224 */ /* 0x000fe200078e00ff */
[----:B------:R-:W-:Y:S01]  /*2fd30*/  IADD3.X R148, PT, PT, RZ, R148, RZ, P3, P5 ;  /* 0x00000094ff947210 */ /* 0x000fe20001fea4ff */
[----:B------:R-:W-:-:S04]  /*2fd40*/  IMAD.WIDE.U32 R2, R139, R120, RZ ;  /* 0x000000788b027225 */ /* 0x000fc800078e00ff */
[----:B------:R-:W-:Y:S02]  /*2fd50*/  IMAD.IADD R80, R137, 0x1, R43 ;  /* 0x0000000189507824 */ /* 0x000fe400078e022b */
[----:B------:R-:W-:-:S04]  /*2fd60*/  IMAD.WIDE.U32 R40, R133, R119, RZ ;  /* 0x0000007785287225 */ /* 0x000fc800078e00ff */
[----:B------:R-:W-:Y:S02]  /*2fd70*/  IMAD.MOV.U32 R81, RZ, RZ, RZ ;  /* 0x000000ffff517224 */ /* 0x000fe400078e00ff */
[----:B------:R-:W-:-:S04]  /*2fd80*/  IMAD.WIDE.U32 R146, R133, R118, RZ ;  /* 0x0000007685927225 */ /* 0x000fc800078e00ff */
[----:B------:R-:W-:Y:S01]  /*2fd90*/  IMAD.IADD R39, R144, 0x1, R27 ;  /* 0x0000000190277824 */ /* 0x000fe200078e021b */
[----:B------:R-:W-:Y:S01]  /*2fda0*/  IADD3 R146, P1, PT, R38, R146, RZ ;  /* 0x0000009226927210 */ /* 0x000fe20007f3e0ff */
[----:B------:R-:W-:-:S04]  /*2fdb0*/  IMAD.WIDE.U32 R138, R139, R121, RZ ;  /* 0x000000798b8a7225 */ /* 0x000fc800078e00ff */
[----:B------:R-:W-:-:S04]  /*2fdc0*/  IMAD.WIDE.U32 R122, R141, R120, RZ ;  /* 0x000000788d7a7225 */ /* 0x000fc800078e00ff */
[----:B------:R-:W-:Y:S02]  /*2fdd0*/  IMAD.IADD R27, R3, 0x1, R15 ;  /* 0x00000001031b7824 */ /* 0x000fe400078e020f */
[----:B------:R-:W-:-:S03]  /*2fde0*/  IMAD.WIDE.U32 R80, R119, R136, R80 ;  /* 0x0000008877507225 */ /* 0x000fc600078e0050 */
[----:B------:R-:W-:Y:S01]  /*2fdf0*/  IADD3 R138, P4, P6, R138, R27, R122 ;  /* 0x0000001b8a8a7210 */ /* 0x000fe20007e9e07a */
[C---:B------:R-:W-:Y:S01]  /*2fe00*/  IMAD.IADD R3, R134.reuse, 0x1, R41 ;  /* 0x0000000186037824 */ /* 0x040fe200078e0229 */
[----:B------:R-:W-:Y:S01]  /*2fe10*/  IADD3.X R122, PT, PT, RZ, RZ, RZ, P2, P0 ;  /* 0x000000ffff7a7210 */ /* 0x000fe200017e04ff */
[----:B------:R-:W-:Y:S02]  /*2fe20*/  IMAD.IADD R143, R134, 0x1, R147 ;  /* 0x00000001868f7824 */ /* 0x000fe400078e0293 */
[----:B------:R-:W-:Y:S01]  /*2fe30*/  IMAD.IADD R15, R15, 0x1, R139 ;  /* 0x000000010f0f7824 */ /* 0x000fe200078e028b */
[----:B------:R-:W-:Y:S01]  /*2fe40*/  IADD3 R3, P3, P5, R140, R80, R3 ;  /* 0x000000508c037210 */ /* 0x000fe20007d7e003 */
[----:B------:R-:W-:Y:S01]  /*2fe50*/  IMAD.IADD R139, R137, 0x1, R81 ;  /* 0x00000001898b7824 */ /* 0x000fe200078e0251 */
[----:B------:R-:W-:Y:S01]  /*2fe60*/  IADD3 R140, P2, P0, R40, R143, R42 ;  /* 0x0000008f288c7210 */ /* 0x000fe2000785e02a */
[----:B------:R-:W-:Y:S02]  /*2fe70*/  IMAD.MOV.U32 R91, RZ, RZ, RZ ;  /* 0x000000ffff5b7224 */ /* 0x000fe400078e00ff */
[----:B------:R-:W-:Y:S01]  /*2fe80*/  IMAD.WIDE.U32 R40, R4, R118, RZ ;  /* 0x0000007604287225 */ /* 0x000fe200078e00ff */
[----:B------:R-:W-:-:S02]  /*2fe90*/  IADD3.X R139, PT, PT, R148, R139, RZ, P3, P5 ;  /* 0x0000008b948b7210 */ /* 0x000fc40001fea4ff */
[----:B------:R-:W-:Y:S01]  /*2fea0*/  ISETP.GE.U32.AND P3, PT, R146, R38, PT ;  /* 0x000000269200720c */ /* 0x000fe20003f66070 */
[----:B------:R-:W-:Y:S02]  /*2feb0*/  IMAD.X R145, R140, 0x1, R89, P1 ;  /* 0x000000018c917824 */ /* 0x000fe400008e0659 */
[----:B------:R-:W-:-:S03]  /*2fec0*/  IMAD.WIDE.U32 R80, R132, R118, RZ ;  /* 0x0000007684507225 */ /* 0x000fc600078e00ff */
[----:B------:R-:W-:Y:S01]  /*2fed0*/  ISETP.GE.U32.AND.EX P3, PT, R145, R89, PT, P3 ;  /* 0x000000599100720c */ /* 0x000fe20003f66130 */
[----:B------:R-:W-:Y:S02]  /*2fee0*/  IMAD.MOV.U32 R89, RZ, RZ, RZ ;  /* 0x000000ffff597224 */ /* 0x000fe400078e00ff */
[----:B------:R-:W-:Y:S01]  /*2fef0*/  IMAD.IADD R26, R123, 0x1, R91 ;  /* 0x000000017b1a7824 */ /* 0x000fe200078e025b */
[----:B------:R-:W-:Y:S01]  /*2ff00*/  SEL R140, RZ, 0x1, P3 ;  /* 0x00000001ff8c7807 */ /* 0x000fe20001800000 */
[----:B------:R-:W-:Y:S01]  /*2ff10*/  IMAD.WIDE.U32 R88, R121, R90, R88 ;  /* 0x0000005a79587225 */ /* 0x000fe200078e0058 */
[----:B------:R-:W-:Y:S02]  /*2ff20*/  IADD3.X R123, PT, PT, RZ, RZ, RZ, P4, P6 ;  /* 0x000000ffff7b7210 */ /* 0x000fe400027ec4ff */
[----:B------:R-:W-:Y:S01]  /*2ff30*/  IADD3 R149, P3, PT, R140, R14, RZ ;  /* 0x0000000e8c957210 */ /* 0x000fe20007f7e0ff */
[----:B------:R-:W-:-:S04]  /*2ff40*/  IMAD.WIDE.U32 R42, R4, R119, RZ ;  /* 0x00000077042a7225 */ /* 0x000fc800078e00ff */
[----:B------:R-:W-:Y:S01]  /*2ff50*/  IMAD.IADD R143, R135, 0x1, R41 ;  /* 0x00000001878f7824 */ /* 0x000fe200078e0229 */
[----:B------:R-:W-:Y:S01]  /*2ff60*/  IADD3 R41, P6, P4, R122, R88, R39 ;  /* 0x000000587a297210 */ /* 0x000fe20007cde027 */
[----:B------:R-:W-:Y:S02]  /*2ff70*/  IMAD.MOV.U32 R27, RZ, RZ, RZ ;  /* 0x000000ffff1b7224 */ /* 0x000fe400078e00ff */
[----:B------:R-:W-:Y:S01]  /*2ff80*/  IMAD.IADD R38, R142, 0x1, R81 ;  /* 0x000000018e267824 */ /* 0x000fe200078e0251 */
[----:B------:R-:W-:Y:S01]  /*2ff90*/  IADD3 R143, P1, P5, R42, R143, R80 ;  /* 0x0000008f2a8f7210 */ /* 0x000fe20007d3e050 */
[----:B------:R-:W-:Y:S02]  /*2ffa0*/  IMAD.MOV.U32 R39, RZ, RZ, RZ ;  /* 0x000000ffff277224 */ /* 0x000fe400078e00ff */
[----:B------:R-:W-:Y:S01]  /*2ffb0*/  IMAD.WIDE.U32 R26, R121, R141, R26 ;  /* 0x0000008d791a7225 */ /* 0x000fe200078e001a */
[----:B------:R-:W-:Y:S02]  /*2ffc0*/  IADD3.X R122, PT, PT, RZ, RZ, RZ, P1, P5 ;  /* 0x000000ffff7a7210 */ /* 0x000fe40000fea4ff */
[----:B------:R-:W-:Y:S01]  /*2ffd0*/  ISETP.GT.U32.AND P1, PT, R14, R149, PT ;  /* 0x000000950e00720c */ /* 0x000fe20003f24070 */
[----:B------:R-:W-:Y:S01]  /*2ffe0*/  IMAD.X R88, RZ, RZ, R113, P3 ;  /* 0x000000ffff587224 */ /* 0x000fe200018e0671 */
[----:B------:R-:W-:Y:S01]  /*2fff0*/  IADD3 R141, P3, PT, R149, R40, RZ ;  /* 0x00000028958d7210 */ /* 0x000fe20007f7e0ff */
[----:B------:R-:W-:-:S02]  /*30000*/  IMAD.IADD R147, R135, 0x1, R43 ;  /* 0x0000000187937824 */ /* 0x000fc400078e022b */
[----:B------:R-:W-:Y:S01]  /*30010*/  IMAD.WIDE.U32 R38, R119, R132, R38 ;  /* 0x0000008477267225 */ /* 0x000fe200078e0026 */
[----:B------:R-:W-:-:S03]  /*30020*/  ISETP.GT.U32.AND.EX P1, PT, R113, R88, PT, P1 ;  /* 0x000000587100720c */ /* 0x000fc60003f24110 */
[----:B------:R-:W-:Y:S01]  /*30030*/  IMAD.WIDE.U32 R80, R133, R120, RZ ;  /* 0x0000007885507225 */ /* 0x000fe200078e00ff */
[----:B------:R-:W-:-:S03]  /*30040*/  SEL R14, R14, R149, P1 ;  /* 0x000000950e0e7207 */ /* 0x000fc60000800000 */
[----:B------:R-:W-:Y:S01]  /*30050*/  IMAD.X R143, R88, 0x1, R143, P3 ;  /* 0x00000001588f7824 */ /* 0x000fe200018e068f */
[----:B------:R-:W-:Y:S01]  /*30060*/  IADD3 R147, P3, P5, R41, R38, R147 ;  /* 0x0000002629937210 */ /* 0x000fe20007d7e093 */
        /* <DEDUP_REMOVED lines=23> */
[----:B------:R-:W-:Y:S02]  /*301e0*/  IMAD.MOV.U32 R89, RZ, RZ, RZ ;  /* 0x000000ffff597224 */ /* 0x000fe400078e00ff */
        /* <DEDUP_REMOVED lines=40> */
[----:B------:R-:W-:Y:S01]  /*30470*/  IMAD.IADD R89, R134, 0x1, R89 ;  /* 0x0000000186597824 */ /* 0x000fe200078e0259 */
[----:B------:R-:W-:Y:S01]  /*30480*/  IADD3.X R145, P1, P3, R80, RZ, RZ, P3, P1 ;  /* 0x000000ff50917210 */ /* 0x000fe20001b224ff */
[----:B------:R-:W-:-:S03]  /*30490*/  IMAD.WIDE.U32 R90, R14, R22, RZ ;  /* 0x000000160e5a7225 */ /* 0x000fc600078e00ff */
[----:B------:R-:W-:Y:S01]  /*304a0*/  IADD3.X R147, PT, PT, R81, RZ, RZ, P1, P3 ;  /* 0x000000ff51937210 */ /* 0x000fe20000fe64ff */
[----:B------:R-:W-:Y:S01]  /*304b0*/  IMAD.WIDE.U32 R80, R15, R22, RZ ;  /* 0x000000160f507225 */ /* 0x000fe200078e00ff */
[----:B------:R-:W-:Y:S02]  /*304c0*/  IADD3 R122, P1, P3, R112, R89, R122 ;  /* 0x00000059707a7210 */ /* 0x000fe40007b3e07a */
[----:B------:R-:W-:-:S05]  /*304d0*/  IADD3 R112, P5, PT, R141, R88, RZ ;  /* 0x000000588d707210 */ /* 0x000fca0007fbe0ff */
        /* <DEDUP_REMOVED lines=55> */
[----:B------:R-:W-:Y:S02]  /*30850*/  ISETP.GT.U32.AND.EX P5, PT, R118, R13, PT, P5 ;  /* 0x0000000d7600720c */ /* 0x000fe40003fa4150 */
[----:B------:R-:W-:Y:S02]  /*30860*/  IADD3.X R118, PT, PT, RZ, RZ, RZ, P2, P0 ;  /* 0x000000ffff767210 */ /* 0x000fe400017e04ff */
        /* <DEDUP_REMOVED lines=45> */
[C---:B------:R-:W-:Y:S01]  /*30b40*/  IMAD.WIDE.U32 R80, R26.reuse, R20, RZ ;  /* 0x000000141a507225 */ /* 0x040fe200078e00ff */
[----:B------:R-:W-:Y:S02]  /*30b50*/  IADD3.X R123, PT, PT, R117, RZ, RZ, P0, P2 ;  /* 0x000000ff757b7210 */ /* 0x000fe400007e44ff */
[----:B------:R-:W-:Y:S01]  /*30b60*/  IADD3.X R91, P6, PT, RZ, R14, RZ, P6, !PT ;  /* 0x0000000eff5b7210 */ /* 0x000fe200037de4ff */
[----:B------:R-:W-:-:S03]  /*30b70*/  IMAD.WIDE.U32 R38, P0, R26, R21, R38 ;  /* 0x000000151a267225 */ /* 0x000fc60007800026 */
        /* <DEDUP_REMOVED lines=18> */
[----:B------:R-:W-:Y:S01]  /*30ca0*/  IMAD.WIDE.U32 R88, R27, R24, RZ ;  /* 0x000000181b587225 */ /* 0x000fe200078e00ff */
[----:B------:R-:W-:Y:S02]  /*30cb0*/  IADD3 R120, P3, PT, R91, R14, RZ ;  /* 0x0000000e5b787210 */ /* 0x000fe40007f7e0ff */
[----:B------:R-:W-:Y:S01]  /*30cc0*/  IADD3.X R133, P0, PT, R116, R133, RZ, P0, !PT ;  /* 0x0000008574857210 */ /* 0x000fe2000071e4ff */
[----:B------:R-:W-:Y:S02]  /*30cd0*/  IMAD R14, R43, R10, RZ ;  /* 0x0000000a2b0e7224 */ /* 0x000fe400078e02ff */
[----:B------:R-:W-:Y:S01]  /*30ce0*/  IMAD.WIDE.U32 R80, R121, R136, R80 ;  /* 0x0000008879507225 */ /* 0x000fe200078e0050 */
[----:B------:R-:W-:-:S03]  /*30cf0*/  IADD3.X R133, P1, PT, R133, R120, RZ, P1, !PT ;  /* 0x0000007885857210 */ /* 0x000fc60000f3e4ff */
        /* <DEDUP_REMOVED lines=29> */
[----:B------:R-:W-:Y:S01]  /*30ed0*/  IMAD.X R89, RZ, RZ, RZ, P2 ;  /* 0x000000ffff597224 */ /* 0x000fe200010e06ff */
[----:B------:R-:W-:Y:S01]  /*30ee0*/  IADD3 R90, P2, PT, R43, R90, RZ ;  /* 0x0000005a2b5a7210 */ /* 0x000fe20007f5e0ff */
[----:B------:R-:W-:-:S04]  /*30ef0*/  IMAD.WIDE.U32.X R80, R39, R19, R40, P1 ;  /* 0x0000001327507225 */ /* 0x000fc800008e0428 */
[----:B------:R-:W-:Y:S01]  /*30f00*/  IMAD.X R43, R123, 0x1, R116, P3 ;  /* 0x000000017b2b7824 */ /* 0x000fe200018e0674 */
[----:B------:R-:W-:Y:S01]  /*30f10*/  IADD3.X R80, P3, PT, RZ, R80, RZ, P6, !PT ;  /* 0x00000050ff507210 */ /* 0x000fe2000377e4ff */
[----:B------:R-:W-:-:S03]  /*30f20*/  IMAD.WIDE.U32 R40, R38, R20, RZ ;  /* 0x0000001426287225 */ /* 0x000fc600078e00ff */
[----:B------:R-:W-:Y:S01]  /*30f30*/  IADD3.X R120, P1, PT, R120, R43, RZ, P0, !PT ;  /* 0x0000002b78787210 */ /* 0x000fe2000073e4ff */
[----:B------:R-:W-:Y:S01]  /*30f40*/  IMAD.MOV.U32 R88, RZ, RZ, R27 ;  /* 0x000000ffff587224 */ /* 0x000fe200078e001b */
[----:B------:R-:W-:Y:S01]  /*30f50*/  IADD3 R115, P0, PT, R80, R135, RZ ;  /* 0x0000008750737210 */ /* 0x000fe20007f1e0ff */
        /* <DEDUP_REMOVED lines=11> */
[----:B------:R-:W-:Y:S01]  /*31010*/  IMAD.X R15, RZ, RZ, RZ, P6 ;  /* 0x000000ffff0f7224 */ /* 0x000fe200030e06ff */
[----:B------:R-:W-:Y:S01]  /*31020*/  ISETP.GE.U32.AND P1, PT, R121, R136, PT ;  /* 0x000000887900720c */ /* 0x000fe20003f26070 */
[----:B------:R-:W-:Y:S01]  /*31030*/  IMAD.WIDE.U32 R40, R38, R22, RZ ;  /* 0x0000001626287225 */ /* 0x000fe200078e00ff */
[----:B------:R-:W-:Y:S02]  /*31040*/  IADD3.X R121, P0, P3, R88, RZ, RZ, P3, P0 ;  /* 0x000000ff58797210 */ /* 0x000fe40001b004ff */
[----:B------:R-:W-:Y:S01]  /*31050*/  IADD3 R3, P6, P2, R140, R3, R118 ;  /* 0x000000038c037210 */ /* 0x000fe20007ade076 */
[----:B------:R-:W-:Y:S01]  /*31060*/  IMAD R80, R117, R10, RZ ;  /* 0x0000000a75507224 */ /* 0x000fe200078e02ff */
[----:B------:R-:W-:Y:S01]  /*31070*/  IADD3.X R120, PT, PT, R89, RZ, RZ, P0, P3 ;  /* 0x000000ff59787210 */ /* 0x000fe200007e64ff */
[----:B------:R-:W-:Y:S01]  /*31080*/  IMAD.MOV.U32 R14, RZ, RZ, R27 ;  /* 0x000000ffff0e7224 */ /* 0x000fe200078e001b */
[----:B------:R-:W-:-:S02]  /*31090*/  IADD3 R121, P0, PT, R121, R90, RZ ;  /* 0x0000005a79797210 */ /* 0x000fc40007f1e0ff */
[----:B------:R-:W-:Y:S01]  /*310a0*/  ISETP.GE.U32.AND.EX P1, PT, R43, R116, PT, P1 ;  /* 0x000000742b00720c */ /* 0x000fe20003f26110 */
[----:B------:R-:W-:Y:S01]  /*310b0*/  IMAD R43, R115, R11, R80 ;  /* 0x0000000b732b7224 */ /* 0x000fe200078e0250 */
[----:B------:R-:W-:Y:S02]  /*310c0*/  IADD3.X R139, PT, PT, RZ, R139, RZ, P6, P2 ;  /* 0x0000008bff8b7210 */ /* 0x000fe400037e44ff */
[----:B------:R-:W-:Y:S01]  /*310d0*/  IADD3 R81, P3, PT, R41, R26, RZ ;  /* 0x0000001a29517210 */ /* 0x000fe20007f7e0ff */
[----:B------:R-:W-:Y:S01]  /*310e0*/  IMAD.WIDE.U32 R26, R115, R10, RZ ;  /* 0x0000000a731a7225 */ /* 0x000fe200078e00ff */
[----:B------:R-:W-:Y:S02]  /*310f0*/  IADD3 R121, P6, PT, R121, R40, RZ ;  /* 0x0000002879797210 */ /* 0x000fe40007fde0ff */
[----:B------:R-:W-:Y:S01]  /*31100*/  SEL R116, RZ, 0x1, P1 ;  /* 0x00000001ff747807 */ /* 0x000fe20000800000 */
[----:B------:R-:W-:Y:S01]  /*31110*/  IMAD.WIDE.U32 R40, R39, R24, RZ ;  /* 0x0000001827287225 */ /* 0x000fe200078e00ff */
[----:B------:R-:W-:-:S02]  /*31120*/  IADD3.X R120, P2, PT, R120, R91, RZ, P0, !PT ;  /* 0x0000005b78787210 */ /* 0x000fc4000075e4ff */
[----:B------:R-:W-:Y:S01]  /*31130*/  IADD3 R116, P0, PT, R116, R3, RZ ;  /* 0x0000000374747210 */ /* 0x000fe20007f1e0ff */
[----:B------:R-:W-:Y:S01]  /*31140*/  IMAD.IADD R43, R27, 0x1, R43 ;  /* 0x000000011b2b7824 */ /* 0x000fe200078e022b */
[----:B------:R-:W-:Y:S01]  /*31150*/  IADD3.X R120, P1, PT, R120, R81, RZ, P6, !PT ;  /* 0x0000005178787210 */ /* 0x000fe2000373e4ff */
        /* <DEDUP_REMOVED lines=54> */
[----:B------:R-:W-:Y:S01]  /*314c0*/  IMAD.MOV.U32 R38, RZ, RZ, R3 ;  /* 0x000000ffff267224 */ /* 0x000fe200078e0003 */
        /* <DEDUP_REMOVED lines=75> */
.L_x_386:
        /* <DEDUP_REMOVED lines=21> */
.L_x_387:
[----:B------:R-:W-:Y:S01]  /*31ad0*/  CS2R R118, SRZ ;  /* 0x0000000000767805 */ /* 0x000fe2000001ff00 */
[----:B------:R-:W-:Y:S01]  /*31ae0*/  IMAD.WIDE.U32 R42, R86, R126, RZ ;  /* 0x0000007e562a7225 */ /* 0x000fe200078e00ff */
[----:B------:R-:W-:-:S03]  /*31af0*/  CS2R R114, SRZ ;  /* 0x0000000000727805 */ /* 0x000fc6000001ff00 */
[----:B------:R-:W-:-:S04]  /*31b00*/  IMAD.WIDE.U32 R14, R108, R126, RZ ;  /* 0x0000007e6c0e7225 */ /* 0x000fc800078e00ff */
[----:B------:R-:W-:Y:S02]  /*31b10*/  IMAD.MOV.U32 R4, RZ, RZ, RZ ;  /* 0x000000ffff047224 */ /* 0x000fe400078e00ff */
[----:B------:R-:W-:-:S04]  /*31b20*/  IMAD.WIDE.U32 R122, R110, R124, RZ ;  /* 0x0000007c6e7a7225 */ /* 0x000fc800078e00ff */
[----:B------:R-:W-:Y:S01]  /*31b30*/  IMAD.WIDE.U32 R26, R87, R126, RZ ;  /* 0x0000007e571a7225 */ /* 0x000fe200078e00ff */
[----:B------:R-:W-:-:S03]  /*31b40*/  IADD3 R122, P4, PT, R14, R122, RZ ;  /* 0x0000007a0e7a7210 */ /* 0x000fc60007f9e0ff */
[----:B------:R-:W-:-:S04]  /*31b50*/  IMAD.WIDE.U32 R2, R86, R127, RZ ;  /* 0x0000007f56027225 */ /* 0x000fc800078e00ff */
[----:B------:R-:W-:Y:S02]  /*31b60*/  IMAD.IADD R43, R43, 0x1, R119 ;  /* 0x000000012b2b7824 */ /* 0x000fe400078e0277 */
[----:B------:R-:W-:-:S03]  /*31b70*/  IMAD.WIDE.U32 R40, R109, R126, RZ ;  /* 0x0000007e6d287225 */ /* 0x000fc600078e00ff */
[----:B------:R-:W-:Y:S01]  /*31b80*/  IADD3 R43, P1, P3, R2, R43, R26 ;  /* 0x0000002b022b7210 */ /* 0x000fe20007b3e01a */
        /* <DEDUP_REMOVED lines=18> */
[----:B------:R-:W-:Y:S01]  /*31cb0*/  IMAD.MOV.U32 R37, RZ, RZ, RZ ;  /* 0x000000ffff257224 */ /* 0x000fe200078e00ff */
[----:B------:R-:W-:Y:S01]  /*31cc0*/  IADD3 R27, P0, P2, R27, R38, R15 ;  /* 0x000000261b1b7210 */ /* 0x000fe20007a1e00f */
        /* <DEDUP_REMOVED lines=9> */
[----:B------:R-:W-:Y:S01]  /*31d60*/  IMAD.IADD R139, R139, 0x1, R121 ;  /* 0x000000018b8b7824 */ /* 0x000fe200078e0279 */
[----:B------:R-:W-:Y:S01]  /*31d70*/  IADD3 R121, P2, P0, R88, R143, R116 ;  /* 0x0000008f58797210 */ /* 0x000fe2000785e074 */
[----:B------:R-:W-:-:S04]  /*31d80*/  IMAD.WIDE.U32 R112, R109, R124, RZ ;  /* 0x0000007c6d707225 */ /* 0x000fc800078e00ff */
[----:B------:R-:W-:-:S04]  /*31d90*/  IMAD.WIDE.U32 R90, R108, R125, RZ ;  /* 0x0000007d6c5a7225 */ /* 0x000fc800078e00ff */
[----:B------:R-:W-:Y:S01]  /*31da0*/  IMAD.IADD R3, R118, 0x1, R39 ;  /* 0x0000000176037824 */ /* 0x000fe200078e0227 */
[----:B------:R-:W-:Y:S01]  /*31db0*/  IADD3.X R39, PT, PT, RZ, RZ, RZ, P5, P6 ;  /* 0x000000ffff277210 */ /* 0x000fe20002fec4ff */
        /* <DEDUP_REMOVED lines=9> */
[----:B------:R-:W-:Y:S01]  /*31e50*/  IMAD.WIDE.U32 R14, R87, R124, RZ ;  /* 0x0000007c570e7225 */ /* 0x000fe200078e00ff */
[----:B------:R-:W-:-:S03]  /*31e60*/  ISETP.GE.U32.AND.EX P4, PT, R121, R140, PT, P4 ;  /* 0x0000008c7900720c */ /* 0x000fc60003f86140 */
[----:B------:R-:W-:-:S04]  /*31e70*/  IMAD.WIDE.U32 R40, R127, R87, R40 ;  /* 0x000000577f287225 */ /* 0x000fc800078e0028 */
[----:B------:R-:W-:Y:S02]  /*31e80*/  IMAD.MOV.U32 R27, RZ, RZ, RZ ;  /* 0x000000ffff1b7224 */ /* 0x000fe400078e00ff */
[C---:B------:R-:W-:Y:S01]  /*31e90*/  IMAD.IADD R80, R114.reuse, 0x1, R15 ;  /* 0x0000000172507824 */ /* 0x040fe200078e020f */
[----:B------:R-:W-:Y:S01]  /*31ea0*/  IADD3.X R15, PT, PT, R89, R112, RZ, P5, P6 ;  /* 0x00000070590f7210 */ /* 0x000fe20002fec4ff */
[----:B------:R-:W-:Y:S01]  /*31eb0*/  IMAD.WIDE.U32 R26, R127, R44, R26 ;  /* 0x0000002c7f1a7225 */ /* 0x000fe200078e001a */
[----:B------:R-:W-:Y:S02]  /*31ec0*/  IADD3 R123, P5, P6, R113, R40, R123 ;  /* 0x00000028717b7210 */ /* 0x000fe40007ebe07b */
[----:B------:R-:W-:Y:S01]  /*31ed0*/  SEL R44, RZ, 0x1, P4 ;  /* 0x00000001ff2c7807 */ /* 0x000fe20002000000 */
[----:B------:R-:W-:Y:S01]  /*31ee0*/  IMAD.IADD R113, R114, 0x1, R41 ;  /* 0x0000000172717824 */ /* 0x000fe200078e0229 */
[----:B------:R-:W-:Y:S01]  /*31ef0*/  IADD3.X R112, PT, PT, RZ, RZ, RZ, P1, P3 ;  /* 0x000000ffff707210 */ /* 0x000fe20000fe64ff */
[----:B------:R-:W-:-:S02]  /*31f00*/  IMAD.MOV.U32 R81, RZ, RZ, RZ ;  /* 0x000000ffff517224 */ /* 0x000fc400078e00ff */
[----:B------:R-:W-:Y:S01]  /*31f10*/  IMAD.IADD R115, R115, 0x1, R27 ;  /* 0x0000000173737824 */ /* 0x000fe200078e021b */
[----:B------:R-:W-:Y:S01]  /*31f20*/  IADD3.X R113, PT, PT, RZ, R113, RZ, P5, P6 ;  /* 0x00000071ff717210 */ /* 0x000fe20002fec4ff */
[----:B------:R-:W-:Y:S01]  /*31f30*/  IMAD.WIDE.U32 R80, R125, R87, R80 ;  /* 0x000000577d507225 */ /* 0x000fe200078e0050 */
[----:B------:R-:W-:Y:S02]  /*31f40*/  IADD3 R139, P4, P5, R39, R26, R139 ;  /* 0x0000001a278b7210 */ /* 0x000fe40007d9e08b */
[----:B------:R-:W-:Y:S01]  /*31f50*/  IADD3 R117, P6, PT, R44, R42, RZ ;  /* 0x0000002a2c757210 */ /* 0x000fe20007fde0ff */
[----:B------:R-:W-:-:S03]  /*31f60*/  IMAD.WIDE.U32 R26, R110, R126, RZ ;  /* 0x0000007e6e1a7225 */ /* 0x000fc600078e00ff */
[----:B------:R-:W-:Y:S01]  /*31f70*/  IADD3 R87, P3, PT, R117, R38, RZ ;  /* 0x0000002675577210 */ /* 0x000fe20007f7e0ff */
[----:B------:R-:W-:Y:S01]  /*31f80*/  IMAD.WIDE.U32 R40, R111, R126, RZ ;  /* 0x0000007e6f287225 */ /* 0x000fe200078e00ff */
[----:B------:R-:W-:-:S03]  /*31f90*/  ISETP.GT.U32.AND P1, PT, R42, R117, PT ;  /* 0x000000752a00720c */ /* 0x000fc60003f24070 */
[----:B------:R-:W-:-:S04]  /*31fa0*/  IMAD.WIDE.U32 R38, R110, R127, RZ ;  /* 0x0000007f6e267225 */ /* 0x000fc800078e00ff */
[----:B------:R-:W-:Y:S01]  /*31fb0*/  IMAD.IADD R141, R27, 0x1, R4 ;  /* 0x000000011b8d7824 */ /* 0x000fe200078e0204 */
[----:B------:R-:W-:Y:S01]  /*31fc0*/  IADD3.X R27, PT, PT, RZ, R115, RZ, P4, P5 ;  /* 0x00000073ff1b7210 */ /* 0x000fe200027ea4ff */
[----:B------:R-:W-:Y:S02]  /*31fd0*/  IMAD.X R140, RZ, RZ, R43, P6 ;  /* 0x000000ffff8c7224 */ /* 0x000fe400030e062b */
[----:B------:R-:W-:Y:S01]  /*31fe0*/  IMAD.MOV.U32 R89, RZ, RZ, RZ ;  /* 0x000000ffff597224 */ /* 0x000fe200078e00ff */
[----:B------:R-:W-:Y:S01]  /*31ff0*/  IADD3 R126, P5, P4, R38, R141, R40 ;  /* 0x0000008d267e7210 */ /* 0x000fe20007cbe028 */
[----:B------:R-:W-:Y:S01]  /*32000*/  IMAD.IADD R91, R118, 0x1, R91 ;  /* 0x00000001765b7824 */ /* 0x000fe200078e025b */
[----:B------:R-:W-:Y:S01]  /*32010*/  ISETP.GT.U32.AND.EX P1, PT, R43, R140, PT, P1 ;  /* 0x0000008c2b00720c */ /* 0x000fe20003f24110 */
[----:B------:R-:W-:Y:S01]  /*32020*/  IMAD.WIDE.U32 R88, R125, R109, R88 ;  /* 0x0000006d7d587225 */ /* 0x000fe200078e0058 */
[----:B------:R-:W-:Y:S02]  /*32030*/  P2R R38, PR, RZ, 0x20 ;  /* 0x00000020ff267803 */ /* 0x000fe40000000000 */
[----:B------:R-:W-:Y:S01]  /*32040*/  SEL R42, R42, R117, P1 ;  /* 0x000000752a2a7207 */ /* 0x000fe20000800000 */
[----:B------:R-:W-:Y:S01]  /*32050*/  IMAD.X R40, R140, 0x1, R90, P3 ;  /* 0x000000018c287824 */ /* 0x000fe200018e065a */
[----:B------:R-:W-:Y:S01]  /*32060*/  IADD3 R91, P3, P5, R123, R88, R91 ;  /* 0x000000587b5b7210 */ /* 0x000fe20007d7e05b */
[----:B------:R-:W-:Y:S01]  /*32070*/  IMAD R90, R126, R10, RZ ;  /* 0x0000000a7e5a7224 */ /* 0x000fe200078e02ff */
[----:B------:R-:W-:Y:S01]  /*32080*/  SEL R43, R43, R140, P1 ;  /* 0x0000008c2b2b7207 */ /* 0x000fe20000800000 */
[----:B------:R-:W-:Y:S01]  /*32090*/  IMAD.IADD R142, R13, 0x1, R89 ;  /* 0x000000010d8e7824 */ /* 0x000fe200078e0259 */
[----:B------:R-:W-:Y:S01]  /*320a0*/  ISETP.GT.U32.AND P1, PT, R42, R87, PT ;  /* 0x000000572a00720c */ /* 0x000fe20003f24070 */
[----:B------:R-:W-:-:S03]  /*320b0*/  IMAD.WIDE.U32 R116, R86, R125, RZ ;  /* 0x0000007d56747225 */ /* 0x000fc600078e00ff */
[----:B------:R-:W-:Y:S01]  /*320c0*/  ISETP.GT.U32.AND.EX P1, PT, R43, R40, PT, P1 ;  /* 0x000000282b00720c */ /* 0x000fe20003f24110 */
[C---:B------:R-:W-:Y:S01]  /*320d0*/  IMAD.WIDE.U32 R88, R26.reuse, R10, RZ ;  /* 0x0000000a1a587225 */ /* 0x040fe200078e00ff */
[----:B------:R-:W-:Y:S02]  /*320e0*/  IADD3.X R140, PT, PT, R113, R142, RZ, P3, P5 ;  /* 0x0000008e718c7210 */ /* 0x000fe40001fea4ff */
[----:B------:R-:W-:Y:S01]  /*320f0*/  SEL R123, RZ, 0x1, !P1 ;  /* 0x00000001ff7b7807 */ /* 0x000fe20004800000 */
[----:B------:R-:W-:Y:S02]  /*32100*/  IMAD R115, R26, R11, R90 ;  /* 0x0000000b1a737224 */ /* 0x000fe400078e025a */
[----:B------:R-:W-:Y:S02]  /*32110*/  IMAD.IADD R125, R119, 0x1, R117 ;  /* 0x00000001777d7824 */ /* 0x000fe400078e0275 */
[----:B------:R-:W-:Y:S02]  /*32120*/  IMAD.IADD R89, R89, 0x1, R115 ;  /* 0x0000000159597824 */ /* 0x000fe400078e0273 */
        /* <DEDUP_REMOVED lines=70> */
[----:B------:R-:W-:Y:S01]  /*32590*/  IMAD.MOV.U32 R27, RZ, RZ, RZ ;  /* 0x000000ffff1b7224 */ /* 0x000fe200078e00ff */
[----:B------:R-:W-:Y:S01]  /*325a0*/  ISETP.GT.U32.AND P5, PT, R2, R86, PT ;  /* 0x000000560200720c */ /* 0x000fe20003fa4070 */
[----:B------:R-:W-:-:S03]  /*325b0*/  IMAD.WIDE.U32 R26, R93, R109, R26 ;  /* 0x0000006d5d1a7225 */ /* 0x000fc600078e001a */
[----:B------:R-:W-:Y:S01]  /*325c0*/  ISETP.GT.U32.AND.EX P5, PT, R120, R119, PT, P5 ;  /* 0x000000777800720c */ /* 0x000fe20003fa4150 */
[----:B------:R-:W-:-:S03]  /*325d0*/  IMAD.IADD R13, R13, 0x1, R27 ;  /* 0x000000010d0d7824 */ /* 0x000fc600078e021b */
[----:B------:R-:W-:-:S04]  /*325e0*/  SEL R116, RZ, 0x1, !P5 ;  /* 0x00000001ff747807 */ /* 0x000fc80006800000 */
[----:B------:R-:W-:Y:S01]  /*325f0*/  IADD3 R116, P5, P6, R116, R125, R42 ;  /* 0x0000007d74747210 */ /* 0x000fe20007ebe02a */
[----:B------:R-:W-:-:S03]  /*32600*/  IMAD.WIDE.U32 R42, R108, R93, RZ ;  /* 0x0000005d6c2a7225 */ /* 0x000fc600078e00ff */
[----:B------:R-:W-:Y:S01]  /*32610*/  IADD3.X R2, PT, PT, RZ, R117, RZ, P5, P6 ;  /* 0x00000075ff027210 */ /* 0x000fe20002fec4ff */
[----:B------:R-:W-:Y:S02]  /*32620*/  IMAD.IADD R43, R118, 0x1, R43 ;  /* 0x00000001762b7824 */ /* 0x000fe400078e022b */
[----:B------:R-:W-:-:S03]  /*32630*/  IMAD.WIDE.U32 R92, R108, R92, RZ ;  /* 0x0000005c6c5c7225 */ /* 0x000fc600078e00ff */
[----:B------:R-:W-:Y:S01]  /*32640*/  IADD3 R116, P5, P6, R116, R26, R43 ;  /* 0x0000001a74747210 */ /* 0x000fe20007ebe02b */
        /* <DEDUP_REMOVED lines=27> */
[----:B------:R-:W-:Y:S02]  /*32800*/  IMAD R0, R115, R10, RZ ;  /* 0x0000000a73007224 */ /* 0x000fe400078e02ff */
[----:B------:R-:W-:-:S04]  /*32810*/  IMAD.WIDE.U32 R26, R16, R111, R26 ;  /* 0x0000006f101a7225 */ /* 0x000fc800078e001a */
[----:B------:R-:W-:Y:S01]  /*32820*/  IMAD.IADD R16, R37, 0x1, R27 ;  /* 0x0000000125107824 */ /* 0x000fe200078e021b */
[----:B------:R-:W-:Y:S01]  /*32830*/  IADD3 R116, P5, P6, R116, R26, R43 ;  /* 0x0000001a74747210 */ /* 0x000fe20007ebe02b */
[----:B------:R-:W-:-:S03]  /*32840*/  IMAD.WIDE.U32 R26, R113, R10, RZ ;  /* 0x0000000a711a7225 */ /* 0x000fc600078e00ff */
[----:B------:R-:W-:Y:S01]  /*32850*/  IADD3.X R16, PT, PT, R87, R16, RZ, P5, P6 ;  /* 0x0000001057107210 */ /* 0x000fe20002fec4ff */
[----:B------:R-:W-:Y:S01]  /*32860*/  IMAD R43, R113, R11, R0 ;  /* 0x0000000b712b7224 */ /* 0x000fe200078e0200 */
[----:B------:R-:W-:Y:S01]  /*32870*/  ISETP.NE.AND P6, PT, R38, RZ, PT ;  /* 0x000000ff2600720c */ /* 0x000fe20003fc5270 */
[----:B------:R-:W-:-:S03]  /*32880*/  IMAD.WIDE.U32 R86, R89, R24, RZ ;  /* 0x0000001859567225 */ /* 0x000fc600078e00ff */
[----:B------:R-:W-:Y:S01]  /*32890*/  IADD3.X R110, PT, PT, RZ, RZ, RZ, P6, P4 ;  /* 0x000000ffff6e7210 */ /* 0x000fe200037e84ff */
[----:B------:R-:W-:Y:S01]  /*328a0*/  IMAD.IADD R0, R27, 0x1, R43 ;  /* 0x000000011b007824 */ /* 0x000fe200078e022b */
[----:B------:R-:W-:Y:S01]  /*328b0*/  IADD3 R109, P5, P4, R42, R109, R80 ;  /* 0x0000006d2a6d7210 */ /* 0x000fe20007cbe050 */
[C---:B------:R-:W-:Y:S01]  /*328c0*/  IMAD.WIDE.U32 R80, R88.reuse, R24, RZ ;  /* 0x0000001858507225 */ /* 0x040fe200078e00ff */
        /* <DEDUP_REMOVED lines=8> */
[----:B------:R-:W-:Y:S02]  /*32950*/  IMAD.MOV.U32 R92, RZ, RZ, R87 ;  /* 0x000000ffff5c7224 */ /* 0x000fe400078e0057 */
[----:B------:R-:W-:-:S04]  /*32960*/  IMAD.WIDE.U32 R42, P6, R26, R19, R42 ;  /* 0x000000131a2a7225 */ /* 0x000fc800078c002a */
        /* <DEDUP_REMOVED lines=10> */
[----:B------:R-:W-:Y:S02]  /*32a10*/  IADD3 RZ, P6, PT, R113, R108, RZ ;  /* 0x0000006c71ff7210 */ /* 0x000fe40007fde0ff */
[----:B------:R-:W-:Y:S01]  /*32a20*/  IADD3.X R89, P0, P2, R92, RZ, RZ, P2, P0 ;  /* 0x000000ff5c597210 */ /* 0x000fe200012004ff */
[C---:B------:R-:W-:Y:S01]  /*32a30*/  IMAD.WIDE.U32 R86, R26.reuse, R20, RZ ;  /* 0x000000141a567225 */ /* 0x040fe200078e00ff */
[----:B------:R-:W-:Y:S02]  /*32a40*/  IADD3.X RZ, P6, PT, R115, R40, RZ, P6, !PT ;  /* 0x0000002873ff7210 */ /* 0x000fe400037de4ff */
[----:B------:R-:W-:Y:S01]  /*32a50*/  IADD3.X R113, PT, PT, R93, RZ, RZ, P0, P2 ;  /* 0x000000ff5d717210 */ /* 0x000fe200007e44ff */
[----:B------:R-:W-:Y:S01]  /*32a60*/  IMAD.WIDE.U32 R42, P0, R26, R21, R42 ;  /* 0x000000151a2a7225 */ /* 0x000fe2000780002a */
[----:B------:R-:W-:-:S03]  /*32a70*/  IADD3.X R115, P6, PT, RZ, R80, RZ, P6, !PT ;  /* 0x00000050ff737210 */ /* 0x000fc600037de4ff */
[----:B------:R-:W-:Y:S01]  /*32a80*/  IMAD.IADD R38, R41, 0x1, R37 ;  /* 0x0000000129267824 */ /* 0x000fe200078e0225 */
[----:B------:R-:W-:Y:S01]  /*32a90*/  IADD3 R115, P2, PT, R115, R112, RZ ;  /* 0x0000007073737210 */ /* 0x000fe20007f5e0ff */
        /* <DEDUP_REMOVED lines=9> */
[----:B------:R-:W-:Y:S01]  /*32b30*/  IMAD.WIDE.U32 R40, R0, R22, RZ ;  /* 0x0000001600287225 */ /* 0x000fe200078e00ff */
[----:B------:R-:W-:-:S03]  /*32b40*/  IADD3.X R87, P0, P6, R80, RZ, RZ, P0, P2 ;  /* 0x000000ff50577210 */ /* 0x000fc600006044ff */
[----:B------:R-:W-:Y:S01]  /*32b50*/  IMAD.IADD R121, R4, 0x1, R39 ;  /* 0x0000000104797824 */ /* 0x000fe200078e0227 */
[----:B------:R-:W-:Y:S01]  /*32b60*/  IADD3.X R86, PT, PT, R81, RZ, RZ, P0, P6 ;  /* 0x000000ff51567210 */ /* 0x000fe200007ec4ff */
[----:B------:R-:W-:Y:S01]  /*32b70*/  IMAD.WIDE.U32 R40, P2, R26, R23, R40 ;  /* 0x000000171a287225 */ /* 0x000fe20007840028 */
[----:B------:R-:W-:Y:S02]  /*32b80*/  IADD3.X R4, PT, PT, RZ, RZ, RZ, P1, P3 ;  /* 0x000000ffff047210 */ /* 0x000fe40000fe64ff */
[----:B------:R-:W-:Y:S01]  /*32b90*/  IADD3 R87, P0, PT, R87, R114, RZ ;  /* 0x0000007257577210 */ /* 0x000fe20007f1e0ff */
        /* <DEDUP_REMOVED lines=59> */
[----:B------:R-:W-:Y:S01]  /*32f50*/  IMAD R80, R93, R10, RZ ;  /* 0x0000000a5d507224 */ /* 0x000fe200078e02ff */
[----:B------:R-:W-:Y:S01]  /*32f60*/  IADD3 R3, P6, P2, R44, R3, R27 ;  /* 0x000000032c037210 */ /* 0x000fe20007ade01b */
[----:B------:R-:W-:Y:S01]  /*32f70*/  IMAD.WIDE.U32 R26, R42, R22, RZ ;  /* 0x000000162a1a7225 */ /* 0x000fe200078e00ff */
[----:B------:R-:W-:-:S02]  /*32f80*/  ISETP.GE.U32.AND P1, PT, R109, R110, PT ;  /* 0x0000006e6d00720c */ /* 0x000fc40003f26070 */
[----:B------:R-:W-:Y:S01]  /*32f90*/  IADD3.X R92, PT, PT, R87, RZ, RZ, P0, P3 ;  /* 0x000000ff575c7210 */ /* 0x000fe200007e64ff */
[----:B------:R-:W-:Y:S01]  /*32fa0*/  IMAD.MOV.U32 R40, RZ, RZ, R39 ;  /* 0x000000ffff287224 */ /* 0x000fe200078e0027 */
[----:B------:R-:W-:Y:S02]  /*32fb0*/  IADD3 R37, P0, PT, R37, R0, RZ ;  /* 0x0000000025257210 */ /* 0x000fe40007f1e0ff */
[----:B------:R-:W-:Y:S02]  /*32fc0*/  IADD3.X R0, PT, PT, RZ, R15, RZ, P6, P2 ;  /* 0x0000000fff007210 */ /* 0x000fe400037e44ff */
[----:B------:R-:W-:Y:S02]  /*32fd0*/  ISETP.GE.U32.AND.EX P1, PT, R115, R114, PT, P1 ;  /* 0x000000727300720c */ /* 0x000fe40003f26110 */
[----:B------:R-:W-:Y:S01]  /*32fe0*/  IADD3 R15, P3, PT, R27, R38, RZ ;  /* 0x000000261b0f7210 */ /* 0x000fe20007f7e0ff */
[----:B------:R-:W-:Y:S01]  /*32ff0*/  IMAD.WIDE.U32 R38, R111, R24, RZ ;  /* 0x000000186f267225 */ /* 0x000fe200078e00ff */
[----:B------:R-:W-:-:S02]  /*33000*/  IADD3 R108, P6, PT, R37, R26, RZ ;  /* 0x0000001a256c7210 */ /* 0x000fc40007fde0ff */
[----:B------:R-:W-:Y:S01]  /*33010*/  IADD3.X R92, P2, PT, R92, R43, RZ, P0, !PT ;  /* 0x0000002b5c5c7210 */ /* 0x000fe2000075e4ff */
[C---:B------:R-:W-:Y:S01]  /*33020*/  IMAD.WIDE.U32 R26, R89.reuse, R10, RZ ;  /* 0x0000000a591a7225 */ /* 0x040fe200078e00ff */
[----:B------:R-:W-:Y:S02]  /*33030*/  SEL R44, RZ, 0x1, P1 ;  /* 0x00000001ff2c7807 */ /* 0x000fe40000800000 */
[----:B------:R-:W-:Y:S01]  /*33040*/  IADD3.X R92, P1, PT, R92, R15, RZ, P6, !PT ;  /* 0x0000000f5c5c7210 */ /* 0x000fe2000373e4ff */
[----:B------:R-:W-:Y:S01]  /*33050*/  IMAD R37, R89, R11, R80 ;  /* 0x0000000b59257224 */ /* 0x000fe200078e0250 */
[----:B------:R-:W-:Y:S01]  /*33060*/  IADD3 R44, P0, PT, R44, R3, RZ ;  /* 0x000000032c2c7210 */ /* 0x000fe20007f1e0ff */
        /* <DEDUP_REMOVED lines=44> */
[----:B------:R-:W-:-:S02]  /*33330*/  ISETP.GE.U32.AND.EX P3, PT, R27, R0, PT, P3 ;  /* 0x000000001b00720c */ /* 0x000fc40003f66130 */
[----:B------:R-:W-:Y:S02]  /*33340*/  IADD3.X R0, P1, P2, R40, RZ, RZ, P2, P1 ;  /* 0x000000ff28007210 */ /* 0x000fe400012224ff */
[----:B------:R-:W-:Y:S02]  /*33350*/  IADD3.X R14, PT, PT, RZ, RZ, RZ, P5, P4 ;  /* 0x000000ffff0e7210 */ /* 0x000fe40002fe84ff */
[----:B------:R-:W-:Y:S01]  /*33360*/  IADD3 R90, P5, P4, R2, R90, R4 ;  /* 0x0000005a025a7210 */ /* 0x000fe20007cbe004 */
[----:B------:R-:W-:Y:S01]  /*33370*/  IMAD.WIDE.U32 R2, R37, R22, RZ ;  /* 0x0000001625027225 */ /* 0x000fe200078e00ff */
[----:B------:R-:W-:Y:S02]  /*33380*/  SEL R15, RZ, 0x1, P0 ;  /* 0x00000001ff0f7807 */ /* 0x000fe40000000000 */
[----:B------:R-:W-:Y:S02]  /*33390*/  ISETP.GE.U32.AND P0, PT, R110, R44, PT ;  /* 0x0000002c6e00720c */ /* 0x000fe40003f06070 */
[----:B------:R-:W-:-:S02]  /*333a0*/  IADD3.X R40, PT, PT, R41, RZ, RZ, P1, P2 ;  /* 0x000000ff29287210 */ /* 0x000fc40000fe44ff */
[----:B------:R-:W-:Y:S01]  /*333b0*/  SEL R41, RZ, 0x1, P3 ;  /* 0x00000001ff297807 */ /* 0x000fe20001800000 */
[----:B------:R-:W-:Y:S01]  /*333c0*/  IMAD.WIDE.U32 R2, P3, R26, R23, R2 ;  /* 0x000000171a027225 */ /* 0x000fe20007860002 */
[----:B------:R-:W-:Y:S02]  /*333d0*/  ISETP.GE.U32.AND.EX P0, PT, R112, R27, PT, P0 ;  /* 0x0000001b7000720c */ /* 0x000fe40003f06100 */
[----:B------:R-:W-:Y:S01]  /*333e0*/  IADD3 R116, P6, P2, R15, R116, R14 ;  /* 0x000000740f747210 */ /* 0x000fe20007ade00e */
[----:B------:R-:W-:Y:S01]  /*333f0*/  IMAD.WIDE.U32 R14, R26, R22, RZ ;  /* 0x000000161a0e7225 */ /* 0x000fe200078e00ff */
        /* <DEDUP_REMOVED lines=9> */
[C---:B------:R-:W-:Y:S01]  /*33490*/  IMAD.WIDE.U32 R14, R37.reuse, R24, RZ ;  /* 0x00000018250e7225 */ /* 0x040fe200078e00ff */
        /* <DEDUP_REMOVED lines=67> */
.L_x_388:
        /* <DEDUP_REMOVED lines=21> */
.L_x_389:
[----:B------:R-:W-:Y:S02]  /*33a20*/  ISETP.GT.U32.AND P0, PT, R13, -0x1, PT ;  /* 0xffffffff0d00780c */ /* 0x000fe40003f04070 */
[C---:B------:R-:W-:Y:S02]  /*33a30*/  SHF.L.W.U32.HI R39, R42.reuse, 0x1, R15 ;  /* 0x000000012a277819 */ /* 0x040fe40000010e0f */
[----:B------:R-:W-:Y:S02]  /*33a40*/  ISETP.GT.AND.EX P0, PT, R42, -0x1, PT, P0 ;  /* 0xffffffff2a00780c */ /* 0x000fe40003f04300 */
[----:B------:R-:W-:Y:S02]  /*33a50*/  SHF.L.W.U32.HI R38, R15, 0x1, R14 ;  /* 0x000000010f267819 */ /* 0x000fe40000010e0e */
[CC--:B------:R-:W-:Y:S02]  /*33a60*/  ISETP.NE.U32.AND P2, PT, R39.reuse, R15.reuse, PT ;  /* 0x0000000f2700720c */ /* 0x0c0fe40003f45070 */
[----:B------:R-:W-:-:S02]  /*33a70*/  ISETP.GE.U32.AND P1, PT, R39, R15, PT ;  /* 0x0000000f2700720c */ /* 0x000fc40003f26070 */
[CC--:B------:R-:W-:Y:S02]  /*33a80*/  ISETP.NE.AND.EX P2, PT, R38.reuse, R14.reuse, PT, P2 ;  /* 0x0000000e2600720c */ /* 0x0c0fe40003f45320 */
[----:B------:R-:W-:Y:S01]  /*33a90*/  ISETP.GE.U32.AND.EX P1, PT, R38, R14, PT, P1 ;  /* 0x0000000e2600720c */ /* 0x000fe20003f26110 */
[----:B------:R-:W-:Y:S01]  /*33aa0*/  IMAD.SHL.U32 R14, R13, 0x2, RZ ;  /* 0x000000020d0e7824 */ /* 0x000fe200078e00ff */
        /* <DEDUP_REMOVED lines=60> */
.L_x_390:
        /* <DEDUP_REMOVED lines=21> */
.L_x_391:
        /* <DEDUP_REMOVED lines=45> */
[-C--:B------:R-:W-:Y:S02]  /*34290*/  IADD3.X R38, PT, PT, R35, R60.reuse, RZ, P1, P2 ;  /* 0x0000003c23267210 */ /* 0x080fe40000fe44ff */
[----:B------:R-:W-:Y:S02]  /*342a0*/  ISETP.NE.U32.AND P1, PT, R2, R61, PT ;  /* 0x0000003d0200720c */ /* 0x000fe40003f25070 */
[----:B------:R-:W-:Y:S02]  /*342b0*/  SEL R3, RZ, 0x1, P0 ;  /* 0x00000001ff037807 */ /* 0x000fe40000000000 */
[----:B------:R-:W-:-:S02]  /*342c0*/  ISETP.NE.AND.EX P1, PT, R38, R60, PT, P1 ;  /* 0x0000003c2600720c */ /* 0x000fc40003f25310 */
[----:B------:R-:W-:Y:S02]  /*342d0*/  IADD3 R3, P3, PT, R26, R3, RZ ;  /* 0x000000031a037210 */ /* 0x000fe40007f7e0ff */
[----:B------:R-:W-:Y:S02]  /*342e0*/  ISETP.EQ.U32.AND P1, PT, R0, 0x1, !P1 ;  /* 0x000000010000780c */ /* 0x000fe40004f22070 */
[----:B------:R-:W-:Y:S01]  /*342f0*/  ISETP.GT.U32.AND P2, PT, R2, R24, PT ;  /* 0x000000180200720c */ /* 0x000fe20003f44070 */
[----:B------:R-:W-:Y:S01]  /*34300*/  IMAD.X R0, RZ, RZ, R40, P3 ;  /* 0x000000ffff007224 */ /* 0x000fe200018e0628 */
        /* <DEDUP_REMOVED lines=51> */
.L_x_392:
[----:B------:R-:W-:Y:S01]  /*34640*/  IMAD.MOV.U32 R35, RZ, RZ, R2 ;  /* 0x000000ffff237224 */ /* 0x000fe200078e0002 */
[----:B------:R-:W-:Y:S06]  /*34650*/  @P0 BRA `(.L_x_393) ;  /* 0x0000000000740947 */ /* 0x000fec0003800000 */
        /* <DEDUP_REMOVED lines=29> */
.L_x_393:
        /* <DEDUP_REMOVED lines=21> */
.L_x_394:
[----:B------:R-:W-:-:S04]  /*34980*/  IMAD.WIDE.U32 R2, R42, R42, RZ ;  /* 0x0000002a2a027225 */ /* 0x000fc800078e00ff */
[----:B------:R-:W-:Y:S01]  /*34990*/  IMAD.MOV.U32 R15, RZ, RZ, RZ ;  /* 0x000000ffff0f7224 */ /* 0x000fe200078e00ff */
[----:B------:R-:W-:Y:S01]  /*349a0*/  LOP3.LUT R55, R2, 0xfffffffd, RZ, 0xc0, !PT ;  /* 0xfffffffd02377812 */ /* 0x000fe200078ec0ff */
[----:B------:R-:W-:Y:S02]  /*349b0*/  IMAD.MOV.U32 R59, RZ, RZ, RZ ;  /* 0x000000ffff3b7224 */ /* 0x000fe400078e00ff */
[----:B------:R-:W-:-:S04]  /*349c0*/  IMAD.WIDE.U32 R40, R61, R42, RZ ;  /* 0x0000002a3d287225 */ /* 0x000fc800078e00ff */
[----:B------:R-:W-:Y:S02]  /*349d0*/  IMAD.IADD R16, R3, 0x1, R15 ;  /* 0x0000000103107824 */ /* 0x000fe400078e020f */
        /* <DEDUP_REMOVED lines=8> */
[----:B------:R-:W-:Y:S02]  /*34a60*/  IMAD.IADD R33, R90, 0x1, R27 ;  /* 0x000000015a217824 */ /* 0x000fe400078e021b */
[----:B------:R-:W-:Y:S01]  /*34a70*/  IMAD.MOV.U32 R31, RZ, RZ, RZ ;  /* 0x000000ffff1f7224 */ /* 0x000fe200078e00ff */
[----:B------:R-:W-:Y:S01]  /*34a80*/  IADD3.X R88, PT, PT, RZ, RZ, RZ, P2, P3 ;  /* 0x000000ffff587210 */ /* 0x000fe200017e64ff */
[----:B------:R-:W-:-:S04]  /*34a90*/  IMAD.WIDE.U32 R26, R35, R42, RZ ;  /* 0x0000002a231a7225 */ /* 0x000fc800078e00ff */
[----:B------:R-:W-:Y:S02]  /*34aa0*/  IMAD.IADD R32, R3, 0x1, R57 ;  /* 0x0000000103207824 */ /* 0x000fe400078e0239 */
[----:B------:R-:W-:Y:S02]  /*34ab0*/  IMAD.IADD R41, R59, 0x1, R15 ;  /* 0x000000013b297824 */ /* 0x000fe400078e020f */
[----:B------:R-:W-:Y:S02]  /*34ac0*/  IMAD.MOV.U32 R0, RZ, RZ, RZ ;  /* 0x000000ffff007224 */ /* 0x000fe400078e00ff */
[----:B------:R-:W-:Y:S02]  /*34ad0*/  IMAD.MOV.U32 R109, RZ, RZ, RZ ;  /* 0x000000ffff6d7224 */ /* 0x000fe400078e00ff */
[----:B------:R-:W-:-:S04]  /*34ae0*/  IMAD.WIDE.U32 R34, R35, R29, RZ ;  /* 0x0000001d23227225 */ /* 0x000fc800078e00ff */
[----:B------:R-:W-:-:S04]  /*34af0*/  IMAD.WIDE.U32 R2, R29, R42, RZ ;  /* 0x0000002a1d027225 */ /* 0x000fc800078e00ff */
[----:B------:R-:W-:-:S04]  /*34b00*/  IMAD.WIDE.U32 R36, R38, R42, RZ ;  /* 0x0000002a26247225 */ /* 0x000fc800078e00ff */
[----:B------:R-:W-:-:S04]  /*34b10*/  IMAD.WIDE.U32 R14, R44, R58, RZ ;  /* 0x0000003a2c0e7225 */ /* 0x000fc800078e00ff */
[----:B------:R-:W-:Y:S02]  /*34b20*/  IMAD.IADD R89, R27, 0x1, R31 ;  /* 0x000000011b597824 */ /* 0x000fe400078e021f */
[----:B------:R-:W-:Y:S02]  /*34b30*/  IMAD.MOV.U32 R111, RZ, RZ, RZ ;  /* 0x000000ffff6f7224 */ /* 0x000fe400078e00ff */
[----:B------:R-:W-:Y:S01]  /*34b40*/  IMAD.IADD R27, R3, 0x1, R109 ;  /* 0x00000001031b7824 */ /* 0x000fe200078e026d */
[----:B------:R-:W-:Y:S01]  /*34b50*/  IADD3 R89, P1, P0, R34, R89, R36 ;  /* 0x0000005922597210 */ /* 0x000fe2000783e024 */
[----:B------:R-:W-:Y:S02]  /*34b60*/  IMAD.SHL.U32 R81, R2, 0x2, RZ ;  /* 0x0000000202517824 */ /* 0x000fe400078e00ff */
[----:B------:R-:W-:Y:S01]  /*34b70*/  IMAD.IADD R91, R0, 0x1, R15 ;  /* 0x00000001005b7824 */ /* 0x000fe200078e020f */
[C---:B------:R-:W-:Y:S01]  /*34b80*/  SHF.L.U64.HI R93, R2.reuse, 0x1, R27 ;  /* 0x00000001025d7819 */ /* 0x040fe2000001021b */
[----:B------:R-:W-:Y:S01]  /*34b90*/  IMAD.IADD R30, R37, 0x1, R111 ;  /* 0x00000001251e7824 */ /* 0x000fe200078e026f */
[----:B------:R-:W-:Y:S01]  /*34ba0*/  SHF.R.U64 R34, R2, 0x1f, R27 ;  /* 0x0000001f02227819 */ /* 0x000fe2000000121b */
[----:B------:R-:W-:Y:S01]  /*34bb0*/  IMAD.WIDE.U32 R36, R58, R42, RZ ;  /* 0x0000002a3a247225 */ /* 0x000fe200078e00ff */
[----:B------:R-:W-:-:S02]  /*34bc0*/  LOP3.LUT R81, R81, 0xfffffffe, RZ, 0xc0, !PT ;  /* 0xfffffffe51517812 */ /* 0x000fc400078ec0ff */
[C-C-:B------:R-:W-:Y:S01]  /*34bd0*/  SHF.L.U64.HI R86, R14.reuse, 0x1, R91.reuse ;  /* 0x000000010e567819 */ /* 0x140fe2000001025b */
[C---:B------:R-:W-:Y:S01]  /*34be0*/  IMAD.SHL.U32 R80, R14.reuse, 0x2, RZ ;  /* 0x000000020e507824 */ /* 0x040fe200078e00ff */
[----:B------:R-:W-:Y:S01]  /*34bf0*/  SHF.R.U64 R56, R14, 0x1f, R91 ;  /* 0x0000001f0e387819 */ /* 0x000fe2000000125b */
[----:B------:R-:W-:Y:S01]  /*34c00*/  IMAD.WIDE.U32 R14, R44, R42, RZ ;  /* 0x0000002a2c0e7225 */ /* 0x000fe200078e00ff */
[----:B------:R-:W-:Y:S02]  /*34c10*/  IADD3 R81, P5, PT, R81, R16, RZ ;  /* 0x0000001051517210 */ /* 0x000fe40007fbe0ff */
[----:B------:R-:W-:Y:S01]  /*34c20*/  SHF.R.U32.HI R16, RZ, 0x1f, R27 ;  /* 0x0000001fff107819 */ /* 0x000fe2000001161b */
[----:B------:R-:W-:Y:S01]  /*34c30*/  IMAD.WIDE.U32 R2, R58, R29, RZ ;  /* 0x0000001d3a027225 */ /* 0x000fe200078e00ff */
[----:B------:R-:W-:Y:S02]  /*34c40*/  LOP3.LUT R34, R34, 0xfffffffe, RZ, 0xc0, !PT ;  /* 0xfffffffe22227812 */ /* 0x000fe400078ec0ff */
[----:B------:R-:W-:Y:S01]  /*34c50*/  LOP3.LUT R93, R93, 0x1, RZ, 0xc0, !PT ;  /* 0x000000015d5d7812 */ /* 0x000fe200078ec0ff */
[----:B------:R-:W-:Y:S01]  /*34c60*/  IMAD.IADD R37, R37, 0x1, R90 ;  /* 0x0000000125257824 */ /* 0x000fe200078e025a */
[----:B------:R-:W-:Y:S01]  /*34c70*/  LOP3.LUT R80, R80, 0xfffffffe, RZ, 0xc0, !PT ;  /* 0xfffffffe50507812 */ /* 0x000fe200078ec0ff */
[----:B------:R-:W-:Y:S01]  /*34c80*/  IMAD.IADD R4, R31, 0x1, R35 ;  /* 0x000000011f047824 */ /* 0x000fe200078e0223 */
[----:B------:R-:W-:Y:S01]  /*34c90*/  LOP3.LUT R35, R16, 0x1, RZ, 0xc0, !PT ;  /* 0x0000000110237812 */ /* 0x000fe200078ec0ff */
[----:B------:R-:W-:Y:S01]  /*34ca0*/  IMAD.MOV.U32 R31, RZ, RZ, RZ ;  /* 0x000000ffff1f7224 */ /* 0x000fe200078e00ff */
[----:B------:R-:W-:Y:S01]  /*34cb0*/  IADD3 R37, P3, P4, R2, R37, R14 ;  /* 0x0000002502257210 */ /* 0x000fe20007c7e00e */
[----:B------:R-:W-:Y:S01]  /*34cc0*/  IMAD.X R93, RZ, RZ, R93, P5 ;  /* 0x000000ffff5d7224 */ /* 0x000fe200028e065d */
[----:B------:R-:W-:Y:S01]  /*34cd0*/  IADD3 R80, P6, PT, R80, R33, RZ ;  /* 0x0000002150507210 */ /* 0x000fe20007fde0ff */
[----:B------:R-:W-:Y:S01]  /*34ce0*/  IMAD.WIDE.U32 R30, R38, R29, R30 ;  /* 0x0000001d261e7225 */ /* 0x000fe200078e001e */
[----:B------:R-:W-:-:S03]  /*34cf0*/  SHF.R.U32.HI R16, RZ, 0x1f, R37 ;  /* 0x0000001fff107819 */ /* 0x000fc60000011625 */
[----:B------:R-:W-:Y:S01]  /*34d00*/  IMAD.WIDE.U32 R38, R13, R58, RZ ;  /* 0x0000003a0d267225 */ /* 0x000fe200078e00ff */
[----:B------:R-:W-:-:S03]  /*34d10*/  IADD3 R27, P2, PT, R16, R40, RZ ;  /* 0x00000028101b7210 */ /* 0x000fc60007f5e0ff */
[----:B------:R-:W-:Y:S01]  /*34d20*/  IMAD.WIDE.U32 R34, R29, R29, R34 ;  /* 0x0000001d1d227225 */ /* 0x000fe200078e0022 */
[----:B------:R-:W-:-:S03]  /*34d30*/  ISETP.GT.U32.AND P5, PT, R40, R27, PT ;  /* 0x0000001b2800720c */ /* 0x000fc60003fa4070 */
[----:B------:R-:W-:Y:S01]  /*34d40*/  IMAD.IADD R42, R57, 0x1, R39 ;  /* 0x00000001392a7824 */ /* 0x000fe200078e0227 */
[----:B------:R-:W-:Y:S01]  /*34d50*/  IADD3.X R39, PT, PT, RZ, RZ, RZ, P1, P0 ;  /* 0x000000ffff277210 */ /* 0x000fe20000fe04ff */
[----:B------:R-:W-:Y:S01]  /*34d60*/  IMAD.X R87, RZ, RZ, R60, P2 ;  /* 0x000000ffff577224 */ /* 0x000fe200010e063c */
[----:B------:R-:W-:Y:S01]  /*34d70*/  IADD3 R2, P1, PT, R93, R34, RZ ;  /* 0x000000225d027210 */ /* 0x000fe20007f3e0ff */
[----:B------:R-:W-:Y:S01]  /*34d80*/  IMAD.MOV.U32 R33, RZ, RZ, RZ ;  /* 0x000000ffff217224 */ /* 0x000fe200078e00ff */
[----:B------:R-:W-:Y:S01]  /*34d90*/  IADD3 R4, P2, P0, R39, R30, R4 ;  /* 0x0000001e27047210 */ /* 0x000fe2000785e004 */
[----:B------:R-:W-:Y:S01]  /*34da0*/  IMAD.MOV.U32 R43, RZ, RZ, RZ ;  /* 0x000000ffff2b7224 */ /* 0x000fe200078e00ff */
[----:B------:R-:W-:Y:S01]  /*34db0*/  ISETP.GT.U32.AND.EX P5, PT, R60, R87, PT, P5 ;  /* 0x000000573c00720c */ /* 0x000fe20003fa4150 */
[C---:B------:R-:W-:Y:S01]  /*34dc0*/  IMAD.WIDE.U32 R32, R13.reuse, R29, R32 ;  /* 0x0000001d0d207225 */ /* 0x040fe200078e0020 */
[----:B------:R-:W-:Y:S02]  /*34dd0*/  LOP3.LUT R34, R86, 0x1, RZ, 0xc0, !PT ;  /* 0x0000000156227812 */ /* 0x000fe400078ec0ff */
[----:B------:R-:W-:Y:S01]  /*34de0*/  SEL R14, R40, R27, P5 ;  /* 0x0000001b280e7207 */ /* 0x000fe20002800000 */
[----:B------:R-:W-:Y:S01]  /*34df0*/  IMAD.WIDE.U32 R42, R13, R44, R42 ;  /* 0x0000002c0d2a7225 */ /* 0x000fe200078e002a */
[----:B------:R-:W-:-:S03]  /*34e00*/  LOP3.LUT R30, R56, 0xfffffffe, RZ, 0xc0, !PT ;  /* 0xfffffffe381e7812 */ /* 0x000fc600078ec0ff */
[----:B------:R-:W-:Y:S01]  /*34e10*/  IMAD.X R13, R109, 0x1, R35, P1 ;  /* 0x000000016d0d7824 */ /* 0x000fe200008e0623 */
[----:B------:R-:W-:Y:S01]  /*34e20*/  IADD3 R39, P1, PT, R27, R54, RZ ;  /* 0x000000361b277210 */ /* 0x000fe20007f3e0ff */
[----:B------:R-:W-:Y:S01]  /*34e30*/  IMAD.IADD R92, R111, 0x1, R31 ;  /* 0x000000016f5c7824 */ /* 0x000fe200078e021f */
[----:B------:R-:W-:Y:S01]  /*34e40*/  SHF.R.U32.HI R27, RZ, 0x1f, R91 ;  /* 0x0000001fff1b7819 */ /* 0x000fe2000001165b */
[----:B------:R-:W-:Y:S02]  /*34e50*/  IMAD.IADD R54, R57, 0x1, R33 ;  /* 0x0000000139367824 */ /* 0x000fe400078e0221 */
[----:B------:R-:W-:Y:S01]  /*34e60*/  IMAD.X R91, R87, 0x1, R80, P1 ;  /* 0x00000001575b7824 */ /* 0x000fe200008e0650 */
[----:B------:R-:W-:Y:S01]  /*34e70*/  ISETP.GT.U32.AND P1, PT, R14, R39, PT ;  /* 0x000000270e00720c */ /* 0x000fe20003f24070 */
[----:B------:R-:W-:Y:S01]  /*34e80*/  IMAD.IADD R3, R90, 0x1, R3 ;  /* 0x000000015a037824 */ /* 0x000fe200078e0203 */
[----:B------:R-:W-:Y:S02]  /*34e90*/  SEL R14, R60, R87, P5 ;  /* 0x000000573c0e7207 */ /* 0x000fe40002800000 */
[----:B------:R-:W-:Y:S01]  /*34ea0*/  LOP3.LUT R31, R27, 0x1, RZ, 0xc0, !PT ;  /* 0x000000011b1f7812 */ /* 0x000fe200078ec0ff */
[----:B------:R-:W-:Y:S01]  /*34eb0*/  IMAD.X R27, RZ, RZ, R34, P6 ;  /* 0x000000ffff1b7224 */ /* 0x000fe200030e0622 */
[----:B------:R-:W-:Y:S01]  /*34ec0*/  IADD3 R41, P5, P6, R88, R32, R41 ;  /* 0x0000002058297210 */ /* 0x000fe20007ebe029 */
[----:B------:R-:W-:Y:S01]  /*34ed0*/  IMAD.WIDE.U32 R32, R61, R44, RZ ;  /* 0x0000002c3d207225 */ /* 0x000fe200078e00ff */
[----:B------:R-:W-:-:S03]  /*34ee0*/  ISETP.GT.U32.AND.EX P1, PT, R14, R91, PT, P1 ;  /* 0x0000005b0e00720c */ /* 0x000fc60003f24110 */
[----:B------:R-:W-:Y:S01]  /*34ef0*/  IMAD R14, R81, R10, RZ ;  /* 0x0000000a510e7224 */ /* 0x000fe200078e02ff */
        /* <DEDUP_REMOVED lines=33> */
[----:B------:R-:W-:-:S02]  /*35110*/  IMAD.MOV.U32 R38, RZ, RZ, R55 ;  /* 0x000000ffff267224 */ /* 0x000fc400078e0037 */
[----:B------:R-:W-:Y:S01]  /*35120*/  IMAD.WIDE.U32 R30, R34, R20, RZ ;  /* 0x00000014221e7225 */ /* 0x000fe200078e00ff */
[----:B------:R-:W-:Y:S02]  /*35130*/  IADD3.X R59, PT, PT, RZ, RZ, RZ, P5, P6 ;  /* 0x000000ffff3b7210 */ /* 0x000fe40002fec4ff */
[----:B------:R-:W-:Y:S01]  /*35140*/  IADD3 R35, P5, PT, R93, R26, RZ ;  /* 0x0000001a5d237210 */ /* 0x000fe20007fbe0ff */
[----:B------:R-:W-:Y:S01]  /*35150*/  IMAD.WIDE.U32.X R38, R109, R19, R38, P2 ;  /* 0x000000136d267225 */ /* 0x000fe200010e0426 */
[----:B------:R-:W-:Y:S02]  /*35160*/  IADD3 R108, P2, PT, R31, R42, RZ ;  /* 0x0000002a1f6c7210 */ /* 0x000fe40007f5e0ff */
[C---:B------:R-:W-:Y:S01]  /*35170*/  SHF.L.U64.HI R42, R36.reuse, 0x1, R37 ;  /* 0x00000001242a7819 */ /* 0x040fe20000010225 */
[----:B------:R-:W-:Y:S01]  /*35180*/  IMAD.MOV.U32 R32, RZ, RZ, R43 ;  /* 0x000000ffff207224 */ /* 0x000fe200078e002b */
[----:B------:R-:W-:Y:S01]  /*35190*/  IADD3.X R111, P1, PT, RZ, R38, RZ, P1, !PT ;  /* 0x00000026ff6f7210 */ /* 0x000fe20000f3e4ff */
[----:B------:R-:W-:Y:S01]  /*351a0*/  IMAD.X R38, RZ, RZ, R89, P5 ;  /* 0x000000ffff267224 */ /* 0x000fe200028e0659 */
[----:B------:R-:W-:Y:S01]  /*351b0*/  IADD3 R54, P5, PT, R35, R40, RZ ;  /* 0x0000002823367210 */ /* 0x000fe20007fbe0ff */
[----:B------:R-:W-:Y:S01]  /*351c0*/  IMAD.WIDE.U32.X R32, R109, R21, R32, P2 ;  /* 0x000000156d207225 */ /* 0x000fe200010e0420 */
[----:B------:R-:W-:-:S02]  /*351d0*/  LEA R111, P0, R36, R111, 0x1 ;  /* 0x0000006f246f7211 */ /* 0x000fc400078008ff */
[-C--:B------:R-:W-:Y:S01]  /*351e0*/  ISETP.GT.U32.AND P6, PT, R26, R35.reuse, PT ;  /* 0x000000231a00720c */ /* 0x080fe20003fc4070 */
[----:B------:R-:W-:Y:S01]  /*351f0*/  IMAD.X R55, R38, 0x1, R41, P5 ;  /* 0x0000000126377824 */ /* 0x000fe200028e0629 */
[----:B------:R-:W-:Y:S01]  /*35200*/  IADD3 R81, P5, PT, R60, R54, RZ ;  /* 0x000000363c517210 */ /* 0x000fe20007fbe0ff */
[----:B------:R-:W-:Y:S01]  /*35210*/  IMAD.X R113, RZ, RZ, R39, P1 ;  /* 0x000000ffff717224 */ /* 0x000fe200008e0627 */
[----:B------:R-:W-:Y:S01]  /*35220*/  ISETP.GT.U32.AND.EX P6, PT, R89, R38, PT, P6 ;  /* 0x000000265900720c */ /* 0x000fe20003fc4160 */
[----:B------:R-:W-:Y:S01]  /*35230*/  IMAD.WIDE.U32 R36, R109, R22, RZ ;  /* 0x000000166d247225 */ /* 0x000fe200078e00ff */
[----:B------:R-:W-:Y:S02]  /*35240*/  IADD3 R61, P1, PT, R81, R40, RZ ;  /* 0x00000028513d7210 */ /* 0x000fe40007f3e0ff */
[----:B------:R-:W-:Y:S01]  /*35250*/  IADD3.X R113, P0, PT, R113, R42, RZ, P0, !PT ;  /* 0x0000002a71717210 */ /* 0x000fe2000071e4ff */
[----:B------:R-:W-:Y:S01]  /*35260*/  IMAD.X R86, RZ, RZ, R55, P5 ;  /* 0x000000ffff567224 */ /* 0x000fe200028e0637 */
[----:B------:R-:W-:Y:S01]  /*35270*/  IADD3 R111, P5, PT, R111, R30, RZ ;  /* 0x0000001e6f6f7210 */ /* 0x000fe20007fbe0ff */
[----:B------:R-:W-:Y:S01]  /*35280*/  IMAD.WIDE.U32 R42, R109, R24, RZ ;  /* 0x000000186d2a7225 */ /* 0x000fe200078e00ff */
[----:B------:R-:W-:-:S02]  /*35290*/  SEL R35, R26, R35, P6 ;  /* 0x000000231a237207 */ /* 0x000fc40003000000 */
[----:B------:R-:W-:Y:S01]  /*352a0*/  IADD3.X R113, P5, PT, R113, R108, RZ, P5, !PT ;  /* 0x0000006c71717210 */ /* 0x000fe20002fbe4ff */
[----:B------:R-:W-:Y:S01]  /*352b0*/  IMAD.X R80, R86, 0x1, R41, P1 ;  /* 0x0000000156507824 */ /* 0x000fe200008e0629 */
[----:B------:R-:W-:Y:S01]  /*352c0*/  ISETP.GT.U32.AND P1, PT, R54, R81, PT ;  /* 0x000000513600720c */ /* 0x000fe20003f24070 */
[C---:B------:R-:W-:Y:S01]  /*352d0*/  IMAD.WIDE.U32 R30, R34.reuse, R22, RZ ;  /* 0x00000016221e7225 */ /* 0x040fe200078e00ff */
[----:B------:R-:W-:Y:S02]  /*352e0*/  SEL R40, R89, R38, P6 ;  /* 0x0000002659287207 */ /* 0x000fe40003000000 */
[----:B------:R-:W-:Y:S01]  /*352f0*/  ISETP.GT.U32.AND.EX P1, PT, R55, R86, PT, P1 ;  /* 0x000000563700720c */ /* 0x000fe20003f24110 */
[----:B------:R-:W-:Y:S01]  /*35300*/  IMAD.WIDE.U32 R36, P6, R34, R23, R36 ;  /* 0x0000001722247225 */ /* 0x000fe200078c0024 */
[----:B------:R-:W-:Y:S02]  /*35310*/  ISETP.GT.U32.AND P2, PT, R35, R54, PT ;  /* 0x000000362300720c */ /* 0x000fe40003f44070 */
[----:B------:R-:W-:Y:S01]  /*35320*/  SEL R81, R54, R81, P1 ;  /* 0x0000005136517207 */ /* 0x000fe20000800000 */
[----:B------:R-:W-:Y:S01]  /*35330*/  IMAD R54, R113, R10, RZ ;  /* 0x0000000a71367224 */ /* 0x000fe200078e02ff */
[----:B------:R-:W-:Y:S01]  /*35340*/  SEL R86, R55, R86, P1 ;  /* 0x0000005637567207 */ /* 0x000fe20000800000 */
[----:B------:R-:W-:Y:S01]  /*35350*/  IMAD.X R39, RZ, RZ, RZ, P6 ;  /* 0x000000ffff277224 */ /* 0x000fe200030e06ff */
[----:B------:R-:W-:Y:S01]  /*35360*/  IADD3 R92, P6, PT, R31, R36, RZ ;  /* 0x000000241f5c7210 */ /* 0x000fe20007fde0ff */
[----:B------:R-:W-:Y:S01]  /*35370*/  IMAD.WIDE.U32 R42, P1, R34, R25, R42 ;  /* 0x00000019222a7225 */ /* 0x000fe2000782002a */
[----:B------:R-:W-:-:S02]  /*35380*/  ISETP.GT.U32.AND.EX P2, PT, R40, R55, PT, P2 ;  /* 0x000000372800720c */ /* 0x000fc40003f44120 */
[----:B------:R-:W-:Y:S01]  /*35390*/  IADD3.X R31, P5, P0, R32, RZ, RZ, P5, P0 ;  /* 0x000000ff201f7210 */ /* 0x000fe200028a04ff */
[----:B------:R-:W-:Y:S02]  /*353a0*/  IMAD.MOV.U32 R38, RZ, RZ, R37 ;  /* 0x000000ffff267224 */ /* 0x000fe400078e0025 */
[----:B------:R-:W-:Y:S01]  /*353b0*/  IMAD.WIDE.U32 R34, R34, R24, RZ ;  /* 0x0000001822227225 */ /* 0x000fe200078e00ff */
[----:B------:R-:W-:Y:S02]  /*353c0*/  IADD3.X R33, PT, PT, R33, RZ, RZ, P5, P0 ;  /* 0x000000ff21217210 */ /* 0x000fe40002fe04ff */
[----:B------:R-:W-:Y:S01]  /*353d0*/  IADD3 R31, P0, PT, R31, R88, RZ ;  /* 0x000000581f1f7210 */ /* 0x000fe20007f1e0ff */
        /* <DEDUP_REMOVED lines=12> */
[----:B------:R-:W-:-:S03]  /*354a0*/  IADD3 R87, P1, P2, R87, R54, R35 ;  /* 0x0000003657577210 */ /* 0x000fc60007a3e023 */
[C---:B------:R-:W-:Y:S01]  /*354b0*/  IMAD.WIDE.U32 R54, R36.reuse, R18, RZ ;  /* 0x0000001224367225 */ /* 0x040fe200078e00ff */
        /* <DEDUP_REMOVED lines=68> */
[----:B------:R-:W-:-:S03]  /*35900*/  IADD3.X RZ, P0, PT, R111, R54, RZ, P0, !PT ;  /* 0x000000366fff7210 */ /* 0x000fc6000071e4ff */
[----:B------:R-:W-:Y:S01]  /*35910*/  IMAD.X R15, RZ, RZ, RZ, P5 ;  /* 0x000000ffff0f7224 */ /* 0x000fe200028e06ff */
[----:B------:R-:W-:Y:S01]  /*35920*/  IADD3 R29, P5, PT, R91, R2, RZ ;  /* 0x000000025b1d7210 */ /* 0x000fe20007fbe0ff */
[----:B------:R-:W-:Y:S02]  /*35930*/  IMAD.MOV.U32 R14, RZ, RZ, R27 ;  /* 0x000000ffff0e7224 */ /* 0x000fe400078e001b */
[----:B------:R-:W-:Y:S01]  /*35940*/  IMAD.IADD R0, R0, 0x1, R31 ;  /* 0x0000000100007824 */ /* 0x000fe200078e021f */
[----:B------:R-:W-:Y:S01]  /*35950*/  IADD3 R55, P3, PT, R55, R29, RZ ;  /* 0x0000001d37377210 */ /* 0x000fe20007f7e0ff */
[----:B------:R-:W-:Y:S01]  /*35960*/  IMAD.WIDE.U32.X R26, R37, R19, R14, P1 ;  /* 0x00000013251a7225 */ /* 0x000fe200008e040e */
[----:B------:R-:W-:Y:S02]  /*35970*/  IADD3 R91, P4, P1, R41, R30, R3 ;  /* 0x0000001e295b7210 */ /* 0x000fe4000799e003 */
[----:B------:R-:W-:Y:S01]  /*35980*/  IADD3.X R3, PT, PT, R33, RZ, RZ, P2, P6 ;  /* 0x000000ff21037210 */ /* 0x000fe200017ec4ff */
[----:B------:R-:W-:Y:S01]  /*35990*/  IMAD.WIDE.U32 R14, R37, R20, RZ ;  /* 0x00000014250e7225 */ /* 0x000fe200078e00ff */
[----:B------:R-:W-:-:S02]  /*359a0*/  IADD3.X R41, P0, PT, RZ, R26, RZ, P0, !PT ;  /* 0x0000001aff297210 */ /* 0x000fc4000071e4ff */
[----:B------:R-:W-:Y:S01]  /*359b0*/  IADD3 R55, P6, PT, R55, R38, RZ ;  /* 0x0000002637377210 */ /* 0x000fe20007fde0ff */
[----:B------:R-:W-:Y:S01]  /*359c0*/  IMAD.X R30, R92, 0x1, R13, P5 ;  /* 0x000000015c1e7824 */ /* 0x000fe200028e060d */
[----:B------:R-:W-:Y:S01]  /*359d0*/  IADD3.X R0, PT, PT, RZ, R0, RZ, P4, P1 ;  /* 0x00000000ff007210 */ /* 0x000fe200027e24ff */
[C---:B------:R-:W-:Y:S01]  /*359e0*/  IMAD.WIDE.U32 R14, P2, R36.reuse, R21, R14 ;  /* 0x00000015240e7225 */ /* 0x040fe2000784000e */
[----:B------:R-:W-:Y:S02]  /*359f0*/  ISETP.GT.U32.AND P1, PT, R81, R61, PT ;  /* 0x0000003d5100720c */ /* 0x000fe40003f24070 */
[----:B------:R-:W-:Y:S01]  /*35a00*/  IADD3.X R38, P3, PT, R3, R30, RZ, P3, !PT ;  /* 0x0000001e03267210 */ /* 0x000fe20001f7e4ff */
[----:B------:R-:W-:Y:S01]  /*35a10*/  IMAD.WIDE.U32 R32, R36, R20, RZ ;  /* 0x0000001424207225 */ /* 0x000fe200078e00ff */
[----:B------:R-:W-:Y:S02]  /*35a20*/  ISETP.GT.U32.AND.EX P1, PT, R86, R80, PT, P1 ;  /* 0x000000505600720c */ /* 0x000fe40003f24110 */
[----:B------:R-:W-:Y:S01]  /*35a30*/  IADD3.X R38, P6, PT, R38, R39, RZ, P6, !PT ;  /* 0x0000002726267210 */ /* 0x000fe200037de4ff */
[----:B------:R-:W-:Y:S01]  /*35a40*/  IMAD.X R43, RZ, RZ, R27, P0 ;  /* 0x000000ffff2b7224 */ /* 0x000fe200000e061b */
[----:B------:R-:W-:Y:S01]  /*35a50*/  IADD3 R41, P0, PT, R41, R40, RZ ;  /* 0x0000002829297210 */ /* 0x000fe20007f1e0ff */
[----:B------:R-:W-:Y:S01]  /*35a60*/  IMAD.X R27, RZ, RZ, RZ, P2 ;  /* 0x000000ffff1b7224 */ /* 0x000fe200010e06ff */
[----:B------:R-:W-:Y:S01]  /*35a70*/  IADD3 R14, P5, PT, R33, R14, RZ ;  /* 0x0000000e210e7210 */ /* 0x000fe20007fbe0ff */
[----:B------:R-:W-:Y:S01]  /*35a80*/  IMAD.MOV.U32 R26, RZ, RZ, R15 ;  /* 0x000000ffff1a7224 */ /* 0x000fe200078e000f */
[----:B------:R-:W-:-:S02]  /*35a90*/  IADD3 R41, P2, PT, R41, R32, RZ ;  /* 0x0000002029297210 */ /* 0x000fc40007f5e0ff */
[----:B------:R-:W-:Y:S01]  /*35aa0*/  IADD3.X R43, P0, PT, R43, R42, RZ, P0, !PT ;  /* 0x0000002a2b2b7210 */ /* 0x000fe2000071e4ff */
[----:B------:R-:W-:Y:S01]  /*35ab0*/  IMAD.WIDE.U32.X R26, R37, R21, R26, P5 ;  /* 0x00000015251a7225 */ /* 0x000fe200028e041a */
[----:B------:R-:W-:Y:S02]  /*35ac0*/  IADD3.X R42, P3, P6, R34, RZ, RZ, P6, P3 ;  /* 0x000000ff222a7210 */ /* 0x000fe400036664ff */
[----:B------:R-:W-:Y:S01]  /*35ad0*/  IADD3.X R43, P2, PT, R43, R14, RZ, P2, !PT ;  /* 0x0000000e2b2b7210 */ /* 0x000fe2000175e4ff */
[----:B------:R-:W-:Y:S01]  /*35ae0*/  IMAD.WIDE.U32 R14, R37, R22, RZ ;  /* 0x00000016250e7225 */ /* 0x000fe200078e00ff */
[----:B------:R-:W-:Y:S02]  /*35af0*/  IADD3 R34, P4, P5, R16, R91, R91 ;  /* 0x0000005b10227210 */ /* 0x000fe40007d9e05b */
[----:B------:R-:W-:Y:S01]  /*35b00*/  IADD3.X R16, PT, PT, R35, RZ, RZ, P3, P6 ;  /* 0x000000ff23107210 */ /* 0x000fe20001fec4ff */
[----:B------:R-:W-:Y:S01]  /*35b10*/  IMAD R40, R43, R10, RZ ;  /* 0x0000000a2b287224 */ /* 0x000fe200078e02ff */
[----:B------:R-:W-:-:S02]  /*35b20*/  IADD3.X R26, P2, P6, R26, RZ, RZ, P2, P0 ;  /* 0x000000ff1a1a7210 */ /* 0x000fc400016404ff */
[----:B------:R-:W-:Y:S02]  /*35b30*/  SEL R32, RZ, 0x1, !P1 ;  /* 0x00000001ff207807 */ /* 0x000fe40004800000 */
[----:B------:R-:W-:Y:S01]  /*35b40*/  IADD3.X R39, PT, PT, R27, RZ, RZ, P2, P6 ;  /* 0x000000ff1b277210 */ /* 0x000fe200017ec4ff */
[----:B------:R-:W-:Y:S01]  /*35b50*/  IMAD.WIDE.U32 R14, P6, R36, R23, R14 ;  /* 0x00000017240e7225 */ /* 0x000fe200078c000e */
[----:B------:R-:W-:Y:S02]  /*35b60*/  ISETP.GE.U32.AND P2, PT, R29, R2, PT ;  /* 0x000000021d00720c */ /* 0x000fe40003f46070 */
[----:B------:R-:W-:Y:S01]  /*35b70*/  IADD3.X R0, PT, PT, RZ, R0, R0, P4, P5 ;  /* 0x00000000ff007210 */ /* 0x000fe200027ea400 */
[C---:B------:R-:W-:Y:S01]  /*35b80*/  IMAD.WIDE.U32 R2, R41.reuse, R10, RZ ;  /* 0x0000000a29027225 */ /* 0x040fe200078e00ff */
[----:B------:R-:W-:Y:S02]  /*35b90*/  ISETP.GE.U32.AND.EX P1, PT, R30, R13, PT, P2 ;  /* 0x0000000d1e00720c */ /* 0x000fe40003f26120 */
[----:B------:R-:W-:Y:S01]  /*35ba0*/  IADD3 R87, P4, P5, R32, R87, R59 ;  /* 0x0000005720577210 */ /* 0x000fe20007d9e03b */
[----:B------:R-:W-:Y:S01]  /*35bb0*/  IMAD R29, R41, R11, R40 ;  /* 0x0000000b291d7224 */ /* 0x000fe200078e0228 */
[----:B------:R-:W-:Y:S01]  /*35bc0*/  ISETP.GE.U32.AND P0, PT, R90, R61, PT ;  /* 0x0000003d5a00720c */ /* 0x000fe20003f06070 */
[----:B------:R-:W-:Y:S01]  /*35bd0*/  IMAD.WIDE.U32 R30, R36, R22, RZ ;  /* 0x00000016241e7225 */ /* 0x000fe200078e00ff */
[----:B------:R-:W-:-:S02]  /*35be0*/  IADD3.X R13, PT, PT, RZ, R88, RZ, P4, P5 ;  /* 0x00000058ff0d7210 */ /* 0x000fc400027ea4ff */
[----:B------:R-:W-:Y:S01]  /*35bf0*/  ISETP.GE.U32.AND.EX P0, PT, R89, R80, PT, P0 ;  /* 0x000000505900720c */ /* 0x000fe20003f06100 */
[----:B------:R-:W-:Y:S01]  /*35c00*/  IMAD.IADD R29, R3, 0x1, R29 ;  /* 0x00000001031d7824 */ /* 0x000fe200078e021d */
[----:B------:R-:W-:Y:S01]  /*35c10*/  IADD3 R3, P2, PT, R26, R55, RZ ;  /* 0x000000371a037210 */ /* 0x000fe20007f5e0ff */
[----:B------:R-:W-:Y:S01]  /*35c20*/  IMAD.MOV.U32 R26, RZ, RZ, R15 ;  /* 0x000000ffff1a7224 */ /* 0x000fe200078e000f */
[----:B------:R-:W-:Y:S01]  /*35c30*/  IADD3 R44, P4, PT, R31, R14, RZ ;  /* 0x0000000e1f2c7210 */ /* 0x000fe20007f9e0ff */
[----:B------:R-:W-:Y:S01]  /*35c40*/  IMAD.WIDE.U32 R32, R29, R18, RZ ;  /* 0x000000121d207225 */ /* 0x000fe200078e00ff */
[----:B------:R-:W-:Y:S02]  /*35c50*/  IADD3.X R39, P2, PT, R39, R38, RZ, P2, !PT ;  /* 0x0000002627277210 */ /* 0x000fe4000175e4ff */
[----:B------:R-:W-:Y:S01]  /*35c60*/  IADD3 R56, P3, PT, R56, R60, RZ ;  /* 0x0000003c38387210 */ /* 0x000fe20007f7e0ff */
[----:B------:R-:W-:-:S04]  /*35c70*/  IMAD.WIDE.U32 R14, R2, R18, RZ ;  /* 0x00000012020e7225 */ /* 0x000fc800078e00ff */
[----:B------:R-:W-:Y:S01]  /*35c80*/  IMAD.X R27, RZ, RZ, RZ, P6 ;  /* 0x000000ffff1b7224 */ /* 0x000fe200030e06ff */
[----:B------:R-:W-:Y:S01]  /*35c90*/  IADD3 R40, P6, PT, R3, R30, RZ ;  /* 0x0000001e03287210 */ /* 0x000fe20007fde0ff */
[----:B------:R-:W-:Y:S01]  /*35ca0*/  IMAD.WIDE.U32 R32, P5, R2, R19, R32 ;  /* 0x0000001302207225 */ /* 0x000fe200078a0020 */
[----:B------:R-:W-:Y:S02]  /*35cb0*/  SEL R30, RZ, 0x1, P1 ;  /* 0x00000001ff1e7807 */ /* 0x000fe40000800000 */
[----:B------:R-:W-:Y:S01]  /*35cc0*/  IADD3 RZ, P1, PT, R41, R14, RZ ;  /* 0x0000000e29ff7210 */ /* 0x000fe20007f3e0ff */
[----:B------:R-:W-:Y:S01]  /*35cd0*/  IMAD.WIDE.U32.X R26, R37, R23, R26, P4 ;  /* 0x00000017251a7225 */ /* 0x000fe200020e041a */
[----:B------:R-:W-:Y:S02]  /*35ce0*/  IADD3.X R39, P6, PT, R39, R44, RZ, P6, !PT ;  /* 0x0000002c27277210 */ /* 0x000fe400037de4ff */
[----:B------:R-:W-:Y:S01]  /*35cf0*/  IADD3 R14, P4, PT, R15, R32, RZ ;  /* 0x000000200f0e7210 */ /* 0x000fe20007f9e0ff */
[----:B------:R-:W-:Y:S01]  /*35d00*/  IMAD.X R15, RZ, RZ, RZ, P5 ;  /* 0x000000ffff0f7224 */ /* 0x000fe200028e06ff */
[----:B------:R-:W-:Y:S01]  /*35d10*/  IADD3 R41, P5, PT, R30, R34, RZ ;  /* 0x000000221e297210 */ /* 0x000fe20007fbe0ff */
[----:B------:R-:W-:Y:S01]  /*35d20*/  IMAD.WIDE.U32 R30, R37, R24, RZ ;  /* 0x00000018251e7225 */ /* 0x000fe200078e00ff */
[----:B------:R-:W-:-:S02]  /*35d30*/  IADD3.X R3, P2, P6, R26, RZ, RZ, P6, P2 ;  /* 0x000000ff1a037210 */ /* 0x000fc400036444ff */
[----:B------:R-:W-:Y:S01]  /*35d40*/  IADD3.X RZ, P1, PT, R43, R14, RZ, P1, !PT ;  /* 0x0000000e2bff7210 */ /* 0x000fe20000f3e4ff */
[----:B------:R-:W-:Y:S01]  /*35d50*/  IMAD.MOV.U32 R14, RZ, RZ, R33 ;  /* 0x000000ffff0e7224 */ /* 0x000fe200078e0021 */
[----:B------:R-:W-:Y:S01]  /*35d60*/  IADD3.X R38, PT, PT, R27, RZ, RZ, P2, P6 ;  /* 0x000000ff1b267210 */ /* 0x000fe200017ec4ff */
[C---:B------:R-:W-:Y:S01]  /*35d70*/  IMAD.WIDE.U32 R30, P6, R36.reuse, R25, R30 ;  /* 0x00000019241e7225 */ /* 0x040fe200078c001e */
[----:B------:R-:W-:Y:S02]  /*35d80*/  ISETP.GE.U32.AND P2, PT, R41, R34, PT ;  /* 0x000000222900720c */ /* 0x000fe40003f46070 */
[----:B------:R-:W-:Y:S01]  /*35d90*/  SEL R44, RZ, 0x1, P0 ;  /* 0x00000001ff2c7807 */ /* 0x000fe20000000000 */
[----:B------:R-:W-:-:S04]  /*35da0*/  IMAD.WIDE.U32 R26, R36, R24, RZ ;  /* 0x00000018241a7225 */ /* 0x000fc800078e00ff */
[----:B------:R-:W-:Y:S01]  /*35db0*/  IMAD.X R43, RZ, RZ, R0, P5 ;  /* 0x000000ffff2b7224 */ /* 0x000fe200028e0600 */
[----:B------:R-:W-:Y:S01]  /*35dc0*/  IADD3 R42, P5, PT, R42, R41, RZ ;  /* 0x000000292a2a7210 */ /* 0x000fe20007fbe0ff */
[----:B------:R-:W-:-:S04]  /*35dd0*/  IMAD.WIDE.U32.X R32, R29, R19, R14, P4 ;  /* 0x000000131d207225 */ /* 0x000fc800020e040e */
        /* <DEDUP_REMOVED lines=17> */
[----:B------:R-:W-:Y:S02]  /*35ef0*/  IADD3.X R31, P6, PT, R16, R55, RZ, P6, !PT ;  /* 0x00000037101f7210 */ /* 0x000fe400037de4ff */
[----:B------:R-:W-:Y:S01]  /*35f00*/  IADD3 R33, P1, PT, R33, R30, RZ ;  /* 0x0000001e21217210 */ /* 0x000fe20007f3e0ff */
[----:B------:R-:W-:Y:S01]  /*35f10*/  IMAD.WIDE.U32.X R26, R29, R21, R26, P5 ;  /* 0x000000151d1a7225 */ /* 0x000fe200028e041a */
[----:B------:R-:W-:Y:S02]  /*35f20*/  IADD3.X R16, P0, PT, R32, R39, RZ, P0, !PT ;  /* 0x0000002720107210 */ /* 0x000fe4000071e4ff */
[----:B------:R-:W-:Y:S02]  /*35f30*/  IADD3.X R35, P4, P6, R14, RZ, RZ, P6, P4 ;  /* 0x000000ff0e237210 */ /* 0x000fe400036884ff */
[----:B------:R-:W-:-:S02]  /*35f40*/  IADD3.X R16, P1, PT, R16, R3, RZ, P1, !PT ;  /* 0x0000000310107210 */ /* 0x000fc40000f3e4ff */
[----:B------:R-:W-:Y:S02]  /*35f50*/  ISETP.GE.U32.AND.EX P5, PT, R43, R0, PT, P2 ;  /* 0x000000002b00720c */ /* 0x000fe40003fa6120 */
[----:B------:R-:W-:Y:S01]  /*35f60*/  IADD3.X R32, PT, PT, R15, RZ, RZ, P4, P6 ;  /* 0x000000ff0f207210 */ /* 0x000fe200027ec4ff */
[-C--:B------:R-:W-:Y:S01]  /*35f70*/  IMAD.WIDE.U32 R14, R29, R22.reuse, RZ ;  /* 0x000000161d0e7225 */ /* 0x080fe200078e00ff */
        /* <DEDUP_REMOVED lines=8> */
[----:B------:R-:W-:Y:S02]  /*36000*/  IADD3 R87, P6, P4, R44, R4, R87 ;  /* 0x000000042c577210 */ /* 0x000fe40007cde057 */
[----:B------:R-:W-:Y:S01]  /*36010*/  SEL R4, RZ, 0x1, P2 ;  /* 0x00000001ff047807 */ /* 0x000fe20001000000 */
[----:B------:R-:W-:Y:S01]  /*36020*/  IMAD.MOV.U32 R30, RZ, RZ, R15 ;  /* 0x000000ffff1e7224 */ /* 0x000fe200078e000f */
[----:B------:R-:W-:Y:S01]  /*36030*/  IADD3 R41, P2, PT, R27, R14, RZ ;  /* 0x0000000e1b297210 */ /* 0x000fe20007f5e0ff */
[----:B------:R-:W-:Y:S01]  /*36040*/  IMAD.X R36, RZ, RZ, R57, P3 ;  /* 0x000000ffff247224 */ /* 0x000fe200018e0639 */
[----:B------:R-:W-:Y:S01]  /*36050*/  IADD3 R43, P1, PT, R3, R26, RZ ;  /* 0x0000001a032b7210 */ /* 0x000fe20007f3e0ff */
[----:B------:R-:W-:Y:S01]  /*36060*/  IMAD.WIDE.U32 R26, R29, R24, RZ ;  /* 0x000000181d1a7225 */ /* 0x000fe200078e00ff */
[----:B------:R-:W-:-:S02]  /*36070*/  IADD3.X R0, P0, PT, R0, R31, RZ, P0, !PT ;  /* 0x0000001f00007210 */ /* 0x000fc4000071e4ff */
[----:B------:R-:W-:Y:S01]  /*36080*/  IADD3 R37, P3, PT, R37, R56, RZ ;  /* 0x0000003825257210 */ /* 0x000fe20007f7e0ff */
[----:B------:R-:W-:Y:S01]  /*36090*/  IMAD.X R31, RZ, RZ, RZ, P5 ;  /* 0x000000ffff1f7224 */ /* 0x000fe200028e06ff */
[----:B------:R-:W-:Y:S02]  /*360a0*/  IADD3.X R38, P1, PT, R0, R41, RZ, P1, !PT ;  /* 0x0000002900267210 */ /* 0x000fe40000f3e4ff */
[----:B------:R-:W-:Y:S01]  /*360b0*/  IADD3 R4, P5, PT, R4, R37, RZ ;  /* 0x0000002504047210 */ /* 0x000fe20007fbe0ff */
[----:B------:R-:W-:Y:S01]  /*360c0*/  IMAD.WIDE.U32.X R30, R29, R23, R30, P2 ;  /* 0x000000171d1e7225 */ /* 0x000fe200010e041e */
[----:B------:R-:W-:-:S03]  /*360d0*/  IADD3.X R13, PT, PT, RZ, R58, R13, P6, P4 ;  /* 0x0000003aff0d7210 */ /* 0x000fc600037e840d */
        /* <DEDUP_REMOVED lines=15> */
[----:B------:R-:W-:Y:S01]  /*361d0*/  ISETP.GE.U32.AND.EX P5, PT, R34, R39, PT, P5 ;  /* 0x000000272200720c */ /* 0x000fe20003fa6150 */
[----:B------:R-:W-:Y:S01]  /*361e0*/  IMAD.WIDE.U32.X R2, R29, R25, R2, P1 ;  /* 0x000000191d027225 */ /* 0x000fe200008e0402 */
[----:B------:R-:W-:Y:S02]  /*361f0*/  SEL R31, RZ, 0x1, P3 ;  /* 0x00000001ff1f7807 */ /* 0x000fe40001800000 */
[----:B------:R-:W-:Y:S02]  /*36200*/  ISETP.GE.U32.AND P3, PT, R35, R4, PT ;  /* 0x000000042300720c */ /* 0x000fe40003f66070 */
        /* <DEDUP_REMOVED lines=41> */
.L_x_395:
        /* <DEDUP_REMOVED lines=21> */
.L_x_396:
[----:B------:R-:W-:Y:S02]  /*365f0*/  ISETP.GE.U32.AND P0, PT, R33, R73, PT ;  /* 0x000000492100720c */ /* 0x000fe40003f06070 */
[----:B------:R-:W-:Y:S02]  /*36600*/  IADD3 R73, P1, PT, -R73, R33, RZ ;  /* 0x0000002149497210 */ /* 0x000fe40007f3e1ff */
[----:B------:R-:W-:-:S03]  /*36610*/  ISETP.GE.U32.AND.EX P0, PT, R16, R72, PT, P0 ;  /* 0x000000481000720c */ /* 0x000fc60003f06100 */
[----:B------:R-:W-:Y:S01]  /*36620*/  IMAD.X R72, R16, 0x1, ~R72, P1 ;  /* 0x0000000110487824 */ /* 0x000fe200008e0e48 */
[----:B------:R-:W-:-:S04]  /*36630*/  SEL R0, RZ, 0x1, P0 ;  /* 0x00000001ff007807 */ /* 0x000fc80000000000 */
[----:B------:R-:W-:-:S05]  /*36640*/  IADD3 R75, P0, PT, R75, R0, RZ ;  /* 0x000000004b4b7210 */ /* 0x000fca0007f1e0ff */
[----:B------:R-:W-:Y:S01]  /*36650*/  IMAD.X R30, RZ, RZ, R74, P0 ;  /* 0x000000ffff1e7224 */ /* 0x000fe200000e064a */
[----:B------:R-:W-:-:S04]  /*36660*/  ISETP.GE.U32.AND P0, PT, R4, R75, PT ;  /* 0x0000004b0400720c */ /* 0x000fc80003f06070 */
[----:B------:R-:W-:-:S04]  /*36670*/  ISETP.GE.U32.AND.EX P0, PT, R13, R30, PT, P0 ;  /* 0x0000001e0d00720c */ /* 0x000fc80003f06100 */
[----:B------:R-:W-:-:S04]  /*36680*/  SEL R0, RZ, 0x1, P0 ;  /* 0x00000001ff007807 */ /* 0x000fc80000000000 */
[----:B------:R-:W-:Y:S02]  /*36690*/  IADD3 R29, P0, PT, R77, R0, RZ ;  /* 0x000000004d1d7210 */ /* 0x000fe40007f1e0ff */
[----:B------:R-:W-:-:S03]  /*366a0*/  IADD3 R0, P2, PT, R4, -R75, RZ ;  /* 0x8000004b04007210 */ /* 0x000fc60007f5e0ff */
[----:B------:R-:W-:Y:S01]  /*366b0*/  IMAD.X R31, RZ, RZ, R76, P0 ;  /* 0x000000ffff1f7224 */ /* 0x000fe200000e064c */
[CC--:B------:R-:W-:Y:S01]  /*366c0*/  ISETP.GE.U32.AND P0, PT, R14.reuse, R29.reuse, PT ;  /* 0x0000001d0e00720c */ /* 0x0c0fe20003f06070 */
[----:B------:R-:W-:Y:S01]  /*366d0*/  IMAD.X R30, R13, 0x1, ~R30, P2 ;  /* 0x000000010d1e7824 */ /* 0x000fe200010e0e1e */
        /* <DEDUP_REMOVED lines=49> */
.L_x_397:
[----:B------:R-:W-:Y:S01]  /*369f0*/  ISETP.GE.U32.AND P0, PT, R73, R46, PT ;  /* 0x0000002e4900720c */ /* 0x000fe20003f06070 */
[----:B------:R-:W-:Y:S01]  /*36a00*/  IMAD.MOV.U32 R13, RZ, RZ, RZ ;  /* 0x000000ffff0d7224 */ /* 0x000fe200078e00ff */
[----:B------:R-:W-:Y:S02]  /*36a10*/  IADD3 R73, P1, PT, -R46, R73, RZ ;  /* 0x000000492e497210 */ /* 0x000fe40007f3e1ff */
[----:B------:R-:W-:-:S04]  /*36a20*/  ISETP.GE.U32.AND.EX P0, PT, R72, R45, PT, P0 ;  /* 0x0000002d4800720c */ /* 0x000fc80003f06100 */
[----:B------:R-:W-:-:S04]  /*36a30*/  SEL R55, RZ, 0x1, P0 ;  /* 0x00000001ff377807 */ /* 0x000fc80000000000 */
[----:B------:R-:W-:-:S05]  /*36a40*/  IADD3 R55, P0, PT, R48, R55, RZ ;  /* 0x0000003730377210 */ /* 0x000fca0007f1e0ff */
[----:B------:R-:W-:Y:S01]  /*36a50*/  IMAD.X R47, RZ, RZ, R47, P0 ;  /* 0x000000ffff2f7224 */ /* 0x000fe200000e062f */
[CC--:B------:R-:W-:Y:S02]  /*36a60*/  ISETP.GE.U32.AND P0, PT, R0.reuse, R55.reuse, PT ;  /* 0x000000370000720c */ /* 0x0c0fe40003f06070 */
[----:B------:R-:W-:Y:S01]  /*36a70*/  IADD3 R55, P2, PT, R0, -R55, RZ ;  /* 0x8000003700377210 */ /* 0x000fe20007f5e0ff */
[----:B------:R-:W-:Y:S01]  /*36a80*/  IMAD.X R0, R72, 0x1, ~R45, P1 ;  /* 0x0000000148007824 */ /* 0x000fe200008e0e2d */
        /* <DEDUP_REMOVED lines=8> */
[----:B------:R-:W-:-:S05]  /*36b10*/  IADD3 R49, P0, PT, R52, R49, RZ ;  /* 0x0000003134317210 */ /* 0x000fca0007f1e0ff */
[----:B------:R-:W-:Y:S01]  /*36b20*/  IMAD.X R48, RZ, RZ, R51, P0 ;  /* 0x000000ffff307224 */ /* 0x000fe200000e0633 */
[CC--:B------:R-:W-:Y:S02]  /*36b30*/  ISETP.GE.U32.AND P0, PT, R26.reuse, R49.reuse, PT ;  /* 0x000000311a00720c */ /* 0x0c0fe40003f06070 */
[----:B------:R-:W-:Y:S02]  /*36b40*/  IADD3 R51, P3, PT, R29, -R50, RZ ;  /* 0x800000321d337210 */ /* 0x000fe40007f7e0ff */
[----:B------:R-:W-:Y:S02]  /*36b50*/  ISETP.GE.U32.AND.EX P0, PT, R27, R48, PT, P0 ;  /* 0x000000301b00720c */ /* 0x000fe40003f06100 */
        /* <DEDUP_REMOVED lines=42> */
.L_x_398:
[----:B------:R-:W-:-:S04]  /*36e00*/  IMAD.WIDE.U32 R2, R129, R55, RZ ;  /* 0x0000003781027225 */ /* 0x000fc800078e00ff */
[----:B------:R-:W-:-:S04]  /*36e10*/  IMAD.WIDE.U32 R14, R131, R73, RZ ;  /* 0x00000049830e7225 */ /* 0x000fc800078e00ff */
[----:B------:R-:W-:Y:S01]  /*36e20*/  IMAD.IADD R37, R13, 0x1, R3 ;  /* 0x000000010d257824 */ /* 0x000fe200078e0203 */
[----:B------:R-:W-:Y:S01]  /*36e30*/  IADD3 R59, P4, PT, R14, R2, RZ ;  /* 0x000000020e3b7210 */ /* 0x000fe20007f9e0ff */
[----:B------:R-:W-:Y:S02]  /*36e40*/  IMAD.MOV.U32 R52, RZ, RZ, RZ ;  /* 0x000000ffff347224 */ /* 0x000fe400078e00ff */
[----:B------:R-:W-:-:S04]  /*36e50*/  IMAD.WIDE.U32 R2, R130, R73, RZ ;  /* 0x0000004982027225 */ /* 0x000fc800078e00ff */
[----:B------:R-:W-:Y:S02]  /*36e60*/  IMAD.MOV.U32 R50, RZ, RZ, RZ ;  /* 0x000000ffff327224 */ /* 0x000fe400078e00ff */
        /* <DEDUP_REMOVED lines=12> */
[----:B------:R-:W-:Y:S01]  /*36f30*/  IMAD.WIDE.U32 R2, R84, R73, RZ ;  /* 0x0000004954027225 */ /* 0x000fe200078e00ff */
[----:B------:R-:W-:-:S03]  /*36f40*/  IADD3.X R15, PT, PT, RZ, RZ, RZ, P0, P2 ;  /* 0x000000ffff0f7210 */ /* 0x000fc600007e44ff */
[----:B------:R-:W-:Y:S02]  /*36f50*/  IMAD.MOV.U32 R27, RZ, RZ, RZ ;  /* 0x000000ffff1b7224 */ /* 0x000fe400078e00ff */
        /* <DEDUP_REMOVED lines=13> */
[----:B------:R-:W-:Y:S02]  /*37030*/  IMAD.MOV.U32 R3, RZ, RZ, RZ ;  /* 0x000000ffff037224 */ /* 0x000fe400078e00ff */
[----:B------:R-:W-:Y:S01]  /*37040*/  IMAD.WIDE.U32 R34, R128, R55, RZ ;  /* 0x0000003780227225 */ /* 0x000fe200078e00ff */
[----:B------:R-:W-:-:S03]  /*37050*/  IADD3.X R60, PT, PT, RZ, R60, RZ, P0, P2 ;  /* 0x0000003cff3c7210 */ /* 0x000fc600007e44ff */
[----:B------:R-:W-:-:S04]  /*37060*/  IMAD.WIDE.U32 R44, R129, R75, RZ ;  /* 0x0000004b812c7225 */ /* 0x000fc800078e00ff */
[----:B------:R-:W-:Y:S01]  /*37070*/  IMAD.WIDE.U32 R26, R131, R55, RZ ;  /* 0x00000037831a7225 */ /* 0x000fe200078e00ff */
[----:B------:R-:W-:-:S03]  /*37080*/  IADD3 R58, P2, P0, R44, R37, R34 ;  /* 0x000000252c3a7210 */ /* 0x000fc6000785e022 */
        /* <DEDUP_REMOVED lines=10> */
[----:B------:R-:W-:Y:S01]  /*37130*/  IMAD.X R58, R58, 0x1, R61, P4 ;  /* 0x000000013a3a7824 */ /* 0x000fe200020e063d */
[----:B------:R-:W-:Y:S01]  /*37140*/  ISETP.GE.U32.AND P4, PT, R59, R14, PT ;  /* 0x0000000e3b00720c */ /* 0x000fe20003f86070 */
[----:B------:R-:W-:Y:S01]  /*37150*/  IMAD.MOV.U32 R37, RZ, RZ, RZ ;  /* 0x000000ffff257224 */ /* 0x000fe200078e00ff */
[----:B------:R-:W-:Y:S01]  /*37160*/  IADD3 R4, P5, P6, R4, R42, R29 ;  /* 0x0000002a04047210 */ /* 0x000fe20007ebe01d */
[----:B------:R-:W-:Y:S01]  /*37170*/  IMAD.IADD R27, R3, 0x1, R43 ;  /* 0x00000001031b7824 */ /* 0x000fe200078e022b */
[----:B------:R-:W-:Y:S01]  /*37180*/  ISETP.GE.U32.AND.EX P4, PT, R58, R61, PT, P4 ;  /* 0x0000003d3a00720c */ /* 0x000fe20003f86140 */
[C---:B------:R-:W-:Y:S01]  /*37190*/  IMAD.WIDE.U32 R14, R83.reuse, R55, RZ ;  /* 0x00000037530e7225 */ /* 0x040fe200078e00ff */
[----:B------:R-:W-:Y:S02]  /*371a0*/  IADD3.X R45, PT, PT, RZ, RZ, RZ, P1, P3 ;  /* 0x000000ffff2d7210 */ /* 0x000fe40000fe64ff */
        /* <DEDUP_REMOVED lines=11> */
[----:B------:R-:W-:Y:S01]  /*37260*/  IMAD.WIDE.U32 R40, R129, R73, RZ ;  /* 0x0000004981287225 */ /* 0x000fe200078e00ff */
[----:B------:R-:W-:-:S03]  /*37270*/  IADD3 R33, P6, PT, R29, R32, RZ ;  /* 0x000000201d217210 */ /* 0x000fc60007fde0ff */
[----:B------:R-:W-:Y:S01]  /*37280*/  IMAD.IADD R46, R77, 0x1, R31 ;  /* 0x000000014d2e7824 */ /* 0x000fe200078e021f */
[----:B------:R-:W-:Y:S01]  /*37290*/  IADD3 R61, P3, PT, R33, R26, RZ ;  /* 0x0000001a213d7210 */ /* 0x000fe20007f7e0ff */
[----:B------:R-:W-:Y:S01]  /*372a0*/  IMAD.WIDE.U32 R30, R128, R73, RZ ;  /* 0x00000049801e7225 */ /* 0x000fe200078e00ff */
[----:B------:R-:W-:Y:S02]  /*372b0*/  ISETP.GT.U32.AND P1, PT, R32, R33, PT ;  /* 0x000000212000720c */ /* 0x000fe40003f24070 */
        /* <DEDUP_REMOVED lines=8> */
[----:B------:R-:W-:Y:S01]  /*37340*/  IMAD.MOV.U32 R39, RZ, RZ, RZ ;  /* 0x000000ffff277224 */ /* 0x000fe200078e00ff */
[----:B------:R-:W-:Y:S01]  /*37350*/  P2R R73, PR, RZ, 0x20 ;  /* 0x00000020ff497803 */ /* 0x000fe20000000000 */
[----:B------:R-:W-:-:S04]  /*37360*/  IMAD.WIDE.U32 R34, R130, R75, R34 ;  /* 0x0000004b82227225 */ /* 0x000fc800078e0022 */
[----:B------:R-:W-:Y:S01]  /*37370*/  IMAD.WIDE.U32 R36, R83, R75, R38 ;  /* 0x0000004b53247225 */ /* 0x000fe200078e0026 */
[----:B------:R-:W-:-:S03]  /*37380*/  SEL R38, R32, R33, P1 ;  /* 0x0000002120267207 */ /* 0x000fc60000800000 */
[----:B------:R-:W-:Y:S02]  /*37390*/  IMAD R39, R81, R10, RZ ;  /* 0x0000000a51277224 */ /* 0x000fe400078e02ff */
[----:B------:R-:W-:Y:S01]  /*373a0*/  IMAD.X R30, R41, 0x1, R44, P3 ;  /* 0x00000001291e7824 */ /* 0x000fe200018e062c */
[----:B------:R-:W-:Y:S01]  /*373b0*/  IADD3 R26, P3, P5, R42, R34, R79 ;  /* 0x000000222a1a7210 */ /* 0x000fe20007d7e04f */
[----:B------:R-:W-:Y:S01]  /*373c0*/  IMAD.IADD R77, R52, 0x1, R35 ;  /* 0x00000001344d7824 */ /* 0x000fe200078e0223 */
[----:B------:R-:W-:Y:S01]  /*373d0*/  SEL R41, R16, R41, P1 ;  /* 0x0000002910297207 */ /* 0x000fe20000800000 */
[----:B------:R-:W-:Y:S01]  /*373e0*/  IMAD.WIDE.U32 R34, R28, R75, RZ ;  /* 0x0000004b1c227225 */ /* 0x000fe200078e00ff */
[----:B------:R-:W-:Y:S02]  /*373f0*/  ISETP.GT.U32.AND P1, PT, R38, R61, PT ;  /* 0x0000003d2600720c */ /* 0x000fe40003f24070 */
        /* <DEDUP_REMOVED lines=92> */
[----:B------:R-:W-:Y:S01]  /*379c0*/  IADD3 R2, P5, P6, R34, R35, R36 ;  /* 0x0000002322027210 */ /* 0x000fe20007ebe024 */
[----:B------:R-:W-:-:S03]  /*379d0*/  IMAD R36, R45, R10, RZ ;  /* 0x0000000a2d247224 */ /* 0x000fc600078e02ff */
        /* <DEDUP_REMOVED lines=14> */
[----:B------:R-:W-:Y:S01]  /*37ac0*/  ISETP.GT.U32.AND.EX P5, PT, R39, R2, PT, P5 ;  /* 0x000000022700720c */ /* 0x000fe20003fa4150 */
[----:B------:R-:W-:-:S03]  /*37ad0*/  IMAD.WIDE.U32 R38, R128, R49, RZ ;  /* 0x0000003180267225 */ /* 0x000fc600078e00ff */
[----:B------:R-:W-:-:S04]  /*37ae0*/  SEL R35, RZ, 0x1, !P5 ;  /* 0x00000001ff237807 */ /* 0x000fc80006800000 */
[----:B------:R-:W-:Y:S01]  /*37af0*/  IADD3 R30, P5, P6, R35, R28, R34 ;  /* 0x0000001c231e7210 */ /* 0x000fe20007ebe022 */
[----:B------:R-:W-:Y:S02]  /*37b00*/  IMAD.IADD R34, R3, 0x1, R39 ;  /* 0x0000000103227824 */ /* 0x000fe400078e0227 */
[----:B------:R-:W-:Y:S01]  /*37b10*/  IMAD.MOV.U32 R35, RZ, RZ, RZ ;  /* 0x000000ffff237224 */ /* 0x000fe200078e00ff */
[----:B------:R-:W-:Y:S01]  /*37b20*/  IADD3.X R43, PT, PT, RZ, R43, RZ, P5, P6 ;  /* 0x0000002bff2b7210 */ /* 0x000fe20002fec4ff */
        /* <DEDUP_REMOVED lines=10> */
[----:B------:R-:W-:Y:S01]  /*37bd0*/  IMAD.IADD R39, R13, 0x1, R49 ;  /* 0x000000010d277824 */ /* 0x000fe200078e0231 */
[----:B------:R-:W-:Y:S01]  /*37be0*/  IADD3.X R36, PT, PT, RZ, RZ, RZ, P2, P0 ;  /* 0x000000ffff247210 */ /* 0x000fe200017e04ff */
        /* <DEDUP_REMOVED lines=9> */
[----:B------:R-:W-:Y:S02]  /*37c80*/  IMAD.MOV.U32 R56, RZ, RZ, R39 ;  /* 0x000000ffff387224 */ /* 0x000fe400078e0027 */
[----:B------:R-:W-:-:S04]  /*37c90*/  IMAD.WIDE.U32 R50, P6, R34, R19, R50 ;  /* 0x0000001322327225 */ /* 0x000fc800078c0032 */
[----:B------:R-:W-:Y:S01]  /*37ca0*/  IMAD.X R35, R35, 0x1, R2, P0 ;  /* 0x0000000123237824 */ /* 0x000fe200000e0602 */
[----:B------:R-:W-:Y:S01]  /*37cb0*/  IADD3 R41, P0, PT, R60, R43, RZ ;  /* 0x0000002b3c297210 */ /* 0x000fe20007f1e0ff */
[----:B------:R-:W-:-:S03]  /*37cc0*/  IMAD.WIDE.U32.X R38, R33, R25, R56, P2 ;  /* 0x0000001921267225 */ /* 0x000fc600010e0438 */
        /* <DEDUP_REMOVED lines=10> */
[----:B------:R-:W-:Y:S01]  /*37d70*/  IMAD.IADD R59, R13, 0x1, R27 ;  /* 0x000000010d3b7824 */ /* 0x000fe200078e021b */
        /* <DEDUP_REMOVED lines=85> */
[----:B------:R-:W-:Y:S01]  /*382d0*/  IMAD R4, R49, R10, RZ ;  /* 0x0000000a31047224 */ /* 0x000fe200078e02ff */
[----:B------:R-:W-:Y:S01]  /*382e0*/  IADD3 R3, P0, PT, R3, R52, RZ ;  /* 0x0000003403037210 */ /* 0x000fe20007f1e0ff */
[----:B------:R-:W-:Y:S01]  /*382f0*/  IMAD.MOV.U32 R32, RZ, RZ, R39 ;  /* 0x000000ffff207224 */ /* 0x000fe200078e0027 */
[----:B------:R-:W-:-:S02]  /*38300*/  ISETP.GE.U32.AND.EX P1, PT, R50, R57, PT, P1 ;  /* 0x000000393200720c */ /* 0x000fc40003f26110 */
[----:B------:R-:W-:Y:S02]  /*38310*/  IADD3.X R50, PT, PT, RZ, R15, RZ, P6, P2 ;  /* 0x0000000fff327210 */ /* 0x000fe400037e44ff */
[----:B------:R-:W-:Y:S01]  /*38320*/  IADD3 R36, P3, PT, R45, R38, RZ ;  /* 0x000000262d247210 */ /* 0x000fe20007f7e0ff */
[----:B------:R-:W-:Y:S01]  /*38330*/  IMAD.WIDE.U32 R38, R13, R24, RZ ;  /* 0x000000180d267225 */ /* 0x000fe200078e00ff */
[----:B------:R-:W-:Y:S02]  /*38340*/  IADD3 R44, P6, PT, R3, R44, RZ ;  /* 0x0000002c032c7210 */ /* 0x000fe40007fde0ff */
[----:B------:R-:W-:Y:S01]  /*38350*/  IADD3.X R31, P2, PT, R31, R48, RZ, P0, !PT ;  /* 0x000000301f1f7210 */ /* 0x000fe2000075e4ff */
[C---:B------:R-:W-:Y:S01]  /*38360*/  IMAD R3, R47.reuse, R11, R4 ;  /* 0x0000000b2f037224 */ /* 0x040fe200078e0204 */
[----:B------:R-:W-:Y:S01]  /*38370*/  SEL R45, RZ, 0x1, P1 ;  /* 0x00000001ff2d7807 */ /* 0x000fe20000800000 */
[----:B------:R-:W-:Y:S01]  /*38380*/  IMAD.WIDE.U32 R10, R47, R10, RZ ;  /* 0x0000000a2f0a7225 */ /* 0x000fe200078e00ff */
[----:B------:R-:W-:-:S02]  /*38390*/  IADD3.X R31, P1, PT, R31, R36, RZ, P6, !PT ;  /* 0x000000241f1f7210 */ /* 0x000fc4000373e4ff */
[----:B------:R-:W-:Y:S01]  /*383a0*/  IADD3 R45, P0, PT, R45, R54, RZ ;  /* 0x000000362d2d7210 */ /* 0x000fe20007f1e0ff */
[----:B------:R-:W-:-:S04]  /*383b0*/  IMAD.WIDE.U32 R38, P6, R26, R25, R38 ;  /* 0x000000191a267225 */ /* 0x000fc800078c0026 */
[----:B------:R-:W-:Y:S02]  /*383c0*/  IMAD.IADD R3, R11, 0x1, R3 ;  /* 0x000000010b037824 */ /* 0x000fe400078e0203 */
[----:B------:R-:W-:-:S04]  /*383d0*/  IMAD.WIDE.U32.X R32, R13, R23, R32, P3 ;  /* 0x000000170d207225 */ /* 0x000fc800018e0420 */
[----:B------:R-:W-:Y:S01]  /*383e0*/  IMAD.WIDE.U32 R26, R26, R24, RZ ;  /* 0x000000181a1a7225 */ /* 0x000fe200078e00ff */
[----:B------:R-:W-:-:S03]  /*383f0*/  IADD3.X R11, P1, P2, R32, RZ, RZ, P1, P2 ;  /* 0x000000ff200b7210 */ /* 0x000fc60000a244ff */
[----:B------:R-:W-:Y:S01]  /*38400*/  IMAD.WIDE.U32 R40, R3, R18, RZ ;  /* 0x0000001203287225 */ /* 0x000fe200078e00ff */
[----:B------:R-:W-:Y:S02]  /*38410*/  IADD3 R4, P3, PT, R27, R38, RZ ;  /* 0x000000261b047210 */ /* 0x000fe40007f7e0ff */
[----:B------:R-:W-:Y:S01]  /*38420*/  IADD3.X R29, PT, PT, R33, RZ, RZ, P1, P2 ;  /* 0x000000ff211d7210 */ /* 0x000fe20000fe44ff */
        /* <DEDUP_REMOVED lines=40> */
[----:B------:R-:W-:Y:S02]  /*386b0*/  ISETP.GE.U32.AND P0, PT, R38, R45, PT ;  /* 0x0000002d2600720c */ /* 0x000fe40003f06070 */
[----:B------:R-:W-:Y:S02]  /*386c0*/  IADD3 R46, P5, P4, R37, R46, R0 ;  /* 0x0000002e252e7210 */ /* 0x000fe40007cbe000 */
[----:B------:R-:W-:Y:S02]  /*386d0*/  IADD3.X R11, P1, P2, R14, RZ, RZ, P2, P1 ;  /* 0x000000ff0e0b7210 */ /* 0x000fe400012224ff */
[----:B------:R-:W-:Y:S01]  /*386e0*/  SEL R33, RZ, 0x1, P3 ;  /* 0x00000001ff217807 */ /* 0x000fe20001800000 */
[----:B------:R-:W-:Y:S01]  /*386f0*/  IMAD.WIDE.U32 R26, P3, R10, R23, R26 ;  /* 0x000000170a1a7225 */ /* 0x000fe2000786001a */
[----:B------:R-:W-:-:S02]  /*38700*/  ISETP.GE.U32.AND.EX P0, PT, R42, R51, PT, P0 ;  /* 0x000000332a00720c */ /* 0x000fc40003f06100 */
[----:B------:R-:W-:Y:S01]  /*38710*/  IADD3.X R0, PT, PT, R15, RZ, RZ, P1, P2 ;  /* 0x000000ff0f007210 */ /* 0x000fe20000fe44ff */
[----:B------:R-:W-:Y:S01]  /*38720*/  IMAD.WIDE.U32 R14, R10, R22, RZ ;  /* 0x000000160a0e7225 */ /* 0x000fe200078e00ff */
[----:B------:R-:W-:Y:S02]  /*38730*/  IADD3.X R34, PT, PT, RZ, R16, RZ, P5, P4 ;  /* 0x00000010ff227210 */ /* 0x000fe40002fe84ff */
[----:B------:R-:W-:Y:S02]  /*38740*/  IADD3 R11, P1, PT, R11, R36, RZ ;  /* 0x000000240b0b7210 */ /* 0x000fe40007f3e0ff */
[----:B------:R-:W-:Y:S02]  /*38750*/  IADD3 R33, P4, PT, R33, R46, RZ ;  /* 0x0000002e21217210 */ /* 0x000fe40007f9e0ff */
[----:B------:R-:W-:Y:S02]  /*38760*/  SEL R2, RZ, 0x1, P0 ;  /* 0x00000001ff027807 */ /* 0x000fe40000000000 */
[----:B------:R-:W-:Y:S01]  /*38770*/  IADD3.X R0, P1, PT, R0, R29, RZ, P1, !PT ;  /* 0x0000001d00007210 */ /* 0x000fe20000f3e4ff */
[----:B------:R-:W-:Y:S01]  /*38780*/  IMAD.X R29, RZ, RZ, R34, P4 ;  /* 0x000000ffff1d7224 */ /* 0x000fe200020e0622 */
[----:B------:R-:W-:Y:S01]  /*38790*/  IADD3 R32, P6, P2, R31, R30, R32 ;  /* 0x0000001e1f207210 */ /* 0x000fe20007ade020 */
[----:B------:R-:W-:Y:S01]  /*387a0*/  IMAD.WIDE.U32 R30, R3, R24, RZ ;  /* 0x00000018031e7225 */ /* 0x000fe200078e00ff */
[----:B------:R-:W-:-:S02]  /*387b0*/  IADD3 R2, P4, PT, R2, R33, RZ ;  /* 0x0000002102027210 */ /* 0x000fc40007f9e0ff */
[----:B------:R-:W-:Y:S01]  /*387c0*/  IADD3 R35, P5, PT, R15, R26, RZ ;  /* 0x0000001a0f237210 */ /* 0x000fe20007fbe0ff */
[----:B------:R-:W-:Y:S01]  /*387d0*/  IMAD.X R15, RZ, RZ, RZ, P3 ;  /* 0x000000ffff0f7224 */ /* 0x000fe200018e06ff */
[----:B------:R-:W-:Y:S01]  /*387e0*/  IADD3 R127, P0, PT, R11, R14, RZ ;  /* 0x0000000e0b7f7210 */ /* 0x000fe20007f1e0ff */
        /* <DEDUP_REMOVED lines=8> */
[----:B------:R-:W-:-:S02]  /*38870*/  IADD3.X R0, P1, P0, R14, RZ, RZ, P0, P1 ;  /* 0x000000ff0e007210 */ /* 0x000fc400000224ff */
[----:B------:R-:W-:Y:S01]  /*38880*/  ISETP.GE.U32.AND.EX P5, PT, R16, R29, PT, P5 ;  /* 0x0000001d1000720c */ /* 0x000fe20003fa6150 */
[----:B------:R-:W-:Y:S01]  /*38890*/  IMAD.X R27, RZ, RZ, RZ, P4 ;  /* 0x000000ffff1b7224 */ /* 0x000fe200020e06ff */
[----:B------:R-:W-:Y:S01]  /*388a0*/  IADD3 R13, P4, PT, R13, R2, RZ ;  /* 0x000000020d0d7210 */ /* 0x000fe20007f9e0ff */
[----:B------:R-:W-:Y:S01]  /*388b0*/  IMAD.WIDE.U32 R10, R10, R24, RZ ;  /* 0x000000180a0a7225 */ /* 0x000fe200078e00ff */
[----:B------:R-:W-:Y:S02]  /*388c0*/  IADD3.X R14, PT, PT, R15, RZ, RZ, P1, P0 ;  /* 0x000000ff0f0e7210 */ /* 0x000fe40000fe04ff */
[----:B------:R-:W-:Y:S01]  /*388d0*/  SEL R29, RZ, 0x1, P3 ;  /* 0x00000001ff1d7807 */ /* 0x000fe20001800000 */
[----:B------:R-:W-:Y:S01]  /*388e0*/  IMAD.X R15, R4, 0x1, R16, P4 ;  /* 0x00000001040f7824 */ /* 0x000fe200020e0610 */
[----:B------:R-:W-:Y:S01]  /*388f0*/  IADD3 R33, P1, PT, R11, R30, RZ ;  /* 0x0000001e0b217210 */ /* 0x000fe20007f3e0ff */
[----:B------:R-:W-:Y:S01]  /*38900*/  IMAD.MOV.U32 R26, RZ, RZ, R31 ;  /* 0x000000ffff1a7224 */ /* 0x000fe200078e001f */
[----:B------:R-:W-:-:S02]  /*38910*/  IADD3 R11, P0, PT, R0, R13, RZ ;  /* 0x0000000d000b7210 */ /* 0x000fc40007f1e0ff */
        /* <DEDUP_REMOVED lines=38> */
.L_x_399:
        /* <DEDUP_REMOVED lines=22> */
.L_x_317:
[----:B------:R-:W0:Y:S01]  /*38ce0*/  LDC R16, c[0x3][0x1a8] ;  /* 0x00c06a00ff107b82 */ /* 0x000e220000000800 */
[----:B------:R-:W-:Y:S01]  /*38cf0*/  UISETP.NE.AND UP0, UPT, UR5, URZ, UPT ;  /* 0x000000ff0500728c */ /* 0x000fe2000bf05270 */
[----:B------:R-:W-:Y:S01]  /*38d00*/  IMAD.MOV.U32 R36, RZ, RZ, RZ ;  /* 0x000000ffff247224 */ /* 0x000fe200078e00ff */
[----:B------:R-:W-:Y:S02]  /*38d10*/  CS2R R34, SRZ ;  /* 0x0000000000227805 */ /* 0x000fe4000001ff00 */
[----:B------:R-:W-:Y:S02]  /*38d20*/  CS2R R32, SRZ ;  /* 0x0000000000207805 */ /* 0x000fe4000001ff00 */
[----:B------:R-:W-:Y:S01]  /*38d30*/  CS2R R30, SRZ ;  /* 0x00000000001e7805 */ /* 0x000fe2000001ff00 */
[----:B------:R-:W-:Y:S01]  /*38d40*/  IMAD.MOV.U32 R29, RZ, RZ, RZ ;  /* 0x000000ffff1d7224 */ /* 0x000fe200078e00ff */
        /* <DEDUP_REMOVED lines=41> */
[----:B------:R-:W-:-:S02]  /*38fe0*/  IMAD.MOV.U32 R3, RZ, RZ, R86 ;  /* 0x000000ffff037224 */ /* 0x000fc400078e0056 */
[----:B------:R-:W-:Y:S02]  /*38ff0*/  IMAD.MOV.U32 R27, RZ, RZ, R2 ;  /* 0x000000ffff1b7224 */ /* 0x000fe400078e0002 */
[----:B------:R-:W-:Y:S02]  /*39000*/  IMAD.MOV.U32 R0, RZ, RZ, R28 ;  /* 0x000000ffff007224 */ /* 0x000fe400078e001c */
[----:B------:R-:W-:Y:S02]  /*39010*/  IMAD.MOV.U32 R34, RZ, RZ, RZ ;  /* 0x000000ffff227224 */ /* 0x000fe400078e00ff */
[----:B------:R-:W-:Y:S02]  /*39020*/  IMAD.MOV.U32 R29, RZ, RZ, RZ ;  /* 0x000000ffff1d7224 */ /* 0x000fe400078e00ff */
[----:B------:R-:W-:Y:S05]  /*39030*/  @!P0 BRA `(.L_x_400) ;  /* 0x0000055c00988947 */ /* 0x000fea0003800000 */
[-C--:B------:R-:W-:Y:S01]  /*39040*/  IMAD.WIDE.U32 R2, R71, R71.reuse, RZ ;  /* 0x0000004747027225 */ /* 0x080fe200078e00ff */
[----:B------:R-:W0:Y:S03]  /*39050*/  LDC.64 R24, c[0x3][0xe0] ;  /* 0x00c03800ff187b82 */ /* 0x000e260000000a00 */
        /* <DEDUP_REMOVED lines=13> */
[----:B------:R-:W-:Y:S01]  /*39130*/  IMAD.MOV.U32 R37, RZ, RZ, RZ ;  /* 0x000000ffff257224 */ /* 0x000fe200078e00ff */
[----:B------:R-:W-:Y:S01]  /*39140*/  IADD3.X R43, PT, PT, RZ, RZ, RZ, P6, P2 ;  /* 0x000000ffff2b7210 */ /* 0x000fe200037e44ff */
[----:B------:R-:W-:Y:S02]  /*39150*/  IMAD.IADD R40, R3, 0x1, R73 ;  /* 0x0000000103287824 */ /* 0x000fe400078e0249 */
[----:B------:R-:W-:-:S04]  /*39160*/  IMAD.WIDE.U32 R10, R70, R71, RZ ;  /* 0x00000047460a7225 */ /* 0x000fc800078e00ff */
[----:B------:R-:W-:Y:S02]  /*39170*/  IMAD.MOV.U32 R51, RZ, RZ, RZ ;  /* 0x000000ffff337224 */ /* 0x000fe400078e00ff */
[----:B------:R-:W-:-:S04]  /*39180*/  IMAD.WIDE.U32 R2, R99, R71, RZ ;  /* 0x0000004763027225 */ /* 0x000fc800078e00ff */
[----:B------:R-:W-:Y:S02]  /*39190*/  IMAD.MOV.U32 R27, RZ, RZ, RZ ;  /* 0x000000ffff1b7224 */ /* 0x000fe400078e00ff */
[----:B------:R-:W-:Y:S02]  /*391a0*/  IMAD.IADD R13, R37, 0x1, R15 ;  /* 0x00000001250d7824 */ /* 0x000fe400078e020f */
[----:B------:R-:W-:Y:S02]  /*391b0*/  IMAD.SHL.U32 R55, R10, 0x2, RZ ;  /* 0x000000020a377824 */ /* 0x000fe400078e00ff */
[----:B------:R-:W-:-:S03]  /*391c0*/  IMAD.WIDE.U32 R14, R99, R70, RZ ;  /* 0x00000046630e7225 */ /* 0x000fc600078e00ff */
[----:B------:R-:W-:Y:S01]  /*391d0*/  LOP3.LUT R55, R55, 0xfffffffe, RZ, 0xc0, !PT ;  /* 0xfffffffe37377812 */ /* 0x000fe200078ec0ff */
[----:B------:R-:W-:-:S03]  /*391e0*/  IMAD.WIDE.U32 R34, R98, R71, RZ ;  /* 0x0000004762227225 */ /* 0x000fc600078e00ff */
[----:B------:R-:W-:Y:S01]  /*391f0*/  IADD3 R55, P3, PT, R55, R0, RZ ;  /* 0x0000000037377210 */ /* 0x000fe20007f7e0ff */
[----:B------:R-:W-:Y:S02]  /*39200*/  IMAD.IADD R3, R3, 0x1, R51 ;  /* 0x0000000103037824 */ /* 0x000fe400078e0233 */
[----:B------:R-:W-:Y:S02]  /*39210*/  IMAD.IADD R11, R11, 0x1, R27 ;  /* 0x000000010b0b7824 */ /* 0x000fe400078e021b */
[----:B------:R-:W-:Y:S01]  /*39220*/  IMAD.MOV.U32 R49, RZ, RZ, RZ ;  /* 0x000000ffff317224 */ /* 0x000fe200078e00ff */
[----:B------:R-:W-:Y:S01]  /*39230*/  IADD3 R34, P1, P4, R14, R3, R34 ;  /* 0x000000030e227210 */ /* 0x000fe20007c3e022 */
[----:B------:R-:W-:Y:S01]  /*39240*/  IMAD.WIDE.U32 R20, R95, R71, RZ ;  /* 0x000000475f147225 */ /* 0x000fe200078e00ff */
[C-C-:B------:R-:W-:Y:S02]  /*39250*/  SHF.L.U64.HI R3, R10.reuse, 0x1, R11.reuse ;  /* 0x000000010a037819 */ /* 0x140fe4000001020b */
[----:B------:R-:W-:Y:S01]  /*39260*/  SHF.R.U64 R10, R10, 0x1f, R11 ;  /* 0x0000001f0a0a7819 */ /* 0x000fe2000000120b */
[----:B------:R-:W-:Y:S01]  /*39270*/  IMAD.IADD R32, R35, 0x1, R49 ;  /* 0x0000000123207824 */ /* 0x000fe200078e0231 */
[----:B------:R-:W-:Y:S01]  /*39280*/  SHF.R.U32.HI R0, RZ, 0x1f, R11 ;  /* 0x0000001fff007819 */ /* 0x000fe2000001160b */
[----:B------:R-:W-:Y:S01]  /*39290*/  IMAD.WIDE.U32 R18, R94, R95, RZ ;  /* 0x0000005f5e127225 */ /* 0x000fe200078e00ff */
[----:B------:R-:W-:-:S02]  /*392a0*/  LOP3.LUT R3, R3, 0x1, RZ, 0xc0, !PT ;  /* 0x0000000103037812 */ /* 0x000fc400078ec0ff */
[----:B------:R-:W-:Y:S01]  /*392b0*/  LOP3.LUT R10, R10, 0xfffffffe, RZ, 0xc0, !PT ;  /* 0xfffffffe0a0a7812 */ /* 0x000fe200078ec0ff */
[----:B------:R-:W-:Y:S01]  /*392c0*/  IMAD.MOV.U32 R35, RZ, RZ, RZ ;  /* 0x000000ffff237224 */ /* 0x000fe200078e00ff */
[----:B------:R-:W-:Y:S01]  /*392d0*/  LOP3.LUT R11, R0, 0x1, RZ, 0xc0, !PT ;  /* 0x00000001000b7812 */ /* 0x000fe200078ec0ff */
[----:B------:R-:W-:Y:S02]  /*392e0*/  IMAD.IADD R51, R51, 0x1, R15 ;  /* 0x0000000133337824 */ /* 0x000fe400078e020f */
[----:B------:R-:W-:-:S04]  /*392f0*/  IMAD.WIDE.U32 R28, R94, R71, RZ ;  /* 0x000000475e1c7225 */ /* 0x000fc800078e00ff */
[----:B------:R-:W-:-:S04]  /*39300*/  IMAD.WIDE.U32 R14, R95, R70, RZ ;  /* 0x000000465f0e7225 */ /* 0x000fc800078e00ff */
[----:B------:R-:W-:Y:S02]  /*39310*/  IMAD.IADD R61, R21, 0x1, R37 ;  /* 0x00000001153d7824 */ /* 0x000fe400078e0225 */
[----:B------:R-:W-:Y:S02]  /*39320*/  IMAD.IADD R33, R35, 0x1, R19 ;  /* 0x0000000123217824 */ /* 0x000fe400078e0213 */
[----:B------:R-:W-:Y:S01]  /*39330*/  IMAD.X R3, RZ, RZ, R3, P3 ;  /* 0x000000ffff037224 */ /* 0x000fe200018e0603 */
[----:B------:R-:W-:Y:S01]  /*39340*/  IADD3 R61, P3, P5, R14, R61, R28 ;  /* 0x0000003d0e3d7210 */ /* 0x000fe20007d7e01c */
[C---:B------:R-:W-:Y:S01]  /*39350*/  IMAD.SHL.U32 R26, R18.reuse, 0x2, RZ ;  /* 0x00000002121a7824 */ /* 0x040fe200078e00ff */
[----:B------:R-:W-:Y:S01]  /*39360*/  SHF.L.U64.HI R31, R18, 0x1, R33 ;  /* 0x00000001121f7819 */ /* 0x000fe20000010221 */
[----:B------:R-:W-:Y:S01]  /*39370*/  IMAD.WIDE.U32 R10, R70, R70, R10 ;  /* 0x00000046460a7225 */ /* 0x000fe200078e000a */
[----:B------:R-:W-:Y:S02]  /*39380*/  SHF.R.U64 R46, R18, 0x1f, R33 ;  /* 0x0000001f122e7819 */ /* 0x000fe40000001221 */
[----:B------:R-:W-:Y:S01]  /*39390*/  SHF.R.U32.HI R4, RZ, 0x1f, R61 ;  /* 0x0000001fff047819 */ /* 0x000fe2000001163d */
[----:B------:R-:W-:Y:S01]  /*393a0*/  IMAD.WIDE.U32 R18, R96, R95, RZ ;  /* 0x0000005f60127225 */ /* 0x000fe200078e00ff */
[----:B------:R-:W-:-:S02]  /*393b0*/  IADD3 R3, P2, PT, R3, R10, RZ ;  /* 0x0000000a03037210 */ /* 0x000fc40007f5e0ff */
[----:B------:R-:W-:Y:S01]  /*393c0*/  LOP3.LUT R26, R26, 0xfffffffe, RZ, 0xc0, !PT ;  /* 0xfffffffe1a1a7812 */ /* 0x000fe200078ec0ff */
[----:B------:R-:W-:Y:S01]  /*393d0*/  IMAD.IADD R22, R73, 0x1, R19 ;  /* 0x0000000149167824 */ /* 0x000fe200078e0213 */
[----:B------:R-:W-:Y:S01]  /*393e0*/  IADD3 R19, P6, PT, R4, R30, RZ ;  /* 0x0000001e04137210 */ /* 0x000fe20007fde0ff */
[----:B------:R-:W-:Y:S01]  /*393f0*/  IMAD.MOV.U32 R23, RZ, RZ, RZ ;  /* 0x000000ffff177224 */ /* 0x000fe200078e00ff */
[----:B------:R-:W-:Y:S01]  /*39400*/  IADD3 R26, P0, PT, R26, R13, RZ ;  /* 0x0000000d1a1a7210 */ /* 0x000fe20007f1e0ff */
[----:B------:R-:W-:Y:S01]  /*39410*/  IMAD.WIDE.U32 R38, R97, R94, RZ ;  /* 0x0000005e61267225 */ /* 0x000fe200078e00ff */
[----:B------:R-:W-:Y:S02]  /*39420*/  LOP3.LUT R31, R31, 0x1, RZ, 0xc0, !PT ;  /* 0x000000011f1f7812 */ /* 0x000fe400078ec0ff */
[----:B------:R-:W-:Y:S01]  /*39430*/  LOP3.LUT R46, R46, 0xfffffffe, RZ, 0xc0, !PT ;  /* 0xfffffffe2e2e7812 */ /* 0x000fe200078ec0ff */
[----:B------:R-:W-:Y:S01]  /*39440*/  IMAD.X R0, R27, 0x1, R11, P2 ;  /* 0x000000011b007824 */ /* 0x000fe200010e060b */
[----:B------:R-:W-:Y:S01]  /*39450*/  ISETP.GT.U32.AND P2, PT, R30, R19, PT ;  /* 0x000000131e00720c */ /* 0x000fe20003f44070 */
[----:B------:R-:W-:Y:S01]  /*39460*/  IMAD.X R27, RZ, RZ, R44, P6 ;  /* 0x000000ffff1b7224 */ /* 0x000fe200030e062c */
[----:B------:R-:W1:Y:S01]  /*39470*/  LDC.64 R10, c[0x3][RZ] ;  /* 0x00c00000ff0a7b82 */ /* 0x000e620000000a00 */
[----:B------:R-:W-:Y:S01]  /*39480*/  IMAD.MOV.U32 R41, RZ, RZ, RZ ;  /* 0x000000ffff297224 */ /* 0x000fe200078e00ff */
[----:B------:R-:W-:Y:S01]  /*39490*/  IADD3 R21, P6, PT, R19, R16, RZ ;  /* 0x0000001013157210 */ /* 0x000fe20007fde0ff */
[----:B------:R-:W-:Y:S01]  /*394a0*/  IMAD.WIDE.U32 R22, R96, R94, R22 ;  /* 0x0000005e60167225 */ /* 0x000fe200078e0016 */
[----:B------:R-:W-:-:S02]  /*394b0*/  ISETP.GT.U32.AND.EX P2, PT, R44, R27, PT, P2 ;  /* 0x0000001b2c00720c */ /* 0x000fc40003f44120 */
[----:B------:R-:W-:Y:S01]  /*394c0*/  IADD3.X R28, PT, PT, RZ, RZ, RZ, P1, P4 ;  /* 0x000000ffff1c7210 */ /* 0x000fe20000fe84ff */
[----:B------:R-:W-:Y:S01]  /*394d0*/  IMAD.IADD R13, R57, 0x1, R39 ;  /* 0x00000001390d7824 */ /* 0x000fe200078e0227 */
[----:B------:R-:W-:Y:S01]  /*394e0*/  SEL R14, R44, R27, P2 ;  /* 0x0000001b2c0e7207 */ /* 0x000fe20001000000 */
[----:B------:R-:W-:-:S04]  /*394f0*/  IMAD.WIDE.U32 R40, R96, R70, R40 ;  /* 0x0000004660287225 */ /* 0x000fc800078e0028 */
[----:B------:R-:W-:Y:S01]  /*39500*/  IMAD.X R31, RZ, RZ, R31, P0 ;  /* 0x000000ffff1f7224 */ /* 0x000fe200000e061f */
[----:B------:R-:W-:Y:S01]  /*39510*/  IADD3 R42, P0, PT, R13, R22, RZ ;  /* 0x000000160d2a7210 */ /* 0x000fe20007f1e0ff */
[----:B------:R-:W-:Y:S01]  /*39520*/  IMAD.X R59, R27, 0x1, R26, P6 ;  /* 0x000000011b3b7824 */ /* 0x000fe200030e061a */
[----:B------:R-:W-:Y:S01]  /*39530*/  SEL R13, R30, R19, P2 ;  /* 0x000000131e0d7207 */ /* 0x000fe20001000000 */
[----:B0-----:R-:W-:Y:S01]  /*39540*/  IMAD R16, R55, R24, RZ ;  /* 0x0000001837107224 */ /* 0x001fe200078e02ff */
[----:B------:R-:W-:Y:S01]  /*39550*/  IADD3 R48, P2, P6, R43, R40, R48 ;  /* 0x000000282b307210 */ /* 0x000fe20007e5e030 */
[----:B------:R-:W-:Y:S01]  /*39560*/  IMAD.X R43, R73, 0x1, R23, P0 ;  /* 0x00000001492b7824 */ /* 0x000fe200000e0617 */
[----:B------:R-:W-:Y:S01]  /*39570*/  ISETP.GT.U32.AND P0, PT, R13, R21, PT ;  /* 0x000000150d00720c */ /* 0x000fe20003f04070 */
[----:B------:R-:W-:Y:S01]  /*39580*/  IMAD.WIDE.U32 R22, R97, R95, RZ ;  /* 0x0000005f61167225 */ /* 0x000fe200078e00ff */
[----:B------:R-:W-:Y:S02]  /*39590*/  SHF.R.U32.HI R13, RZ, 0x1f, R33 ;  /* 0x0000001fff0d7819 */ /* 0x000fe40000011621 */
[----:B------:R-:W-:Y:S01]  /*395a0*/  ISETP.GT.U32.AND.EX P0, PT, R14, R59, PT, P0 ;  /* 0x0000003b0e00720c */ /* 0x000fe20003f04100 */
[----:B------:R-:W-:Y:S01]  /*395b0*/  IMAD.WIDE.U32 R26, R45, R24, RZ ;  /* 0x000000182d1a7225 */ /* 0x000fe200078e00ff */
[----:B------:R-:W-:-:S03]  /*395c0*/  LOP3.LUT R47, R13, 0x1, RZ, 0xc0, !PT ;  /* 0x000000010d2f7812 */ /* 0x000fc600078ec0ff */
[----:B------:R-:W-:Y:S02]  /*395d0*/  IMAD R19, R45, R25, R16 ;  /* 0x000000192d137224 */ /* 0x000fe400078e0210 */
[----:B------:R-:W-:Y:S02]  /*395e0*/  IMAD.IADD R40, R73, 0x1, R41 ;  /* 0x0000000149287824 */ /* 0x000fe400078e0229 */
[----:B------:R-:W-:Y:S01]  /*395f0*/  IMAD.IADD R13, R57, 0x1, R23 ;  /* 0x00000001390d7824 */ /* 0x000fe200078e0217 */
[----:B------:R-:W-:Y:S01]  /*39600*/  SEL R57, RZ, 0x1, !P0 ;  /* 0x00000001ff397807 */ /* 0x000fe20004000000 */
[----:B------:R-:W-:Y:S01]  /*39610*/  IMAD.IADD R36, R27, 0x1, R19 ;  /* 0x000000011b247824 */ /* 0x000fe200078e0213 */
[----:B------:R-:W-:Y:S01]  /*39620*/  IADD3.X R14, PT, PT, RZ, R40, RZ, P2, P6 ;  /* 0x00000028ff0e7210 */ /* 0x000fe200017ec4ff */
[----:B------:R-:W-:Y:S01]  /*39630*/  IMAD.WIDE.U32 R40, R94, R94, R46 ;  /* 0x0000005e5e287225 */ /* 0x000fe200078e002e */
[----:B------:R-:W-:Y:S02]  /*39640*/  IADD3 R27, P2, P6, R38, R13, R18 ;  /* 0x0000000d261b7210 */ /* 0x000fe40007e5e012 */
[----:B------:R-:W0:Y:S01]  /*39650*/  LDC.64 R18, c[0x3][0x8] ;  /* 0x00c00200ff127b82 */ /* 0x000e220000000a00 */
[----:B-1----:R-:W-:Y:S01]  /*39660*/  IMAD.WIDE.U32 R46, R36, R10, RZ ;  /* 0x0000000a242e7225 */ /* 0x002fe200078e00ff */
[----:B------:R-:W-:-:S02]  /*39670*/  IADD3 R16, P0, P4, R31, R40, R48 ;  /* 0x000000281f107210 */ /* 0x000fc40007c1e030 */
[----:B------:R-:W-:Y:S01]  /*39680*/  IADD3.X R31, PT, PT, RZ, RZ, RZ, P2, P6 ;  /* 0x000000ffff1f7210 */ /* 0x000fe200017ec4ff */
[----:B------:R-:W-:Y:S02]  /*39690*/  IMAD.IADD R13, R35, 0x1, R41 ;  /* 0x00000001230d7824 */ /* 0x000fe400078e0229 */
[----:B------:R-:W-:Y:S02]  /*396a0*/  IMAD.MOV.U32 R33, RZ, RZ, RZ ;  /* 0x000000ffff217224 */ /* 0x000fe400078e00ff */
[----:B------:R-:W-:Y:S01]  /*396b0*/  IMAD.WIDE.U32 R38, R26, R10, RZ ;  /* 0x0000000a1a267225 */ /* 0x000fe200078e00ff */
        /* <DEDUP_REMOVED lines=9> */
[----:B------:R-:W-:Y:S01]  /*39750*/  IMAD.MOV.U32 R32, RZ, RZ, R41 ;  /* 0x000000ffff207224 */ /* 0x000fe200078e0029 */
[----:B------:R-:W-:Y:S01]  /*39760*/  SHF.L.U64.HI R14, R20, 0x1, R61 ;  /* 0x00000001140e7819 */ /* 0x000fe2000001023d */
[----:B------:R-:W-:Y:S01]  /*39770*/  IMAD.IADD R30, R49, 0x1, R99 ;  /* 0x00000001311e7824 */ /* 0x000fe200078e0263 */
[----:B------:R-:W-:Y:S01]  /*39780*/  IADD3.X RZ, P4, PT, R55, R40, RZ, P4, !PT ;  /* 0x0000002837ff7210 */ /* 0x000fe2000279e4ff */
[----:B------:R-:W-:Y:S01]  /*39790*/  IMAD.WIDE.U32.X R32, R36, R11, R32, P1 ;  /* 0x0000000b24207225 */ /* 0x000fe200008e0420 */
[----:B------:R-:W-:-:S02]  /*397a0*/  ISETP.GE.U32.AND P1, PT, R46, R21, PT ;  /* 0x000000152e00720c */ /* 0x000fc40003f26070 */
[----:B------:R-:W-:Y:S01]  /*397b0*/  IADD3.X R61, PT, PT, RZ, RZ, RZ, P3, P5 ;  /* 0x000000ffff3d7210 */ /* 0x000fe20001fea4ff */
[----:B------:R-:W-:Y:S01]  /*397c0*/  IMAD.X R55, R59, 0x1, R44, P0 ;  /* 0x000000013b377824 */ /* 0x000fe200000e062c */
[----:B------:R-:W-:Y:S01]  /*397d0*/  IADD3.X R23, P4, PT, RZ, R32, RZ, P4, !PT ;  /* 0x00000020ff177210 */ /* 0x000fe2000279e4ff */
[----:B0-----:R-:W-:Y:S01]  /*397e0*/  IMAD.WIDE.U32 R38, R36, R18, RZ ;  /* 0x0000001224267225 */ /* 0x001fe200078e00ff */
[----:B------:R-:W-:Y:S02]  /*397f0*/  IADD3 R28, P0, P2, R28, R98, R51 ;  /* 0x000000621c1c7210 */ /* 0x000fe40007a1e033 */
[----:B------:R-:W-:Y:S01]  /*39800*/  ISETP.GE.U32.AND.EX P1, PT, R55, R59, PT, P1 ;  /* 0x0000003b3700720c */ /* 0x000fe20003f26110 */
[----:B------:R-:W-:Y:S01]  /*39810*/  IMAD.X R51, RZ, RZ, R33, P4 ;  /* 0x000000ffff337224 */ /* 0x000fe200020e0621 */
[----:B------:R-:W-:Y:S01]  /*39820*/  IADD3 R41, P4, PT, R57, R2, RZ ;  /* 0x0000000239297210 */ /* 0x000fe20007f9e0ff */
[----:B------:R-:W-:Y:S01]  /*39830*/  IMAD.IADD R54, R37, 0x1, R15 ;  /* 0x0000000125367824 */ /* 0x000fe200078e020f */
[----:B------:R-:W-:-:S02]  /*39840*/  IADD3.X R30, PT, PT, RZ, R30, RZ, P0, P2 ;  /* 0x0000001eff1e7210 */ /* 0x000fc400007e44ff */
[----:B------:R-:W-:Y:S01]  /*39850*/  IADD3 R45, P2, P6, R31, R42, R28 ;  /* 0x0000002a1f2d7210 */ /* 0x000fe20007e5e01c */
[----:B------:R-:W-:Y:S01]  /*39860*/  IMAD.X R47, RZ, RZ, R34, P4 ;  /* 0x000000ffff2f7224 */ /* 0x000fe200020e0622 */
[----:B------:R-:W-:Y:S02]  /*39870*/  SEL R33, RZ, 0x1, P1 ;  /* 0x00000001ff217807 */ /* 0x000fe40000800000 */
[----:B------:R-:W-:Y:S01]  /*39880*/  LEA R23, P0, R20, R23, 0x1 ;  /* 0x0000001714177211 */ /* 0x000fe200078008ff */
[----:B------:R-:W-:Y:S01]  /*39890*/  IMAD.WIDE.U32 R20, R26, R18, RZ ;  /* 0x000000121a147225 */ /* 0x000fe200078e00ff */
[----:B------:R-:W-:Y:S02]  /*398a0*/  IADD3.X R50, PT, PT, RZ, R43, R30, P2, P6 ;  /* 0x0000002bff327210 */ /* 0x000fe400017ec41e */
[----:B------:R-:W-:Y:S01]  /*398b0*/  ISETP.GT.U32.AND P1, PT, R2, R41, PT ;  /* 0x000000290200720c */ /* 0x000fe20003f24070 */
[----:B------:R-:W-:Y:S01]  /*398c0*/  IMAD.WIDE.U32 R38, P2, R26, R19, R38 ;  /* 0x000000131a267225 */ /* 0x000fe20007840026 */
[----:B------:R-:W-:-:S02]  /*398d0*/  IADD3 R52, P4, PT, R41, R22, RZ ;  /* 0x0000001629347210 */ /* 0x000fc40007f9e0ff */
[----:B------:R-:W-:Y:S01]  /*398e0*/  ISETP.GT.U32.AND.EX P1, PT, R34, R47, PT, P1 ;  /* 0x0000002f2200720c */ /* 0x000fe20003f24110 */
[----:B------:R-:W-:Y:S01]  /*398f0*/  IMAD.MOV.U32 R40, RZ, RZ, R39 ;  /* 0x000000ffff287224 */ /* 0x000fe200078e0027 */
[----:B------:R-:W-:Y:S01]  /*39900*/  IADD3.X R51, P0, PT, R51, R14, RZ, P0, !PT ;  /* 0x0000000e33337210 */ /* 0x000fe2000071e4ff */
[----:B------:R-:W-:Y:S01]  /*39910*/  IMAD.X R57, R47, 0x1, R27, P4 ;  /* 0x000000012f397824 */ /* 0x000fe200020e061b */
[----:B------:R-:W-:Y:S01]  /*39920*/  IADD3 R32, P6, PT, R21, R38, RZ ;  /* 0x0000002615207210 */ /* 0x000fe20007fde0ff */
[----:B------:R-:W-:Y:S01]  /*39930*/  IMAD.IADD R38, R29, 0x1, R35 ;  /* 0x000000011d267824 */ /* 0x000fe200078e0223 */
[----:B------:R-:W-:Y:S01]  /*39940*/  IADD3 R23, P4, PT, R23, R20, RZ ;  /* 0x0000001417177210 */ /* 0x000fe20007f9e0ff */
[----:B------:R-:W-:Y:S01]  /*39950*/  IMAD.MOV.U32 R39, RZ, RZ, RZ ;  /* 0x000000ffff277224 */ /* 0x000fe200078e00ff */
[----:B------:R-:W-:Y:S01]  /*39960*/  SEL R14, R2, R41, P1 ;  /* 0x00000029020e7207 */ /* 0x000fe20000800000 */
[----:B------:R-:W-:Y:S01]  /*39970*/  IMAD.X R41, RZ, RZ, RZ, P2 ;  /* 0x000000ffff297224 */ /* 0x000fe200010e06ff */
[----:B------:R-:W-:Y:S01]  /*39980*/  IADD3.X R51, P4, PT, R51, R32, RZ, P4, !PT ;  /* 0x0000002033337210 */ /* 0x000fe2000279e4ff */
[----:B------:R-:W-:Y:S01]  /*39990*/  IMAD.WIDE.U32 R70, R94, R70, R38 ;  /* 0x000000465e467225 */ /* 0x000fe200078e0026 */
[----:B------:R-:W-:-:S02]  /*399a0*/  SEL R20, R34, R47, P1 ;  /* 0x0000002f22147207 */ /* 0x000fc40000800000 */
[----:B------:R-:W-:Y:S01]  /*399b0*/  ISETP.GT.U32.AND P1, PT, R14, R52, PT ;  /* 0x000000340e00720c */ /* 0x000fe20003f24070 */
[-C--:B------:R-:W-:Y:S02]  /*399c0*/  IMAD R32, R51, R24.reuse, RZ ;  /* 0x0000001833207224 */ /* 0x080fe400078e02ff */
[C---:B------:R-:W-:Y:S01]  /*399d0*/  IMAD.WIDE.U32 R14, R23.reuse, R24, RZ ;  /* 0x00000018170e7225 */ /* 0x040fe200078e00ff */
[----:B------:R-:W-:Y:S02]  /*399e0*/  ISETP.GT.U32.AND.EX P1, PT, R20, R57, PT, P1 ;  /* 0x000000391400720c */ /* 0x000fe40003f24110 */
[----:B------:R-:W0:Y:S01]  /*399f0*/  LDC.64 R20, c[0x3][0x10] ;  /* 0x00c00400ff147b82 */ /* 0x000e220000000a00 */
[----:B------:R-:W-:Y:S01]  /*39a00*/  IMAD R47, R23, R25, R32 ;  /* 0x00000019172f7224 */ /* 0x000fe200078e0220 */
[----:B------:R-:W-:Y:S01]  /*39a10*/  SEL R32, RZ, 0x1, !P1 ;  /* 0x00000001ff207807 */ /* 0x000fe20004800000 */
[----:B------:R-:W-:Y:S01]  /*39a20*/  IMAD.WIDE.U32.X R40, R36, R19, R40, P6 ;  /* 0x0000001324287225 */ /* 0x000fe200030e0428 */
[----:B------:R-:W-:-:S03]  /*39a30*/  IADD3 R37, P1, PT, R33, R52, RZ ;  /* 0x0000003421257210 */ /* 0x000fc60007f3e0ff */
[----:B------:R-:W-:Y:S01]  /*39a40*/  IMAD.IADD R15, R15, 0x1, R47 ;  /* 0x000000010f0f7824 */ /* 0x000fe200078e022f */
[----:B------:R-:W-:Y:S01]  /*39a50*/  ISETP.GT.U32.AND P6, PT, R52, R37, PT ;  /* 0x000000253400720c */ /* 0x000fe20003fc4070 */
[----:B------:R-:W-:Y:S01]  /*39a60*/  IMAD.X R48, RZ, RZ, R57, P1 ;  /* 0x000000ffff307224 */ /* 0x000fe200008e0639 */
[----:B------:R-:W-:Y:S01]  /*39a70*/  IADD3 R32, P1, P2, R42, R45, R32 ;  /* 0x0000002d2a207210 */ /* 0x000fe20007a3e020 */
[----:B------:R-:W-:-:S03]  /*39a80*/  IMAD.WIDE.U32 R44, R15, R10, RZ ;  /* 0x0000000a0f2c7225 */ /* 0x000fc600078e00ff */
[----:B------:R-:W-:Y:S02]  /*39a90*/  IADD3.X R29, PT, PT, R43, R50, RZ, P1, P2 ;  /* 0x000000322b1d7210 */ /* 0x000fe40000fe44ff */
[----:B------:R-:W-:Y:S01]  /*39aa0*/  ISETP.GT.U32.AND.EX P1, PT, R57, R48, PT, P6 ;  /* 0x000000303900720c */ /* 0x000fe20003f24160 */
[----:B------:R-:W-:Y:S01]  /*39ab0*/  IMAD.WIDE.U32 R42, P2, R14, R11, R44 ;  /* 0x0000000b0e2a7225 */ /* 0x000fe2000784002c */
[----:B------:R-:W-:Y:S02]  /*39ac0*/  IADD3.X R49, P0, P6, R40, RZ, RZ, P4, P0 ;  /* 0x000000ff28317210 */ /* 0x000fe400026004ff */
[----:B------:R-:W-:Y:S01]  /*39ad0*/  IADD3 R39, P4, PT, R37, R22, RZ ;  /* 0x0000001625277210 */ /* 0x000fe20007f9e0ff */
[----:B------:R-:W-:Y:S01]  /*39ae0*/  IMAD.WIDE.U32 R44, R14, R10, RZ ;  /* 0x0000000a0e2c7225 */ /* 0x000fe200078e00ff */
[----:B------:R-:W-:Y:S02]  /*39af0*/  IADD3.X R50, PT, PT, R41, RZ, RZ, P0, P6 ;  /* 0x000000ff29327210 */ /* 0x000fe400007ec4ff */
[----:B------:R-:W-:Y:S01]  /*39b00*/  IADD3 R49, P0, PT, R49, R46, RZ ;  /* 0x0000002e31317210 */ /* 0x000fe20007f1e0ff */
[----:B------:R-:W-:Y:S01]  /*39b10*/  IMAD.X R47, RZ, RZ, RZ, P2 ;  /* 0x000000ffff2f7224 */ /* 0x000fe200010e06ff */
[----:B------:R-:W-:Y:S01]  /*39b20*/  IADD3 RZ, P2, PT, R23, R44, RZ ;  /* 0x0000002c17ff7210 */ /* 0x000fe20007f5e0ff */
[----:B------:R-:W-:Y:S01]  /*39b30*/  IMAD.MOV.U32 R46, RZ, RZ, R43 ;  /* 0x000000ffff2e7224 */ /* 0x000fe200078e002b */
[----:B------:R-:W-:Y:S01]  /*39b40*/  IADD3 R42, P6, PT, R45, R42, RZ ;  /* 0x0000002a2d2a7210 */ /* 0x000fe20007fde0ff */
[----:B------:R-:W1:Y:S01]  /*39b50*/  LDC.64 R22, c[0x3][0x18] ;  /* 0x00c00600ff167b82 */ /* 0x000e620000000a00 */
[----:B0-----:R-:W-:Y:S01]  /*39b60*/  IMAD.WIDE.U32 R44, R36, R20, RZ ;  /* 0x00000014242c7225 */ /* 0x001fe200078e00ff */
[----:B------:R-:W-:-:S02]  /*39b70*/  SEL R38, R52, R37, P1 ;  /* 0x0000002534267207 */ /* 0x000fc40000800000 */
[----:B------:R-:W-:Y:S01]  /*39b80*/  IADD3.X RZ, P2, PT, R51, R42, RZ, P2, !PT ;  /* 0x0000002a33ff7210 */ /* 0x000fe2000175e4ff */
[----:B------:R-:W-:Y:S01]  /*39b90*/  IMAD.WIDE.U32.X R40, R15, R11, R46, P6 ;  /* 0x0000000b0f287225 */ /* 0x000fe200030e042e */
[----:B------:R-:W-:-:S03]  /*39ba0*/  IADD3.X R50, P0, PT, R50, R55, RZ, P0, !PT ;  /* 0x0000003732327210 */ /* 0x000fc6000071e4ff */
        /* <DEDUP_REMOVED lines=13> */
[----:B------:R-:W-:Y:S01]  /*39c80*/  IMAD.WIDE.U32 R44, P4, R14, R19, R44 ;  /* 0x000000130e2c7225 */ /* 0x000fe2000788002c */
[----:B------:R-:W-:Y:S02]  /*39c90*/  IADD3 R41, P3, PT, R41, R48, RZ ;  /* 0x0000003029297210 */ /* 0x000fe40007f7e0ff */
[----:B------:R-:W-:Y:S01]  /*39ca0*/  IADD3.X R57, P5, PT, R57, R46, RZ, P5, !PT ;  /* 0x0000002e39397210 */ /* 0x000fe20002fbe4ff */
[----:B------:R-:W-:Y:S01]  /*39cb0*/  IMAD.MOV.U32 R42, RZ, RZ, R47 ;  /* 0x000000ffff2a7224 */ /* 0x000fe200078e002f */
[----:B------:R-:W-:Y:S01]  /*39cc0*/  IADD3 R44, P6, PT, R49, R44, RZ ;  /* 0x0000002c312c7210 */ /* 0x000fe20007fde0ff */
[----:B-1----:R-:W-:-:S03]  /*39cd0*/  IMAD.WIDE.U32 R48, R36, R22, RZ ;  /* 0x0000001624307225 */ /* 0x002fc600078e00ff */
[----:B------:R-:W-:Y:S01]  /*39ce0*/  IADD3.X R57, P3, PT, R57, R44, RZ, P3, !PT ;  /* 0x0000002c39397210 */ /* 0x000fe20001f7e4ff */
[----:B------:R-:W-:Y:S02]  /*39cf0*/  IMAD.X R47, RZ, RZ, RZ, P4 ;  /* 0x000000ffff2f7224 */ /* 0x000fe400020e06ff */
[----:B------:R-:W-:Y:S02]  /*39d00*/  IMAD.MOV.U32 R46, RZ, RZ, R45 ;  /* 0x000000ffff2e7224 */ /* 0x000fe400078e002d */
[----:B------:R-:W-:Y:S01]  /*39d10*/  IMAD.WIDE.U32.X R42, R36, R21, R42, P2 ;  /* 0x00000015242a7225 */ /* 0x000fe200010e042a */
[----:B------:R-:W-:-:S03]  /*39d20*/  IADD3 R61, P2, P4, R61, R70, R54 ;  /* 0x000000463d3d7210 */ /* 0x000fc60007c5e036 */
[----:B------:R-:W-:Y:S01]  /*39d30*/  IMAD.WIDE.U32.X R44, R15, R19, R46, P6 ;  /* 0x000000130f2c7225 */ /* 0x000fe200030e042e */
[----:B------:R-:W-:-:S03]  /*39d40*/  IADD3.X R51, P1, P0, R42, RZ, RZ, P1, P0 ;  /* 0x000000ff2a337210 */ /* 0x000fc600008204ff */
[----:B------:R-:W-:Y:S01]  /*39d50*/  IMAD.WIDE.U32 R48, P6, R26, R23, R48 ;  /* 0x000000171a307225 */ /* 0x000fe200078c0030 */
[----:B------:R-:W-:-:S03]  /*39d60*/  IADD3.X R59, PT, PT, R43, RZ, RZ, P1, P0 ;  /* 0x000000ff2b3b7210 */ /* 0x000fc60000fe04ff */
[----:B------:R-:W-:Y:S01]  /*39d70*/  IMAD.X R47, RZ, RZ, RZ, P6 ;  /* 0x000000ffff2f7224 */ /* 0x000fe200030e06ff */
[----:B------:R-:W-:Y:S01]  /*39d80*/  IADD3 R52, P6, PT, R39, R2, RZ ;  /* 0x0000000227347210 */ /* 0x000fe20007fde0ff */
[----:B------:R-:W-:-:S04]  /*39d90*/  IMAD.WIDE.U32 R26, R26, R22, RZ ;  /* 0x000000161a1a7225 */ /* 0x000fc800078e00ff */
[----:B------:R-:W-:Y:S01]  /*39da0*/  IMAD.IADD R70, R35, 0x1, R71 ;  /* 0x0000000123467824 */ /* 0x000fe200078e0247 */
[----:B------:R-:W-:Y:S01]  /*39db0*/  IADD3.X R35, P3, P5, R44, RZ, RZ, P3, P5 ;  /* 0x000000ff2c237210 */ /* 0x000fe20001d6a4ff */
[----:B------:R-:W-:Y:S01]  /*39dc0*/  IMAD.X R34, R37, 0x1, R34, P6 ;  /* 0x0000000125227824 */ /* 0x000fe200030e0622 */
[----:B------:R-:W-:Y:S01]  /*39dd0*/  IADD3 R48, P0, PT, R27, R48, RZ ;  /* 0x000000301b307210 */ /* 0x000fe20007f1e0ff */
[----:B------:R-:W-:Y:S01]  /*39de0*/  IMAD R2, R57, R24, RZ ;  /* 0x0000001839027224 */ /* 0x000fe200078e02ff */
[----:B------:R-:W-:Y:S01]  /*39df0*/  IADD3.X R58, PT, PT, R45, RZ, RZ, P3, P5 ;  /* 0x000000ff2d3a7210 */ /* 0x000fe20001fea4ff */
[----:B------:R-:W-:Y:S01]  /*39e00*/  IMAD.WIDE.U32 R44, R15, R20, RZ ;  /* 0x000000140f2c7225 */ /* 0x000fe200078e00ff */
[----:B------:R-:W-:-:S03]  /*39e10*/  IADD3 R27, P1, PT, R51, R52, RZ ;  /* 0x00000034331b7210 */ /* 0x000fc60007f3e0ff */
[----:B------:R-:W-:Y:S01]  /*39e20*/  IMAD.MOV.U32 R46, RZ, RZ, R49 ;  /* 0x000000ffff2e7224 */ /* 0x000fe200078e0031 */
[----:B------:R-:W-:Y:S01]  /*39e30*/  IADD3 R42, P3, PT, R27, R26, RZ ;  /* 0x0000001a1b2a7210 */ /* 0x000fe20007f7e0ff */
        /* <DEDUP_REMOVED lines=16> */
[----:B------:R-:W-:Y:S01]  /*39f40*/  IMAD.WIDE.U32 R48, R2, R10, RZ ;  /* 0x0000000a02307225 */ /* 0x000fe200078e00ff */
[----:B------:R-:W-:-:S02]  /*39f50*/  IADD3.X R59, PT, PT, RZ, R70, RZ, P2, P4 ;  /* 0x00000046ff3b7210 */ /* 0x000fc400017e84ff */
[----:B------:R-:W-:Y:S01]  /*39f60*/  IADD3.X R58, P1, PT, R58, R71, RZ, P1, !PT ;  /* 0x000000473a3a7210 */ /* 0x000fe20000f3e4ff */
[----:B------:R-:W-:Y:S02]  /*39f70*/  IMAD.MOV.U32 R42, RZ, RZ, R45 ;  /* 0x000000ffff2a7224 */ /* 0x000fe400078e002d */
[----:B------:R-:W-:-:S04]  /*39f80*/  IMAD.WIDE.U32 R54, R26, R10, RZ ;  /* 0x0000000a1a367225 */ /* 0x000fc800078e00ff */
[----:B------:R-:W-:Y:S01]  /*39f90*/  IMAD.WIDE.U32 R46, P5, R14, R23, R50 ;  /* 0x000000170e2e7225 */ /* 0x000fe200078a0032 */
[----:B------:R-:W-:-:S03]  /*39fa0*/  IADD3 RZ, P2, PT, R41, R54, RZ ;  /* 0x0000003629ff7210 */ /* 0x000fc60007f5e0ff */
[----:B------:R-:W-:-:S04]  /*39fb0*/  IMAD.WIDE.U32 R44, P6, R26, R11, R48 ;  /* 0x0000000b1a2c7225 */ /* 0x000fc800078c0030 */
[----:B------:R-:W-:Y:S01]  /*39fc0*/  IMAD.WIDE.U32.X R50, R15, R21, R42, P3 ;  /* 0x000000150f327225 */ /* 0x000fe200018e042a */
[----:B------:R-:W-:-:S03]  /*39fd0*/  IADD3 R54, P4, PT, R55, R44, RZ ;  /* 0x0000002c37367210 */ /* 0x000fc60007f9e0ff */
[----:B------:R-:W-:Y:S01]  /*39fe0*/  IMAD.X R49, RZ, RZ, RZ, P6 ;  /* 0x000000ffff317224 */ /* 0x000fe200030e06ff */
[----:B------:R-:W-:Y:S01]  /*39ff0*/  IADD3.X R27, P0, P1, R50, RZ, RZ, P1, P0 ;  /* 0x000000ff321b7210 */ /* 0x000fe200009004ff */
[----:B------:R-:W-:Y:S01]  /*3a000*/  IMAD.MOV.U32 R48, RZ, RZ, R45 ;  /* 0x000000ffff307224 */ /* 0x000fe200078e002d */
[----:B------:R-:W-:Y:S01]  /*3a010*/  IADD3 R60, P6, PT, R60, R3, RZ ;  /* 0x000000033c3c7210 */ /* 0x000fe20007fde0ff */
[----:B------:R-:W-:Y:S01]  /*3a020*/  IMAD.X R43, RZ, RZ, RZ, P5 ;  /* 0x000000ffff2b7224 */ /* 0x000fe200028e06ff */
[----:B------:R-:W-:Y:S01]  /*3a030*/  IADD3.X RZ, P2, PT, R57, R54, RZ, P2, !PT ;  /* 0x0000003639ff7210 */ /* 0x000fe2000175e4ff */
[----:B------:R-:W-:Y:S01]  /*3a040*/  IMAD.WIDE.U32 R54, R14, R22, RZ ;  /* 0x000000160e367225 */ /* 0x000fe200078e00ff */
[----:B------:R-:W-:Y:S02]  /*3a050*/  IADD3.X R50, PT, PT, R51, RZ, RZ, P0, P1 ;  /* 0x000000ff33327210 */ /* 0x000fe400007e24ff */
[----:B------:R-:W-:Y:S01]  /*3a060*/  IADD3 R27, P1, PT, R27, R60, RZ ;  /* 0x0000003c1b1b7210 */ /* 0x000fe20007f3e0ff */
[----:B------:R-:W-:Y:S01]  /*3a070*/  IMAD.X R51, R35, 0x1, R0, P6 ;  /* 0x0000000123337824 */ /* 0x000fe200030e0600 */
[----:B------:R-:W-:Y:S01]  /*3a080*/  IADD3 R35, P0, PT, R55, R46, RZ ;  /* 0x0000002e37237210 */ /* 0x000fe20007f1e0ff */
[----:B------:R-:W-:Y:S01]  /*3a090*/  IMAD.WIDE.U32.X R48, R2, R11, R48, P4 ;  /* 0x0000000b02307225 */ /* 0x000fe200020e0430 */
[----:B------:R-:W-:-:S02]  /*3a0a0*/  IADD3 R54, P6, PT, R27, R54, RZ ;  /* 0x000000361b367210 */ /* 0x000fc40007fde0ff */
[----:B------:R-:W-:Y:S01]  /*3a0b0*/  IADD3.X R50, P1, PT, R50, R51, RZ, P1, !PT ;  /* 0x0000003332327210 */ /* 0x000fe20000f3e4ff */
[----:B------:R-:W-:Y:S01]  /*3a0c0*/  IMAD.MOV.U32 R42, RZ, RZ, R47 ;  /* 0x000000ffff2a7224 */ /* 0x000fe200078e002f */
[----:B------:R-:W-:Y:S01]  /*3a0d0*/  IADD3 R4, P5, P3, R4, R61, R61 ;  /* 0x0000003d04047210 */ /* 0x000fe20007bbe03d */
[----:B------:R-:W-:Y:S01]  /*3a0e0*/  IMAD.WIDE.U32 R46, R2, R18, RZ ;  /* 0x00000012022e7225 */ /* 0x000fe200078e00ff */
[----:B------:R-:W-:Y:S02]  /*3a0f0*/  IADD3.X R50, P6, PT, R50, R35, RZ, P6, !PT ;  /* 0x0000002332327210 */ /* 0x000fe400037de4ff */
[----:B------:R-:W-:Y:S01]  /*3a100*/  IADD3.X R35, P2, PT, RZ, R48, RZ, P2, !PT ;  /* 0x00000030ff237210 */ /* 0x000fe2000175e4ff */
        /* <DEDUP_REMOVED lines=13> */
[----:B------:R-:W-:-:S02]  /*3a1e0*/  IADD3 R35, P1, PT, R35, R44, RZ ;  /* 0x0000002c23237210 */ /* 0x000fc40007f3e0ff */
[----:B------:R-:W-:Y:S02]  /*3a1f0*/  IADD3.X R47, P2, PT, R47, R58, RZ, P2, !PT ;  /* 0x0000003a2f2f7210 */ /* 0x000fe4000175e4ff */
[----:B------:R-:W-:Y:S01]  /*3a200*/  ISETP.GE.U32.AND P0, PT, R52, R39, PT ;  /* 0x000000273400720c */ /* 0x000fe20003f06070 */
[C---:B------:R-:W-:Y:S01]  /*3a210*/  IMAD.WIDE.U32.X R38, R2.reuse, R19, R40, P6 ;  /* 0x0000001302267225 */ /* 0x040fe200030e0428 */
[----:B------:R-:W-:Y:S02]  /*3a220*/  IADD3.X R47, P1, PT, R47, R14, RZ, P1, !PT ;  /* 0x0000000e2f2f7210 */ /* 0x000fe40000f3e4ff */
[----:B------:R-:W-:Y:S01]  /*3a230*/  IADD3.X R49, PT, PT, RZ, R59, R59, P5, P3 ;  /* 0x0000003bff317210 */ /* 0x000fe20002fe643b */
[----:B------:R-:W-:Y:S01]  /*3a240*/  IMAD.WIDE.U32 R40, R2, R20, RZ ;  /* 0x0000001402287225 */ /* 0x000fe200078e00ff */
[----:B------:R-:W-:Y:S02]  /*3a250*/  IADD3.X R27, P1, P2, R38, RZ, RZ, P1, P2 ;  /* 0x000000ff261b7210 */ /* 0x000fe40000a244ff */
[----:B------:R-:W-:Y:S01]  /*3a260*/  IADD3 R48, P5, P3, R48, R32, R31 ;  /* 0x0000002030307210 */ /* 0x000fe20007bbe01f */
[-C--:B------:R-:W-:Y:S01]  /*3a270*/  IMAD R42, R47, R24.reuse, RZ ;  /* 0x000000182f2a7224 */ /* 0x080fe200078e02ff */
[----:B------:R-:W-:Y:S01]  /*3a280*/  IADD3 R16, P4, PT, R16, R33, RZ ;  /* 0x0000002110107210 */ /* 0x000fe20007f9e0ff */
[----:B------:R-:W-:Y:S01]  /*3a290*/  IMAD.WIDE.U32 R14, R35, R24, RZ ;  /* 0x00000018230e7225 */ /* 0x000fe200078e00ff */
[----:B------:R-:W-:-:S02]  /*3a2a0*/  IADD3.X R45, PT, PT, R39, RZ, RZ, P1, P2 ;  /* 0x000000ff272d7210 */ /* 0x000fc40000fe44ff */
[----:B------:R-:W-:Y:S01]  /*3a2b0*/  ISETP.GE.U32.AND P2, PT, R60, R3, PT ;  /* 0x000000033c00720c */ /* 0x000fe20003f46070 */
[----:B------:R-:W-:Y:S01]  /*3a2c0*/  IMAD R31, R35, R25, R42 ;  /* 0x00000019231f7224 */ /* 0x000fe200078e022a */
[----:B------:R-:W-:Y:S01]  /*3a2d0*/  IADD3.X R29, PT, PT, RZ, R29, RZ, P5, P3 ;  /* 0x0000001dff1d7210 */ /* 0x000fe20002fe64ff */
[----:B------:R-:W-:Y:S01]  /*3a2e0*/  IMAD.WIDE.U32 R40, P6, R26, R21, R40 ;  /* 0x000000151a287225 */ /* 0x000fe200078c0028 */
[----:B------:R-:W-:Y:S02]  /*3a2f0*/  ISETP.GE.U32.AND.EX P2, PT, R51, R0, PT, P2 ;  /* 0x000000003300720c */ /* 0x000fe40003f46120 */
[----:B------:R-:W-:Y:S01]  /*3a300*/  ISETP.GE.U32.AND.EX P0, PT, R34, R37, PT, P0 ;  /* 0x000000252200720c */ /* 0x000fe20003f06100 */
[----:B------:R-:W-:-:S04]  /*3a310*/  IMAD.WIDE.U32 R32, R26, R20, RZ ;  /* 0x000000141a207225 */ /* 0x000fc800078e00ff */
[----:B------:R-:W-:Y:S01]  /*3a320*/  IMAD.IADD R3, R15, 0x1, R31 ;  /* 0x000000010f037824 */ /* 0x000fe200078e021f */
[----:B------:R-:W-:Y:S01]  /*3a330*/  IADD3 R15, P1, PT, R27, R54, RZ ;  /* 0x000000361b0f7210 */ /* 0x000fe20007f3e0ff */
[----:B------:R-:W-:Y:S01]  /*3a340*/  IMAD.X R39, RZ, RZ, RZ, P6 ;  /* 0x000000ffff277224 */ /* 0x000fe200030e06ff */
[----:B------:R-:W-:Y:S01]  /*3a350*/  IADD3 R52, P3, PT, R33, R40, RZ ;  /* 0x0000002821347210 */ /* 0x000fe20007f7e0ff */
[----:B------:R-:W-:Y:S01]  /*3a360*/  IMAD.WIDE.U32 R42, R3, R10, RZ ;  /* 0x0000000a032a7225 */ /* 0x000fe200078e00ff */
[----:B------:R-:W-:Y:S02]  /*3a370*/  IADD3 R44, P6, PT, R15, R32, RZ ;  /* 0x000000200f2c7210 */ /* 0x000fe40007fde0ff */
[----:B------:R-:W-:Y:S01]  /*3a380*/  IADD3.X R45, P1, PT, R45, R50, RZ, P1, !PT ;  /* 0x000000322d2d7210 */ /* 0x000fe20000f3e4ff */
[----:B------:R-:W-:Y:S01]  /*3a390*/  IMAD.MOV.U32 R38, RZ, RZ, R41 ;  /* 0x000000ffff267224 */ /* 0x000fe200078e0029 */
[----:B------:R-:W-:Y:S01]  /*3a3a0*/  SEL R15, RZ, 0x1, P2 ;  /* 0x00000001ff0f7807 */ /* 0x000fe20001000000 */
[----:B------:R-:W-:Y:S01]  /*3a3b0*/  IMAD.WIDE.U32 R40, R14, R10, RZ ;  /* 0x0000000a0e287225 */ /* 0x000fe200078e00ff */
[----:B------:R-:W-:-:S03]  /*3a3c0*/  IADD3.X R45, P6, PT, R45, R52, RZ, P6, !PT ;  /* 0x000000342d2d7210 */ /* 0x000fc600037de4ff */
[----:B------:R-:W-:Y:S01]  /*3a3d0*/  IMAD.WIDE.U32.X R32, R2, R21, R38, P3 ;  /* 0x0000001502207225 */ /* 0x000fe200018e0426 */
[----:B------:R-:W-:-:S03]  /*3a3e0*/  IADD3 RZ, P3, PT, R35, R40, RZ ;  /* 0x0000002823ff7210 */ /* 0x000fc60007f7e0ff */
        /* <DEDUP_REMOVED lines=8> */
[----:B------:R-:W-:Y:S01]  /*3a470*/  IADD3.X RZ, P3, PT, R47, R0, RZ, P3, !PT ;  /* 0x000000002fff7210 */ /* 0x000fe20001f7e4ff */
[C---:B------:R-:W-:Y:S01]  /*3a480*/  IMAD.WIDE.U32 R38, P6, R26.reuse, R23, R38 ;  /* 0x000000171a267225 */ /* 0x040fe200078c0026 */
[----:B------:R-:W-:Y:S02]  /*3a490*/  ISETP.GE.U32.AND P1, PT, R41, R4, PT ;  /* 0x000000042900720c */ /* 0x000fe40003f26070 */
[----:B------:R-:W-:Y:S01]  /*3a4a0*/  SEL R43, RZ, 0x1, P0 ;  /* 0x00000001ff2b7807 */ /* 0x000fe20000000000 */
        /* <DEDUP_REMOVED lines=22> */
[----:B------:R-:W-:Y:S02]  /*3a610*/  IADD3.X R31, P2, PT, R40, R39, RZ, P2, !PT ;  /* 0x00000027281f7210 */ /* 0x000fe4000175e4ff */
[----:B------:R-:W-:Y:S01]  /*3a620*/  IADD3.X R40, P3, PT, R0, R47, RZ, P3, !PT ;  /* 0x0000002f00287210 */ /* 0x000fe20001f7e4ff */
[----:B------:R-:W-:Y:S01]  /*3a630*/  IMAD.WIDE.U32.X R32, R3, R19, R34, P5 ;  /* 0x0000001303207225 */ /* 0x000fe200028e0422 */
[----:B------:R-:W-:Y:S02]  /*3a640*/  IADD3.X R31, P6, PT, R31, R50, RZ, P6, !PT ;  /* 0x000000321f1f7210 */ /* 0x000fe400037de4ff */
[----:B------:R-:W-:Y:S01]  /*3a650*/  ISETP.GE.U32.AND.EX P5, PT, R42, R49, PT, P1 ;  /* 0x000000312a00720c */ /* 0x000fe20003fa6110 */
[----:B------:R-:W-:Y:S01]  /*3a660*/  IMAD.WIDE.U32 R34, R3, R20, RZ ;  /* 0x0000001403227225 */ /* 0x000fe200078e00ff */
[----:B------:R-:W-:-:S02]  /*3a670*/  IADD3.X R15, P0, P3, R32, RZ, RZ, P3, P0 ;  /* 0x000000ff200f7210 */ /* 0x000fc40001b004ff */
[----:B------:R-:W-:Y:S02]  /*3a680*/  IADD3.X R2, P2, P6, R26, RZ, RZ, P6, P2 ;  /* 0x000000ff1a027210 */ /* 0x000fe400036444ff */
[----:B------:R-:W-:Y:S02]  /*3a690*/  ISETP.GE.U32.AND P1, PT, R4, R41, PT ;  /* 0x000000290400720c */ /* 0x000fe40003f26070 */
[----:B------:R-:W-:Y:S01]  /*3a6a0*/  IADD3.X R0, PT, PT, R33, RZ, RZ, P0, P3 ;  /* 0x000000ff21007210 */ /* 0x000fe200007e64ff */
[C---:B------:R-:W-:Y:S01]  /*3a6b0*/  IMAD.WIDE.U32 R34, P3, R14.reuse, R21, R34 ;  /* 0x000000150e227225 */ /* 0x040fe20007860022 */
[----:B------:R-:W-:Y:S02]  /*3a6c0*/  SEL R33, RZ, 0x1, P5 ;  /* 0x00000001ff217807 */ /* 0x000fe40002800000 */
[----:B------:R-:W-:Y:S01]  /*3a6d0*/  IADD3.X R4, PT, PT, R27, RZ, RZ, P2, P6 ;  /* 0x000000ff1b047210 */ /* 0x000fe200017ec4ff */
[----:B------:R-:W-:Y:S01]  /*3a6e0*/  IMAD.WIDE.U32 R26, R14, R20, RZ ;  /* 0x000000140e1a7225 */ /* 0x000fe200078e00ff */
[----:B------:R-:W-:-:S02]  /*3a6f0*/  ISETP.GE.U32.AND.EX P1, PT, R39, R42, PT, P1 ;  /* 0x0000002a2700720c */ /* 0x000fc40003f26110 */
[----:B------:R-:W-:Y:S01]  /*3a700*/  IADD3 R15, P0, PT, R15, R38, RZ ;  /* 0x000000260f0f7210 */ /* 0x000fe20007f1e0ff */
[----:B------:R-:W-:Y:S01]  /*3a710*/  IMAD.X R38, RZ, RZ, R13, P4 ;  /* 0x000000ffff267224 */ /* 0x000fe200020e060d */
[----:B------:R-:W-:Y:S02]  /*3a720*/  IADD3 R36, P6, P2, R43, R28, R48 ;  /* 0x0000001c2b247210 */ /* 0x000fe40007ade030 */
[----:B------:R-:W-:Y:S01]  /*3a730*/  IADD3 R28, P4, PT, R33, R16, RZ ;  /* 0x00000010211c7210 */ /* 0x000fe20007f9e0ff */
[----:B------:R-:W-:Y:S01]  /*3a740*/  IMAD.WIDE.U32 R32, R3, R22, RZ ;  /* 0x0000001603207225 */ /* 0x000fe200078e00ff */
[----:B------:R-:W-:Y:S02]  /*3a750*/  SEL R13, RZ, 0x1, P1 ;  /* 0x00000001ff0d7807 */ /* 0x000fe40000800000 */
[----:B------:R-:W-:Y:S01]  /*3a760*/  IADD3.X R0, P0, PT, R0, R31, RZ, P0, !PT ;  /* 0x0000001f00007210 */ /* 0x000fe2000071e4ff */
[----:B------:R-:W-:Y:S01]  /*3a770*/  IMAD.X R37, RZ, RZ, R38, P4 ;  /* 0x000000ffff257224 */ /* 0x000fe200020e0626 */
[----:B------:R-:W-:Y:S01]  /*3a780*/  IADD3 R39, P5, PT, R27, R34, RZ ;  /* 0x000000221b277210 */ /* 0x000fe20007fbe0ff */
[----:B------:R-:W-:Y:S01]  /*3a790*/  IMAD.X R27, RZ, RZ, RZ, P3 ;  /* 0x000000ffff1b7224 */ /* 0x000fe200018e06ff */
[----:B------:R-:W-:Y:S01]  /*3a7a0*/  IADD3 R41, P1, PT, R15, R26, RZ ;  /* 0x0000001a0f297210 */ /* 0x000fe20007f3e0ff */
[----:B------:R-:W-:Y:S01]  /*3a7b0*/  IMAD.MOV.U32 R26, RZ, RZ, R35 ;  /* 0x000000ffff1a7224 */ /* 0x000fe200078e0023 */
[----:B------:R-:W-:-:S02]  /*3a7c0*/  IADD3 R31, P4, PT, R13, R28, RZ ;  /* 0x0000001c0d1f7210 */ /* 0x000fc40007f9e0ff */
[----:B------:R-:W-:Y:S01]  /*3a7d0*/  ISETP.GE.U32.AND P3, PT, R28, R16, PT ;  /* 0x000000101c00720c */ /* 0x000fe20003f66070 */
[----:B------:R-:W-:Y:S01]  /*3a7e0*/  IMAD.WIDE.U32.X R26, R3, R21, R26, P5 ;  /* 0x00000015031a7225 */ /* 0x000fe200028e041a */
[----:B------:R-:W-:Y:S02]  /*3a7f0*/  IADD3.X R42, P1, PT, R0, R39, RZ, P1, !PT ;  /* 0x00000027002a7210 */ /* 0x000fe40000f3e4ff */
[----:B------:R-:W-:Y:S01]  /*3a800*/  ISETP.GE.U32.AND P5, PT, R31, R28, PT ;  /* 0x0000001c1f00720c */ /* 0x000fe20003fa6070 */
[----:B------:R-:W-:Y:S01]  /*3a810*/  IMAD.X R16, RZ, RZ, R37, P4 ;  /* 0x000000ffff107224 */ /* 0x000fe200020e0625 */
[----:B------:R-:W-:Y:S01]  /*3a820*/  IADD3.X R13, P1, P0, R26, RZ, RZ, P1, P0 ;  /* 0x000000ff1a0d7210 */ /* 0x000fe200008204ff */
[----:B------:R-:W-:Y:S01]  /*3a830*/  IMAD.WIDE.U32 R32, P4, R14, R23, R32 ;  /* 0x000000170e207225 */ /* 0x000fe20007880020 */
[----:B------:R-:W-:Y:S02]  /*3a840*/  ISETP.GE.U32.AND.EX P3, PT, R37, R38, PT, P3 ;  /* 0x000000262500720c */ /* 0x000fe40003f66130 */
[----:B------:R-:W-:Y:S01]  /*3a850*/  ISETP.GE.U32.AND.EX P5, PT, R16, R37, PT, P5 ;  /* 0x000000251000720c */ /* 0x000fe20003fa6150 */
[----:B------:R-:W-:Y:S01]  /*3a860*/  IMAD.WIDE.U32 R14, R14, R22, RZ ;  /* 0x000000160e0e7225 */ /* 0x000fe200078e00ff */
[----:B------:R-:W-:-:S02]  /*3a870*/  IADD3.X R0, PT, PT, R27, RZ, RZ, P1, P0 ;  /* 0x000000ff1b007210 */ /* 0x000fc40000fe04ff */
[----:B------:R-:W-:Y:S01]  /*3a880*/  SEL R27, RZ, 0x1, P3 ;  /* 0x00000001ff1b7807 */ /* 0x000fe20001800000 */
[----:B------:R-:W-:Y:S01]  /*3a890*/  IMAD.X R35, RZ, RZ, RZ, P4 ;  /* 0x000000ffff237224 */ /* 0x000fe200020e06ff */
[-C--:B------:R-:W-:Y:S01]  /*3a8a0*/  IADD3 R2, P4, PT, R2, R31.reuse, RZ ;  /* 0x0000001f02027210 */ /* 0x080fe20007f9e0ff */
        /* <DEDUP_REMOVED lines=57> */
.L_x_401:
        /* <DEDUP_REMOVED lines=21> */
.L_x_402:
[----:B------:R-:W-:Y:S01]  /*3ad90*/  CS2R R50, SRZ ;  /* 0x0000000000327805 */ /* 0x000fe2000001ff00 */
[----:B------:R-:W-:-:S04]  /*3ada0*/  IMAD.WIDE.U32 R26, R52, R63, RZ ;  /* 0x0000003f341a7225 */ /* 0x000fc800078e00ff */
[----:B------:R-:W-:Y:S02]  /*3adb0*/  IMAD.MOV.U32 R45, RZ, RZ, RZ ;  /* 0x000000ffff2d7224 */ /* 0x000fe400078e00ff */
[----:B------:R-:W-:-:S04]  /*3adc0*/  IMAD.WIDE.U32 R42, R4, R65, RZ ;  /* 0x00000041042a7225 */ /* 0x000fc800078e00ff */
[----:B------:R-:W-:Y:S01]  /*3add0*/  IMAD.WIDE.U32 R2, R13, R63, RZ ;  /* 0x0000003f0d027225 */ /* 0x000fe200078e00ff */
[----:B------:R-:W-:-:S03]  /*3ade0*/  IADD3 R42, P4, PT, R26, R42, RZ ;  /* 0x0000002a1a2a7210 */ /* 0x000fc60007f9e0ff */
        /* <DEDUP_REMOVED lines=14> */
[----:B------:R-:W-:-:S04]  /*3aed0*/  IMAD.WIDE.U32 R36, R47, R63, RZ ;  /* 0x0000003f2f247225 */ /* 0x000fc800078e00ff */
[----:B------:R-:W-:Y:S02]  /*3aee0*/  IMAD.MOV.U32 R71, RZ, RZ, RZ ;  /* 0x000000ffff477224 */ /* 0x000fe400078e00ff */
[----:B------:R-:W-:Y:S01]  /*3aef0*/  IMAD.WIDE.U32 R2, R62, R13, R28 ;  /* 0x0000000d3e027225 */ /* 0x000fe200078e001c */
[----:B------:R-:W-:Y:S02]  /*3af00*/  IADD3.X R29, PT, PT, RZ, RZ, RZ, P0, P1 ;  /* 0x000000ffff1d7210 */ /* 0x000fe400007e24ff */
[----:B------:R-:W-:Y:S01]  /*3af10*/  IADD3 R70, P1, P5, R32, R15, R30 ;  /* 0x0000000f20467210 */ /* 0x000fe20007d3e01e */
[----:B------:R-:W-:Y:S01]  /*3af20*/  IMAD.WIDE.U32 R38, R16, R63, RZ ;  /* 0x0000003f10267225 */ /* 0x000fe200078e00ff */
[----:B------:R-:W-:-:S03]  /*3af30*/  IADD3 R34, P0, P3, R29, R2, R34 ;  /* 0x000000021d227210 */ /* 0x000fc60007b1e022 */
[----:B------:R-:W-:-:S04]  /*3af40*/  IMAD.WIDE.U32 R40, R47, R62, RZ ;  /* 0x0000003e2f287225 */ /* 0x000fc800078e00ff */
[----:B------:R-:W-:Y:S02]  /*3af50*/  IMAD.IADD R37, R37, 0x1, R49 ;  /* 0x0000000125257824 */ /* 0x000fe400078e0231 */
[----:B------:R-:W-:Y:S02]  /*3af60*/  IMAD.IADD R28, R31, 0x1, R71 ;  /* 0x000000011f1c7824 */ /* 0x000fe400078e0247 */
[----:B------:R-:W-:Y:S01]  /*3af70*/  IMAD.IADD R46, R59, 0x1, R33 ;  /* 0x000000013b2e7824 */ /* 0x000fe200078e0221 */
[----:B------:R-:W-:Y:S01]  /*3af80*/  IADD3 R37, P2, P6, R40, R37, R38 ;  /* 0x0000002528257210 */ /* 0x000fe20007e5e026 */
[----:B------:R-:W-:Y:S02]  /*3af90*/  IMAD.IADD R15, R35, 0x1, R3 ;  /* 0x00000001230f7824 */ /* 0x000fe400078e0203 */
        /* <DEDUP_REMOVED lines=108> */
[----:B------:R-:W-:Y:S02]  /*3b660*/  IADD3.X R42, P1, P2, R74, RZ, RZ, P1, P2 ;  /* 0x000000ff4a2a7210 */ /* 0x000fe40000a244ff */
[----:B------:R-:W-:Y:S01]  /*3b670*/  IADD3.X R74, PT, PT, RZ, RZ, RZ, P3, P0 ;  /* 0x000000ffff4a7210 */ /* 0x000fe20001fe04ff */
        /* <DEDUP_REMOVED lines=50> */
[----:B------:R-:W-:-:S03]  /*3b9a0*/  IMAD R32, R79, R24, RZ ;  /* 0x000000184f207224 */ /* 0x000fc600078e02ff */
[----:B------:R-:W-:Y:S01]  /*3b9b0*/  SEL R77, RZ, 0x1, P5 ;  /* 0x00000001ff4d7807 */ /* 0x000fe20002800000 */
[----:B------:R-:W-:Y:S02]  /*3b9c0*/  IMAD R85, R81, R25, R32 ;  /* 0x0000001951557224 */ /* 0x000fe400078e0220 */
[----:B------:R-:W-:Y:S01]  /*3b9d0*/  IMAD.IADD R32, R39, 0x1, R73 ;  /* 0x0000000127207824 */ /* 0x000fe200078e0249 */
        /* <DEDUP_REMOVED lines=26> */
[----:B------:R-:W-:Y:S01]  /*3bb80*/  IMAD.WIDE.U32 R28, R28, R22, RZ ;  /* 0x000000161c1c7225 */ /* 0x000fe200078e00ff */
[----:B------:R-:W-:-:S03]  /*3bb90*/  IADD3.X R78, PT, PT, RZ, RZ, RZ, P6, P4 ;  /* 0x000000ffff4e7210 */ /* 0x000fc600037e84ff */
        /* <DEDUP_REMOVED lines=103> */
[----:B------:R-:W-:Y:S01]  /*3c210*/  IMAD.WIDE.U32 R28, R14, R20, RZ ;  /* 0x000000140e1c7225 */ /* 0x000fe200078e00ff */
[----:B------:R-:W-:-:S03]  /*3c220*/  ISETP.GE.U32.AND P1, PT, R36, R87, PT ;  /* 0x000000572400720c */ /* 0x000fc60003f26070 */
[----:B------:R-:W-:Y:S01]  /*3c230*/  IMAD.X R27, RZ, RZ, RZ, P6 ;  /* 0x000000ffff1b7224 */ /* 0x000fe200030e06ff */
[----:B------:R-:W-:Y:S01]  /*3c240*/  IADD3 R83, P6, P2, R55, R34, R74 ;  /* 0x0000002237537210 */ /* 0x000fe20007ade04a */
[----:B------:R-:W-:Y:S01]  /*3c250*/  IMAD.MOV.U32 R26, RZ, RZ, R31 ;  /* 0x000000ffff1a7224 */ /* 0x000fe200078e001f */
[----:B------:R-:W-:Y:S02]  /*3c260*/  IADD3.X R55, PT, PT, R3, RZ, RZ, P0, P5 ;  /* 0x000000ff03377210 */ /* 0x000fe400007ea4ff */
[----:B------:R-:W-:Y:S02]  /*3c270*/  IADD3 R3, P0, PT, R2, R15, RZ ;  /* 0x0000000f02037210 */ /* 0x000fe40007f1e0ff */
[----:B------:R-:W-:Y:S01]  /*3c280*/  IADD3 R34, P5, PT, R29, R30, RZ ;  /* 0x0000001e1d227210 */ /* 0x000fe20007fbe0ff */
[----:B------:R-:W-:Y:S01]  /*3c290*/  IMAD R30, R79, R24, RZ ;  /* 0x000000184f1e7224 */ /* 0x000fe200078e02ff */
[----:B------:R-:W-:Y:S02]  /*3c2a0*/  ISETP.GE.U32.AND.EX P1, PT, R39, R78, PT, P1 ;  /* 0x0000004e2700720c */ /* 0x000fe40003f26110 */
[----:B------:R-:W-:Y:S01]  /*3c2b0*/  IADD3.X R70, PT, PT, RZ, R44, RZ, P6, P2 ;  /* 0x0000002cff467210 */ /* 0x000fe200037e44ff */
[----:B------:R-:W-:Y:S01]  /*3c2c0*/  IMAD R31, R37, R25, R30 ;  /* 0x00000019251f7224 */ /* 0x000fe200078e021e */
[----:B------:R-:W-:Y:S01]  /*3c2d0*/  IADD3 R36, P6, PT, R3, R28, RZ ;  /* 0x0000001c03247210 */ /* 0x000fe20007fde0ff */
[----:B------:R-:W-:Y:S01]  /*3c2e0*/  IMAD.WIDE.U32 R2, R37, R24, RZ ;  /* 0x0000001825027225 */ /* 0x000fe200078e00ff */
[----:B------:R-:W-:-:S02]  /*3c2f0*/  SEL R44, RZ, 0x1, P1 ;  /* 0x00000001ff2c7807 */ /* 0x000fc40000800000 */
[----:B------:R-:W-:Y:S01]  /*3c300*/  IADD3.X R55, P2, PT, R55, R32, RZ, P0, !PT ;  /* 0x0000002037377210 */ /* 0x000fe2000075e4ff */
[----:B------:R-:W-:Y:S01]  /*3c310*/  IMAD.WIDE.U32 R28, R43, R22, RZ ;  /* 0x000000162b1c7225 */ /* 0x000fe200078e00ff */
[----:B------:R-:W-:Y:S02]  /*3c320*/  IADD3 R44, P0, PT, R44, R83, RZ ;  /* 0x000000532c2c7210 */ /* 0x000fe40007f1e0ff */
[----:B------:R-:W-:Y:S01]  /*3c330*/  IADD3.X R55, P1, PT, R55, R34, RZ, P6, !PT ;  /* 0x0000002237377210 */ /* 0x000fe2000373e4ff */
        /* <DEDUP_REMOVED lines=46> */
[----:B------:R-:W-:-:S02]  /*3c620*/  IADD3.X R29, P1, P2, R26, RZ, RZ, P2, P1 ;  /* 0x000000ff1a1d7210 */ /* 0x000fc400012224ff */
[----:B------:R-:W-:Y:S02]  /*3c630*/  SEL R31, RZ, 0x1, P0 ;  /* 0x00000001ff1f7807 */ /* 0x000fe40000000000 */
[----:B------:R-:W-:Y:S02]  /*3c640*/  ISETP.GE.U32.AND.EX P5, PT, R81, R70, PT, P5 ;  /* 0x000000465100720c */ /* 0x000fe40003fa6150 */
[----:B------:R-:W-:Y:S02]  /*3c650*/  ISETP.GE.U32.AND P0, PT, R75, R44, PT ;  /* 0x0000002c4b00720c */ /* 0x000fe40003f06070 */
[----:B------:R-:W-:Y:S01]  /*3c660*/  IADD3.X R28, PT, PT, R27, RZ, RZ, P1, P2 ;  /* 0x000000ff1b1c7210 */ /* 0x000fe20000fe44ff */
[C---:B------:R-:W-:Y:S01]  /*3c670*/  IMAD.WIDE.U32 R26, R2.reuse, R20, RZ ;  /* 0x00000014021a7225 */ /* 0x040fe200078e00ff */
[----:B------:R-:W-:Y:S02]  /*3c680*/  IADD3 R58, P6, P2, R31, R58, R30 ;  /* 0x0000003a1f3a7210 */ /* 0x000fe40007ade01e */
[----:B------:R-:W-:Y:S01]  /*3c690*/  SEL R31, RZ, 0x1, P5 ;  /* 0x00000001ff1f7807 */ /* 0x000fe20002800000 */
[----:B------:R-:W-:Y:S01]  /*3c6a0*/  IMAD.WIDE.U32 R14, P5, R2, R21, R14 ;  /* 0x00000015020e7225 */ /* 0x000fe200078a000e */
[----:B------:R-:W-:-:S02]  /*3c6b0*/  IADD3 R42, P4, P3, R77, R46, R42 ;  /* 0x0000002e4d2a7210 */ /* 0x000fc40007b9e02a */
[----:B------:R-:W-:Y:S02]  /*3c6c0*/  ISETP.GE.U32.AND.EX P0, PT, R38, R81, PT, P0 ;  /* 0x000000512600720c */ /* 0x000fe40003f06100 */
[----:B------:R-:W-:Y:S02]  /*3c6d0*/  IADD3 R29, P1, PT, R29, R34, RZ ;  /* 0x000000221d1d7210 */ /* 0x000fe40007f3e0ff */
[----:B------:R-:W-:Y:S02]  /*3c6e0*/  IADD3.X R48, PT, PT, RZ, R48, RZ, P4, P3 ;  /* 0x00000030ff307210 */ /* 0x000fe400027e64ff */
[----:B------:R-:W-:Y:S02]  /*3c6f0*/  SEL R34, RZ, 0x1, P0 ;  /* 0x00000001ff227807 */ /* 0x000fe40000000000 */
[----:B------:R-:W-:Y:S01]  /*3c700*/  IADD3 R41, P4, PT, R27, R14, RZ ;  /* 0x0000000e1b297210 */ /* 0x000fe20007f9e0ff */
[----:B------:R-:W-:Y:S01]  /*3c710*/  IMAD.X R27, RZ, RZ, RZ, P5 ;  /* 0x000000ffff1b7224 */ /* 0x000fe200028e06ff */
[----:B------:R-:W-:Y:S01]  /*3c720*/  IADD3 R38, P0, PT, R29, R26, RZ ;  /* 0x0000001a1d267210 */ /* 0x000fe20007f1e0ff */
[----:B------:R-:W-:Y:S01]  /*3c730*/  IMAD.MOV.U32 R26, RZ, RZ, R15 ;  /* 0x000000ffff1a7224 */ /* 0x000fe200078e000f */
[----:B------:R-:W-:Y:S01]  /*3c740*/  IADD3.X R14, P1, PT, R28, R39, RZ, P1, !PT ;  /* 0x000000271c0e7210 */ /* 0x000fe20000f3e4ff */
[----:B------:R-:W-:Y:S01]  /*3c750*/  IMAD.WIDE.U32 R28, R3, R22, RZ ;  /* 0x00000016031c7225 */ /* 0x000fe200078e00ff */
[----:B------:R-:W-:-:S02]  /*3c760*/  IADD3 R31, P3, PT, R31, R42, RZ ;  /* 0x0000002a1f1f7210 */ /* 0x000fc40007f7e0ff */
[----:B------:R-:W-:Y:S01]  /*3c770*/  IADD3.X R41, P0, PT, R14, R41, RZ, P0, !PT ;  /* 0x000000290e297210 */ /* 0x000fe2000071e4ff */
[----:B------:R-:W-:Y:S01]  /*3c780*/  IMAD.WIDE.U32.X R26, R3, R21, R26, P4 ;  /* 0x00000015031a7225 */ /* 0x000fe200020e041a */
[----:B------:R-:W-:-:S03]  /*3c790*/  IADD3 R34, P5, PT, R34, R31, RZ ;  /* 0x0000001f22227210 */ /* 0x000fc60007fbe0ff */
[----:B------:R-:W-:Y:S01]  /*3c7a0*/  IMAD.X R39, RZ, RZ, R48, P3 ;  /* 0x000000ffff277224 */ /* 0x000fe200018e0630 */
[----:B------:R-:W-:Y:S01]  /*3c7b0*/  ISETP.GE.U32.AND P3, PT, R31, R42, PT ;  /* 0x0000002a1f00720c */ /* 0x000fe20003f66070 */
[----:B------:R-:W-:-:S03]  /*3c7c0*/  IMAD.WIDE.U32 R28, P4, R2, R23, R28 ;  /* 0x00000017021c7225 */ /* 0x000fc6000788001c */
[----:B------:R-:W-:Y:S01]  /*3c7d0*/  ISETP.GE.U32.AND.EX P3, PT, R39, R48, PT, P3 ;  /* 0x000000302700720c */ /* 0x000fe20003f66130 */
        /* <DEDUP_REMOVED lines=63> */
.L_x_403:
        /* <DEDUP_REMOVED lines=21> */
.L_x_404:
        /* <DEDUP_REMOVED lines=69> */
.L_x_405:
        /* <DEDUP_REMOVED lines=21> */
.L_x_406:
        /* <DEDUP_REMOVED lines=69> */
.L_x_407:
        /* <DEDUP_REMOVED lines=21> */
.L_x_408:
        /* <DEDUP_REMOVED lines=15> */
[C-C-:B------:R-:W-:Y:S02]  /*3d950*/  SHF.L.U64.HI R28, R14.reuse, 0x1, R39.reuse ;  /* 0x000000010e1c7819 */ /* 0x140fe40000010227 */
[C---:B------:R-:W-:Y:S01]  /*3d960*/  SHF.R.U64 R76, R14.reuse, 0x1f, R39 ;  /* 0x0000001f0e4c7819 */ /* 0x040fe20000001227 */
[----:B------:R-:W-:-:S02]  /*3d970*/  IMAD.SHL.U32 R83, R14, 0x2, RZ ;  /* 0x000000020e537824 */ /* 0x000fc400078e00ff */
[----:B------:R-:W-:Y:S01]  /*3d980*/  IMAD.WIDE.U32 R36, R13, R52, RZ ;  /* 0x000000340d247225 */ /* 0x000fe200078e00ff */
[----:B------:R-:W-:Y:S02]  /*3d990*/  LOP3.LUT R76, R76, 0xfffffffe, RZ, 0xc0, !PT ;  /* 0xfffffffe4c4c7812 */ /* 0x000fe400078ec0ff */
[----:B------:R-:W-:Y:S01]  /*3d9a0*/  LOP3.LUT R83, R83, 0xfffffffe, RZ, 0xc0, !PT ;  /* 0xfffffffe53537812 */ /* 0x000fe200078ec0ff */
[----:B------:R-:W-:Y:S01]  /*3d9b0*/  IMAD.IADD R14, R45, 0x1, R49 ;  /* 0x000000012d0e7824 */ /* 0x000fe200078e0231 */
[----:B------:R-:W-:Y:S01]  /*3d9c0*/  LOP3.LUT R49, R28, 0x1, RZ, 0xc0, !PT ;  /* 0x000000011c317812 */ /* 0x000fe200078ec0ff */
[----:B------:R-:W-:Y:S02]  /*3d9d0*/  IMAD.IADD R87, R35, 0x1, R37 ;  /* 0x0000000123577824 */ /* 0x000fe400078e0225 */
[----:B------:R-:W-:Y:S01]  /*3d9e0*/  IMAD.IADD R38, R71, 0x1, R41 ;  /* 0x0000000147267824 */ /* 0x000fe200078e0229 */
[----:B------:R-:W-:Y:S01]  /*3d9f0*/  IADD3 R83, P0, PT, R83, R14, RZ ;  /* 0x0000000e53537210 */ /* 0x000fe20007f1e0ff */
[----:B------:R-:W-:Y:S01]  /*3da00*/  IMAD.WIDE.U32 R40, R52, R4, RZ ;  /* 0x0000000434287225 */ /* 0x000fe200078e00ff */
[----:B------:R-:W-:-:S02]  /*3da10*/  SHF.L.U64.HI R70, R36, 0x1, R87 ;  /* 0x0000000124467819 */ /* 0x000fc40000010257 */
[----:B------:R-:W-:Y:S01]  /*3da20*/  SHF.R.U64 R60, R36, 0x1f, R87 ;  /* 0x0000001f243c7819 */ /* 0x000fe20000001257 */
[----:B------:R-:W-:Y:S01]  /*3da30*/  IMAD.WIDE.U32 R14, R13, R4, RZ ;  /* 0x000000040d0e7225 */ /* 0x000fe200078e00ff */
[----:B------:R-:W-:-:S03]  /*3da40*/  SHF.R.U32.HI R4, RZ, 0x1f, R39 ;  /* 0x0000001fff047819 */ /* 0x000fc60000011627 */
[----:B------:R-:W-:Y:S01]  /*3da50*/  IMAD.SHL.U32 R3, R36, 0x2, RZ ;  /* 0x0000000224037824 */ /* 0x000fe200078e00ff */
[----:B------:R-:W-:Y:S01]  /*3da60*/  LOP3.LUT R77, R4, 0x1, RZ, 0xc0, !PT ;  /* 0x00000001044d7812 */ /* 0x000fe200078ec0ff */
[----:B------:R-:W-:-:S04]  /*3da70*/  IMAD.WIDE.U32 R36, R52, R0, RZ ;  /* 0x0000000034247225 */ /* 0x000fc800078e00ff */
[----:B------:R-:W-:Y:S02]  /*3da80*/  IMAD.IADD R41, R51, 0x1, R41 ;  /* 0x0000000133297824 */ /* 0x000fe400078e0229 */
[----:B------:R-:W-:-:S03]  /*3da90*/  IMAD.WIDE.U32 R76, R0, R0, R76 ;  /* 0x00000000004c7225 */ /* 0x000fc600078e004c */
[----:B------:R-:W-:Y:S01]  /*3daa0*/  IADD3 R41, P3, P4, R36, R41, R14 ;  /* 0x0000002924297210 */ /* 0x000fe20007c7e00e */
[----:B------:R-:W-:Y:S01]  /*3dab0*/  IMAD.X R49, RZ, RZ, R49, P0 ;  /* 0x000000ffff317224 */ /* 0x000fe200000e0631 */
[----:B------:R-:W-:Y:S01]  /*3dac0*/  LOP3.LUT R14, R3, 0xfffffffe, RZ, 0xc0, !PT ;  /* 0xfffffffe030e7812 */ /* 0x000fe200078ec0ff */
[----:B------:R-:W-:Y:S01]  /*3dad0*/  IMAD.IADD R56, R50, 0x1, R55 ;  /* 0x0000000132387824 */ /* 0x000fe200078e0237 */
[----:B------:R-:W-:Y:S01]  /*3dae0*/  SHF.R.U32.HI R55, RZ, 0x1f, R41 ;  /* 0x0000001fff377819 */ /* 0x000fe20000011629 */
[----:B------:R-:W-:Y:S01]  /*3daf0*/  IMAD.WIDE.U32 R74, R52, R52, RZ ;  /* 0x00000034344a7225 */ /* 0x000fe200078e00ff */
[----:B------:R-:W-:Y:S02]  /*3db00*/  IADD3 R3, P6, PT, R49, R76, RZ ;  /* 0x0000004c31037210 */ /* 0x000fe40007fde0ff */
[----:B------:R-:W-:Y:S01]  /*3db10*/  IADD3 R49, P0, PT, R55, R46, RZ ;  /* 0x0000002e37317210 */ /* 0x000fe20007f1e0ff */
[----:B------:R-:W-:Y:S02]  /*3db20*/  IMAD.IADD R39, R51, 0x1, R75 ;  /* 0x0000000133277824 */ /* 0x000fe400078e024b */
[----:B------:R-:W-:-:S03]  /*3db30*/  IMAD.WIDE.U32 R44, R57, R52, RZ ;  /* 0x00000034392c7225 */ /* 0x000fc600078e00ff */
[----:B------:R-:W-:Y:S01]  /*3db40*/  IADD3 R14, P1, PT, R14, R39, RZ ;  /* 0x000000270e0e7210 */ /* 0x000fe20007f3e0ff */
[----:B------:R-:W-:Y:S01]  /*3db50*/  IMAD.X R81, RZ, RZ, R58, P0 ;  /* 0x000000ffff517224 */ /* 0x000fe200000e063a */
[----:B------:R-:W-:Y:S01]  /*3db60*/  ISETP.GT.U32.AND P0, PT, R46, R49, PT ;  /* 0x000000312e00720c */ /* 0x000fe20003f04070 */
[----:B------:R-:W-:Y:S02]  /*3db70*/  IMAD.X R4, R73, 0x1, R77, P6 ;  /* 0x0000000149047824 */ /* 0x000fe400030e064d */
[----:B------:R-:W-:Y:S01]  /*3db80*/  IMAD.IADD R78, R59, 0x1, R43 ;  /* 0x000000013b4e7824 */ /* 0x000fe200078e022b */
[----:B------:R-:W-:Y:S01]  /*3db90*/  ISETP.GT.U32.AND.EX P0, PT, R58, R81, PT, P0 ;  /* 0x000000513a00720c */ /* 0x000fe20003f04100 */
[----:B------:R-:W-:Y:S01]  /*3dba0*/  IMAD.IADD R72, R71, 0x1, R45 ;  /* 0x0000000147487824 */ /* 0x000fe200078e022d */
[----:B------:R-:W-:Y:S01]  /*3dbb0*/  IADD3 R45, P6, PT, R49, R74, RZ ;  /* 0x0000004a312d7210 */ /* 0x000fe20007fde0ff */
[----:B------:R-:W-:Y:S01]  /*3dbc0*/  IMAD.MOV.U32 R73, RZ, RZ, RZ ;  /* 0x000000ffff497224 */ /* 0x000fe200078e00ff */
[----:B------:R-:W-:Y:S01]  /*3dbd0*/  SEL R28, R46, R49, P0 ;  /* 0x000000312e1c7207 */ /* 0x000fe20000000000 */
[----:B------:R-:W-:-:S02]  /*3dbe0*/  IMAD.MOV.U32 R39, RZ, RZ, RZ ;  /* 0x000000ffff277224 */ /* 0x000fc400078e00ff */
[----:B------:R-:W-:-:S04]  /*3dbf0*/  IMAD.WIDE.U32 R42, R61, R13, RZ ;  /* 0x0000000d3d2a7225 */ /* 0x000fc800078e00ff */
[----:B------:R-:W-:-:S04]  /*3dc00*/  IMAD.WIDE.U32 R74, R13, R57, R72 ;  /* 0x000000390d4a7225 */ /* 0x000fc800078e0048 */
[----:B------:R-:W-:-:S04]  /*3dc10*/  IMAD.WIDE.U32 R76, R0, R57, R38 ;  /* 0x00000039004c7225 */ /* 0x000fc800078e0026 */
[----:B------:R-:W-:Y:S02]  /*3dc20*/  IMAD.IADD R43, R59, 0x1, R43 ;  /* 0x000000013b2b7824 */ /* 0x000fe400078e022b */
[----:B------:R-:W-:Y:S02]  /*3dc30*/  IMAD.MOV.U32 R57, RZ, RZ, RZ ;  /* 0x000000ffff397224 */ /* 0x000fe400078e00ff */
[----:B------:R-:W-:Y:S01]  /*3dc40*/  IMAD.X R85, R81, 0x1, R14, P6 ;  /* 0x0000000151557824 */ /* 0x000fe200030e060e */
[----:B------:R-:W-:Y:S01]  /*3dc50*/  IADD3 R14, P6, PT, R43, R74, RZ ;  /* 0x0000004a2b0e7210 */ /* 0x000fe20007fde0ff */
[----:B------:R-:W-:Y:S01]  /*3dc60*/  IMAD.WIDE.U32 R72, R16, R0, R56 ;  /* 0x0000000010487225 */ /* 0x000fe200078e0038 */
[----:B------:R-:W-:Y:S02]  /*3dc70*/  SEL R16, R58, R81, P0 ;  /* 0x000000513a107207 */ /* 0x000fe40000000000 */
[----:B------:R-:W-:Y:S01]  /*3dc80*/  ISETP.GT.U32.AND P0, PT, R28, R45, PT ;  /* 0x0000002d1c00720c */ /* 0x000fe20003f04070 */
[C---:B------:R-:W-:Y:S01]  /*3dc90*/  IMAD.X R79, R71.reuse, 0x1, R75, P6 ;  /* 0x00000001474f7824 */ /* 0x040fe200030e064b */
[----:B------:R-:W-:Y:S01]  /*3dca0*/  SHF.R.U32.HI R28, RZ, 0x1f, R87 ;  /* 0x0000001fff1c7819 */ /* 0x000fe20000011657 */
[----:B------:R-:W-:Y:S01]  /*3dcb0*/  IMAD.IADD R87, R71, 0x1, R77 ;  /* 0x0000000147577824 */ /* 0x000fe200078e024d */
[----:B------:R-:W-:Y:S01]  /*3dcc0*/  LOP3.LUT R43, R70, 0x1, RZ, 0xc0, !PT ;  /* 0x00000001462b7812 */ /* 0x000fe200078ec0ff */
[----:B------:R-:W-:Y:S01]  /*3dcd0*/  IMAD.WIDE.U32 R38, R48, R24, RZ ;  /* 0x0000001830267225 */ /* 0x000fe200078e00ff */
[----:B------:R-:W-:-:S02]  /*3dce0*/  LOP3.LUT R74, R60, 0xfffffffe, RZ, 0xc0, !PT ;  /* 0xfffffffe3c4a7812 */ /* 0x000fc400078ec0ff */
[----:B------:R-:W-:Y:S01]  /*3dcf0*/  LOP3.LUT R75, R28, 0x1, RZ, 0xc0, !PT ;  /* 0x000000011c4b7812 */ /* 0x000fe200078ec0ff */
[----:B------:R-:W-:Y:S01]  /*3dd00*/  IMAD.X R43, RZ, RZ, R43, P1 ;  /* 0x000000ffff2b7224 */ /* 0x000fe200008e062b */
[----:B------:R-:W-:Y:S01]  /*3dd10*/  ISETP.GT.U32.AND.EX P0, PT, R16, R85, PT, P0 ;  /* 0x000000551000720c */ /* 0x000fe20003f04100 */
[----:B------:R-:W-:Y:S01]  /*3dd20*/  IMAD R16, R83, R24, RZ ;  /* 0x0000001853107224 */ /* 0x000fe200078e02ff */
[----:B------:R-:W-:Y:S01]  /*3dd30*/  IADD3 R49, P1, P6, R89, R76, R78 ;  /* 0x0000004c59317210 */ /* 0x000fe20007e3e04e */
[----:B------:R-:W-:Y:S01]  /*3dd40*/  IMAD.WIDE.U32 R74, R13, R13, R74 ;  /* 0x0000000d0d4a7225 */ /* 0x000fe200078e004a */
[----:B------:R-:W-:Y:S02]  /*3dd50*/  SEL R77, RZ, 0x1, !P0 ;  /* 0x00000001ff4d7807 */ /* 0x000fe40004000000 */
[----:B------:R-:W-:Y:S01]  /*3dd60*/  IADD3.X R87, PT, PT, RZ, R87, RZ, P1, P6 ;  /* 0x00000057ff577210 */ /* 0x000fe20000fec4ff */
[----:B------:R-:W-:Y:S01]  /*3dd70*/  IMAD R81, R48, R25, R16 ;  /* 0x0000001930517224 */ /* 0x000fe200078e0210 */
[----:B------:R-:W-:Y:S01]  /*3dd80*/  IADD3 R16, P0, P6, R43, R74, R49 ;  /* 0x0000004a2b107210 */ /* 0x000fe20007e1e031 */
[----:B------:R-:W-:Y:S01]  /*3dd90*/  IMAD.IADD R36, R35, 0x1, R75 ;  /* 0x0000000123247824 */ /* 0x000fe200078e024b */
[----:B------:R-:W-:Y:S01]  /*3dda0*/  IADD3.X R28, PT, PT, RZ, RZ, RZ, P2, P5 ;  /* 0x000000ffff1c7210 */ /* 0x000fe200017ea4ff */
[----:B------:R-:W-:Y:S01]  /*3ddb0*/  IMAD.WIDE.U32 R56, R38, R10, RZ ;  /* 0x0000000a26387225 */ /* 0x000fe200078e00ff */
[----:B------:R-:W-:-:S02]  /*3ddc0*/  IADD3 R16, P2, P5, R49, R16, R77 ;  /* 0x0000001031107210 */ /* 0x000fc40007d5e04d */
[----:B------:R-:W-:Y:S01]  /*3ddd0*/  IADD3.X R36, PT, PT, RZ, R36, R87, P0, P6 ;  /* 0x00000024ff247210 */ /* 0x000fe200007ec457 */
[----:B------:R-:W-:Y:S01]  /*3dde0*/  IMAD.IADD R81, R39, 0x1, R81 ;  /* 0x0000000127517824 */ /* 0x000fe200078e0251 */
[----:B------:R-:W-:Y:S01]  /*3ddf0*/  IADD3 R28, P0, P6, R28, R72, R47 ;  /* 0x000000481c1c7210 */ /* 0x000fe20007e1e02f */
[----:B------:R-:W-:Y:S01]  /*3de00*/  IMAD.IADD R72, R50, 0x1, R73 ;  /* 0x0000000132487824 */ /* 0x000fe200078e0249 */
        /* <DEDUP_REMOVED lines=13> */
[----:B------:R-:W-:Y:S01]  /*3dee0*/  IMAD.X R45, RZ, RZ, RZ, P5 ;  /* 0x000000ffff2d7224 */ /* 0x000fe200028e06ff */
[----:B------:R-:W-:Y:S01]  /*3def0*/  SHF.L.U64.HI R60, R40, 0x1, R41 ;  /* 0x00000001283c7819 */ /* 0x000fe20000010229 */
[----:B------:R-:W-:Y:S01]  /*3df00*/  IMAD.X R49, RZ, RZ, RZ, P6 ;  /* 0x000000ffff317224 */ /* 0x000fe200030e06ff */
[----:B------:R-:W-:Y:S01]  /*3df10*/  IADD3 R75, P5, P6, R42, R75, R44 ;  /* 0x0000004b2a4b7210 */ /* 0x000fe20007ebe02c */
[----:B------:R-:W-:Y:S01]  /*3df20*/  IMAD.WIDE.U32 R42, R38, R18, RZ ;  /* 0x00000012262a7225 */ /* 0x000fe200078e00ff */
[----:B------:R-:W-:Y:S02]  /*3df30*/  ISETP.GE.U32.AND.EX P0, PT, R36, R85, PT, P0 ;  /* 0x000000552400720c */ /* 0x000fe40003f06100 */
[----:B------:R-:W-:Y:S01]  /*3df40*/  IADD3.X RZ, P1, PT, R83, R56, RZ, P1, !PT ;  /* 0x0000003853ff7210 */ /* 0x000fe20000f3e4ff */
[----:B------:R-:W-:Y:S01]  /*3df50*/  IMAD.MOV.U32 R44, RZ, RZ, R61 ;  /* 0x000000ffff2c7224 */ /* 0x000fe200078e003d */
[----:B------:R-:W-:Y:S01]  /*3df60*/  IADD3.X R61, PT, PT, RZ, RZ, RZ, P5, P6 ;  /* 0x000000ffff3d7210 */ /* 0x000fe20002fec4ff */
[----:B------:R-:W-:Y:S01]  /*3df70*/  IMAD.MOV.U32 R48, RZ, RZ, R71 ;  /* 0x000000ffff307224 */ /* 0x000fe200078e0047 */
[----:B------:R-:W-:Y:S01]  /*3df80*/  SEL R71, RZ, 0x1, P0 ;  /* 0x00000001ff477807 */ /* 0x000fe20000000000 */
[----:B------:R-:W-:Y:S01]  /*3df90*/  IMAD.WIDE.U32.X R44, R81, R11, R44, P2 ;  /* 0x0000000b512c7225 */ /* 0x000fe200010e042c */
[----:B------:R-:W-:-:S02]  /*3dfa0*/  IADD3 R76, P2, PT, R43, R70, RZ ;  /* 0x000000462b4c7210 */ /* 0x000fc40007f5e0ff */
[----:B------:R-:W-:Y:S01]  /*3dfb0*/  IADD3 R43, P5, PT, R77, R2, RZ ;  /* 0x000000024d2b7210 */ /* 0x000fe20007fbe0ff */
[----:B------:R-:W-:Y:S01]  /*3dfc0*/  IMAD.IADD R51, R51, 0x1, R37 ;  /* 0x0000000133337824 */ /* 0x000fe200078e0225 */
[----:B------:R-:W-:Y:S01]  /*3dfd0*/  IADD3.X R83, P1, PT, RZ, R44, RZ, P1, !PT ;  /* 0x0000002cff537210 */ /* 0x000fe20000f3e4ff */
[----:B------:R-:W-:Y:S01]  /*3dfe0*/  IMAD.WIDE.U32.X R48, R81, R19, R48, P2 ;  /* 0x0000001351307225 */ /* 0x000fe200010e0430 */
[----:B------:R-:W-:Y:S02]  /*3dff0*/  ISETP.GT.U32.AND P6, PT, R2, R43, PT ;  /* 0x0000002b0200720c */ /* 0x000fe40003fc4070 */
[----:B------:R-:W-:Y:S01]  /*3e000*/  LEA R83, P0, R40, R83, 0x1 ;  /* 0x0000005328537211 */ /* 0x000fe200078008ff */
[----:B------:R-:W-:Y:S01]  /*3e010*/  IMAD.X R47, RZ, RZ, R54, P5 ;  /* 0x000000ffff2f7224 */ /* 0x000fe200028e0636 */
[----:B------:R-:W-:Y:S01]  /*3e020*/  IADD3 R72, P5, PT, R43, R46, RZ ;  /* 0x0000002e2b487210 */ /* 0x000fe20007fbe0ff */
[----:B------:R-:W-:Y:S02]  /*3e030*/  IMAD.X R85, RZ, RZ, R45, P1 ;  /* 0x000000ffff557224 */ /* 0x000fe400008e062d */
[----:B------:R-:W-:Y:S01]  /*3e040*/  IMAD.WIDE.U32 R40, R81, R20, RZ ;  /* 0x0000001451287225 */ /* 0x000fe200078e00ff */
[----:B------:R-:W-:-:S02]  /*3e050*/  ISETP.GT.U32.AND.EX P6, PT, R54, R47, PT, P6 ;  /* 0x0000002f3600720c */ /* 0x000fc40003fc4160 */
[----:B------:R-:W-:Y:S01]  /*3e060*/  IADD3.X R85, P0, PT, R85, R60, RZ, P0, !PT ;  /* 0x0000003c55557210 */ /* 0x000fe2000071e4ff */
[----:B------:R-:W-:Y:S01]  /*3e070*/  IMAD.X R59, R47, 0x1, R75, P5 ;  /* 0x000000012f3b7824 */ /* 0x000fe200028e064b */
[----:B------:R-:W-:Y:S01]  /*3e080*/  IADD3 R39, P5, PT, R71, R72, RZ ;  /* 0x0000004847277210 */ /* 0x000fe20007fbe0ff */
[----:B------:R-:W-:Y:S01]  /*3e090*/  IMAD.WIDE.U32 R44, R38, R20, RZ ;  /* 0x00000014262c7225 */ /* 0x000fe200078e00ff */
[----:B------:R-:W-:Y:S02]  /*3e0a0*/  SEL R56, R2, R43, P6 ;  /* 0x0000002b02387207 */ /* 0x000fe40003000000 */
[----:B------:R-:W-:Y:S01]  /*3e0b0*/  IADD3 R73, P1, PT, R39, R46, RZ ;  /* 0x0000002e27497210 */ /* 0x000fe20007f3e0ff */
        /* <DEDUP_REMOVED lines=13> */
[----:B------:R-:W-:Y:S01]  /*3e190*/  IADD3 R87, P6, PT, R45, R40, RZ ;  /* 0x000000282d577210 */ /* 0x000fe20007fde0ff */
[----:B------:R-:W-:Y:S01]  /*3e1a0*/  IMAD.MOV.U32 R46, RZ, RZ, R41 ;  /* 0x000000ffff2e7224 */ /* 0x000fe200078e0029 */
[----:B------:R-:W-:Y:S01]  /*3e1b0*/  SEL R60, R72, R39, P1 ;  /* 0x00000027483c7207 */ /* 0x000fe20000800000 */
[----:B------:R-:W-:Y:S01]  /*3e1c0*/  IMAD.WIDE.U32 R40, R83, R24, RZ ;  /* 0x0000001853287225 */ /* 0x000fe200078e00ff */
[----:B------:R-:W-:-:S02]  /*3e1d0*/  SEL R70, R59, R70, P1 ;  /* 0x000000463b467207 */ /* 0x000fc40000800000 */
[----:B------:R-:W-:Y:S01]  /*3e1e0*/  SEL R72, RZ, 0x1, !P2 ;  /* 0x00000001ff487807 */ /* 0x000fe20005000000 */
[----:B------:R-:W-:Y:S02]  /*3e1f0*/  IMAD R77, R83, R25, R56 ;  /* 0x00000019534d7224 */ /* 0x000fe400078e0238 */
[----:B------:R-:W-:-:S04]  /*3e200*/  IMAD.WIDE.U32 R42, P1, R38, R23, R42 ;  /* 0x00000017262a7225 */ /* 0x000fc8000782002a */
[----:B------:R-:W-:-:S04]  /*3e210*/  IMAD.WIDE.U32 R38, R38, R22, RZ ;  /* 0x0000001626267225 */ /* 0x000fc800078e00ff */
[----:B------:R-:W-:Y:S02]  /*3e220*/  IMAD.IADD R77, R41, 0x1, R77 ;  /* 0x00000001294d7824 */ /* 0x000fe400078e024d */
[----:B------:R-:W-:Y:S01]  /*3e230*/  IMAD.X R57, RZ, RZ, RZ, P1 ;  /* 0x000000ffff397224 */ /* 0x000fe200008e06ff */
[----:B------:R-:W-:Y:S01]  /*3e240*/  IADD3 R76, P1, PT, R39, R42, RZ ;  /* 0x0000002a274c7210 */ /* 0x000fe20007f3e0ff */
[----:B------:R-:W-:Y:S01]  /*3e250*/  IMAD.WIDE.U32.X R46, R81, R21, R46, P6 ;  /* 0x00000015512e7225 */ /* 0x000fe200030e042e */
[----:B------:R-:W-:Y:S02]  /*3e260*/  IADD3 R41, P6, P2, R61, R14, R28 ;  /* 0x0000000e3d297210 */ /* 0x000fe40007ade01c */
[----:B------:R-:W-:Y:S01]  /*3e270*/  IADD3.X R39, P5, P0, R48, RZ, RZ, P5, P0 ;  /* 0x000000ff30277210 */ /* 0x000fe200028a04ff */
[----:B------:R-:W-:Y:S01]  /*3e280*/  IMAD.MOV.U32 R56, RZ, RZ, R43 ;  /* 0x000000ffff387224 */ /* 0x000fe200078e002b */
[----:B------:R-:W-:Y:S01]  /*3e290*/  IADD3.X R48, PT, PT, RZ, R79, R52, P6, P2 ;  /* 0x0000004fff307210 */ /* 0x000fe200037e4434 */
[----:B------:R-:W-:Y:S01]  /*3e2a0*/  IMAD.WIDE.U32 R58, R77, R10, RZ ;  /* 0x0000000a4d3a7225 */ /* 0x000fe200078e00ff */
[----:B------:R-:W-:-:S02]  /*3e2b0*/  IADD3.X R49, PT, PT, R49, RZ, RZ, P5, P0 ;  /* 0x000000ff31317210 */ /* 0x000fc40002fe04ff */
[----:B------:R-:W-:Y:S01]  /*3e2c0*/  IADD3 R39, P0, PT, R39, R74, RZ ;  /* 0x0000004a27277210 */ /* 0x000fe20007f1e0ff */
[----:B------:R-:W-:Y:S01]  /*3e2d0*/  IMAD.WIDE.U32.X R42, R81, R23, R56, P1 ;  /* 0x00000017512a7225 */ /* 0x000fe200008e0438 */
[----:B------:R-:W-:Y:S02]  /*3e2e0*/  IADD3 R72, P1, P2, R14, R41, R72 ;  /* 0x000000290e487210 */ /* 0x000fe40007a3e048 */
[----:B------:R-:W-:Y:S01]  /*3e2f0*/  IADD3.X R36, P0, PT, R49, R36, RZ, P0, !PT ;  /* 0x0000002431247210 */ /* 0x000fe2000071e4ff */
[C---:B------:R-:W-:Y:S01]  /*3e300*/  IMAD.WIDE.U32 R56, R40.reuse, R10, RZ ;  /* 0x0000000a28387225 */ /* 0x040fe200078e00ff */
        /* <DEDUP_REMOVED lines=36> */
[----:B------:R-:W-:-:S04]  /*3e550*/  IMAD.WIDE.U32 R56, P6, R40, R23, R58 ;  /* 0x0000001728387225 */ /* 0x000fc800078c003a */
[----:B------:R-:W-:Y:S02]  /*3e560*/  IMAD R58, R81, R24, RZ ;  /* 0x00000018513a7224 */ /* 0x000fe400078e02ff */
[----:B------:R-:W-:Y:S01]  /*3e570*/  IMAD.WIDE.U32.X R44, R77, R21, R44, P1 ;  /* 0x000000154d2c7225 */ /* 0x000fe200008e042c */
[----:B------:R-:W-:Y:S02]  /*3e580*/  IADD3 R78, P1, PT, R15, R38, RZ ;  /* 0x000000260f4e7210 */ /* 0x000fe40007f3e0ff */
[----:B------:R-:W-:Y:S01]  /*3e590*/  IADD3.X R15, P0, PT, R83, R54, RZ, P0, !PT ;  /* 0x00000036530f7210 */ /* 0x000fe2000071e4ff */
[----:B------:R-:W-:-:S03]  /*3e5a0*/  IMAD.WIDE.U32 R46, R79, R24, RZ ;  /* 0x000000184f2e7225 */ /* 0x000fc600078e00ff */
[----:B------:R-:W-:Y:S01]  /*3e5b0*/  IADD3.X R76, P1, PT, R15, R76, RZ, P1, !PT ;  /* 0x0000004c0f4c7210 */ /* 0x000fe20000f3e4ff */
[----:B------:R-:W-:Y:S01]  /*3e5c0*/  IMAD R37, R79, R25, R58 ;  /* 0x000000194f257224 */ /* 0x000fe200078e023a */
[----:B------:R-:W-:Y:S01]  /*3e5d0*/  IADD3.X R15, P2, P5, R48, RZ, RZ, P2, P5 ;  /* 0x000000ff300f7210 */ /* 0x000fe2000154a4ff */
[----:B------:R-:W-:Y:S01]  /*3e5e0*/  IMAD.WIDE.U32 R40, R40, R22, RZ ;  /* 0x0000001628287225 */ /* 0x000fe200078e00ff */
[----:B------:R-:W-:Y:S02]  /*3e5f0*/  IADD3.X R42, P0, P1, R42, RZ, RZ, P1, P0 ;  /* 0x000000ff2a2a7210 */ /* 0x000fe400009004ff */
[----:B------:R-:W-:Y:S01]  /*3e600*/  IADD3.X R49, PT, PT, R49, RZ, RZ, P2, P5 ;  /* 0x000000ff31317210 */ /* 0x000fe200017ea4ff */
[----:B------:R-:W-:Y:S01]  /*3e610*/  IMAD.IADD R47, R47, 0x1, R37 ;  /* 0x000000012f2f7824 */ /* 0x000fe200078e0225 */
[----:B------:R-:W-:Y:S01]  /*3e620*/  IADD3 R15, P2, PT, R15, R78, RZ ;  /* 0x0000004e0f0f7210 */ /* 0x000fe20007f5e0ff */
[----:B------:R-:W-:Y:S01]  /*3e630*/  IMAD.X R39, RZ, RZ, RZ, P6 ;  /* 0x000000ffff277224 */ /* 0x000fe200030e06ff */
[----:B------:R-:W-:Y:S01]  /*3e640*/  IADD3 R83, P6, PT, R41, R56, RZ ;  /* 0x0000003829537210 */ /* 0x000fe20007fde0ff */
[----:B------:R-:W-:-:S02]  /*3e650*/  IMAD.MOV.U32 R38, RZ, RZ, R57 ;  /* 0x000000ffff267224 */ /* 0x000fc400078e0039 */
[----:B------:R-:W-:-:S04]  /*3e660*/  IMAD.WIDE.U32 R56, R47, R10, RZ ;  /* 0x0000000a2f387225 */ /* 0x000fc800078e00ff */
[----:B------:R-:W-:Y:S01]  /*3e670*/  IMAD.WIDE.U32.X R38, R77, R23, R38, P6 ;  /* 0x000000174d267225 */ /* 0x000fe200030e0426 */
[----:B------:R-:W-:Y:S02]  /*3e680*/  IADD3 R48, P6, PT, R15, R36, RZ ;  /* 0x000000240f307210 */ /* 0x000fe40007fde0ff */
[----:B------:R-:W-:Y:S01]  /*3e690*/  IADD3.X R36, P2, PT, R49, R76, RZ, P2, !PT ;  /* 0x0000004c31247210 */ /* 0x000fe2000175e4ff */
[----:B------:R-:W-:Y:S01]  /*3e6a0*/  IMAD.WIDE.U32 R58, R46, R10, RZ ;  /* 0x0000000a2e3a7225 */ /* 0x000fe200078e00ff */
[----:B------:R-:W-:-:S03]  /*3e6b0*/  IADD3.X R77, PT, PT, R43, RZ, RZ, P0, P1 ;  /* 0x000000ff2b4d7210 */ /* 0x000fc600007e24ff */
[----:B------:R-:W-:Y:S01]  /*3e6c0*/  IMAD.MOV.U32 R15, RZ, RZ, RZ ;  /* 0x000000ffff0f7224 */ /* 0x000fe200078e00ff */
[----:B------:R-:W-:Y:S01]  /*3e6d0*/  IADD3 RZ, P0, PT, R79, R58, RZ ;  /* 0x0000003a4fff7210 */ /* 0x000fe20007f1e0ff */
[----:B------:R-:W-:-:S04]  /*3e6e0*/  IMAD.WIDE.U32 R56, P5, R46, R11, R56 ;  /* 0x0000000b2e387225 */ /* 0x000fc800078a0038 */
[----:B------:R-:W-:Y:S01]  /*3e6f0*/  IMAD.WIDE.U32 R14, R0, R13, R14 ;  /* 0x0000000d000e7225 */ /* 0x000fe200078e000e */
[----:B------:R-:W-:Y:S02]  /*3e700*/  IADD3.X R0, P6, PT, R36, R85, RZ, P6, !PT ;  /* 0x0000005524007210 */ /* 0x000fe400037de4ff */
[----:B------:R-:W-:Y:S01]  /*3e710*/  IADD3 R58, P1, PT, R59, R56, RZ ;  /* 0x000000383b3a7210 */ /* 0x000fe20007f3e0ff */
[----:B------:R-:W-:Y:S01]  /*3e720*/  IMAD.X R37, RZ, RZ, RZ, P5 ;  /* 0x000000ffff257224 */ /* 0x000fe200028e06ff */
[----:B------:R-:W-:Y:S01]  /*3e730*/  IADD3 R56, P5, PT, R42, R3, RZ ;  /* 0x000000032a387210 */ /* 0x000fe20007fbe0ff */
[----:B------:R-:W-:Y:S01]  /*3e740*/  IMAD.MOV.U32 R36, RZ, RZ, R57 ;  /* 0x000000ffff247224 */ /* 0x000fe200078e0039 */
[----:B------:R-:W-:Y:S01]  /*3e750*/  IADD3.X R41, P2, P6, R44, RZ, RZ, P6, P2 ;  /* 0x000000ff2c297210 */ /* 0x000fe200036444ff */
[----:B------:R-:W-:Y:S01]  /*3e760*/  IMAD.WIDE.U32 R42, R47, R18, RZ ;  /* 0x000000122f2a7225 */ /* 0x000fe200078e00ff */
[----:B------:R-:W-:Y:S02]  /*3e770*/  IADD3.X RZ, P0, PT, R81, R58, RZ, P0, !PT ;  /* 0x0000003a51ff7210 */ /* 0x000fe4000071e4ff */
[----:B------:R-:W-:Y:S01]  /*3e780*/  IADD3.X R58, PT, PT, RZ, RZ, RZ, P3, P4 ;  /* 0x000000ffff3a7210 */ /* 0x000fe20001fe84ff */
[----:B------:R-:W-:Y:S01]  /*3e790*/  IMAD.WIDE.U32.X R36, R47, R11, R36, P1 ;  /* 0x0000000b2f247225 */ /* 0x000fe200008e0424 */
[----:B------:R-:W-:-:S02]  /*3e7a0*/  IADD3 R41, P3, PT, R41, R56, RZ ;  /* 0x0000003829297210 */ /* 0x000fc40007f7e0ff */
[----:B------:R-:W-:Y:S01]  /*3e7b0*/  IADD3.X R44, PT, PT, R45, RZ, RZ, P2, P6 ;  /* 0x000000ff2d2c7210 */ /* 0x000fe200017ec4ff */
[----:B------:R-:W-:Y:S01]  /*3e7c0*/  IMAD.X R45, R77, 0x1, R4, P5 ;  /* 0x000000014d2d7824 */ /* 0x000fe200028e0604 */
[----:B------:R-:W-:Y:S01]  /*3e7d0*/  IADD3 R58, P4, P1, R58, R14, R51 ;  /* 0x0000000e3a3a7210 */ /* 0x000fe2000799e033 */
[----:B------:R-:W-:Y:S01]  /*3e7e0*/  IMAD.IADD R15, R35, 0x1, R15 ;  /* 0x00000001230f7824 */ /* 0x000fe200078e020f */
[----:B------:R-:W-:Y:S02]  /*3e7f0*/  IADD3.X R13, P0, PT, RZ, R36, RZ, P0, !PT ;  /* 0x00000024ff0d7210 */ /* 0x000fe4000071e4ff */
[----:B------:R-:W-:Y:S01]  /*3e800*/  IADD3 R14, P6, PT, R41, R40, RZ ;  /* 0x00000028290e7210 */ /* 0x000fe20007fde0ff */
[----:B------:R-:W-:Y:S01]  /*3e810*/  IMAD.WIDE.U32 R40, P2, R46, R19, R42 ;  /* 0x000000132e287225 */ /* 0x000fe2000784002a */
[----:B------:R-:W-:Y:S02]  /*3e820*/  IADD3.X R44, P3, PT, R44, R45, RZ, P3, !PT ;  /* 0x0000002d2c2c7210 */ /* 0x000fe40001f7e4ff */
[----:B------:R-:W-:Y:S01]  /*3e830*/  IADD3.X R15, PT, PT, RZ, R15, RZ, P4, P1 ;  /* 0x0000000fff0f7210 */ /* 0x000fe200027e24ff */
[----:B------:R-:W-:Y:S01]  /*3e840*/  IMAD.WIDE.U32 R42, R46, R18, RZ ;  /* 0x000000122e2a7225 */ /* 0x000fe200078e00ff */
[----:B------:R-:W-:-:S02]  /*3e850*/  IADD3.X R44, P6, PT, R44, R83, RZ, P6, !PT ;  /* 0x000000532c2c7210 */ /* 0x000fc400037de4ff */
[----:B------:R-:W-:Y:S01]  /*3e860*/  ISETP.GT.U32.AND P1, PT, R60, R73, PT ;  /* 0x000000493c00720c */ /* 0x000fe20003f24070 */
        /* <DEDUP_REMOVED lines=11> */
[----:B------:R-:W-:Y:S02]  /*3e920*/  IADD3 R58, P4, P5, R55, R58, R58 ;  /* 0x0000003a373a7210 */ /* 0x000fe40007d9e03a */
[----:B------:R-:W-:Y:S01]  /*3e930*/  IADD3.X R55, PT, PT, R39, RZ, RZ, P3, P6 ;  /* 0x000000ff27377210 */ /* 0x000fe20001fec4ff */
[----:B------:R-:W-:Y:S01]  /*3e940*/  IMAD R38, R51, R24, RZ ;  /* 0x0000001833267224 */ /* 0x000fe200078e02ff */
[----:B------:R-:W-:Y:S02]  /*3e950*/  IADD3.X R13, P2, P6, R36, RZ, RZ, P2, P0 ;  /* 0x000000ff240d7210 */ /* 0x000fe400016404ff */
[----:B------:R-:W-:Y:S01]  /*3e960*/  ISETP.GT.U32.AND.EX P1, PT, R70, R75, PT, P1 ;  /* 0x0000004b4600720c */ /* 0x000fe20003f24110 */
[----:B------:R-:W-:Y:S01]  /*3e970*/  IMAD R35, R43, R25, R38 ;  /* 0x000000192b237224 */ /* 0x000fe200078e0226 */
[----:B------:R-:W-:Y:S01]  /*3e980*/  IADD3.X R49, PT, PT, R37, RZ, RZ, P2, P6 ;  /* 0x000000ff25317210 */ /* 0x000fe200017ec4ff */
[----:B------:R-:W-:Y:S01]  /*3e990*/  IMAD.WIDE.U32 R36, R47, R20, RZ ;  /* 0x000000142f247225 */ /* 0x000fe200078e00ff */
[----:B------:R-:W-:-:S02]  /*3e9a0*/  ISETP.GE.U32.AND P0, PT, R2, R73, PT ;  /* 0x000000490200720c */ /* 0x000fc40003f06070 */
[----:B------:R-:W-:Y:S01]  /*3e9b0*/  ISETP.GE.U32.AND P2, PT, R56, R3, PT ;  /* 0x000000033800720c */ /* 0x000fe20003f46070 */
[----:B------:R-:W-:Y:S01]  /*3e9c0*/  IMAD.WIDE.U32 R2, R43, R24, RZ ;  /* 0x000000182b027225 */ /* 0x000fe200078e00ff */
[----:B------:R-:W-:Y:S02]  /*3e9d0*/  SEL R0, RZ, 0x1, !P1 ;  /* 0x00000001ff007807 */ /* 0x000fe40004800000 */
[----:B------:R-:W-:Y:S01]  /*3e9e0*/  IADD3.X R56, PT, PT, RZ, R15, R15, P4, P5 ;  /* 0x0000000fff387210 */ /* 0x000fe200027ea40f */
[----:B------:R-:W-:Y:S01]  /*3e9f0*/  IMAD.WIDE.U32 R36, P6, R46, R21, R36 ;  /* 0x000000152e247225 */ /* 0x000fe200078c0024 */
[----:B------:R-:W-:Y:S02]  /*3ea00*/  IADD3 R72, P4, P5, R0, R72, R61 ;  /* 0x0000004800487210 */ /* 0x000fe40007d9e03d */
[----:B------:R-:W-:Y:S01]  /*3ea10*/  ISETP.GE.U32.AND.EX P1, PT, R45, R4, PT, P2 ;  /* 0x000000042d00720c */ /* 0x000fe20003f26120 */
[----:B------:R-:W-:Y:S01]  /*3ea20*/  IMAD.IADD R0, R3, 0x1, R35 ;  /* 0x0000000103007824 */ /* 0x000fe200078e0223 */
[----:B------:R-:W-:Y:S01]  /*3ea30*/  IADD3 R13, P2, PT, R13, R14, RZ ;  /* 0x0000000e0d0d7210 */ /* 0x000fe20007f5e0ff */
[----:B------:R-:W-:Y:S01]  /*3ea40*/  IMAD.X R15, RZ, RZ, RZ, P6 ;  /* 0x000000ffff0f7224 */ /* 0x000fe200030e06ff */
[----:B------:R-:W-:Y:S01]  /*3ea50*/  IADD3.X R3, PT, PT, RZ, R74, RZ, P4, P5 ;  /* 0x0000004aff037210 */ /* 0x000fe200027ea4ff */
[----:B------:R-:W-:Y:S01]  /*3ea60*/  IMAD.WIDE.U32 R38, R0, R10, RZ ;  /* 0x0000000a00267225 */ /* 0x000fe200078e00ff */
[----:B------:R-:W-:-:S02]  /*3ea70*/  IADD3 R4, P4, PT, R41, R36, RZ ;  /* 0x0000002429047210 */ /* 0x000fc40007f9e0ff */
[----:B------:R-:W-:Y:S01]  /*3ea80*/  IADD3 R48, P6, PT, R13, R40, RZ ;  /* 0x000000280d307210 */ /* 0x000fe20007fde0ff */
[----:B------:R-:W-:Y:S01]  /*3ea90*/  IMAD.MOV.U32 R14, RZ, RZ, R37 ;  /* 0x000000ffff0e7224 */ /* 0x000fe200078e0025 */
[----:B------:R-:W-:Y:S01]  /*3eaa0*/  IADD3.X R49, P2, PT, R49, R44, RZ, P2, !PT ;  /* 0x0000002c31317210 */ /* 0x000fe2000175e4ff */
[C---:B------:R-:W-:Y:S01]  /*3eab0*/  IMAD.WIDE.U32 R40, R2.reuse, R10, RZ ;  /* 0x0000000a02287225 */ /* 0x040fe200078e00ff */
[----:B------:R-:W-:Y:S02]  /*3eac0*/  SEL R57, RZ, 0x1, P1 ;  /* 0x00000001ff397807 */ /* 0x000fe40000800000 */
[----:B------:R-:W-:Y:S01]  /*3ead0*/  IADD3.X R49, P6, PT, R49, R4, RZ, P6, !PT ;  /* 0x0000000431317210 */ /* 0x000fe200037de4ff */
[----:B------:R-:W-:Y:S01]  /*3eae0*/  IMAD.WIDE.U32 R36, P5, R2, R11, R38 ;  /* 0x0000000b02247225 */ /* 0x000fe200078a0026 */
[----:B------:R-:W-:Y:S02]  /*3eaf0*/  IADD3 RZ, P1, PT, R43, R40, RZ ;  /* 0x000000282bff7210 */ /* 0x000fe40007f3e0ff */
[----:B------:R-:W-:Y:S01]  /*3eb00*/  ISETP.GE.U32.AND.EX P0, PT, R54, R75, PT, P0 ;  /* 0x0000004b3600720c */ /* 0x000fe20003f06100 */
[----:B------:R-:W-:Y:S01]  /*3eb10*/  IMAD.WIDE.U32.X R38, R47, R21, R14, P4 ;  /* 0x000000152f267225 */ /* 0x000fe200020e040e */
[----:B------:R-:W-:-:S02]  /*3eb20*/  IADD3 R4, P4, PT, R41, R36, RZ ;  /* 0x0000002429047210 */ /* 0x000fc40007f9e0ff */
[----:B------:R-:W-:Y:S01]  /*3eb30*/  IADD3 R16, P3, PT, R16, R71, RZ ;  /* 0x0000004710107210 */ /* 0x000fe20007f7e0ff */
[----:B------:R-:W-:Y:S01]  /*3eb40*/  IMAD.X R15, RZ, RZ, RZ, P5 ;  /* 0x000000ffff0f7224 */ /* 0x000fe200028e06ff */
[----:B------:R-:W-:Y:S01]  /*3eb50*/  IADD3.X R35, P2, P6, R38, RZ, RZ, P6, P2 ;  /* 0x000000ff26237210 */ /* 0x000fe200036444ff */
[----:B------:R-:W-:Y:S01]  /*3eb60*/  IMAD.WIDE.U32 R40, R47, R22, RZ ;  /* 0x000000162f287225 */ /* 0x000fe200078e00ff */
[----:B------:R-:W-:Y:S02]  /*3eb70*/  IADD3 R57, P5, PT, R57, R58, RZ ;  /* 0x0000003a39397210 */ /* 0x000fe40007fbe0ff */
[----:B------:R-:W-:Y:S01]  /*3eb80*/  IADD3.X R45, PT, PT, R39, RZ, RZ, P2, P6 ;  /* 0x000000ff272d7210 */ /* 0x000fe200017ec4ff */
[----:B------:R-:W-:Y:S01]  /*3eb90*/  IMAD.MOV.U32 R14, RZ, RZ, R37 ;  /* 0x000000ffff0e7224 */ /* 0x000fe200078e0025 */
[----:B------:R-:W-:Y:S01]  /*3eba0*/  IADD3.X RZ, P1, PT, R51, R4, RZ, P1, !PT ;  /* 0x0000000433ff7210 */ /* 0x000fe20000f3e4ff */
        /* <DEDUP_REMOVED lines=19> */
[----:B------:R-:W-:-:S03]  /*3ece0*/  IADD3 R13, P0, PT, R13, R48, RZ ;  /* 0x000000300d0d7210 */ /* 0x000fc60007f1e0ff */
[----:B------:R-:W-:Y:S01]  /*3ecf0*/  IMAD.WIDE.U32 R38, R2, R18, RZ ;  /* 0x0000001202267225 */ /* 0x000fe200078e00ff */
[----:B------:R-:W-:-:S03]  /*3ed00*/  IADD3.X R4, P0, PT, R4, R49, RZ, P0, !PT ;  /* 0x0000003104047210 */ /* 0x000fc6000071e4ff */
        /* <DEDUP_REMOVED lines=20> */
[----:B------:R-:W-:Y:S02]  /*3ee50*/  IADD3 R45, P6, P4, R43, R28, R72 ;  /* 0x0000001c2b2d7210 */ /* 0x000fe40007cde048 */
[----:B------:R-:W-:Y:S02]  /*3ee60*/  IADD3 R41, P3, PT, R41, R16, RZ ;  /* 0x0000001029297210 */ /* 0x000fe40007f7e0ff */
[----:B------:R-:W-:Y:S02]  /*3ee70*/  SEL R28, RZ, 0x1, P2 ;  /* 0x00000001ff1c7807 */ /* 0x000fe40001000000 */
[----:B------:R-:W-:Y:S01]  /*3ee80*/  IADD3.X R4, P0, PT, R4, R39, RZ, P0, !PT ;  /* 0x0000002704047210 */ /* 0x000fe2000071e4ff */
[----:B------:R-:W-:Y:S01]  /*3ee90*/  IMAD.WIDE.U32 R38, R0, R22, RZ ;  /* 0x0000001600267225 */ /* 0x000fe200078e00ff */
[----:B------:R-:W-:Y:S02]  /*3eea0*/  IADD3 R49, P2, PT, R37, R14, RZ ;  /* 0x0000000e25317210 */ /* 0x000fe40007f5e0ff */
[----:B------:R-:W-:Y:S01]  /*3eeb0*/  IADD3 R51, P1, PT, R13, R36, RZ ;  /* 0x000000240d337210 */ /* 0x000fe20007f3e0ff */
[----:B------:R-:W-:Y:S01]  /*3eec0*/  IMAD.X R37, RZ, RZ, RZ, P5 ;  /* 0x000000ffff257224 */ /* 0x000fe200028e06ff */
[----:B------:R-:W-:Y:S01]  /*3eed0*/  IADD3 R28, P5, PT, R28, R41, RZ ;  /* 0x000000291c1c7210 */ /* 0x000fe20007fbe0ff */
[----:B------:R-:W-:Y:S01]  /*3eee0*/  IMAD.MOV.U32 R36, RZ, RZ, R15 ;  /* 0x000000ffff247224 */ /* 0x000fe200078e000f */
[----:B------:R-:W-:Y:S01]  /*3eef0*/  IADD3.X R44, P1, PT, R4, R49, RZ, P1, !PT ;  /* 0x00000031042c7210 */ /* 0x000fe20000f3e4ff */
[----:B------:R-:W-:Y:S01]  /*3ef00*/  IMAD.X R43, RZ, RZ, R50, P3 ;  /* 0x000000ffff2b7224 */ /* 0x000fe200018e0632 */
[----:B------:R-:W-:Y:S01]  /*3ef10*/  ISETP.GE.U32.AND P3, PT, R41, R16, PT ;  /* 0x000000102900720c */ /* 0x000fe20003f66070 */
[----:B------:R-:W-:Y:S01]  /*3ef20*/  IMAD.WIDE.U32.X R14, R0, R21, R36, P2 ;  /* 0x00000015000e7225 */ /* 0x000fe200010e0424 */
[----:B------:R-:W-:-:S02]  /*3ef30*/  IADD3.X R3, PT, PT, RZ, R52, R3, P6, P4 ;  /* 0x00000034ff037210 */ /* 0x000fc400037e8403 */
        /* <DEDUP_REMOVED lines=8> */
[----:B------:R-:W-:Y:S02]  /*3efc0*/  IADD3.X R2, PT, PT, R15, RZ, RZ, P1, P0 ;  /* 0x000000ff0f027210 */ /* 0x000fe40000fe04ff */
[----:B------:R-:W-:Y:S01]  /*3efd0*/  ISETP.GE.U32.AND.EX P5, PT, R16, R43, PT, P5 ;  /* 0x0000002b1000720c */ /* 0x000fe20003fa6150 */
[----:B------:R-:W-:Y:S01]  /*3efe0*/  IMAD.X R35, R42, 0x1, R16, P2 ;  /* 0x000000012a237824 */ /* 0x000fe200010e0610 */
[----:B------:R-:W-:Y:S01]  /*3eff0*/  IADD3 R13, P0, PT, R13, R4, RZ ;  /* 0x000000040d0d7210 */ /* 0x000fe20007f1e0ff */
        /* <DEDUP_REMOVED lines=55> */
.L_x_409:
        /* <DEDUP_REMOVED lines=21> */
.L_x_410:
        /* <DEDUP_REMOVED lines=72> */
.L_x_411:
        /* <DEDUP_REMOVED lines=21> */
.L_x_412:
        /* <DEDUP_REMOVED lines=72> */
.L_x_413:
        /* <DEDUP_REMOVED lines=21> */
.L_x_414:
        /* <DEDUP_REMOVED lines=32> */
[C---:B------:R-:W-:Y:S01]  /*40260*/  ISETP.GE.U32.AND P1, PT, R36.reuse, R37, PT ;  /* 0x000000252400720c */ /* 0x040fe20003f26070 */
[----:B------:R-:W-:Y:S01]  /*40270*/  IMAD.SHL.U32 R37, R15, 0x2, RZ ;  /* 0x000000020f257824 */ /* 0x000fe200078e00ff */
        /* <DEDUP_REMOVED lines=35> */
.L_x_415:
        /* <DEDUP_REMOVED lines=21> */
.L_x_416:
        /* <DEDUP_REMOVED lines=19> */
[----:B------:R-:W-:Y:S02]  /*40730*/  IMAD.MOV.U32 R3, RZ, RZ, RZ ;  /* 0x000000ffff037224 */ /* 0x000fe400078e00ff */
[----:B------:R-:W-:-:S04]  /*40740*/  IMAD.WIDE.U32 R58, R63, R63, RZ ;  /* 0x0000003f3f3a7225 */ /* 0x000fc800078e00ff */
[----:B------:R-:W-:Y:S02]  /*40750*/  IMAD.SHL.U32 R81, R42, 0x2, RZ ;  /* 0x000000022a517824 */ /* 0x000fe400078e00ff */
[----:B------:R-:W-:Y:S02]  /*40760*/  IMAD.MOV.U32 R75, RZ, RZ, RZ ;  /* 0x000000ffff4b7224 */ /* 0x000fe400078e00ff */
[----:B------:R-:W-:Y:S01]  /*40770*/  IMAD.MOV.U32 R13, RZ, RZ, RZ ;  /* 0x000000ffff0d7224 */ /* 0x000fe200078e00ff */
[----:B------:R-:W-:Y:S01]  /*40780*/  LOP3.LUT R81, R81, 0xfffffffe, RZ, 0xc0, !PT ;  /* 0xfffffffe51517812 */ /* 0x000fe200078ec0ff */
[----:B------:R-:W-:-:S04]  /*40790*/  IMAD.WIDE.U32 R14, R64, R65, RZ ;  /* 0x00000041400e7225 */ /* 0x000fc800078e00ff */
[----:B------:R-:W-:Y:S02]  /*407a0*/  IMAD.IADD R4, R59, 0x1, R3 ;  /* 0x000000013b047824 */ /* 0x000fe400078e0203 */
[----:B------:R-:W-:Y:S02]  /*407b0*/  IMAD.IADD R45, R43, 0x1, R75 ;  /* 0x000000012b2d7824 */ /* 0x000fe400078e024b */
[----:B------:R-:W-:Y:S01]  /*407c0*/  IMAD.IADD R87, R13, 0x1, R15 ;  /* 0x000000010d577824 */ /* 0x000fe200078e020f */
[----:B------:R-:W-:Y:S01]  /*407d0*/  IADD3 R81, P0, PT, R81, R4, RZ ;  /* 0x0000000451517210 */ /* 0x000fe20007f1e0ff */
[----:B------:R-:W-:Y:S01]  /*407e0*/  IMAD.IADD R83, R83, 0x1, R47 ;  /* 0x0000000153537824 */ /* 0x000fe200078e022f */
[C-C-:B------:R-:W-:Y:S01]  /*407f0*/  SHF.L.U64.HI R57, R42.reuse, 0x1, R45.reuse ;  /* 0x000000012a397819 */ /* 0x140fe2000001022d */
[-C--:B------:R-:W-:Y:S01]  /*40800*/  IMAD.WIDE.U32 R46, R65, R63.reuse, RZ ;  /* 0x0000003f412e7225 */ /* 0x080fe200078e00ff */
[----:B------:R-:W-:Y:S02]  /*40810*/  SHF.R.U64 R72, R42, 0x1f, R45 ;  /* 0x0000001f2a487819 */ /* 0x000fe4000000122d */
[C-C-:B------:R-:W-:Y:S01]  /*40820*/  SHF.L.U64.HI R60, R14.reuse, 0x1, R87.reuse ;  /* 0x000000010e3c7819 */ /* 0x140fe20000010257 */
[C---:B------:R-:W-:Y:S01]  /*40830*/  IMAD.SHL.U32 R0, R14.reuse, 0x2, RZ ;  /* 0x000000020e007824 */ /* 0x040fe200078e00ff */
[----:B------:R-:W-:Y:S01]  /*40840*/  SHF.R.U64 R52, R14, 0x1f, R87 ;  /* 0x0000001f0e347819 */ /* 0x000fe20000001257 */
[----:B------:R-:W-:Y:S01]  /*40850*/  IMAD.WIDE.U32 R14, R64, R63, RZ ;  /* 0x0000003f400e7225 */ /* 0x000fe200078e00ff */
[----:B------:R-:W-:-:S02]  /*40860*/  SHF.R.U32.HI R4, RZ, 0x1f, R45 ;  /* 0x0000001fff047819 */ /* 0x000fc4000001162d */
[----:B------:R-:W-:Y:S01]  /*40870*/  LOP3.LUT R72, R72, 0xfffffffe, RZ, 0xc0, !PT ;  /* 0xfffffffe48487812 */ /* 0x000fe200078ec0ff */
        /* <DEDUP_REMOVED lines=16> */
[----:B------:R-:W-:Y:S02]  /*40980*/  IMAD.IADD R45, R79, 0x1, R51 ;  /* 0x000000014f2d7824 */ /* 0x000fe400078e0233 */
[----:B------:R-:W-:Y:S02]  /*40990*/  IMAD.X R4, R75, 0x1, R73, P6 ;  /* 0x000000014b047824 */ /* 0x000fe400030e0649 */
[----:B------:R-:W-:Y:S01]  /*409a0*/  IMAD.X R51, RZ, RZ, R76, P0 ;  /* 0x000000ffff337224 */ /* 0x000fe200000e064c */
[----:B------:R-:W-:Y:S01]  /*409b0*/  ISETP.GT.U32.AND P0, PT, R54, R59, PT ;  /* 0x0000003b3600720c */ /* 0x000fe20003f04070 */
[----:B------:R-:W-:Y:S01]  /*409c0*/  IMAD.IADD R72, R77, 0x1, R49 ;  /* 0x000000014d487824 */ /* 0x000fe200078e0231 */
[----:B------:R-:W-:Y:S01]  /*409d0*/  IADD3 R49, P6, PT, R59, R70, RZ ;  /* 0x000000463b317210 */ /* 0x000fe20007fde0ff */
[----:B------:R-:W-:Y:S01]  /*409e0*/  IMAD.MOV.U32 R73, RZ, RZ, RZ ;  /* 0x000000ffff497224 */ /* 0x000fe200078e00ff */
[----:B------:R-:W-:Y:S01]  /*409f0*/  ISETP.GT.U32.AND.EX P0, PT, R76, R51, PT, P0 ;  /* 0x000000334c00720c */ /* 0x000fe20003f04100 */
[----:B------:R-:W-:-:S02]  /*40a00*/  IMAD.MOV.U32 R57, RZ, RZ, RZ ;  /* 0x000000ffff397224 */ /* 0x000fc400078e00ff */
[----:B------:R-:W-:Y:S01]  /*40a10*/  IMAD.WIDE.U32 R70, R66, R64, R72 ;  /* 0x0000004042467225 */ /* 0x000fe200078e0048 */
[----:B------:R-:W-:Y:S02]  /*40a20*/  SEL R42, R76, R51, P0 ;  /* 0x000000334c2a7207 */ /* 0x000fe40000000000 */
[----:B------:R-:W-:Y:S01]  /*40a30*/  SHF.L.U64.HI R72, R46, 0x1, R47 ;  /* 0x000000012e487819 */ /* 0x000fe2000001022f */
[----:B------:R-:W-:Y:S01]  /*40a40*/  IMAD.X R63, R51, 0x1, R14, P6 ;  /* 0x00000001333f7824 */ /* 0x000fe200030e060e */
[----:B------:R-:W-:Y:S01]  /*40a50*/  SEL R14, R54, R59, P0 ;  /* 0x0000003b360e7207 */ /* 0x000fe20000000000 */
[----:B------:R-:W-:Y:S01]  /*40a60*/  IMAD.WIDE.U32 R56, R66, R62, R56 ;  /* 0x0000003e42387225 */ /* 0x000fe200078e0038 */
[----:B------:R-:W-:Y:S02]  /*40a70*/  IADD3 R74, P6, PT, R45, R70, RZ ;  /* 0x000000462d4a7210 */ /* 0x000fe40007fde0ff */
[----:B------:R-:W-:Y:S01]  /*40a80*/  ISETP.GT.U32.AND P0, PT, R14, R49, PT ;  /* 0x000000310e00720c */ /* 0x000fe20003f04070 */
[----:B------:R-:W-:Y:S01]  /*40a90*/  IMAD.MOV.U32 R45, RZ, RZ, RZ ;  /* 0x000000ffff2d7224 */ /* 0x000fe200078e00ff */
[----:B------:R-:W-:Y:S01]  /*40aa0*/  SHF.R.U32.HI R14, RZ, 0x1f, R87 ;  /* 0x0000001fff0e7819 */ /* 0x000fe20000011657 */
[----:B------:R-:W-:Y:S01]  /*40ab0*/  IMAD.X R75, R77, 0x1, R71, P6 ;  /* 0x000000014d4b7824 */ /* 0x000fe200030e0647 */
[----:B------:R-:W-:Y:S01]  /*40ac0*/  LOP3.LUT R51, R60, 0x1, RZ, 0xc0, !PT ;  /* 0x000000013c337812 */ /* 0x000fe200078ec0ff */
[----:B------:R-:W-:Y:S01]  /*40ad0*/  IMAD.WIDE.U32 R68, R68, R62, R44 ;  /* 0x0000003e44447225 */ /* 0x000fe200078e002c */
[----:B------:R-:W-:-:S02]  /*40ae0*/  LOP3.LUT R70, R52, 0xfffffffe, RZ, 0xc0, !PT ;  /* 0xfffffffe34467812 */ /* 0x000fc400078ec0ff */
[----:B------:R-:W-:Y:S01]  /*40af0*/  LOP3.LUT R71, R14, 0x1, RZ, 0xc0, !PT ;  /* 0x000000010e477812 */ /* 0x000fe200078ec0ff */
[----:B------:R-:W-:Y:S01]  /*40b00*/  IMAD.WIDE.U32 R44, R58, R24, RZ ;  /* 0x000000183a2c7225 */ /* 0x000fe200078e00ff */
[----:B------:R-:W-:Y:S02]  /*40b10*/  ISETP.GT.U32.AND.EX P0, PT, R42, R63, PT, P0 ;  /* 0x0000003f2a00720c */ /* 0x000fe40003f04100 */
[----:B------:R-:W-:Y:S01]  /*40b20*/  IADD3.X R52, PT, PT, RZ, RZ, RZ, P2, P5 ;  /* 0x000000ffff347210 */ /* 0x000fe200017ea4ff */
        /* <DEDUP_REMOVED lines=8> */
[----:B------:R-:W-:-:S04]  /*40bb0*/  IMAD.WIDE.U32 R70, R64, R64, R70 ;  /* 0x0000004040467225 */ /* 0x000fc800078e0046 */
[----:B------:R-:W-:Y:S01]  /*40bc0*/  IMAD R77, R58, R25, R42 ;  /* 0x000000193a4d7224 */ /* 0x000fe200078e022a */
[----:B------:R-:W-:Y:S01]  /*40bd0*/  IADD3 R58, P0, P6, R51, R70, R85 ;  /* 0x00000046333a7210 */ /* 0x000fe20007e1e055 */
[----:B------:R-:W-:Y:S02]  /*40be0*/  IMAD.IADD R59, R13, 0x1, R71 ;  /* 0x000000010d3b7824 */ /* 0x000fe400078e0247 */
        /* <DEDUP_REMOVED lines=47> */
[----:B------:R-:W-:Y:S01]  /*40ee0*/  IMAD.WIDE.U32.X R56, R77, R19, R56, P2 ;  /* 0x000000134d387225 */ /* 0x000fe200010e0438 */
[----:B------:R-:W-:-:S02]  /*40ef0*/  SEL R68, R61, R68, P6 ;  /* 0x000000443d447207 */ /* 0x000fc40003000000 */
[----:B------:R-:W-:Y:S01]  /*40f00*/  IADD3.X R83, P5, PT, R83, R80, RZ, P5, !PT ;  /* 0x0000005053537210 */ /* 0x000fe20002fbe4ff */
[----:B------:R-:W-:Y:S01]  /*40f10*/  IMAD.WIDE.U32 R66, P6, R44, R21, R66 ;  /* 0x000000152c427225 */ /* 0x000fe200078c0042 */
[----:B------:R-:W-:-:S03]  /*40f20*/  ISETP.GT.U32.AND P2, PT, R49, R76, PT ;  /* 0x0000004c3100720c */ /* 0x000fc60003f44070 */
[----:B------:R-:W-:Y:S01]  /*40f30*/  IMAD.X R70, R73, 0x1, R70, P1 ;  /* 0x0000000149467824 */ /* 0x000fe200008e0646 */
[----:B------:R-:W-:Y:S01]  /*40f40*/  ISETP.GT.U32.AND P1, PT, R76, R45, PT ;  /* 0x0000002d4c00720c */ /* 0x000fe20003f24070 */
[----:B------:R-:W-:Y:S01]  /*40f50*/  IMAD.X R55, RZ, RZ, RZ, P6 ;  /* 0x000000ffff377224 */ /* 0x000fe200030e06ff */
[----:B------:R-:W-:Y:S01]  /*40f60*/  IADD3 R85, P6, PT, R51, R66, RZ ;  /* 0x0000004233557210 */ /* 0x000fe20007fde0ff */
[-C--:B------:R-:W-:Y:S01]  /*40f70*/  IMAD R66, R83, R24.reuse, RZ ;  /* 0x0000001853427224 */ /* 0x080fe200078e02ff */
[----:B------:R-:W-:Y:S01]  /*40f80*/  ISETP.GT.U32.AND.EX P1, PT, R78, R73, PT, P1 ;  /* 0x000000494e00720c */ /* 0x000fe20003f24110 */
[C---:B------:R-:W-:Y:S01]  /*40f90*/  IMAD.WIDE.U32 R48, R81.reuse, R24, RZ ;  /* 0x0000001851307225 */ /* 0x040fe200078e00ff */
[----:B------:R-:W-:Y:S02]  /*40fa0*/  ISETP.GT.U32.AND.EX P2, PT, R68, R78, PT, P2 ;  /* 0x0000004e4400720c */ /* 0x000fe40003f44120 */
[----:B------:R-:W-:Y:S01]  /*40fb0*/  SEL R72, R76, R45, P1 ;  /* 0x0000002d4c487207 */ /* 0x000fe20000800000 */
[----:B------:R-:W-:Y:S01]  /*40fc0*/  IMAD R79, R81, R25, R66 ;  /* 0x00000019514f7224 */ /* 0x000fe200078e0242 */
[----:B------:R-:W-:Y:S01]  /*40fd0*/  SEL R73, R78, R73, P1 ;  /* 0x000000494e497207 */ /* 0x000fe20000800000 */
[----:B------:R-:W-:Y:S01]  /*40fe0*/  IMAD.WIDE.U32 R46, P1, R44, R23, R46 ;  /* 0x000000172c2e7225 */ /* 0x000fe2000782002e */
[----:B------:R-:W-:-:S03]  /*40ff0*/  SEL R51, RZ, 0x1, !P2 ;  /* 0x00000001ff337807 */ /* 0x000fc60005000000 */
[----:B------:R-:W-:-:S04]  /*41000*/  IMAD.WIDE.U32 R44, R44, R22, RZ ;  /* 0x000000162c2c7225 */ /* 0x000fc800078e00ff */
[----:B------:R-:W-:Y:S02]  /*41010*/  IMAD.MOV.U32 R54, RZ, RZ, R67 ;  /* 0x000000ffff367224 */ /* 0x000fe400078e0043 */
        /* <DEDUP_REMOVED lines=14> */
[----:B------:R-:W-:Y:S01]  /*41100*/  IMAD.WIDE.U32 R66, R48, R10, RZ ;  /* 0x0000000a30427225 */ /* 0x000fe200078e00ff */
[----:B------:R-:W-:-:S03]  /*41110*/  IADD3.X R75, PT, PT, R75, R56, RZ, P1, P2 ;  /* 0x000000384b4b7210 */ /* 0x000fc60000fe44ff */
        /* <DEDUP_REMOVED lines=12> */
[----:B------:R-:W-:Y:S01]  /*411e0*/  IMAD.IADD R14, R15, 0x1, R13 ;  /* 0x000000010f0e7824 */ /* 0x000fe200078e020d */
[----:B------:R-:W-:Y:S01]  /*411f0*/  IADD3.X R15, P2, PT, RZ, R42, RZ, P2, !PT ;  /* 0x0000002aff0f7210 */ /* 0x000fe2000175e4ff */
[----:B------:R-:W-:Y:S01]  /*41200*/  IMAD.WIDE.U32 R50, R79, R18, RZ ;  /* 0x000000124f327225 */ /* 0x000fe200078e00ff */
[----:B------:R-:W-:Y:S02]  /*41210*/  IADD3.X R80, PT, PT, R55, RZ, RZ, P0, P5 ;  /* 0x000000ff37507210 */ /* 0x000fe400007ea4ff */
[----:B------:R-:W-:Y:S01]  /*41220*/  IADD3 R15, P5, PT, R15, R66, RZ ;  /* 0x000000420f0f7210 */ /* 0x000fe20007fbe0ff */
[----:B------:R-:W-:-:S04]  /*41230*/  IMAD.WIDE.U32 R2, R48, R18, RZ ;  /* 0x0000001230027225 */ /* 0x000fc800078e00ff */
        /* <DEDUP_REMOVED lines=17> */
[----:B------:R-:W-:Y:S01]  /*41350*/  IMAD.WIDE.U32.X R54, R79, R19, R54, P0 ;  /* 0x000000134f367225 */ /* 0x000fe200000e0436 */
[----:B------:R-:W-:-:S03]  /*41360*/  IADD3 R3, P0, PT, R45, R68, RZ ;  /* 0x000000442d037210 */ /* 0x000fc60007f1e0ff */
        /* <DEDUP_REMOVED lines=8> */
[----:B------:R-:W-:-:S03]  /*413f0*/  IMAD.WIDE.U32 R48, R48, R22, RZ ;  /* 0x0000001630307225 */ /* 0x000fc600078e00ff */
[----:B------:R-:W-:Y:S01]  /*41400*/  IADD3.X R55, PT, PT, R55, RZ, RZ, P2, P5 ;  /* 0x000000ff37377210 */ /* 0x000fe200017ea4ff */
[----:B------:R-:W-:Y:S01]  /*41410*/  IMAD.IADD R51, R51, 0x1, R67 ;  /* 0x0000000133337824 */ /* 0x000fe200078e0243 */
[----:B------:R-:W-:Y:S01]  /*41420*/  IADD3 R3, P2, PT, R3, R78, RZ ;  /* 0x0000004e03037210 */ /* 0x000fe20007f5e0ff */
[----:B------:R-:W-:Y:S01]  /*41430*/  IMAD.X R45, RZ, RZ, RZ, P6 ;  /* 0x000000ffff2d7224 */ /* 0x000fe200030e06ff */
[----:B------:R-:W-:Y:S01]  /*41440*/  IADD3 R83, P6, PT, R49, R56, RZ ;  /* 0x0000003831537210 */ /* 0x000fe20007fde0ff */
[----:B------:R-:W-:Y:S01]  /*41450*/  IMAD.MOV.U32 R44, RZ, RZ, R57 ;  /* 0x000000ffff2c7224 */ /* 0x000fe200078e0039 */
[----:B------:R-:W-:Y:S01]  /*41460*/  IADD3.X R49, P0, P1, R46, RZ, RZ, P1, P0 ;  /* 0x000000ff2e317210 */ /* 0x000fe200009004ff */
[----:B------:R-:W-:-:S04]  /*41470*/  IMAD.WIDE.U32 R56, R51, R10, RZ ;  /* 0x0000000a33387225 */ /* 0x000fc800078e00ff */
[----:B------:R-:W-:-:S04]  /*41480*/  IMAD.WIDE.U32 R66, R50, R10, RZ ;  /* 0x0000000a32427225 */ /* 0x000fc800078e00ff */
[----:B------:R-:W-:Y:S01]  /*41490*/  IMAD.WIDE.U32.X R44, R79, R23, R44, P6 ;  /* 0x000000174f2c7225 */ /* 0x000fe200030e042c */
[----:B------:R-:W-:Y:S02]  /*414a0*/  IADD3 R54, P6, PT, R3, R2, RZ ;  /* 0x0000000203367210 */ /* 0x000fe40007fde0ff */
[----:B------:R-:W-:Y:S01]  /*414b0*/  IADD3.X R2, P2, PT, R55, R76, RZ, P2, !PT ;  /* 0x0000004c37027210 */ /* 0x000fe2000175e4ff */
[----:B------:R-:W-:Y:S01]  /*414c0*/  IMAD.WIDE.U32 R56, P5, R50, R11, R56 ;  /* 0x0000000b32387225 */ /* 0x000fe200078a0038 */
[----:B------:R-:W-:Y:S02]  /*414d0*/  IADD3.X R79, PT, PT, R47, RZ, RZ, P0, P1 ;  /* 0x000000ff2f4f7210 */ /* 0x000fe400007e24ff */
[----:B------:R-:W-:Y:S01]  /*414e0*/  IADD3 RZ, P0, PT, R15, R66, RZ ;  /* 0x000000420fff7210 */ /* 0x000fe20007f1e0ff */
[----:B------:R-:W-:Y:S01]  /*414f0*/  IMAD.MOV.U32 R15, RZ, RZ, RZ ;  /* 0x000000ffff0f7224 */ /* 0x000fe200078e00ff */
[----:B------:R-:W-:Y:S01]  /*41500*/  IADD3 R66, P1, PT, R67, R56, RZ ;  /* 0x0000003843427210 */ /* 0x000fe20007f3e0ff */
[----:B------:R-:W-:Y:S01]  /*41510*/  IMAD.X R3, RZ, RZ, RZ, P5 ;  /* 0x000000ffff037224 */ /* 0x000fe200028e06ff */
[----:B------:R-:W-:Y:S01]  /*41520*/  IADD3.X R56, P6, PT, R2, R81, RZ, P6, !PT ;  /* 0x0000005102387210 */ /* 0x000fe200037de4ff */
[----:B------:R-:W-:Y:S01]  /*41530*/  IMAD.MOV.U32 R2, RZ, RZ, R57 ;  /* 0x000000ffff027224 */ /* 0x000fe200078e0039 */
[----:B------:R-:W-:Y:S01]  /*41540*/  IADD3.X RZ, P0, PT, R69, R66, RZ, P0, !PT ;  /* 0x0000004245ff7210 */ /* 0x000fe2000071e4ff */
[----:B------:R-:W-:Y:S01]  /*41550*/  IMAD.WIDE.U32 R14, R64, R62, R14 ;  /* 0x0000003e400e7225 */ /* 0x000fe200078e000e */
[----:B------:R-:W-:-:S02]  /*41560*/  IADD3 R64, P5, PT, R49, R0, RZ ;  /* 0x0000000031407210 */ /* 0x000fc40007fbe0ff */
[----:B------:R-:W-:Y:S01]  /*41570*/  IADD3.X R62, PT, PT, RZ, RZ, RZ, P3, P4 ;  /* 0x000000ffff3e7210 */ /* 0x000fe20001fe84ff */
[C---:B------:R-:W-:Y:S01]  /*41580*/  IMAD.WIDE.U32.X R2, R51.reuse, R11, R2, P1 ;  /* 0x0000000b33027225 */ /* 0x040fe200008e0402 */
[----:B------:R-:W-:Y:S02]  /*41590*/  IADD3.X R55, P2, P6, R42, RZ, RZ, P6, P2 ;  /* 0x000000ff2a377210 */ /* 0x000fe400036444ff */
[----:B------:R-:W-:Y:S01]  /*415a0*/  IADD3 R77, P4, P1, R62, R14, R77 ;  /* 0x0000000e3e4d7210 */ /* 0x000fe2000799e04d */
[----:B------:R-:W-:Y:S01]  /*415b0*/  IMAD.WIDE.U32 R46, R51, R18, RZ ;  /* 0x00000012332e7225 */ /* 0x000fe200078e00ff */
[----:B------:R-:W-:Y:S02]  /*415c0*/  IADD3.X R49, P0, PT, RZ, R2, RZ, P0, !PT ;  /* 0x00000002ff317210 */ /* 0x000fe4000071e4ff */
[----:B------:R-:W-:Y:S01]  /*415d0*/  IADD3 R55, P3, PT, R55, R64, RZ ;  /* 0x0000004037377210 */ /* 0x000fe20007f7e0ff */
        /* <DEDUP_REMOVED lines=21> */
[----:B------:R-:W-:Y:S01]  /*41730*/  IMAD.WIDE.U32 R46, R50, R20, RZ ;  /* 0x00000014322e7225 */ /* 0x000fe200078e00ff */
[----:B------:R-:W-:Y:S02]  /*41740*/  IADD3.X R56, PT, PT, R45, RZ, RZ, P3, P6 ;  /* 0x000000ff2d387210 */ /* 0x000fe40001fec4ff */
[----:B------:R-:W-:Y:S02]  /*41750*/  IADD3.X R13, P2, P6, R2, RZ, RZ, P2, P0 ;  /* 0x000000ff020d7210 */ /* 0x000fe400016404ff */
[----:B------:R-:W-:Y:S01]  /*41760*/  IADD3 R66, P4, P5, R16, R77, R77 ;  /* 0x0000004d10427210 */ /* 0x000fe20007d9e04d */
[----:B------:R-:W-:Y:S01]  /*41770*/  IMAD R16, R57, R24, RZ ;  /* 0x0000001839107224 */ /* 0x000fe200078e02ff */
[----:B------:R-:W-:-:S02]  /*41780*/  ISETP.GT.U32.AND.EX P1, PT, R73, R70, PT, P1 ;  /* 0x000000464900720c */ /* 0x000fc40003f24110 */
[----:B------:R-:W-:Y:S01]  /*41790*/  IADD3.X R55, PT, PT, R3, RZ, RZ, P2, P6 ;  /* 0x000000ff03377210 */ /* 0x000fe200017ec4ff */
[C---:B------:R-:W-:Y:S01]  /*417a0*/  IMAD.WIDE.U32 R2, R49.reuse, R24, RZ ;  /* 0x0000001831027225 */ /* 0x040fe200078e00ff */
[----:B------:R-:W-:Y:S02]  /*417b0*/  ISETP.GE.U32.AND P2, PT, R64, R0, PT ;  /* 0x000000004000720c */ /* 0x000fe40003f46070 */
[----:B------:R-:W-:Y:S01]  /*417c0*/  SEL R0, RZ, 0x1, !P1 ;  /* 0x00000001ff007807 */ /* 0x000fe20004800000 */
[----:B------:R-:W-:Y:S01]  /*417d0*/  IMAD R15, R49, R25, R16 ;  /* 0x00000019310f7224 */ /* 0x000fe200078e0210 */
        /* <DEDUP_REMOVED lines=18> */
[----:B------:R-:W-:Y:S01]  /*41900*/  ISETP.GE.U32.AND P0, PT, R68, R71, PT ;  /* 0x000000474400720c */ /* 0x000fe20003f06070 */
[----:B------:R-:W-:Y:S01]  /*41910*/  IMAD.WIDE.U32.X R44, R51, R21, R14, P4 ;  /* 0x00000015332c7225 */ /* 0x000fe200020e040e */
[----:B------:R-:W-:-:S02]  /*41920*/  IADD3 R14, P4, PT, R47, R42, RZ ;  /* 0x0000002a2f0e7210 */ /* 0x000fc40007f9e0ff */
[----:B------:R-:W-:Y:S01]  /*41930*/  ISETP.GE.U32.AND.EX P0, PT, R61, R70, PT, P0 ;  /* 0x000000463d00720c */ /* 0x000fe20003f06100 */
[----:B------:R-:W-:Y:S01]  /*41940*/  IMAD.X R15, RZ, RZ, RZ, P5 ;  /* 0x000000ffff0f7224 */ /* 0x000fe200028e06ff */
[----:B------:R-:W-:Y:S01]  /*41950*/  IADD3.X RZ, P1, PT, R57, R14, RZ, P1, !PT ;  /* 0x0000000e39ff7210 */ /* 0x000fe20000f3e4ff */
[----:B------:R-:W-:Y:S01]  /*41960*/  IMAD.WIDE.U32 R46, R51, R22, RZ ;  /* 0x00000016332e7225 */ /* 0x000fe200078e00ff */
[----:B------:R-:W-:Y:S02]  /*41970*/  IADD3.X R13, P2, P6, R44, RZ, RZ, P6, P2 ;  /* 0x000000ff2c0d7210 */ /* 0x000fe400036444ff */
[-C--:B------:R-:W-:Y:S01]  /*41980*/  IADD3 R63, P5, PT, R63, R66.reuse, RZ ;  /* 0x000000423f3f7210 */ /* 0x080fe20007fbe0ff */
[----:B------:R-:W-:Y:S01]  /*41990*/  IMAD.MOV.U32 R14, RZ, RZ, R43 ;  /* 0x000000ffff0e7224 */ /* 0x000fe200078e002b */
[----:B------:R-:W-:Y:S01]  /*419a0*/  IADD3.X R4, PT, PT, R45, RZ, RZ, P2, P6 ;  /* 0x000000ff2d047210 */ /* 0x000fe200017ec4ff */
[----:B------:R-:W-:Y:S01]  /*419b0*/  IMAD.WIDE.U32 R46, P6, R50, R23, R46 ;  /* 0x00000017322e7225 */ /* 0x000fe200078c002e */
[----:B------:R-:W-:-:S02]  /*419c0*/  ISETP.GE.U32.AND P2, PT, R63, R66, PT ;  /* 0x000000423f00720c */ /* 0x000fc40003f46070 */
[----:B------:R-:W-:Y:S01]  /*419d0*/  IADD3 R58, P3, PT, R58, R65, RZ ;  /* 0x000000413a3a7210 */ /* 0x000fe20007f7e0ff */
        /* <DEDUP_REMOVED lines=10> */
[----:B------:R-:W-:Y:S02]  /*41a80*/  IMAD.X R48, RZ, RZ, R49, P1 ;  /* 0x000000ffff307224 */ /* 0x000fe400008e0631 */
[----:B------:R-:W-:Y:S02]  /*41a90*/  IMAD.X R49, R56, 0x1, R57, P5 ;  /* 0x0000000138317824 */ /* 0x000fe400028e0639 */
[----:B------:R-:W-:Y:S01]  /*41aa0*/  IMAD.WIDE.U32.X R14, R51, R23, R14, P6 ;  /* 0x00000017330e7225 */ /* 0x000fe200030e040e */
[----:B------:R-:W-:Y:S02]  /*41ab0*/  IADD3 R50, P6, PT, R13, R44, RZ ;  /* 0x0000002c0d327210 */ /* 0x000fe40007fde0ff */
[----:B------:R-:W-:Y:S01]  /*41ac0*/  SEL R51, RZ, 0x1, P0 ;  /* 0x00000001ff337807 */ /* 0x000fe20000000000 */
[----:B------:R-:W-:Y:S01]  /*41ad0*/  IMAD.WIDE.U32 R42, P1, R2, R19, R42 ;  /* 0x00000013022a7225 */ /* 0x000fe2000782002a */
[----:B------:R-:W-:-:S02]  /*41ae0*/  IADD3.X R4, P4, PT, R4, R49, RZ, P4, !PT ;  /* 0x0000003104047210 */ /* 0x000fc4000279e4ff */
[----:B------:R-:W-:Y:S01]  /*41af0*/  IADD3 R3, P0, PT, R3, R16, RZ ;  /* 0x0000001003037210 */ /* 0x000fe20007f1e0ff */
[----:B------:R-:W-:-:S04]  /*41b00*/  IMAD.WIDE.U32 R44, R2, R18, RZ ;  /* 0x00000012022c7225 */ /* 0x000fc800078e00ff */
        /* <DEDUP_REMOVED lines=13> */
[----:B------:R-:W-:Y:S02]  /*41be0*/  IADD3.X R3, P0, P1, R42, RZ, RZ, P1, P0 ;  /* 0x000000ff2a037210 */ /* 0x000fe400009004ff */
[----:B------:R-:W-:Y:S02]  /*41bf0*/  ISETP.GE.U32.AND P2, PT, R54, R63, PT ;  /* 0x0000003f3600720c */ /* 0x000fe40003f46070 */
[----:B------:R-:W-:Y:S01]  /*41c00*/  IADD3.X R4, PT, PT, R43, RZ, RZ, P0, P1 ;  /* 0x000000ff2b047210 */ /* 0x000fe200007e24ff */
[----:B------:R-:W-:Y:S01]  /*41c10*/  IMAD.WIDE.U32 R42, R2, R20, RZ ;  /* 0x00000014022a7225 */ /* 0x000fe200078e00ff */
[----:B------:R-:W-:-:S02]  /*41c20*/  ISETP.GE.U32.AND.EX P2, PT, R49, R57, PT, P2 ;  /* 0x000000393100720c */ /* 0x000fc40003f46120 */
[----:B------:R-:W-:Y:S01]  /*41c30*/  SEL R49, RZ, 0x1, P5 ;  /* 0x00000001ff317807 */ /* 0x000fe20002800000 */
[----:B------:R-:W-:Y:S01]  /*41c40*/  IMAD.WIDE.U32 R14, P5, R2, R21, R14 ;  /* 0x00000015020e7225 */ /* 0x000fe200078a000e */
[----:B------:R-:W-:Y:S02]  /*41c50*/  IADD3 R3, P0, PT, R3, R50, RZ ;  /* 0x0000003203037210 */ /* 0x000fe40007f1e0ff */
[----:B------:R-:W-:Y:S02]  /*41c60*/  SEL R46, RZ, 0x1, P2 ;  /* 0x00000001ff2e7807 */ /* 0x000fe40001000000 */
[----:B------:R-:W-:Y:S01]  /*41c70*/  IADD3 R55, P1, PT, R3, R42, RZ ;  /* 0x0000002a03377210 */ /* 0x000fe20007f3e0ff */
[----:B------:R-:W-:Y:S01]  /*41c80*/  IMAD.MOV.U32 R42, RZ, RZ, R15 ;  /* 0x000000ffff2a7224 */ /* 0x000fe200078e000f */
[----:B------:R-:W-:Y:S01]  /*41c90*/  IADD3.X R3, P0, PT, R4, R45, RZ, P0, !PT ;  /* 0x0000002d04037210 */ /* 0x000fe2000071e4ff */
[----:B------:R-:W-:Y:S01]  /*41ca0*/  IMAD.WIDE.U32 R44, R0, R22, RZ ;  /* 0x00000016002c7225 */ /* 0x000fe200078e00ff */
[----:B------:R-:W-:-:S02]  /*41cb0*/  IADD3 R14, P2, PT, R43, R14, RZ ;  /* 0x0000000e2b0e7210 */ /* 0x000fc40007f5e0ff */
[----:B------:R-:W-:Y:S01]  /*41cc0*/  IADD3 R49, P3, PT, R49, R58, RZ ;  /* 0x0000003a31317210 */ /* 0x000fe20007f7e0ff */
[----:B------:R-:W-:Y:S01]  /*41cd0*/  IMAD.X R43, RZ, RZ, RZ, P5 ;  /* 0x000000ffff2b7224 */ /* 0x000fe200028e06ff */
[----:B------:R-:W-:Y:S02]  /*41ce0*/  IADD3.X R50, P1, PT, R3, R14, RZ, P1, !PT ;  /* 0x0000000e03327210 */ /* 0x000fe40000f3e4ff */
[----:B------:R-:W-:Y:S01]  /*41cf0*/  IADD3 R46, P5, PT, R46, R49, RZ ;  /* 0x000000312e2e7210 */ /* 0x000fe20007fbe0ff */
[----:B------:R-:W-:Y:S01]  /*41d00*/  IMAD.WIDE.U32.X R14, R0, R21, R42, P2 ;  /* 0x00000015000e7225 */ /* 0x000fe200010e042a */
[----:B------:R-:W-:-:S03]  /*41d10*/  IADD3 R52, P6, P4, R51, R52, R74 ;  /* 0x0000003433347210 */ /* 0x000fc60007cde04a */
[----:B------:R-:W-:Y:S01]  /*41d20*/  IMAD.WIDE.U32 R44, P2, R2, R23, R44 ;  /* 0x00000017022c7225 */ /* 0x000fe2000784002c */
[----:B------:R-:W-:Y:S02]  /*41d30*/  IADD3.X R4, P1, P0, R14, RZ, RZ, P1, P0 ;  /* 0x000000ff0e047210 */ /* 0x000fe400008204ff */
[----:B------:R-:W-:Y:S01]  /*41d40*/  IADD3.X R51, PT, PT, RZ, R60, R75, P6, P4 ;  /* 0x0000003cff337210 */ /* 0x000fe200037e844b */
[----:B------:R-:W-:Y:S01]  /*41d50*/  IMAD.X R48, RZ, RZ, R59, P3 ;  /* 0x000000ffff307224 */ /* 0x000fe200018e063b */
[----:B------:R-:W-:Y:S01]  /*41d60*/  ISETP.GE.U32.AND P3, PT, R49, R58, PT ;  /* 0x0000003a3100720c */ /* 0x000fe20003f66070 */
[----:B------:R-:W-:Y:S01]  /*41d70*/  IMAD.X R43, RZ, RZ, RZ, P2 ;  /* 0x000000ffff2b7224 */ /* 0x000fe200010e06ff */
[----:B------:R-:W-:Y:S01]  /*41d80*/  IADD3 R13, P2, PT, R13, R46, RZ ;  /* 0x0000002e0d0d7210 */ /* 0x000fe20007f5e0ff */
[----:B------:R-:W-:Y:S01]  /*41d90*/  IMAD.WIDE.U32 R2, R2, R22, RZ ;  /* 0x0000001602027225 */ /* 0x000fe200078e00ff */
[----:B------:R-:W-:Y:S02]  /*41da0*/  ISETP.GE.U32.AND.EX P3, PT, R48, R59, PT, P3 ;  /* 0x0000003b3000720c */ /* 0x000fe40003f66130 */
[----:B------:R-:W-:Y:S01]  /*41db0*/  IADD3.X R14, PT, PT, R15, RZ, RZ, P1, P0 ;  /* 0x000000ff0f0e7210 */ /* 0x000fe20000fe04ff */
[----:B------:R-:W-:Y:S01]  /*41dc0*/  IMAD.X R47, RZ, RZ, R48, P5 ;  /* 0x000000ffff2f7224 */ /* 0x000fe200028e0630 */
[----:B------:R-:W-:Y:S01]  /*41dd0*/  ISETP.GE.U32.AND P5, PT, R46, R49, PT ;  /* 0x000000312e00720c */ /* 0x000fe20003fa6070 */
[----:B------:R-:W-:Y:S01]  /*41de0*/  IMAD.MOV.U32 R42, RZ, RZ, R45 ;  /* 0x000000ffff2a7224 */ /* 0x000fe200078e002d */
[----:B------:R-:W-:Y:S01]  /*41df0*/  IADD3 R49, P1, PT, R3, R44, RZ ;  /* 0x0000002c03317210 */ /* 0x000fe20007f3e0ff */
[----:B------:R-:W-:Y:S01]  /*41e00*/  IMAD.X R15, R16, 0x1, R47, P2 ;  /* 0x00000001100f7824 */ /* 0x000fe200010e062f */
[----:B------:R-:W-:-:S02]  /*41e10*/  IADD3 R3, P0, PT, R4, R13, RZ ;  /* 0x0000000d04037210 */ /* 0x000fc40007f1e0ff */
[----:B------:R-:W-:Y:S02]  /*41e20*/  SEL R45, RZ, 0x1, P3 ;  /* 0x00000001ff2d7807 */ /* 0x000fe40001800000 */
[----:B------:R-:W-:Y:S02]  /*41e30*/  ISETP.GE.U32.AND.EX P5, PT, R47, R48, PT, P5 ;  /* 0x000000302f00720c */ /* 0x000fe40003fa6150 */
[----:B------:R-:W-:Y:S02]  /*41e40*/  ISETP.GE.U32.AND P3, PT, R13, R46, PT ;  /* 0x0000002e0d00720c */ /* 0x000fe40003f66070 */
[----:B------:R-:W-:Y:S01]  /*41e50*/  IADD3 R16, P2, PT, R3, R2, RZ ;  /* 0x0000000203107210 */ /* 0x000fe20007f5e0ff */
[----:B------:R-:W-:Y:S01]  /*41e60*/  IMAD.WIDE.U32.X R2, R0, R23, R42, P1 ;  /* 0x0000001700027225 */ /* 0x000fe200008e042a */
        /* <DEDUP_REMOVED lines=43> */
.L_x_417:
        /* <DEDUP_REMOVED lines=21> */
.L_x_418:
        /* <DEDUP_REMOVED lines=69> */
.L_x_419:
        /* <DEDUP_REMOVED lines=21> */
.L_x_420:
        /* <DEDUP_REMOVED lines=76> */
.L_x_421:
        /* <DEDUP_REMOVED lines=21> */
.L_x_422:
        /* <DEDUP_REMOVED lines=27> */
[C---:B------:R-:W-:Y:S01]  /*42fd0*/  IMAD.IADD R3, R81.reuse, 0x1, R61 ;  /* 0x0000000151037824 */ /* 0x040fe200078e023d */
[----:B------:R-:W-:Y:S01]  /*42fe0*/  IADD3.X R61, PT, PT, RZ, RZ, RZ, P0, P2 ;  /* 0x000000ffff3d7210 */ /* 0x000fe200007e44ff */
[----:B------:R-:W-:Y:S02]  /*42ff0*/  IMAD.MOV.U32 R15, RZ, RZ, RZ ;  /* 0x000000ffff0f7224 */ /* 0x000fe400078e00ff */
[----:B------:R-:W-:Y:S01]  /*43000*/  IMAD.MOV.U32 R85, RZ, RZ, RZ ;  /* 0x000000ffff557224 */ /* 0x000fe200078e00ff */
[----:B------:R-:W-:Y:S01]  /*43010*/  IADD3 R52, P3, P5, R54, R3, R64 ;  /* 0x0000000336347210 */ /* 0x000fe20007d7e040 */
[----:B------:R-:W-:Y:S02]  /*43020*/  IMAD.IADD R81, R81, 0x1, R55 ;  /* 0x0000000151517824 */ /* 0x000fe400078e0237 */
[----:B------:R-:W-:-:S04]  /*43030*/  IMAD.WIDE.U32 R54, R45, R44, RZ ;  /* 0x0000002c2d367225 */ /* 0x000fc800078e00ff */
[----:B------:R-:W-:-:S04]  /*43040*/  IMAD.WIDE.U32 R14, R45, R49, R14 ;  /* 0x000000312d0e7225 */ /* 0x000fc800078e000e */
[----:B------:R-:W-:Y:S01]  /*43050*/  IMAD.IADD R2, R51, 0x1, R85 ;  /* 0x0000000133027824 */ /* 0x000fe200078e0255 */
[----:B------:R-:W-:Y:S01]  /*43060*/  IADD3 R61, P0, P4, R61, R14, R16 ;  /* 0x0000000e3d3d7210 */ /* 0x000fe20007c1e010 */
[----:B------:R-:W-:Y:S02]  /*43070*/  IMAD.IADD R50, R71, 0x1, R65 ;  /* 0x0000000147327824 */ /* 0x000fe400078e0241 */
[----:B------:R-:W-:Y:S02]  /*43080*/  IMAD.SHL.U32 R93, R54, 0x2, RZ ;  /* 0x00000002365d7824 */ /* 0x000fe400078e00ff */
[----:B------:R-:W-:Y:S02]  /*43090*/  IMAD.MOV.U32 R51, RZ, RZ, RZ ;  /* 0x000000ffff337224 */ /* 0x000fe400078e00ff */
[----:B------:R-:W-:Y:S01]  /*430a0*/  IMAD.WIDE.U32 R56, R47, R46, RZ ;  /* 0x0000002e2f387225 */ /* 0x000fe200078e00ff */
[----:B------:R-:W-:-:S03]  /*430b0*/  LOP3.LUT R93, R93, 0xfffffffe, RZ, 0xc0, !PT ;  /* 0xfffffffe5d5d7812 */ /* 0x000fc600078ec0ff */
[----:B------:R-:W-:Y:S02]  /*430c0*/  IMAD.MOV.U32 R77, RZ, RZ, RZ ;  /* 0x000000ffff4d7224 */ /* 0x000fe400078e00ff */
[----:B------:R-:W-:Y:S02]  /*430d0*/  IMAD.IADD R16, R71, 0x1, R15 ;  /* 0x0000000147107824 */ /* 0x000fe400078e020f */
[----:B------:R-:W-:Y:S02]  /*430e0*/  IMAD.MOV.U32 R3, RZ, RZ, RZ ;  /* 0x000000ffff037224 */ /* 0x000fe400078e00ff */
[----:B------:R-:W-:Y:S01]  /*430f0*/  IMAD.WIDE.U32 R50, R47, R49, R50 ;  /* 0x000000312f327225 */ /* 0x000fe200078e0032 */
[----:B------:R-:W-:Y:S02]  /*43100*/  IADD3.X R16, PT, PT, RZ, R16, RZ, P0, P4 ;  /* 0x00000010ff107210 */ /* 0x000fe400007e84ff */
[----:B------:R-:W-:Y:S01]  /*43110*/  IADD3 R93, P0, PT, R93, R70, RZ ;  /* 0x000000465d5d7210 */ /* 0x000fe20007f1e0ff */
[----:B------:R-:W-:-:S02]  /*43120*/  IMAD.IADD R65, R77, 0x1, R57 ;  /* 0x000000014d417824 */ /* 0x000fc400078e0239 */
[----:B------:R-:W-:Y:S01]  /*43130*/  IMAD.WIDE.U32 R14, R43, R45, R2 ;  /* 0x0000002d2b0e7225 */ /* 0x000fe200078e0002 */
[----:B------:R-:W-:Y:S02]  /*43140*/  IADD3.X R3, PT, PT, RZ, RZ, RZ, P1, P6 ;  /* 0x000000ffff037210 */ /* 0x000fe40000fec4ff */
[----:B------:R-:W-:Y:S01]  /*43150*/  IADD3 R81, P1, PT, R81, R50, RZ ;  /* 0x0000003251517210 */ /* 0x000fe20007f3e0ff */
[C---:B------:R-:W-:Y:S01]  /*43160*/  IMAD.SHL.U32 R72, R56.reuse, 0x2, RZ ;  /* 0x0000000238487824 */ /* 0x040fe200078e00ff */
[C-C-:B------:R-:W-:Y:S01]  /*43170*/  SHF.L.U64.HI R63, R56.reuse, 0x1, R65.reuse ;  /* 0x00000001383f7819 */ /* 0x140fe20000010241 */
[----:B------:R-:W-:Y:S01]  /*43180*/  IMAD.MOV.U32 R59, RZ, RZ, RZ ;  /* 0x000000ffff3b7224 */ /* 0x000fe200078e00ff */
[----:B------:R-:W-:Y:S01]  /*43190*/  SHF.R.U64 R68, R56, 0x1f, R65 ;  /* 0x0000001f38447819 */ /* 0x000fe20000001241 */
[----:B------:R-:W-:Y:S01]  /*431a0*/  IMAD.WIDE.U32 R56, R46, R44, RZ ;  /* 0x0000002c2e387225 */ /* 0x000fe200078e00ff */
[----:B------:R-:W-:Y:S02]  /*431b0*/  IADD3 R3, P4, P6, R3, R14, R0 ;  /* 0x0000000e03037210 */ /* 0x000fe40007e9e000 */
[----:B------:R-:W-:Y:S01]  /*431c0*/  LOP3.LUT R72, R72, 0xfffffffe, RZ, 0xc0, !PT ;  /* 0xfffffffe48487812 */ /* 0x000fe200078ec0ff */
[----:B------:R-:W-:Y:S01]  /*431d0*/  IMAD.X R78, R71, 0x1, R51, P1 ;  /* 0x00000001474e7824 */ /* 0x000fe200008e0633 */
[----:B------:R-:W-:Y:S01]  /*431e0*/  SHF.R.U32.HI R2, RZ, 0x1f, R65 ;  /* 0x0000001fff027819 */ /* 0x000fe20000011641 */
[----:B------:R-:W-:Y:S01]  /*431f0*/  IMAD R0, R93, R24, RZ ;  /* 0x000000185d007224 */ /* 0x000fe200078e02ff */
[----:B------:R-:W-:Y:S01]  /*43200*/  IADD3 R72, P2, PT, R72, R67, RZ ;  /* 0x0000004348487210 */ /* 0x000fe20007f5e0ff */
[----:B------:R-:W-:Y:S01]  /*43210*/  IMAD.WIDE.U32 R70, R47, R44, RZ ;  /* 0x0000002c2f467225 */ /* 0x000fe200078e00ff */
[----:B------:R-:W-:-:S03]  /*43220*/  LOP3.LUT R68, R68, 0xfffffffe, RZ, 0xc0, !PT ;  /* 0xfffffffe44447812 */ /* 0x000fc600078ec0ff */
[----:B------:R-:W-:-:S04]  /*43230*/  IMAD.WIDE.U32 R50, R46, R45, RZ ;  /* 0x0000002d2e327225 */ /* 0x000fc800078e00ff */
[----:B------:R-:W-:Y:S02]  /*43240*/  IMAD.IADD R91, R57, 0x1, R79 ;  /* 0x00000001395b7824 */ /* 0x000fe400078e024f */
[----:B------:R-:W-:Y:S02]  /*43250*/  IMAD.IADD R15, R85, 0x1, R15 ;  /* 0x00000001550f7824 */ /* 0x000fe400078e020f */
[----:B------:R-:W-:Y:S02]  /*43260*/  IMAD.IADD R75, R55, 0x1, R59 ;  /* 0x00000001374b7824 */ /* 0x000fe400078e023b */
[C---:B------:R-:W-:Y:S01]  /*43270*/  IMAD R85, R69.reuse, R25, R0 ;  /* 0x0000001945557224 */ /* 0x040fe200078e0200 */
[----:B------:R-:W-:Y:S01]  /*43280*/  IADD3.X R0, PT, PT, RZ, RZ, RZ, P3, P5 ;  /* 0x000000ffff007210 */ /* 0x000fe20001fea4ff */
[----:B------:R-:W-:Y:S01]  /*43290*/  IMAD.WIDE.U32 R66, R69, R24, RZ ;  /* 0x0000001845427225 */ /* 0x000fe200078e00ff */
[----:B------:R-:W-:Y:S02]  /*432a0*/  IADD3 R91, P5, P3, R50, R91, R70 ;  /* 0x0000005b325b7210 */ /* 0x000fe40007bbe046 */
[----:B------:R-:W-:Y:S01]  /*432b0*/  LOP3.LUT R50, R63, 0x1, RZ, 0xc0, !PT ;  /* 0x000000013f327812 */ /* 0x000fe200078ec0ff */
[----:B------:R-:W-:Y:S01]  /*432c0*/  IMAD.IADD R85, R67, 0x1, R85 ;  /* 0x0000000143557824 */ /* 0x000fe200078e0255 */
[----:B------:R-:W-:-:S02]  /*432d0*/  SHF.L.U64.HI R73, R54, 0x1, R75 ;  /* 0x0000000136497819 */ /* 0x000fc4000001024b */
[--C-:B------:R-:W-:Y:S01]  /*432e0*/  SHF.R.U64 R64, R54, 0x1f, R75.reuse ;  /* 0x0000001f36407819 */ /* 0x100fe2000000124b */
[----:B------:R-:W-:Y:S01]  /*432f0*/  IMAD.X R50, RZ, RZ, R50, P2 ;  /* 0x000000ffff327224 */ /* 0x000fe200010e0632 */
[----:B------:R-:W-:Y:S01]  /*43300*/  SHF.R.U32.HI R14, RZ, 0x1f, R75 ;  /* 0x0000001fff0e7819 */ /* 0x000fe2000001164b */
[----:B------:R-:W-:Y:S01]  /*43310*/  IMAD.WIDE.U32 R54, R66, R10, RZ ;  /* 0x0000000a42367225 */ /* 0x000fe200078e00ff */
        /* <DEDUP_REMOVED lines=10> */
[----:B------:R-:W-:Y:S02]  /*433c0*/  IADD3 RZ, P1, PT, R69, R54, RZ ;  /* 0x0000003645ff7210 */ /* 0x000fe40007f3e0ff */
[----:B------:R-:W-:Y:S01]  /*433d0*/  LOP3.LUT R69, R2, 0x1, RZ, 0xc0, !PT ;  /* 0x0000000102457812 */ /* 0x000fe200078ec0ff */
[----:B------:R-:W-:Y:S01]  /*433e0*/  IMAD.X R89, R63, 0x1, R72, P2 ;  /* 0x000000013f597824 */ /* 0x000fe200010e0648 */
[----:B------:R-:W-:Y:S02]  /*433f0*/  ISETP.GT.U32.AND.EX P0, PT, R4, R63, PT, P0 ;  /* 0x0000003f0400720c */ /* 0x000fe40003f04100 */
[----:B------:R-:W-:Y:S01]  /*43400*/  IADD3 R2, P2, PT, R73, R64, RZ ;  /* 0x0000004049027210 */ /* 0x000fe20007f5e0ff */
[----:B------:R-:W-:Y:S01]  /*43410*/  IMAD.WIDE.U32 R68, R47, R47, R68 ;  /* 0x0000002f2f447225 */ /* 0x000fe200078e0044 */
[----:B------:R-:W-:-:S02]  /*43420*/  SEL R13, R62, R57, P0 ;  /* 0x000000393e0d7207 */ /* 0x000fc40000000000 */
[----:B------:R-:W-:Y:S01]  /*43430*/  SEL R54, R4, R63, P0 ;  /* 0x0000003f04367207 */ /* 0x000fe20000000000 */
[----:B------:R-:W-:Y:S01]  /*43440*/  IMAD.IADD R57, R77, 0x1, R69 ;  /* 0x000000014d397824 */ /* 0x000fe200078e0245 */
[----:B------:R-:W-:Y:S01]  /*43450*/  IADD3.X R15, PT, PT, RZ, R15, RZ, P4, P6 ;  /* 0x0000000fff0f7210 */ /* 0x000fe200027ec4ff */
[----:B------:R-:W-:Y:S01]  /*43460*/  IMAD.WIDE.U32 R72, R85, R10, RZ ;  /* 0x0000000a55487225 */ /* 0x000fe200078e00ff */
[----:B------:R-:W-:Y:S02]  /*43470*/  ISETP.GT.U32.AND P0, PT, R13, R87, PT ;  /* 0x000000570d00720c */ /* 0x000fe40003f04070 */
[----:B------:R-:W-:Y:S01]  /*43480*/  IADD3 R50, P6, P4, R50, R68, R61 ;  /* 0x0000004432327210 */ /* 0x000fe20007cde03d */
[----:B------:R-:W-:Y:S01]  /*43490*/  IMAD.X R14, R59, 0x1, R65, P2 ;  /* 0x000000013b0e7824 */ /* 0x000fe200010e0641 */
[----:B------:R-:W-:Y:S01]  /*434a0*/  ISETP.GT.U32.AND.EX P0, PT, R54, R89, PT, P0 ;  /* 0x000000593600720c */ /* 0x000fe20003f04100 */
[----:B------:R-:W-:Y:S01]  /*434b0*/  IMAD.WIDE.U32 R64, R85, R18, RZ ;  /* 0x0000001255407225 */ /* 0x000fe200078e00ff */
[----:B------:R-:W-:-:S02]  /*434c0*/  IADD3 R70, P2, PT, R87, R62, RZ ;  /* 0x0000003e57467210 */ /* 0x000fc40007f5e0ff */
        /* <DEDUP_REMOVED lines=22> */
[----:B------:R-:W-:Y:S01]  /*43630*/  IMAD.WIDE.U32 R62, R66, R20, RZ ;  /* 0x00000014423e7225 */ /* 0x000fe200078e00ff */
[----:B------:R-:W-:Y:S02]  /*43640*/  IADD3.X R89, P1, PT, RZ, R68, RZ, P1, !PT ;  /* 0x00000044ff597210 */ /* 0x000fe40000f3e4ff */
[----:B------:R-:W-:Y:S01]  /*43650*/  SHF.L.U64.HI R50, R56, 0x1, R91 ;  /* 0x0000000138327819 */ /* 0x000fe2000001025b */
[----:B------:R-:W-:Y:S01]  /*43660*/  IMAD.X R80, R72, 0x1, R52, P2 ;  /* 0x0000000148507824 */ /* 0x000fe200010e0634 */
[----:B------:R-:W-:Y:S01]  /*43670*/  IADD3 R61, P2, PT, R74, R73, RZ ;  /* 0x000000494a3d7210 */ /* 0x000fe20007f5e0ff */
[----:B------:R-:W-:Y:S01]  /*43680*/  IMAD.X R91, RZ, RZ, R69, P1 ;  /* 0x000000ffff5b7224 */ /* 0x000fe200008e0645 */
[----:B------:R-:W-:Y:S01]  /*43690*/  ISETP.GT.U32.AND P6, PT, R58, R55, PT ;  /* 0x000000373a00720c */ /* 0x000fe20003fc4070 */
[----:B------:R-:W-:Y:S01]  /*436a0*/  IMAD.WIDE.U32 R68, R85, R22, RZ ;  /* 0x0000001655447225 */ /* 0x000fe200078e00ff */
[----:B------:R-:W-:-:S02]  /*436b0*/  IADD3 R4, P1, PT, R61, R60, RZ ;  /* 0x0000003c3d047210 */ /* 0x000fc40007f3e0ff */
[----:B------:R-:W-:Y:S01]  /*436c0*/  LEA R89, P0, R56, R89, 0x1 ;  /* 0x0000005938597211 */ /* 0x000fe200078008ff */
[----:B------:R-:W-:Y:S01]  /*436d0*/  IMAD.X R67, RZ, RZ, R80, P2 ;  /* 0x000000ffff437224 */ /* 0x000fe200010e0650 */
[----:B------:R-:W-:Y:S01]  /*436e0*/  ISETP.GT.U32.AND.EX P6, PT, R83, R72, PT, P6 ;  /* 0x000000485300720c */ /* 0x000fe20003fc4160 */
[----:B------:R-:W-:Y:S01]  /*436f0*/  IMAD.WIDE.U32 R56, R85, R20, RZ ;  /* 0x0000001455387225 */ /* 0x000fe200078e00ff */
[----:B------:R-:W-:Y:S02]  /*43700*/  IADD3 R89, P2, PT, R89, R54, RZ ;  /* 0x0000003659597210 */ /* 0x000fe40007f5e0ff */
[----:B------:R-:W-:Y:S01]  /*43710*/  IADD3.X R91, P0, PT, R91, R50, RZ, P0, !PT ;  /* 0x000000325b5b7210 */ /* 0x000fe2000071e4ff */
[----:B------:R-:W-:Y:S01]  /*43720*/  IMAD.X R52, R67, 0x1, R52, P1 ;  /* 0x0000000143347824 */ /* 0x000fe200008e0634 */
[----:B------:R-:W-:Y:S01]  /*43730*/  ISETP.GT.U32.AND P1, PT, R73, R61, PT ;  /* 0x0000003d4900720c */ /* 0x000fe20003f24070 */
[----:B------:R-:W-:Y:S01]  /*43740*/  IMAD.WIDE.U32.X R64, R85, R19, R64, P4 ;  /* 0x0000001355407225 */ /* 0x000fe200020e0440 */
[----:B------:R-:W-:-:S02]  /*43750*/  SEL R60, R58, R55, P6 ;  /* 0x000000373a3c7207 */ /* 0x000fc40003000000 */
[----:B------:R-:W-:Y:S01]  /*43760*/  SEL R72, R83, R72, P6 ;  /* 0x0000004853487207 */ /* 0x000fe20003000000 */
[----:B------:R-:W-:Y:S01]  /*43770*/  IMAD.WIDE.U32 R54, P6, R66, R21, R56 ;  /* 0x0000001542367225 */ /* 0x000fe200078c0038 */
[----:B------:R-:W-:Y:S02]  /*43780*/  ISETP.GT.U32.AND.EX P1, PT, R80, R67, PT, P1 ;  /* 0x000000435000720c */ /* 0x000fe40003f24110 */
[----:B------:R-:W-:Y:S01]  /*43790*/  IADD3.X R91, P2, PT, R91, R76, RZ, P2, !PT ;  /* 0x0000004c5b5b7210 */ /* 0x000fe2000175e4ff */
[----:B------:R-:W-:Y:S01]  /*437a0*/  IMAD.X R57, RZ, RZ, RZ, P6 ;  /* 0x000000ffff397224 */ /* 0x000fe200030e06ff */
[----:B------:R-:W-:Y:S01]  /*437b0*/  SEL R50, R73, R61, P1 ;  /* 0x0000003d49327207 */ /* 0x000fe20000800000 */
[----:B------:R-:W-:Y:S01]  /*437c0*/  IMAD.WIDE.U32 R68, P6, R66, R23, R68 ;  /* 0x0000001742447225 */ /* 0x000fe200078c0044 */
[----:B------:R-:W-:Y:S02]  /*437d0*/  SEL R76, R80, R67, P1 ;  /* 0x00000043504c7207 */ /* 0x000fe40000800000 */
[----:B------:R-:W-:Y:S01]  /*437e0*/  IADD3 R93, P1, PT, R63, R54, RZ ;  /* 0x000000363f5d7210 */ /* 0x000fe20007f3e0ff */
[----:B------:R-:W-:Y:S01]  /*437f0*/  IMAD R54, R91, R24, RZ ;  /* 0x000000185b367224 */ /* 0x000fe200078e02ff */
[----:B------:R-:W-:Y:S01]  /*43800*/  ISETP.GT.U32.AND P4, PT, R60, R73, PT ;  /* 0x000000493c00720c */ /* 0x000fe20003f84070 */
[----:B------:R-:W-:-:S03]  /*43810*/  IMAD.WIDE.U32 R66, R66, R22, RZ ;  /* 0x0000001642427225 */ /* 0x000fc600078e00ff */
[----:B------:R-:W-:Y:S01]  /*43820*/  ISETP.GT.U32.AND.EX P4, PT, R72, R80, PT, P4 ;  /* 0x000000504800720c */ /* 0x000fe20003f84140 */
[----:B------:R-:W-:-:S04]  /*43830*/  IMAD.WIDE.U32 R60, R89, R24, RZ ;  /* 0x00000018593c7225 */ /* 0x000fc800078e00ff */
[----:B------:R-:W-:Y:S02]  /*43840*/  IMAD R87, R89, R25, R54 ;  /* 0x0000001959577224 */ /* 0x000fe400078e0236 */
[----:B------:R-:W-:Y:S02]  /*43850*/  IMAD.MOV.U32 R56, RZ, RZ, R55 ;  /* 0x000000ffff387224 */ /* 0x000fe400078e0037 */
        /* <DEDUP_REMOVED lines=9> */
[----:B------:R-:W-:Y:S01]  /*438f0*/  IMAD.WIDE.U32 R68, R87, R10, RZ ;  /* 0x0000000a57447225 */ /* 0x000fe200078e00ff */
[----:B------:R-:W-:-:S02]  /*43900*/  IADD3 R81, P1, P4, R81, R72, R67 ;  /* 0x0000004851517210 */ /* 0x000fc40007c3e043 */
[----:B------:R-:W-:Y:S01]  /*43910*/  IADD3.X R88, PT, PT, R65, RZ, RZ, P2, P0 ;  /* 0x000000ff41587210 */ /* 0x000fe200017e04ff */
[----:B------:R-:W-:Y:S01]  /*43920*/  IMAD.WIDE.U32 R72, R60, R10, RZ ;  /* 0x0000000a3c487225 */ /* 0x000fe200078e00ff */
        /* <DEDUP_REMOVED lines=64> */
[----:B------:R-:W-:Y:S01]  /*43d30*/  IADD3 RZ, P0, PT, R71, R72, RZ ;  /* 0x0000004847ff7210 */ /* 0x000fe20007f1e0ff */
[----:B------:R-:W-:Y:S01]  /*43d40*/  IMAD.MOV.U32 R71, RZ, RZ, RZ ;  /* 0x000000ffff477224 */ /* 0x000fe200078e00ff */
[----:B------:R-:W-:Y:S01]  /*43d50*/  IADD3 R58, P1, PT, R73, R64, RZ ;  /* 0x00000040493a7210 */ /* 0x000fe20007f3e0ff */
[----:B------:R-:W-:Y:S01]  /*43d60*/  IMAD.IADD R72, R79, 0x1, R51 ;  /* 0x000000014f487824 */ /* 0x000fe200078e0233 */
[----:B------:R-:W-:Y:S01]  /*43d70*/  IADD3.X R64, P6, PT, R54, R93, RZ, P6, !PT ;  /* 0x0000005d36407210 */ /* 0x000fe200037de4ff */
[----:B------:R-:W-:Y:S01]  /*43d80*/  IMAD.MOV.U32 R54, RZ, RZ, R65 ;  /* 0x000000ffff367224 */ /* 0x000fe200078e0041 */
[----:B------:R-:W-:Y:S01]  /*43d90*/  IADD3.X R73, PT, PT, RZ, RZ, RZ, P5, P3 ;  /* 0x000000ffff497210 */ /* 0x000fe20002fe64ff */
[----:B------:R-:W-:Y:S01]  /*43da0*/  IMAD.WIDE.U32 R70, R45, R47, R70 ;  /* 0x0000002f2d467225 */ /* 0x000fe200078e0046 */
[----:B------:R-:W-:-:S02]  /*43db0*/  IADD3.X RZ, P0, PT, R89, R58, RZ, P0, !PT ;  /* 0x0000003a59ff7210 */ /* 0x000fc4000071e4ff */
[----:B------:R-:W-:Y:S01]  /*43dc0*/  IADD3 R63, P5, PT, R61, R2, RZ ;  /* 0x000000023d3f7210 */ /* 0x000fe20007fbe0ff */
[----:B------:R-:W-:Y:S01]  /*43dd0*/  IMAD.WIDE.U32.X R58, R57, R11, R54, P1 ;  /* 0x0000000b393a7225 */ /* 0x000fe200008e0436 */
[----:B------:R-:W-:Y:S02]  /*43de0*/  IADD3.X R51, P2, P6, R68, RZ, RZ, P6, P2 ;  /* 0x000000ff44337210 */ /* 0x000fe400036444ff */
[----:B------:R-:W-:Y:S01]  /*43df0*/  IADD3 R72, P4, P1, R73, R70, R72 ;  /* 0x0000004649487210 */ /* 0x000fe2000799e048 */
[----:B------:R-:W-:Y:S01]  /*43e00*/  IMAD.WIDE.U32 R54, R57, R18, RZ ;  /* 0x0000001239367225 */ /* 0x000fe200078e00ff */
[----:B------:R-:W-:Y:S02]  /*43e10*/  IADD3 R51, P3, PT, R51, R63, RZ ;  /* 0x0000003f33337210 */ /* 0x000fe40007f7e0ff */
        /* <DEDUP_REMOVED lines=22> */
[----:B------:R-:W-:Y:S01]  /*43f80*/  ISETP.GT.U32.AND P1, PT, R50, R4, PT ;  /* 0x000000043200720c */ /* 0x000fe20003f24070 */
[----:B------:R-:W-:Y:S01]  /*43f90*/  IMAD.WIDE.U32 R50, R65, R24, RZ ;  /* 0x0000001841327225 */ /* 0x000fe200078e00ff */
[----:B------:R-:W-:Y:S02]  /*43fa0*/  IADD3.X R67, P2, P6, R58, RZ, RZ, P2, P0 ;  /* 0x000000ff3a437210 */ /* 0x000fe400016404ff */
[----:B------:R-:W-:Y:S01]  /*43fb0*/  ISETP.GE.U32.AND P0, PT, R85, R4, PT ;  /* 0x000000045500720c */ /* 0x000fe20003f06070 */
[----:B------:R-:W-:Y:S01]  /*43fc0*/  IMAD R4, R71, R24, RZ ;  /* 0x0000001847047224 */ /* 0x000fe200078e02ff */
[----:B------:R-:W-:-:S02]  /*43fd0*/  ISETP.GT.U32.AND.EX P1, PT, R76, R52, PT, P1 ;  /* 0x000000344c00720c */ /* 0x000fc40003f24110 */
[----:B------:R-:W-:Y:S01]  /*43fe0*/  IADD3 R74, P3, PT, R13, R74, RZ ;  /* 0x0000004a0d4a7210 */ /* 0x000fe20007f7e0ff */
[----:B------:R-:W-:Y:S01]  /*43ff0*/  IMAD R13, R65, R25, R4 ;  /* 0x00000019410d7224 */ /* 0x000fe200078e0204 */
[----:B------:R-:W-:Y:S01]  /*44000*/  IADD3.X R69, PT, PT, R59, RZ, RZ, P2, P6 ;  /* 0x000000ff3b457210 */ /* 0x000fe200017ec4ff */
[C---:B------:R-:W-:Y:S01]  /*44010*/  IMAD.WIDE.U32 R54, P6, R56.reuse, R21, R54 ;  /* 0x0000001538367225 */ /* 0x040fe200078c0036 */
[----:B------:R-:W-:Y:S02]  /*44020*/  IADD3 R72, P4, P5, R75, R72, R72 ;  /* 0x000000484b487210 */ /* 0x000fe40007d9e048 */
[----:B------:R-:W-:Y:S01]  /*44030*/  ISETP.GE.U32.AND P2, PT, R63, R2, PT ;  /* 0x000000023f00720c */ /* 0x000fe20003f46070 */
[----:B------:R-:W-:Y:S01]  /*44040*/  IMAD.IADD R13, R51, 0x1, R13 ;  /* 0x00000001330d7824 */ /* 0x000fe200078e020d */
[----:B------:R-:W-:Y:S01]  /*44050*/  SEL R2, RZ, 0x1, !P1 ;  /* 0x00000001ff027807 */ /* 0x000fe20004800000 */
[----:B------:R-:W-:Y:S01]  /*44060*/  IMAD.WIDE.U32 R62, R56, R20, RZ ;  /* 0x00000014383e7225 */ /* 0x000fe200078e00ff */
        /* <DEDUP_REMOVED lines=9> */
[----:B------:R-:W-:Y:S01]  /*44100*/  IMAD.WIDE.U32 R54, P5, R50, R11, R60 ;  /* 0x0000000b32367225 */ /* 0x000fe200078a003c */
[----:B------:R-:W-:-:S02]  /*44110*/  IADD3 R67, P6, PT, R67, R62, RZ ;  /* 0x0000003e43437210 */ /* 0x000fc40007fde0ff */
[----:B------:R-:W-:Y:S01]  /*44120*/  IADD3.X R69, P2, PT, R69, R70, RZ, P2, !PT ;  /* 0x0000004645457210 */ /* 0x000fe2000175e4ff */
[----:B------:R-:W-:Y:S01]  /*44130*/  IMAD.WIDE.U32 R62, R50, R10, RZ ;  /* 0x0000000a323e7225 */ /* 0x000fe200078e00ff */
[----:B------:R-:W-:Y:S02]  /*44140*/  SEL R73, RZ, 0x1, P1 ;  /* 0x00000001ff497807 */ /* 0x000fe40000800000 */
[----:B------:R-:W-:Y:S01]  /*44150*/  IADD3.X R69, P6, PT, R69, R0, RZ, P6, !PT ;  /* 0x0000000045457210 */ /* 0x000fe200037de4ff */
[----:B------:R-:W-:Y:S01]  /*44160*/  IMAD.WIDE.U32.X R60, R57, R21, R58, P4 ;  /* 0x00000015393c7225 */ /* 0x000fe200020e043a */
[----:B------:R-:W-:Y:S02]  /*44170*/  IADD3 RZ, P1, PT, R65, R62, RZ ;  /* 0x0000003e41ff7210 */ /* 0x000fe40007f3e0ff */
[----:B------:R-:W-:Y:S01]  /*44180*/  IADD3 R0, P4, PT, R63, R54, RZ ;  /* 0x000000363f007210 */ /* 0x000fe20007f9e0ff */
[----:B------:R-:W-:Y:S01]  /*44190*/  IMAD.WIDE.U32 R62, R57, R22, RZ ;  /* 0x00000016393e7225 */ /* 0x000fe200078e00ff */
[----:B------:R-:W-:-:S02]  /*441a0*/  IADD3.X R51, P2, P6, R60, RZ, RZ, P6, P2 ;  /* 0x000000ff3c337210 */ /* 0x000fc400036444ff */
[----:B------:R-:W-:Y:S01]  /*441b0*/  ISETP.GE.U32.AND.EX P0, PT, R83, R52, PT, P0 ;  /* 0x000000345300720c */ /* 0x000fe20003f06100 */
[----:B------:R-:W-:Y:S01]  /*441c0*/  IMAD.X R59, RZ, RZ, RZ, P5 ;  /* 0x000000ffff3b7224 */ /* 0x000fe200028e06ff */
[----:B------:R-:W-:Y:S01]  /*441d0*/  IADD3 R73, P5, PT, R73, R72, RZ ;  /* 0x0000004849497210 */ /* 0x000fe20007fbe0ff */
[----:B------:R-:W-:Y:S01]  /*441e0*/  IMAD.MOV.U32 R58, RZ, RZ, R55 ;  /* 0x000000ffff3a7224 */ /* 0x000fe200078e0037 */
[----:B------:R-:W-:Y:S01]  /*441f0*/  IADD3.X R2, PT, PT, R61, RZ, RZ, P2, P6 ;  /* 0x000000ff3d027210 */ /* 0x000fe200017ec4ff */
[C---:B------:R-:W-:Y:S01]  /*44200*/  IMAD.WIDE.U32 R54, P6, R56.reuse, R23, R62 ;  /* 0x0000001738367225 */ /* 0x040fe200078c003e */
[----:B------:R-:W-:Y:S02]  /*44210*/  IADD3.X RZ, P1, PT, R71, R0, RZ, P1, !PT ;  /* 0x0000000047ff7210 */ /* 0x000fe40000f3e4ff */
        /* <DEDUP_REMOVED lines=17> */
[----:B------:R-:W-:Y:S01]  /*44330*/  IMAD.WIDE.U32 R58, P1, R50, R19, R58 ;  /* 0x00000013323a7225 */ /* 0x000fe2000782003a */
[----:B------:R-:W-:Y:S02]  /*44340*/  IADD3 R63, P0, PT, R0, R67, RZ ;  /* 0x00000043003f7210 */ /* 0x000fe40007f1e0ff */
[----:B------:R-:W-:Y:S01]  /*44350*/  IADD3.X R65, P6, PT, R65, R68, RZ, P6, !PT ;  /* 0x0000004441417210 */ /* 0x000fe200037de4ff */
[----:B------:R-:W-:Y:S01]  /*44360*/  IMAD.WIDE.U32 R56, R50, R18, RZ ;  /* 0x0000001232387225 */ /* 0x000fe200078e00ff */
[----:B------:R-:W-:-:S03]  /*44370*/  IADD3.X R0, P0, PT, R62, R69, RZ, P0, !PT ;  /* 0x000000453e007210 */ /* 0x000fc6000071e4ff */
        /* <DEDUP_REMOVED lines=8> */
[----:B------:R-:W-:Y:S02]  /*44400*/  ISETP.GE.U32.AND.EX P5, PT, R52, R75, PT, P2 ;  /* 0x0000004b3400720c */ /* 0x000fe40003fa6120 */
[----:B------:R-:W-:-:S02]  /*44410*/  ISETP.GE.U32.AND P2, PT, R4, R73, PT ;  /* 0x000000490400720c */ /* 0x000fc40003f46070 */
[----:B------:R-:W-:Y:S01]  /*44420*/  IADD3.X R4, PT, PT, R55, RZ, RZ, P4, P6 ;  /* 0x000000ff37047210 */ /* 0x000fe200027ec4ff */
[----:B------:R-:W-:Y:S01]  /*44430*/  IMAD.WIDE.U32 R54, R13, R20, RZ ;  /* 0x000000140d367225 */ /* 0x000fe200078e00ff */
[----:B------:R-:W-:Y:S02]  /*44440*/  IADD3.X R51, P0, P1, R60, RZ, RZ, P1, P0 ;  /* 0x000000ff3c337210 */ /* 0x000fe400009004ff */
[----:B------:R-:W-:Y:S02]  /*44450*/  IADD3 R58, P6, P4, R64, R3, R81 ;  /* 0x00000003403a7210 */ /* 0x000fe40007cde051 */
[----:B------:R-:W-:Y:S02]  /*44460*/  IADD3.X R0, PT, PT, R61, RZ, RZ, P0, P1 ;  /* 0x000000ff3d007210 */ /* 0x000fe400007e24ff */
[----:B------:R-:W-:Y:S01]  /*44470*/  SEL R61, RZ, 0x1, P5 ;  /* 0x00000001ff3d7807 */ /* 0x000fe20002800000 */
[----:B------:R-:W-:Y:S01]  /*44480*/  IMAD.WIDE.U32 R2, P5, R50, R21, R54 ;  /* 0x0000001532027225 */ /* 0x000fe200078a0036 */
[----:B------:R-:W-:-:S02]  /*44490*/  ISETP.GE.U32.AND.EX P2, PT, R71, R52, PT, P2 ;  /* 0x000000344700720c */ /* 0x000fc40003f46120 */
        /* <DEDUP_REMOVED lines=8> */
[----:B------:R-:W-:Y:S02]  /*44520*/  IADD3 R61, P3, PT, R61, R74, RZ ;  /* 0x0000004a3d3d7210 */ /* 0x000fe40007f7e0ff */
[----:B------:R-:W-:Y:S01]  /*44530*/  IADD3.X R0, P0, PT, R0, R65, RZ, P0, !PT ;  /* 0x0000004100007210 */ /* 0x000fe2000071e4ff */
[----:B------:R-:W-:Y:S01]  /*44540*/  IMAD.WIDE.U32.X R54, R13, R21, R54, P2 ;  /* 0x000000150d367225 */ /* 0x000fe200010e0436 */
[----:B------:R-:W-:-:S02]  /*44550*/  IADD3 R14, P5, PT, R14, R61, RZ ;  /* 0x0000003d0e0e7210 */ /* 0x000fc40007fbe0ff */
[----:B------:R-:W-:Y:S01]  /*44560*/  IADD3.X R60, P1, PT, R0, R67, RZ, P1, !PT ;  /* 0x00000043003c7210 */ /* 0x000fe20000f3e4ff */
[----:B------:R-:W-:Y:S01]  /*44570*/  IMAD.WIDE.U32 R56, P2, R50, R23, R56 ;  /* 0x0000001732387225 */ /* 0x000fe20007840038 */
[----:B------:R-:W-:Y:S02]  /*44580*/  IADD3.X R15, PT, PT, RZ, R15, R78, P6, P4 ;  /* 0x0000000fff0f7210 */ /* 0x000fe400037e844e */
[----:B------:R-:W-:Y:S01]  /*44590*/  IADD3.X R0, P1, P0, R54, RZ, RZ, P1, P0 ;  /* 0x000000ff36007210 */ /* 0x000fe200008204ff */
[----:B------:R-:W-:Y:S01]  /*445a0*/  IMAD.X R65, RZ, RZ, R52, P3 ;  /* 0x000000ffff417224 */ /* 0x000fe200018e0634 */
[----:B------:R-:W-:Y:S01]  /*445b0*/  ISETP.GE.U32.AND P3, PT, R61, R74, PT ;  /* 0x0000004a3d00720c */ /* 0x000fe20003f66070 */
[----:B------:R-:W-:Y:S01]  /*445c0*/  IMAD.X R3, RZ, RZ, RZ, P2 ;  /* 0x000000ffff037224 */ /* 0x000fe200010e06ff */
[----:B------:R-:W-:Y:S01]  /*445d0*/  IADD3 R59, P2, PT, R59, R14, RZ ;  /* 0x0000000e3b3b7210 */ /* 0x000fe20007f5e0ff */
[----:B------:R-:W-:Y:S01]  /*445e0*/  IMAD.WIDE.U32 R50, R50, R22, RZ ;  /* 0x0000001632327225 */ /* 0x000fe200078e00ff */
[----:B------:R-:W-:-:S02]  /*445f0*/  IADD3.X R54, PT, PT, R55, RZ, RZ, P1, P0 ;  /* 0x000000ff37367210 */ /* 0x000fc40000fe04ff */
[----:B------:R-:W-:Y:S01]  /*44600*/  ISETP.GE.U32.AND.EX P3, PT, R65, R52, PT, P3 ;  /* 0x000000344100720c */ /* 0x000fe20003f66130 */
[----:B------:R-:W-:Y:S01]  /*44610*/  IMAD.X R16, RZ, RZ, R65, P5 ;  /* 0x000000ffff107224 */ /* 0x000fe200028e0641 */
[----:B------:R-:W-:Y:S01]  /*44620*/  ISETP.GE.U32.AND P5, PT, R14, R61, PT ;  /* 0x0000003d0e00720c */ /* 0x000fe20003fa6070 */
[----:B------:R-:W-:Y:S01]  /*44630*/  IMAD.MOV.U32 R2, RZ, RZ, R57 ;  /* 0x000000ffff027224 */ /* 0x000fe200078e0039 */
[----:B------:R-:W-:Y:S01]  /*44640*/  IADD3 R61, P1, PT, R51, R56, RZ ;  /* 0x00000038333d7210 */ /* 0x000fe20007f3e0ff */
[----:B------:R-:W-:Y:S01]  /*44650*/  IMAD.X R55, R4, 0x1, R16, P2 ;  /* 0x0000000104377824 */ /* 0x000fe200010e0610 */
[----:B------:R-:W-:Y:S02]  /*44660*/  IADD3 R51, P0, PT, R0, R59, RZ ;  /* 0x0000003b00337210 */ /* 0x000fe40007f1e0ff */
[----:B------:R-:W-:Y:S01]  /*44670*/  ISETP.GE.U32.AND.EX P5, PT, R16, R65, PT, P5 ;  /* 0x000000411000720c */ /* 0x000fe20003fa6150 */
[----:B------:R-:W-:Y:S01]  /*44680*/  IMAD.WIDE.U32.X R2, R13, R23, R2, P1 ;  /* 0x000000170d027225 */ /* 0x000fe200008e0402 */
        /* <DEDUP_REMOVED lines=49> */
.L_x_423:
        /* <DEDUP_REMOVED lines=21> */
.L_x_424:
        /* <DEDUP_REMOVED lines=15> */
[----:B------:R-:W-:Y:S02]  /*44be0*/  IADD3 R51, P1, PT, R27, R0, RZ ;  /* 0x000000001b337210 */ /* 0x000fe40007f3e0ff */
[----:B------:R-:W-:Y:S02]  /*44bf0*/  IADD3 R0, P2, PT, R15, -R2, RZ ;  /* 0x800000020f007210 */ /* 0x000fe40007f5e0ff */
[CC--:B------:R-:W-:Y:S01]  /*44c00*/  ISETP.GE.U32.AND P0, PT, R14.reuse, R51.reuse, PT ;  /* 0x000000330e00720c */ /* 0x0c0fe20003f06070 */
[----:B------:R-:W-:Y:S01]  /*44c10*/  IMAD.X R50, RZ, RZ, R26, P1 ;  /* 0x000000ffff327224 */ /* 0x000fe200008e061a */
[----:B------:R-:W-:Y:S01]  /*44c20*/  IADD3 R51, P4, PT, R14, -R51, RZ ;  /* 0x800000330e337210 */ /* 0x000fe20007f9e0ff */
[----:B------:R-:W-:Y:S01]  /*44c30*/  IMAD.X R54, R13, 0x1, ~R54, P2 ;  /* 0x000000010d367824 */ /* 0x000fe200010e0e36 */
[----:B------:R-:W-:Y:S02]  /*44c40*/  IADD3 R56, P1, PT, -R29, R63, RZ ;  /* 0x0000003f1d387210 */ /* 0x000fe40007f3e1ff */
[C---:B------:R-:W-:Y:S01]  /*44c50*/  ISETP.GE.U32.AND.EX P0, PT, R16.reuse, R50, PT, P0 ;  /* 0x000000321000720c */ /* 0x040fe20003f06100 */
[----:B------:R-:W-:-:S02]  /*44c60*/  IMAD.X R50, R16, 0x1, ~R50, P4 ;  /* 0x0000000110327824 */ /* 0x000fc400020e0e32 */
        /* <DEDUP_REMOVED lines=26> */
[-C--:B------:R-:W-:Y:S02]  /*44e10*/  ISETP.GE.U32.AND P2, PT, R2, R55.reuse, PT ;  /* 0x000000370200720c */ /* 0x080fe40003f46070 */
[-C--:B------:R-:W-:Y:S02]  /*44e20*/  ISETP.GE.U32.AND.EX P1, PT, R4, R52.reuse, PT, P1 ;  /* 0x000000340400720c */ /* 0x080fe40003f26110 */
        /* <DEDUP_REMOVED lines=12> */
.L_x_425:
        /* <DEDUP_REMOVED lines=61> */
[----:B------:R-:W-:Y:S01]  /*452c0*/  IADD3 R16, P0, P1, R16, R22, R3 ;  /* 0x0000001610107210 */ /* 0x000fe2000791e003 */
[----:B------:R-:W-:-:S03]  /*452d0*/  IMAD.MOV.U32 R3, RZ, RZ, R52 ;  /* 0x000000ffff037224 */ /* 0x000fc600078e0034 */
[----:B------:R-:W-:-:S09]  /*452e0*/  IADD3.X R15, PT, PT, R15, R23, RZ, P0, P1 ;  /* 0x000000170f0f7210 */ /* 0x000fd200007e24ff */
.L_x_426:
        /* <DEDUP_REMOVED lines=17> */
[----:B------:R-:W-:Y:S01]  /*45400*/  ISETP.GE.U32.AND P0, PT, R27, R50, PT ;  /* 0x000000321b00720c */ /* 0x000fe20003f06070 */
        /* <DEDUP_REMOVED lines=47> */
.L_x_427:
        /* <DEDUP_REMOVED lines=20> */
[----:B------:R-:W-:-:S02]  /*45840*/  IMAD.IADD R78, R83, 0x1, R51 ;  /* 0x00000001534e7824 */ /* 0x000fc400078e0233 */
[----:B------:R-:W-:-:S04]  /*45850*/  IMAD.WIDE.U32 R26, R33, R44, RZ ;  /* 0x0000002c211a7225 */ /* 0x000fc800078e00ff */
[----:B------:R-:W-:Y:S02]  /*45860*/  IMAD.MOV.U32 R51, RZ, RZ, RZ ;  /* 0x000000ffff337224 */ /* 0x000fe400078e00ff */
[----:B------:R-:W-:-:S04]  /*45870*/  IMAD.WIDE.U32 R58, R33, R45, RZ ;  /* 0x0000002d213a7225 */ /* 0x000fc800078e00ff */
[----:B------:R-:W-:Y:S02]  /*45880*/  IMAD.IADD R32, R57, 0x1, R79 ;  /* 0x0000000139207824 */ /* 0x000fe400078e024f */
[----:B------:R-:W-:Y:S02]  /*45890*/  IMAD.MOV.U32 R33, RZ, RZ, RZ ;  /* 0x000000ffff217224 */ /* 0x000fe400078e00ff */
[----:B------:R-:W-:-:S04]  /*458a0*/  IMAD.WIDE.U32 R60, R74, R44, RZ ;  /* 0x0000002c4a3c7225 */ /* 0x000fc800078e00ff */
[----:B------:R-:W-:Y:S02]  /*458b0*/  IMAD.IADD R27, R27, 0x1, R51 ;  /* 0x000000011b1b7824 */ /* 0x000fe400078e0233 */
[----:B------:R-:W-:-:S03]  /*458c0*/  IMAD.WIDE.U32 R32, R45, R52, R32 ;  /* 0x000000342d207225 */ /* 0x000fc600078e0020 */
[----:B------:R-:W-:Y:S01]  /*458d0*/  IADD3 R34, P5, P6, R58, R27, R60 ;  /* 0x0000001b3a227210 */ /* 0x000fe20007ebe03c */
        /* <DEDUP_REMOVED lines=28> */
[----:B------:R-:W-:Y:S01]  /*45aa0*/  IMAD.WIDE.U32 R56, R45, R87, R56 ;  /* 0x000000572d387225 */ /* 0x000fe200078e0038 */
[----:B------:R-:W-:-:S03]  /*45ab0*/  SEL R85, RZ, 0x1, P4 ;  /* 0x00000001ff557807 */ /* 0x000fc60002000000 */
[----:B------:R-:W-:Y:S02]  /*45ac0*/  IMAD.MOV.U32 R51, RZ, RZ, RZ ;  /* 0x000000ffff337224 */ /* 0x000fe400078e00ff */
[----:B------:R-:W-:Y:S01]  /*45ad0*/  IMAD.IADD R60, R69, 0x1, R31 ;  /* 0x00000001453c7824 */ /* 0x000fe200078e021f */
[----:B------:R-:W-:Y:S01]  /*45ae0*/  IADD3.X R31, PT, PT, R80, R33, RZ, P5, P6 ;  /* 0x00000021501f7210 */ /* 0x000fe20002fec4ff */
[----:B------:R-:W-:Y:S01]  /*45af0*/  IMAD.WIDE.U32 R50, R45, R74, R50 ;  /* 0x0000004a2d327225 */ /* 0x000fe200078e0032 */
[----:B------:R-:W-:-:S03]  /*45b00*/  IADD3 R64, P5, P6, R59, R56, R78 ;  /* 0x000000383b407210 */ /* 0x000fc60007ebe04e */
[----:B------:R-:W-:Y:S02]  /*45b10*/  IMAD.IADD R78, R69, 0x1, R57 ;  /* 0x00000001454e7824 */ /* 0x000fe400078e0239 */
[----:B------:R-:W-:Y:S02]  /*45b20*/  IMAD.IADD R58, R79, 0x1, R61 ;  /* 0x000000014f3a7824 */ /* 0x000fe400078e023d */
[----:B------:R-:W-:Y:S01]  /*45b30*/  IMAD.MOV.U32 R61, RZ, RZ, RZ ;  /* 0x000000ffff3d7224 */ /* 0x000fe200078e00ff */
[----:B------:R-:W-:Y:S01]  /*45b40*/  IADD3.X R78, PT, PT, RZ, R78, RZ, P5, P6 ;  /* 0x0000004eff4e7210 */ /* 0x000fe20002fec4ff */
[----:B------:R-:W-:Y:S01]  /*45b50*/  IMAD.WIDE.U32 R56, R29, R44, RZ ;  /* 0x0000002c1d387225 */ /* 0x000fe200078e00ff */
[----:B------:R-:W-:Y:S02]  /*45b60*/  IADD3 R74, P4, P5, R55, R50, R76 ;  /* 0x00000032374a7210 */ /* 0x000fe40007d9e04c */
[----:B------:R-:W-:Y:S01]  /*45b70*/  IADD3 R55, P6, PT, R85, R54, RZ ;  /* 0x0000003655377210 */ /* 0x000fe20007fde0ff */
[----:B------:R-:W-:Y:S01]  /*45b80*/  IMAD.IADD R67, R81, 0x1, R63 ;  /* 0x0000000151437824 */ /* 0x000fe200078e023f */
[----:B------:R-:W-:Y:S01]  /*45b90*/  IADD3.X R63, PT, PT, RZ, RZ, RZ, P1, P3 ;  /* 0x000000ffff3f7210 */ /* 0x000fe20000fe64ff */
[----:B------:R-:W-:Y:S01]  /*45ba0*/  IMAD.WIDE.U32 R60, R47, R87, R60 ;  /* 0x000000572f3c7225 */ /* 0x000fe200078e003c */
[----:B------:R-:W-:-:S02]  /*45bb0*/  IADD3 R87, P3, PT, R55, R32, RZ ;  /* 0x0000002037577210 */ /* 0x000fc40007f7e0ff */
        /* <DEDUP_REMOVED lines=13> */
[----:B------:R-:W-:Y:S01]  /*45c90*/  IMAD.IADD R93, R79, 0x1, R59 ;  /* 0x000000014f5d7824 */ /* 0x000fe200078e023b */
[----:B------:R-:W-:Y:S01]  /*45ca0*/  IADD3 R32, P3, P5, R64, R58, R67 ;  /* 0x0000003a40207210 */ /* 0x000fe20007d7e043 */
[-C--:B------:R-:W-:Y:S01]  /*45cb0*/  IMAD R64, R95, R24.reuse, RZ ;  /* 0x000000185f407224 */ /* 0x080fe200078e02ff */
        /* <DEDUP_REMOVED lines=8> */
[----:B------:R-:W-:Y:S01]  /*45d40*/  IMAD.IADD R47, R83, 0x1, R55 ;  /* 0x00000001532f7824 */ /* 0x000fe200078e0237 */
[----:B------:R-:W-:Y:S01]  /*45d50*/  SEL R91, RZ, 0x1, !P1 ;  /* 0x00000001ff5b7807 */ /* 0x000fe20004800000 */
        /* <DEDUP_REMOVED lines=83> */
[----:B------:R-:W-:Y:S02]  /*46290*/  IMAD.IADD R57, R81, 0x1, R49 ;  /* 0x0000000151397824 */ /* 0x000fe400078e0231 */
[----:B------:R-:W-:Y:S01]  /*462a0*/  IMAD.WIDE.U32 R60, R55, R22, RZ ;  /* 0x00000016373c7225 */ /* 0x000fe200078e00ff */
[----:B------:R-:W-:Y:S02]  /*462b0*/  IADD3.X R59, PT, PT, R26, R59, RZ, P5, P6 ;  /* 0x0000003b1a3b7210 */ /* 0x000fe40002fec4ff */
[----:B------:R-:W-:-:S04]  /*462c0*/  IADD3 R57, P5, P6, R56, R57, R46 ;  /* 0x0000003938397210 */ /* 0x000fc80007ebe02e */
[----:B------:R-:W-:Y:S02]  /*462d0*/  IADD3.X R49, PT, PT, RZ, RZ, RZ, P5, P6 ;  /* 0x000000ffff317210 */ /* 0x000fe40002fec4ff */
[----:B------:R-:W-:-:S04]  /*462e0*/  ISETP.GE.U32.AND P5, PT, R72, R87, PT ;  /* 0x000000574800720c */ /* 0x000fc80003fa6070 */
[----:B------:R-:W-:Y:S02]  /*462f0*/  ISETP.GE.U32.AND.EX P5, PT, R65, R50, PT, P5 ;  /* 0x000000324100720c */ /* 0x000fe40003fa6150 */
[----:B------:R-:W-:Y:S02]  /*46300*/  IADD3.X R50, PT, PT, RZ, RZ, RZ, P2, P0 ;  /* 0x000000ffff327210 */ /* 0x000fe400017e04ff */
        /* <DEDUP_REMOVED lines=31> */
[----:B------:R-:W-:Y:S01]  /*46500*/  IMAD.IADD R75, R75, 0x1, R51 ;  /* 0x000000014b4b7824 */ /* 0x000fe200078e0233 */
[----:B------:R-:W-:Y:S01]  /*46510*/  IADD3 R29, P5, P4, R48, R29, R46 ;  /* 0x0000001d301d7210 */ /* 0x000fe20007cbe02e */
[----:B------:R-:W-:-:S02]  /*46520*/  IMAD.IADD R71, R43, 0x1, R71 ;  /* 0x000000012b477824 */ /* 0x000fc400078e0247 */
[----:B------:R-:W-:-:S04]  /*46530*/  IMAD.WIDE.U32 R46, P2, R58, R23, R60 ;  /* 0x000000173a2e7225 */ /* 0x000fc8000784003c */
[----:B------:R-:W-:-:S04]  /*46540*/  IMAD.WIDE.U32 R48, R71, R10, RZ ;  /* 0x0000000a47307225 */ /* 0x000fc800078e00ff */
[----:B------:R-:W-:-:S04]  /*46550*/  IMAD.WIDE.U32 R58, R58, R22, RZ ;  /* 0x000000163a3a7225 */ /* 0x000fc800078e00ff */
[----:B------:R-:W-:Y:S01]  /*46560*/  IMAD.X R61, RZ, RZ, RZ, P2 ;  /* 0x000000ffff3d7224 */ /* 0x000fe200010e06ff */
[----:B------:R-:W-:Y:S01]  /*46570*/  IADD3 R79, P2, PT, R59, R46, RZ ;  /* 0x0000002e3b4f7210 */ /* 0x000fe20007f5e0ff */
[----:B------:R-:W-:-:S04]  /*46580*/  IMAD.WIDE.U32 R56, P6, R42, R11, R48 ;  /* 0x0000000b2a387225 */ /* 0x000fc800078c0030 */
[----:B------:R-:W-:-:S04]  /*46590*/  IMAD.WIDE.U32 R48, R42, R10, RZ ;  /* 0x0000000a2a307225 */ /* 0x000fc800078e00ff */
[----:B------:R-:W-:Y:S01]  /*465a0*/  IMAD.X R29, R29, 0x1, R26, P0 ;  /* 0x000000011d1d7824 */ /* 0x000fe200000e061a */
[----:B------:R-:W-:Y:S01]  /*465b0*/  IADD3 R89, P0, PT, R89, R52, RZ ;  /* 0x0000003459597210 */ /* 0x000fe20007f1e0ff */
[----:B------:R-:W-:Y:S02]  /*465c0*/  IMAD.MOV.U32 R60, RZ, RZ, R47 ;  /* 0x000000ffff3c7224 */ /* 0x000fe400078e002f */
[----:B------:R-:W-:Y:S01]  /*465d0*/  IMAD.X R47, RZ, RZ, RZ, P6 ;  /* 0x000000ffff2f7224 */ /* 0x000fe200030e06ff */
[----:B------:R-:W-:Y:S01]  /*465e0*/  IADD3 R44, P6, PT, R49, R56, RZ ;  /* 0x00000038312c7210 */ /* 0x000fe20007fde0ff */
[----:B------:R-:W-:Y:S01]  /*465f0*/  IMAD.WIDE.U32.X R60, R55, R23, R60, P2 ;  /* 0x00000017373c7225 */ /* 0x000fe200010e043c */
[----:B------:R-:W-:Y:S02]  /*46600*/  IADD3 R58, P2, PT, R89, R58, RZ ;  /* 0x0000003a593a7210 */ /* 0x000fe40007f5e0ff */
[----:B------:R-:W-:Y:S01]  /*46610*/  IADD3.X R62, P0, PT, R62, R29, RZ, P0, !PT ;  /* 0x0000001d3e3e7210 */ /* 0x000fe2000071e4ff */
[----:B------:R-:W-:-:S02]  /*46620*/  IMAD.MOV.U32 R46, RZ, RZ, R57 ;  /* 0x000000ffff2e7224 */ /* 0x000fc400078e0039 */
[----:B------:R-:W-:Y:S01]  /*46630*/  IMAD.WIDE.U32 R54, R42, R18, RZ ;  /* 0x000000122a367225 */ /* 0x000fe200078e00ff */
[----:B------:R-:W-:-:S03]  /*46640*/  IADD3.X R79, P2, PT, R62, R79, RZ, P2, !PT ;  /* 0x0000004f3e4f7210 */ /* 0x000fc6000175e4ff */
[----:B------:R-:W-:Y:S01]  /*46650*/  IMAD.WIDE.U32.X R46, R71, R11, R46, P6 ;  /* 0x0000000b472e7225 */ /* 0x000fe200030e042e */
[----:B------:R-:W-:Y:S02]  /*46660*/  IADD3 RZ, P6, PT, R69, R48, RZ ;  /* 0x0000003045ff7210 */ /* 0x000fe40007fde0ff */
        /* <DEDUP_REMOVED lines=18> */
[----:B------:R-:W-:Y:S01]  /*46790*/  IMAD.MOV.U32 R55, RZ, RZ, RZ ;  /* 0x000000ffff377224 */ /* 0x000fe200078e00ff */
[----:B------:R-:W-:Y:S01]  /*467a0*/  IADD3.X R43, P0, P6, R48, RZ, RZ, P0, P2 ;  /* 0x000000ff302b7210 */ /* 0x000fe200006044ff */
[----:B------:R-:W-:-:S03]  /*467b0*/  IMAD.WIDE.U32 R56, P2, R42, R21, R56 ;  /* 0x000000152a387225 */ /* 0x000fc60007840038 */
[----:B------:R-:W-:Y:S01]  /*467c0*/  IADD3.X R72, PT, PT, R49, RZ, RZ, P0, P6 ;  /* 0x000000ff31487210 */ /* 0x000fe200007ec4ff */
[----:B------:R-:W-:Y:S01]  /*467d0*/  IMAD.WIDE.U32 R46, R45, R77, R54 ;  /* 0x0000004d2d2e7225 */ /* 0x000fe200078e0036 */
[----:B------:R-:W-:-:S03]  /*467e0*/  IADD3 R43, P0, PT, R43, R58, RZ ;  /* 0x0000003a2b2b7210 */ /* 0x000fc60007f1e0ff */
[----:B------:R-:W-:Y:S01]  /*467f0*/  IMAD.WIDE.U32 R44, R42, R20, RZ ;  /* 0x000000142a2c7225 */ /* 0x000fe200078e00ff */
[----:B------:R-:W-:-:S03]  /*46800*/  IADD3.X R72, P0, PT, R72, R79, RZ, P0, !PT ;  /* 0x0000004f48487210 */ /* 0x000fc6000071e4ff */
        /* <DEDUP_REMOVED lines=46> */
[----:B------:R-:W-:-:S02]  /*46af0*/  IADD3.X R56, P2, PT, R56, R77, RZ, P2, !PT ;  /* 0x0000004d38387210 */ /* 0x000fc4000175e4ff */
[----:B------:R-:W-:Y:S01]  /*46b00*/  IADD3 R61, P3, PT, R61, R54, RZ ;  /* 0x000000363d3d7210 */ /* 0x000fe20007f7e0ff */
[----:B------:R-:W-:Y:S01]  /*46b10*/  IMAD.WIDE.U32.X R54, R51, R19, R46, P6 ;  /* 0x0000001333367225 */ /* 0x000fe200030e042e */
[----:B------:R-:W-:Y:S02]  /*46b20*/  IADD3.X R67, P0, PT, R67, R72, RZ, P0, !PT ;  /* 0x0000004843437210 */ /* 0x000fe4000071e4ff */
[----:B------:R-:W-:Y:S01]  /*46b30*/  IADD3.X R60, P1, P2, R42, RZ, RZ, P2, P1 ;  /* 0x000000ff2a3c7210 */ /* 0x000fe200012224ff */
[C---:B------:R-:W-:Y:S01]  /*46b40*/  IMAD.WIDE.U32 R48, P6, R44.reuse, R21, R48 ;  /* 0x000000152c307225 */ /* 0x040fe200078c0030 */
[----:B------:R-:W-:Y:S02]  /*46b50*/  IADD3.X R67, P3, PT, R67, R58, RZ, P3, !PT ;  /* 0x0000003a43437210 */ /* 0x000fe40001f7e4ff */
[----:B------:R-:W-:Y:S01]  /*46b60*/  IADD3.X R62, PT, PT, R43, RZ, RZ, P1, P2 ;  /* 0x000000ff2b3e7210 */ /* 0x000fe20000fe44ff */
[----:B------:R-:W-:Y:S01]  /*46b70*/  IMAD.WIDE.U32 R42, R44, R20, RZ ;  /* 0x000000142c2a7225 */ /* 0x000fe200078e00ff */
[----:B------:R-:W-:-:S02]  /*46b80*/  IADD3.X R27, P0, P3, R54, RZ, RZ, P3, P0 ;  /* 0x000000ff361b7210 */ /* 0x000fc40001b004ff */
[----:B------:R-:W-:Y:S01]  /*46b90*/  ISETP.GE.U32.AND P1, PT, R74, R73, PT ;  /* 0x000000494a00720c */ /* 0x000fe20003f26070 */
[----:B------:R-:W-:Y:S01]  /*46ba0*/  IMAD.X R47, RZ, RZ, RZ, P6 ;  /* 0x000000ffff2f7224 */ /* 0x000fe200030e06ff */
[----:B------:R-:W-:Y:S01]  /*46bb0*/  IADD3 R70, P6, P2, R85, R70, R50 ;  /* 0x0000004655467210 */ /* 0x000fe20007ade032 */
[----:B------:R-:W-:Y:S01]  /*46bc0*/  IMAD.MOV.U32 R46, RZ, RZ, R49 ;  /* 0x000000ffff2e7224 */ /* 0x000fe200078e0031 */
[----:B------:R-:W-:Y:S01]  /*46bd0*/  IADD3.X R59, PT, PT, R55, RZ, RZ, P0, P3 ;  /* 0x000000ff373b7210 */ /* 0x000fe200007e64ff */
[----:B------:R-:W-:Y:S01]  /*46be0*/  IMAD.WIDE.U32 R54, R51, R22, RZ ;  /* 0x0000001633367225 */ /* 0x000fe200078e00ff */
[----:B------:R-:W-:Y:S02]  /*46bf0*/  IADD3 R27, P0, PT, R27, R64, RZ ;  /* 0x000000401b1b7210 */ /* 0x000fe40007f1e0ff */
[----:B------:R-:W-:Y:S01]  /*46c00*/  IADD3 R50, P3, PT, R43, R48, RZ ;  /* 0x000000302b327210 */ /* 0x000fe20007f7e0ff */
[----:B------:R-:W-:Y:S01]  /*46c10*/  IMAD R48, R67, R24, RZ ;  /* 0x0000001843307224 */ /* 0x000fe200078e02ff */
[----:B------:R-:W-:-:S02]  /*46c20*/  IADD3.X R64, PT, PT, RZ, R31, RZ, P6, P2 ;  /* 0x0000001fff407210 */ /* 0x000fc400037e44ff */
[----:B------:R-:W-:Y:S01]  /*46c30*/  ISETP.GE.U32.AND.EX P1, PT, R76, R69, PT, P1 ;  /* 0x000000454c00720c */ /* 0x000fe20003f26110 */
[----:B------:R-:W-:Y:S01]  /*46c40*/  IMAD.WIDE.U32.X R46, R51, R21, R46, P3 ;  /* 0x00000015332e7225 */ /* 0x000fe200018e042e */
[----:B------:R-:W-:Y:S02]  /*46c50*/  IADD3 R58, P6, PT, R27, R42, RZ ;  /* 0x0000002a1b3a7210 */ /* 0x000fe40007fde0ff */
[----:B------:R-:W-:Y:S01]  /*46c60*/  IADD3.X R59, P2, PT, R59, R56, RZ, P0, !PT ;  /* 0x000000383b3b7210 */ /* 0x000fe2000075e4ff */
[----:B------:R-:W-:Y:S01]  /*46c70*/  IMAD.WIDE.U32 R42, R61, R24, RZ ;  /* 0x000000183d2a7225 */ /* 0x000fe200078e00ff */
[----:B------:R-:W-:Y:S02]  /*46c80*/  SEL R69, RZ, 0x1, P1 ;  /* 0x00000001ff457807 */ /* 0x000fe40000800000 */
[----:B------:R-:W-:Y:S01]  /*46c90*/  IADD3.X R59, P1, PT, R59, R50, RZ, P6, !PT ;  /* 0x000000323b3b7210 */ /* 0x000fe2000373e4ff */
[----:B------:R-:W-:Y:S01]  /*46ca0*/  IMAD R27, R61, R25, R48 ;  /* 0x000000193d1b7224 */ /* 0x000fe200078e0230 */
[----:B------:R-:W-:Y:S01]  /*46cb0*/  IADD3 R69, P0, PT, R69, R70, RZ ;  /* 0x0000004645457210 */ /* 0x000fe20007f1e0ff */
[----:B------:R-:W-:Y:S01]  /*46cc0*/  IMAD.WIDE.U32 R54, P6, R44, R23, R54 ;  /* 0x000000172c367225 */ /* 0x000fe200078c0036 */
[----:B------:R-:W-:-:S03]  /*46cd0*/  IADD3.X R31, P1, P2, R46, RZ, RZ, P1, P2 ;  /* 0x000000ff2e1f7210 */ /* 0x000fc60000a244ff */
[----:B------:R-:W-:Y:S01]  /*46ce0*/  IMAD.IADD R27, R43, 0x1, R27 ;  /* 0x000000012b1b7824 */ /* 0x000fe200078e021b */
        /* <DEDUP_REMOVED lines=25> */
[----:B------:R-:W-:-:S04]  /*46e80*/  IMAD.WIDE.U32.X R48, R27, R11, R48, P3 ;  /* 0x0000000b1b307225 */ /* 0x000fc800018e0430 */
        /* <DEDUP_REMOVED lines=18> */
[----:B------:R-:W-:Y:S02]  /*46fb0*/  SEL R33, RZ, 0x1, P0 ;  /* 0x00000001ff217807 */ /* 0x000fe40000000000 */
[----:B------:R-:W-:Y:S02]  /*46fc0*/  IADD3.X R29, P1, P2, R44, RZ, RZ, P2, P1 ;  /* 0x000000ff2c1d7210 */ /* 0x000fe400012224ff */
[----:B------:R-:W-:Y:S02]  /*46fd0*/  ISETP.GE.U32.AND P0, PT, R60, R69, PT ;  /* 0x000000453c00720c */ /* 0x000fe40003f06070 */
[----:B------:R-:W-:Y:S01]  /*46fe0*/  SEL R51, RZ, 0x1, P3 ;  /* 0x00000001ff337807 */ /* 0x000fe20001800000 */
[----:B------:R-:W-:Y:S01]  /*46ff0*/  IMAD.WIDE.U32 R46, P3, R42, R21, R46 ;  /* 0x000000152a2e7225 */ /* 0x000fe2000786002e */
[----:B------:R-:W-:-:S02]  /*47000*/  IADD3.X R26, PT, PT, R45, RZ, RZ, P1, P2 ;  /* 0x000000ff2d1a7210 */ /* 0x000fc40000fe44ff */
[----:B------:R-:W-:Y:S01]  /*47010*/  ISETP.GE.U32.AND.EX P0, PT, R56, R71, PT, P0 ;  /* 0x000000473800720c */ /* 0x000fe20003f06100 */
[----:B------:R-:W-:Y:S01]  /*47020*/  IMAD.WIDE.U32 R44, R42, R20, RZ ;  /* 0x000000142a2c7225 */ /* 0x000fe200078e00ff */
[----:B------:R-:W-:Y:S02]  /*47030*/  IADD3.X R55, PT, PT, RZ, R32, RZ, P5, P4 ;  /* 0x00000020ff377210 */ /* 0x000fe40002fe84ff */
[----:B------:R-:W-:Y:S01]  /*47040*/  IADD3 R51, P4, PT, R51, R68, RZ ;  /* 0x0000004433337210 */ /* 0x000fe20007f9e0ff */
[----:B------:R-:W-:Y:S01]  /*47050*/  IMAD.MOV.U32 R32, RZ, RZ, R47 ;  /* 0x000000ffff207224 */ /* 0x000fe200078e002f */
[----:B------:R-:W-:Y:S01]  /*47060*/  IADD3 R50, P6, P2, R33, R34, R50 ;  /* 0x0000002221327210 */ /* 0x000fe20007ade032 */
[----:B------:R-:W-:Y:S01]  /*47070*/  IMAD.X R33, RZ, RZ, RZ, P3 ;  /* 0x000000ffff217224 */ /* 0x000fe200018e06ff */
[----:B------:R-:W-:Y:S02]  /*47080*/  IADD3 R29, P1, PT, R29, R52, RZ ;  /* 0x000000341d1d7210 */ /* 0x000fe40007f3e0ff */
[----:B------:R-:W-:-:S02]  /*47090*/  SEL R34, RZ, 0x1, P0 ;  /* 0x00000001ff227807 */ /* 0x000fc40000000000 */
[----:B------:R-:W-:Y:S01]  /*470a0*/  IADD3 R49, P5, PT, R45, R46, RZ ;  /* 0x0000002e2d317210 */ /* 0x000fe20007fbe0ff */
[----:B------:R-:W-:Y:S01]  /*470b0*/  IMAD.X R46, RZ, RZ, R55, P4 ;  /* 0x000000ffff2e7224 */ /* 0x000fe200020e0637 */
        /* <DEDUP_REMOVED lines=10> */
[----:B------:R-:W-:-:S02]  /*47160*/  ISETP.GE.U32.AND.EX P3, PT, R46, R55, PT, P3 ;  /* 0x000000372e00720c */ /* 0x000fc40003f66130 */
        /* <DEDUP_REMOVED lines=52> */
.L_x_428:
        /* <DEDUP_REMOVED lines=21> */
.L_x_429:
        /* <DEDUP_REMOVED lines=18> */
[----:B------:R-:W-:Y:S02]  /*47720*/  IADD3 R36, P0, PT, R36, R27, RZ ;  /* 0x0000001b24247210 */ /* 0x000fe40007f1e0ff */
[----:B------:R-:W-:-:S03]  /*47730*/  IADD3 R27, P1, PT, -R37, R30, RZ ;  /* 0x0000001e251b7210 */ /* 0x000fc60007f3e1ff */
[----:B------:R-:W-:Y:S01]  /*47740*/  IMAD.X R26, RZ, RZ, R35, P0 ;  /* 0x000000ffff1a7224 */ /* 0x000fe200000e0623 */
[-C--:B------:R-:W-:Y:S01]  /*47750*/  ISETP.GE.U32.AND P0, PT, R85, R36.reuse, PT ;  /* 0x000000245500720c */ /* 0x080fe20003f06070 */
[----:B------:R-:W-:Y:S01]  /*47760*/  IMAD.X R28, R29, 0x1, ~R28, P1 ;  /* 0x000000011d1c7824 */ /* 0x000fe200008e0e1c */
        /* <DEDUP_REMOVED lines=42> */
.L_x_430:
        /* <DEDUP_REMOVED lines=21> */
[----:B------:R-:W-:Y:S02]  /*47b60*/  IMAD.IADD R65, R55, 0x1, R47 ;  /* 0x0000000137417824 */ /* 0x000fe400078e022f */
[----:B------:R-:W-:-:S04]  /*47b70*/  IMAD.WIDE.U32 R50, R107, R28, RZ ;  /* 0x0000001c6b327225 */ /* 0x000fc800078e00ff */
[----:B------:R-:W-:-:S04]  /*47b80*/  IMAD.WIDE.U32 R46, R106, R27, RZ ;  /* 0x0000001b6a2e7225 */ /* 0x000fc800078e00ff */
[----:B------:R-:W-:Y:S02]  /*47b90*/  IMAD.IADD R31, R39, 0x1, R31 ;  /* 0x00000001271f7824 */ /* 0x000fe400078e021f */
[----:B------:R-:W-:Y:S02]  /*47ba0*/  IMAD.IADD R33, R48, 0x1, R35 ;  /* 0x0000000130217824 */ /* 0x000fe400078e0223 */
[----:B------:R-:W-:Y:S01]  /*47bb0*/  IMAD.MOV.U32 R69, RZ, RZ, RZ ;  /* 0x000000ffff457224 */ /* 0x000fe200078e00ff */
[----:B------:R-:W-:Y:S01]  /*47bc0*/  IADD3 R31, P5, P6, R50, R31, R46 ;  /* 0x0000001f321f7210 */ /* 0x000fe20007ebe02e */
[----:B------:R-:W-:-:S04]  /*47bd0*/  IMAD.WIDE.U32 R34, R102, R28, R40 ;  /* 0x0000001c66227225 */ /* 0x000fc800078e0028 */
        /* <DEDUP_REMOVED lines=12> */
[----:B------:R-:W-:Y:S01]  /*47ca0*/  IMAD.IADD R58, R39, 0x1, R51 ;  /* 0x00000001273a7824 */ /* 0x000fe200078e0233 */
        /* <DEDUP_REMOVED lines=9> */
[----:B------:R-:W-:Y:S01]  /*47d40*/  IMAD.MOV.U32 R37, RZ, RZ, RZ ;  /* 0x000000ffff257224 */ /* 0x000fe200078e00ff */
[----:B------:R-:W-:Y:S01]  /*47d50*/  IADD3.X R60, PT, PT, RZ, RZ, RZ, P1, P3 ;  /* 0x000000ffff3c7210 */ /* 0x000fe20000fe64ff */
[----:B------:R-:W-:Y:S02]  /*47d60*/  IMAD.IADD R36, R45, 0x1, R43 ;  /* 0x000000012d247824 */ /* 0x000fe400078e022b */
[----:B------:R-:W-:Y:S01]  /*47d70*/  IMAD.X R64, R64, 0x1, R67, P4 ;  /* 0x0000000140407824 */ /* 0x000fe200020e0643 */
[----:B------:R-:W-:Y:S01]  /*47d80*/  ISETP.GE.U32.AND P4, PT, R59, R32, PT ;  /* 0x000000203b00720c */ /* 0x000fe20003f86070 */
[----:B------:R-:W-:Y:S02]  /*47d90*/  IMAD.MOV.U32 R43, RZ, RZ, RZ ;  /* 0x000000ffff2b7224 */ /* 0x000fe400078e00ff */
[----:B------:R-:W-:Y:S01]  /*47da0*/  IMAD.IADD R35, R47, 0x1, R61 ;  /* 0x000000012f237824 */ /* 0x000fe200078e023d */
[----:B------:R-:W-:Y:S01]  /*47db0*/  ISETP.GE.U32.AND.EX P4, PT, R64, R67, PT, P4 ;  /* 0x000000434000720c */ /* 0x000fe20003f86140 */
[----:B------:R-:W-:-:S04]  /*47dc0*/  IMAD.WIDE.U32 R32, R104, R83, RZ ;  /* 0x0000005368207225 */ /* 0x000fc800078e00ff */
[----:B------:R-:W-:-:S04]  /*47dd0*/  IMAD.WIDE.U32 R36, R104, R28, R36 ;  /* 0x0000001c68247225 */ /* 0x000fc800078e0024 */
[----:B------:R-:W-:-:S04]  /*47de0*/  IMAD.WIDE.U32 R106, R106, R28, R42 ;  /* 0x0000001c6a6a7225 */ /* 0x000fc800078e002a */
[C---:B------:R-:W-:Y:S01]  /*47df0*/  IMAD.IADD R42, R45.reuse, 0x1, R33 ;  /* 0x000000012d2a7824 */ /* 0x040fe200078e0221 */
[----:B------:R-:W-:Y:S01]  /*47e00*/  IADD3.X R33, PT, PT, R46, R35, RZ, P5, P6 ;  /* 0x000000232e217210 */ /* 0x000fe20002fec4ff */
[----:B------:R-:W-:Y:S01]  /*47e10*/  IMAD.IADD R66, R45, 0x1, R37 ;  /* 0x000000012d427824 */ /* 0x000fe200078e0225 */
[----:B------:R-:W-:Y:S01]  /*47e20*/  IADD3 R62, P5, P6, R41, R36, R65 ;  /* 0x00000024293e7210 */ /* 0x000fe20007ebe041 */
[----:B------:R-:W-:Y:S01]  /*47e30*/  IMAD.IADD R40, R52, 0x1, R51 ;  /* 0x0000000134287824 */ /* 0x000fe200078e0233 */
[----:B------:R-:W-:Y:S01]  /*47e40*/  SEL R46, RZ, 0x1, P4 ;  /* 0x00000001ff2e7807 */ /* 0x000fe20002000000 */
[-C--:B------:R-:W-:Y:S01]  /*47e50*/  IMAD.WIDE.U32 R50, R101, R27.reuse, RZ ;  /* 0x0000001b65327225 */ /* 0x080fe200078e00ff */
[----:B------:R-:W-:Y:S02]  /*47e60*/  IADD3.X R66, PT, PT, RZ, R66, RZ, P5, P6 ;  /* 0x00000042ff427210 */ /* 0x000fe40002fec4ff */
[----:B------:R-:W-:Y:S01]  /*47e70*/  IADD3 R56, P4, P5, R39, R106, R58 ;  /* 0x0000006a27387210 */ /* 0x000fe20007d9e03a */
[----:B------:R-:W-:Y:S01]  /*47e80*/  IMAD.IADD R61, R69, 0x1, R107 ;  /* 0x00000001453d7824 */ /* 0x000fe200078e026b */
[----:B------:R-:W-:Y:S01]  /*47e90*/  IADD3 R39, P6, PT, R46, R38, RZ ;  /* 0x000000262e277210 */ /* 0x000fe20007fde0ff */
[----:B------:R-:W-:-:S03]  /*47ea0*/  IMAD.WIDE.U32 R36, R100, R27, RZ ;  /* 0x0000001b64247225 */ /* 0x000fc600078e00ff */
[----:B------:R-:W-:Y:S01]  /*47eb0*/  IADD3 R65, P3, PT, R39, R34, RZ ;  /* 0x0000002227417210 */ /* 0x000fe20007f7e0ff */
[----:B------:R-:W-:Y:S01]  /*47ec0*/  IMAD.WIDE.U32 R34, R101, R28, RZ ;  /* 0x0000001c65227225 */ /* 0x000fe200078e00ff */
[----:B------:R-:W-:Y:S02]  /*47ed0*/  ISETP.GT.U32.AND P1, PT, R38, R39, PT ;  /* 0x000000272600720c */ /* 0x000fe40003f24070 */
[----:B------:R-:W-:Y:S01]  /*47ee0*/  IADD3.X R61, PT, PT, RZ, R61, RZ, P4, P5 ;  /* 0x0000003dff3d7210 */ /* 0x000fe200027ea4ff */
[----:B------:R-:W-:Y:S02]  /*47ef0*/  IMAD.IADD R73, R49, 0x1, R51 ;  /* 0x0000000131497824 */ /* 0x000fe400078e0233 */
[----:B------:R-:W-:Y:S02]  /*47f00*/  IMAD.MOV.U32 R41, RZ, RZ, RZ ;  /* 0x000000ffff297224 */ /* 0x000fe400078e00ff */
[----:B------:R-:W-:Y:S01]  /*47f10*/  IMAD.X R51, RZ, RZ, R44, P6 ;  /* 0x000000ffff337224 */ /* 0x000fe200030e062c */
[----:B------:R-:W-:Y:S01]  /*47f20*/  IADD3 R73, P5, P4, R34, R73, R36 ;  /* 0x0000004922497210 */ /* 0x000fe20007cbe024 */
[----:B------:R-:W-:-:S02]  /*47f30*/  IMAD.IADD R57, R48, 0x1, R57 ;  /* 0x0000000130397824 */ /* 0x000fc400078e0239 */
        /* <DEDUP_REMOVED lines=97> */
[----:B------:R-:W-:-:S04]  /*48550*/  IMAD.WIDE.U32 R44, R102, R84, R44 ;  /* 0x00000054662c7225 */ /* 0x000fc800078e002c */
[----:B------:R-:W-:Y:S02]  /*48560*/  IMAD.IADD R31, R48, 0x1, R41 ;  /* 0x00000001301f7824 */ /* 0x000fe400078e0229 */
[----:B------:R-:W-:-:S03]  /*48570*/  IMAD.IADD R51, R52, 0x1, R45 ;  /* 0x0000000134337824 */ /* 0x000fc600078e022d */
[----:B------:R-:W-:Y:S01]  /*48580*/  IADD3 R31, P5, P6, R32, R44, R31 ;  /* 0x0000002c201f7210 */ /* 0x000fe20007ebe01f */
[----:B------:R-:W-:-:S03]  /*48590*/  IMAD.WIDE.U32 R44, R103, R87, RZ ;  /* 0x00000057672c7225 */ /* 0x000fc600078e00ff */
[----:B------:R-:W-:Y:S01]  /*485a0*/  IADD3.X R51, PT, PT, R58, R51, RZ, P5, P6 ;  /* 0x000000333a337210 */ /* 0x000fe20002fec4ff */
[----:B------:R-:W-:Y:S01]  /*485b0*/  IMAD.IADD R41, R48, 0x1, R45 ;  /* 0x0000000130297824 */ /* 0x000fe200078e022d */
[----:B------:R-:W-:Y:S01]  /*485c0*/  IADD3.X R48, PT, PT, RZ, RZ, RZ, P2, P0 ;  /* 0x000000ffff307210 */ /* 0x000fe200017e04ff */
[----:B------:R-:W-:-:S03]  /*485d0*/  IMAD.WIDE.U32 R58, R38, R22, RZ ;  /* 0x00000016263a7225 */ /* 0x000fc600078e00ff */
[----:B------:R-:W-:-:S04]  /*485e0*/  IADD3 R32, P5, P6, R40, R41, R30 ;  /* 0x0000002928207210 */ /* 0x000fc80007ebe01e */
[----:B------:R-:W-:Y:S02]  /*485f0*/  IADD3.X R42, PT, PT, RZ, RZ, RZ, P5, P6 ;  /* 0x000000ffff2a7210 */ /* 0x000fe40002fec4ff */
[----:B------:R-:W-:-:S04]  /*48600*/  ISETP.GE.U32.AND P5, PT, R62, R65, PT ;  /* 0x000000413e00720c */ /* 0x000fc80003fa6070 */
[----:B------:R-:W-:Y:S01]  /*48610*/  ISETP.GE.U32.AND.EX P5, PT, R63, R54, PT, P5 ;  /* 0x000000363f00720c */ /* 0x000fe20003fa6150 */
[----:B------:R-:W-:-:S03]  /*48620*/  IMAD.WIDE.U32 R62, R39, R22, RZ ;  /* 0x00000016273e7225 */ /* 0x000fc600078e00ff */
[----:B------:R-:W-:Y:S01]  /*48630*/  SEL R41, RZ, 0x1, P5 ;  /* 0x00000001ff297807 */ /* 0x000fe20002800000 */
[----:B------:R-:W-:-:S03]  /*48640*/  IMAD.WIDE.U32 R62, P2, R38, R23, R62 ;  /* 0x00000017263e7225 */ /* 0x000fc6000784003e */
        /* <DEDUP_REMOVED lines=19> */
[----:B------:R-:W-:Y:S02]  /*48780*/  IMAD.IADD R42, R47, 0x1, R45 ;  /* 0x000000012f2a7824 */ /* 0x000fe400078e022d */
[----:B------:R-:W-:Y:S01]  /*48790*/  IMAD R45, R43, R24, RZ ;  /* 0x000000182b2d7224 */ /* 0x000fe200078e02ff */
[----:B------:R-:W-:Y:S01]  /*487a0*/  IADD3 R44, P5, P6, R30, R44, R31 ;  /* 0x0000002c1e2c7210 */ /* 0x000fe20007ebe01f */
[----:B------:R-:W-:-:S03]  /*487b0*/  IMAD.WIDE.U32 R30, R60, R24, RZ ;  /* 0x000000183c1e7225 */ /* 0x000fc600078e00ff */
[----:B------:R-:W-:Y:S01]  /*487c0*/  IADD3.X R42, PT, PT, R51, R42, RZ, P5, P6 ;  /* 0x0000002a332a7210 */ /* 0x000fe20002fec4ff */
[----:B------:R-:W-:Y:S01]  /*487d0*/  IMAD R55, R60, R25, R45 ;  /* 0x000000193c377224 */ /* 0x000fe200078e022d */
[----:B------:R-:W-:Y:S01]  /*487e0*/  ISETP.NE.AND P6, PT, R69, RZ, PT ;  /* 0x000000ff4500720c */ /* 0x000fe20003fc5270 */
[----:B------:R-:W-:Y:S02]  /*487f0*/  IMAD.IADD R45, R49, 0x1, R71 ;  /* 0x00000001312d7824 */ /* 0x000fe400078e0247 */
[----:B------:R-:W-:Y:S01]  /*48800*/  IMAD.IADD R50, R31, 0x1, R55 ;  /* 0x000000011f327824 */ /* 0x000fe200078e0237 */
[----:B------:R-:W-:Y:S01]  /*48810*/  IADD3.X R51, PT, PT, RZ, RZ, RZ, P6, P4 ;  /* 0x000000ffff337210 */ /* 0x000fe200037e84ff */
[----:B------:R-:W-:Y:S01]  /*48820*/  IMAD.X R69, RZ, RZ, RZ, P2 ;  /* 0x000000ffff457224 */ /* 0x000fe200010e06ff */
[----:B------:R-:W-:Y:S01]  /*48830*/  IADD3 R31, P5, P4, R56, R45, R54 ;  /* 0x0000002d381f7210 */ /* 0x000fe20007cbe036 */
[----:B------:R-:W-:Y:S01]  /*48840*/  IMAD.WIDE.U32 R56, R50, R10, RZ ;  /* 0x0000000a32387225 */ /* 0x000fe200078e00ff */
[----:B------:R-:W-:-:S02]  /*48850*/  IADD3 R45, P0, PT, R40, R70, RZ ;  /* 0x00000046282d7210 */ /* 0x000fc40007f1e0ff */
[----:B------:R-:W-:Y:S01]  /*48860*/  IADD3 R65, P2, PT, R59, R62, RZ ;  /* 0x0000003e3b417210 */ /* 0x000fe20007f5e0ff */
[----:B------:R-:W-:-:S04]  /*48870*/  IMAD.WIDE.U32 R54, R30, R10, RZ ;  /* 0x0000000a1e367225 */ /* 0x000fc800078e00ff */
        /* <DEDUP_REMOVED lines=32> */
[----:B------:R-:W-:Y:S02]  /*48a80*/  IMAD.MOV.U32 R39, RZ, RZ, RZ ;  /* 0x000000ffff277224 */ /* 0x000fe400078e00ff */
[----:B------:R-:W-:Y:S01]  /*48a90*/  IMAD.IADD R64, R49, 0x1, R35 ;  /* 0x0000000131407824 */ /* 0x000fe200078e0223 */
[----:B------:R-:W-:Y:S01]  /*48aa0*/  IADD3.X R49, PT, PT, R55, RZ, RZ, P0, P6 ;  /* 0x000000ff37317210 */ /* 0x000fe200007ec4ff */
[----:B------:R-:W-:Y:S01]  /*48ab0*/  IMAD.WIDE.U32 R100, R100, R28, R38 ;  /* 0x0000001c64647225 */ /* 0x000fe200078e0026 */
[----:B------:R-:W-:Y:S02]  /*48ac0*/  IADD3 R37, P0, PT, R37, R52, RZ ;  /* 0x0000003425257210 */ /* 0x000fe40007f1e0ff */
[----:B------:R-:W-:Y:S01]  /*48ad0*/  IADD3.X R35, PT, PT, RZ, RZ, RZ, P1, P3 ;  /* 0x000000ffff237210 */ /* 0x000fe20000fe64ff */
[----:B------:R-:W-:Y:S01]  /*48ae0*/  IMAD.WIDE.U32 R38, R30, R20, RZ ;  /* 0x000000141e267225 */ /* 0x000fe200078e00ff */
[----:B------:R-:W-:-:S03]  /*48af0*/  IADD3.X R49, P0, PT, R49, R68, RZ, P0, !PT ;  /* 0x0000004431317210 */ /* 0x000fc6000071e4ff */
[----:B------:R-:W-:Y:S01]  /*48b00*/  IMAD.WIDE.U32 R56, P2, R30, R21, R56 ;  /* 0x000000151e387225 */ /* 0x000fe20007840038 */
[----:B------:R-:W-:-:S03]  /*48b10*/  IADD3 R52, P1, PT, R37, R38, RZ ;  /* 0x0000002625347210 */ /* 0x000fc60007f3e0ff */
[----:B------:R-:W-:Y:S01]  /*48b20*/  IMAD R54, R67, R24, RZ ;  /* 0x0000001843367224 */ /* 0x000fe200078e02ff */
[----:B------:R-:W-:Y:S01]  /*48b30*/  IADD3 R56, P3, PT, R39, R56, RZ ;  /* 0x0000003827387210 */ /* 0x000fe20007f7e0ff */
[----:B------:R-:W-:-:S03]  /*48b40*/  IMAD.WIDE.U32 R58, R50, R22, RZ ;  /* 0x00000016323a7225 */ /* 0x000fc600078e00ff */
        /* <DEDUP_REMOVED lines=20> */
[----:B------:R-:W-:Y:S01]  /*48c90*/  IMAD.X R61, RZ, RZ, RZ, P2 ;  /* 0x000000ffff3d7224 */ /* 0x000fe200010e06ff */
[----:B------:R-:W-:Y:S01]  /*48ca0*/  IADD3 RZ, P0, PT, R65, R58, RZ ;  /* 0x0000003a41ff7210 */ /* 0x000fe20007f1e0ff */
[----:B------:R-:W-:Y:S01]  /*48cb0*/  IMAD.MOV.U32 R60, RZ, RZ, R57 ;  /* 0x000000ffff3c7224 */ /* 0x000fe200078e0039 */
[----:B------:R-:W-:Y:S01]  /*48cc0*/  IADD3 R58, P1, PT, R59, R56, RZ ;  /* 0x000000383b3a7210 */ /* 0x000fe20007f3e0ff */
[C---:B------:R-:W-:Y:S01]  /*48cd0*/  IMAD.WIDE.U32 R62, R37.reuse, R18, RZ ;  /* 0x00000012253e7225 */ /* 0x040fe200078e00ff */
[----:B------:R-:W-:Y:S02]  /*48ce0*/  IADD3.X R68, PT, PT, RZ, R68, RZ, P3, P6 ;  /* 0x00000044ff447210 */ /* 0x000fe40001fec4ff */
[----:B------:R-:W-:Y:S01]  /*48cf0*/  IADD3 R65, P3, PT, R66, R64, RZ ;  /* 0x0000004042417210 */ /* 0x000fe20007f7e0ff */
[----:B------:R-:W-:Y:S01]  /*48d00*/  IMAD.WIDE.U32.X R60, R37, R11, R60, P1 ;  /* 0x0000000b253c7225 */ /* 0x000fe200008e043c */
[----:B------:R-:W-:-:S03]  /*48d10*/  IADD3.X RZ, P6, PT, R67, R58, RZ, P0, !PT ;  /* 0x0000003a43ff7210 */ /* 0x000fc600007de4ff */
[----:B------:R-:W-:Y:S01]  /*48d20*/  IMAD.WIDE.U32 R58, P2, R38, R19, R62 ;  /* 0x00000013263a7225 */ /* 0x000fe2000784003e */
[----:B------:R-:W-:-:S03]  /*48d30*/  IADD3 R63, P0, PT, R30, R65, RZ ;  /* 0x000000411e3f7210 */ /* 0x000fc60007f1e0ff */
        /* <DEDUP_REMOVED lines=20> */
[----:B------:R-:W-:Y:S02]  /*48e80*/  IADD3.X R30, P0, P3, R56, RZ, RZ, P3, P0 ;  /* 0x000000ff381e7210 */ /* 0x000fe40001b004ff */
[----:B------:R-:W-:Y:S02]  /*48e90*/  ISETP.GE.U32.AND P1, PT, R65, R64, PT ;  /* 0x000000404100720c */ /* 0x000fe40003f26070 */
[----:B------:R-:W-:Y:S01]  /*48ea0*/  IADD3 R64, P6, P2, R46, R29, R48 ;  /* 0x0000001d2e407210 */ /* 0x000fe20007ade030 */
[----:B------:R-:W-:Y:S01]  /*48eb0*/  IMAD.WIDE.U32 R48, R38, R20, RZ ;  /* 0x0000001426307225 */ /* 0x000fe200078e00ff */
[----:B------:R-:W-:-:S02]  /*48ec0*/  IADD3.X R43, PT, PT, R57, RZ, RZ, P0, P3 ;  /* 0x000000ff392b7210 */ /* 0x000fc400007e64ff */
[----:B------:R-:W-:Y:S01]  /*48ed0*/  IADD3 R29, P0, PT, R30, R63, RZ ;  /* 0x0000003f1e1d7210 */ /* 0x000fe20007f1e0ff */
[----:B------:R-:W-:Y:S01]  /*48ee0*/  IMAD R30, R59, R24, RZ ;  /* 0x000000183b1e7224 */ /* 0x000fe200078e02ff */
[----:B------:R-:W-:Y:S01]  /*48ef0*/  IADD3.X R63, PT, PT, RZ, R33, RZ, P6, P2 ;  /* 0x00000021ff3f7210 */ /* 0x000fe200037e44ff */
[----:B------:R-:W-:Y:S01]  /*48f00*/  IMAD.MOV.U32 R46, RZ, RZ, R55 ;  /* 0x000000ffff2e7224 */ /* 0x000fe200078e0037 */
[----:B------:R-:W-:Y:S02]  /*48f10*/  ISETP.GE.U32.AND.EX P1, PT, R62, R68, PT, P1 ;  /* 0x000000443e00720c */ /* 0x000fe40003f26110 */
[----:B------:R-:W-:Y:S02]  /*48f20*/  IADD3 R54, P3, PT, R49, R54, RZ ;  /* 0x0000003631367210 */ /* 0x000fe40007f7e0ff */
        /* <DEDUP_REMOVED lines=22> */
[----:B------:R-:W-:Y:S01]  /*49090*/  IMAD.X R45, R58, 0x1, R60, P6 ;  /* 0x000000013a2d7824 */ /* 0x000fe200030e063c */
[----:B------:R-:W-:Y:S01]  /*490a0*/  ISETP.GE.U32.AND.EX P0, PT, R31, R32, PT, P0 ;  /* 0x000000201f00720c */ /* 0x000fe20003f06100 */
[----:B------:R-:W-:-:S04]  /*490b0*/  IMAD.WIDE.U32 R54, P2, R24, R11, R54 ;  /* 0x0000000b18367225 */ /* 0x000fc80007840036 */
[----:B------:R-:W-:-:S04]  /*490c0*/  IMAD.WIDE.U32 R48, R24, R10, RZ ;  /* 0x0000000a18307225 */ /* 0x000fc800078e00ff */
[----:B------:R-:W-:Y:S01]  /*490d0*/  IMAD.WIDE.U32.X R46, R37, R23, R50, P3 ;  /* 0x00000017252e7225 */ /* 0x000fe200018e0432 */
[----:B------:R-:W-:Y:S02]  /*490e0*/  IADD3.X R37, P1, PT, R30, R45, RZ, P1, !PT ;  /* 0x0000002d1e257210 */ /* 0x000fe40000f3e4ff */
[----:B------:R-:W-:Y:S01]  /*490f0*/  IADD3 R50, P6, PT, R29, R38, RZ ;  /* 0x000000261d327210 */ /* 0x000fe20007fde0ff */
        /* <DEDUP_REMOVED lines=116> */
.L_x_431:
        /* <DEDUP_REMOVED lines=21> */
.L_x_432:
        /* <DEDUP_REMOVED lines=70> */
.L_x_433:
[----:B------:R-:W-:Y:S01]  /*49df0*/  ISETP.GE.U32.AND P0, PT, R30, R10, PT ;  /* 0x0000000a1e00720c */ /* 0x000fe20003f06070 */
[----:B------:R-:W-:-:S03]  /*49e00*/  UMOV UR5, URZ ;  /* 0x000000ff00057c82 */ /* 0x000fc60008000000 */
[----:B------:R-:W-:-:S04]  /*49e10*/  ISETP.GE.U32.AND.EX P0, PT, R29, R11, PT, P0 ;  /* 0x0000000b1d00720c */ /* 0x000fc80003f06100 */
        /* <DEDUP_REMOVED lines=18> */
[----:B------:R-:W-:Y:S01]  /*49f40*/  IADD3.X R35, PT, PT, R35, -0x1, ~R23, P3, P4 ;  /* 0xffffffff23237810 */ /* 0x000fe20001fe8c17 */
[----:B------:R-:W-:Y:S08]  /*49f50*/  BRA `(.L_x_400) ;  /* 0x0000044c00d07947 */ /* 0x000ff00003800000 */
.L_x_316:
        /* <DEDUP_REMOVED lines=113> */
[----:B------:R-:W-:Y:S01]  /*4a670*/  IMAD.WIDE.U32 R2, R103, R103, RZ ;  /* 0x0000006767027225 */ /* 0x000fe200078e00ff */
[----:B------:R-:W-:Y:S02]  /*4a680*/  CS2R R50, SRZ ;  /* 0x0000000000327805 */ /* 0x000fe4000001ff00 */
[----:B------:R-:W-:Y:S02]  /*4a690*/  CS2R R48, SRZ ;  /* 0x0000000000307805 */ /* 0x000fe4000001ff00 */
[----:B------:R-:W-:Y:S01]  /*4a6a0*/  CS2R R46, SRZ ;  /* 0x00000000002e7805 */ /* 0x000fe2000001ff00 */
[----:B------:R-:W-:Y:S01]  /*4a6b0*/  IMAD.MOV.U32 R52, RZ, RZ, RZ ;  /* 0x000000ffff347224 */ /* 0x000fe200078e00ff */
[----:B------:R-:W-:Y:S01]  /*4a6c0*/  LOP3.LUT R39, R2, 0xfffffffd, RZ, 0xc0, !PT ;  /* 0xfffffffd02277812 */ /* 0x000fe200078ec0ff */
[----:B------:R-:W-:Y:S01]  /*4a6d0*/  IMAD.WIDE.U32 R10, R104, R101, RZ ;  /* 0x00000065680a7225 */ /* 0x000fe200078e00ff */
[----:B------:R-:W0:Y:S03]  /*4a6e0*/  LDC.64 R72, c[0x3][0xe0] ;  /* 0x00c03800ff487b82 */ /* 0x000e260000000a00 */
[----:B------:R-:W-:-:S02]  /*4a6f0*/  IMAD.IADD R16, R52, 0x1, R3 ;  /* 0x0000000134107824 */ /* 0x000fc400078e0203 */
[----:B------:R-:W-:-:S03]  /*4a700*/  IMAD.WIDE.U32 R2, R105, R101, RZ ;  /* 0x0000006569027225 */ /* 0x000fc600078e00ff */
[----:B------:R-:W1:Y:S01]  /*4a710*/  LDC.64 R74, c[0x3][RZ] ;  /* 0x00c00000ff4a7b82 */ /* 0x000e620000000a00 */
[----:B------:R-:W-:-:S04]  /*4a720*/  IMAD.WIDE.U32 R14, R105, R100, RZ ;  /* 0x00000064690e7225 */ /* 0x000fc800078e00ff */
[----:B------:R-:W-:Y:S02]  /*4a730*/  IMAD.IADD R45, R3, 0x1, R51 ;  /* 0x00000001032d7824 */ /* 0x000fe400078e0233 */
[----:B------:R-:W-:Y:S01]  /*4a740*/  IMAD.WIDE.U32 R22, R103, R101, RZ ;  /* 0x0000006567167225 */ /* 0x000fe200078e00ff */
[----:B------:R-:W2:Y:S02]  /*4a750*/  LDC.64 R76, c[0x3][0x8] ;  /* 0x00c00200ff4c7b82 */ /* 0x000ea40000000a00 */
[----:B------:R-:W-:Y:S01]  /*4a760*/  IADD3 R45, P6, P4, R14, R45, R10 ;  /* 0x0000002d0e2d7210 */ /* 0x000fe20007cde00a */
[----:B------:R-:W-:Y:S02]  /*4a770*/  IMAD.IADD R13, R51, 0x1, R15 ;  /* 0x00000001330d7824 */ /* 0x000fe400078e020f */
[----:B------:R-:W-:-:S03]  /*4a780*/  IMAD.WIDE.U32 R18, R101, R101, RZ ;  /* 0x0000006565127225 */ /* 0x000fc600078e00ff */
[----:B------:R-:W3:Y:S01]  /*4a790*/  LDC.64 R80, c[0x3][0x18] ;  /* 0x00c00600ff507b82 */ /* 0x000ee20000000a00 */
[----:B------:R-:W-:Y:S01]  /*4a7a0*/  IMAD.WIDE.U32 R28, R102, R101, RZ ;  /* 0x00000065661c7225 */ /* 0x000fe200078e00ff */
[----:B------:R-:W-:-:S03]  /*4a7b0*/  LOP3.LUT R3, R18, 0xfffffffd, RZ, 0xc0, !PT ;  /* 0xfffffffd12037812 */ /* 0x000fc600078ec0ff */
[----:B------:R-:W-:-:S04]  /*4a7c0*/  IMAD.WIDE.U32 R14, R103, R100, RZ ;  /* 0x00000064670e7225 */ /* 0x000fc800078e00ff */
[----:B------:R-:W-:Y:S02]  /*4a7d0*/  IMAD.IADD R79, R23, 0x1, R52 ;  /* 0x00000001174f7824 */ /* 0x000fe400078e0234 */
[----:B------:R-:W-:-:S03]  /*4a7e0*/  IMAD.WIDE.U32 R26, R107, R101, RZ ;  /* 0x000000656b1a7225 */ /* 0x000fc600078e00ff */
[----:B------:R-:W-:Y:S01]  /*4a7f0*/  IADD3 R79, P2, P3, R14, R79, R28 ;  /* 0x0000004f0e4f7210 */ /* 0x000fe20007b5e01c */
[----:B------:R-:W-:Y:S01]  /*4a800*/  IMAD.IADD R0, R19, 0x1, R49 ;  /* 0x0000000113007824 */ /* 0x000fe200078e0231 */
[----:B------:R-:W-:Y:S01]  /*4a810*/  IADD3.X R14, PT, PT, RZ, RZ, RZ, P6, P4 ;  /* 0x000000ffff0e7210 */ /* 0x000fe200037e84ff */
[----:B------:R-:W-:Y:S01]  /*4a820*/  IMAD.WIDE.U32 R18, R102, R103, RZ ;  /* 0x0000006766127225 */ /* 0x000fe200078e00ff */
[--C-:B------:R-:W-:Y:S02]  /*4a830*/  SHF.R.U32.HI R38, RZ, 0x1f, R79.reuse ;  /* 0x0000001fff267819 */ /* 0x100fe4000001164f */
[----:B------:R-:W-:Y:S01]  /*4a840*/  SHF.L.U64.HI R79, R22, 0x1, R79 ;  /* 0x00000001164f7819 */ /* 0x000fe2000001024f */
[----:B------:R-:W-:Y:S02]  /*4a850*/  IMAD.IADD R24, R11, 0x1, R50 ;  /* 0x000000010b187824 */ /* 0x000fe400078e0232 */
[----:B------:R-:W-:-:S04]  /*4a860*/  IMAD.WIDE.U32 R30, R106, R101, RZ ;  /* 0x000000656a1e7225 */ /* 0x000fc800078e00ff */
[----:B------:R-:W-:-:S04]  /*4a870*/  IMAD.WIDE.U32 R10, R107, R100, RZ ;  /* 0x000000646b0a7225 */ /* 0x000fc800078e00ff */
[----:B------:R-:W-:Y:S02]  /*4a880*/  IMAD.IADD R41, R27, 0x1, R47 ;  /* 0x000000011b297824 */ /* 0x000fe400078e022f */
[----:B------:R-:W-:Y:S02]  /*4a890*/  IMAD.SHL.U32 R4, R18, 0x2, RZ ;  /* 0x0000000212047824 */ /* 0x000fe400078e00ff */
[----:B------:R-:W-:Y:S01]  /*4a8a0*/  IMAD.IADD R20, R31, 0x1, R46 ;  /* 0x000000011f147824 */ /* 0x000fe200078e022e */
[----:B------:R-:W-:Y:S01]  /*4a8b0*/  IADD3 R41, P0, P1, R10, R41, R30 ;  /* 0x000000290a297210 */ /* 0x000fe2000791e01e */
[----:B------:R-:W-:Y:S01]  /*4a8c0*/  IMAD.IADD R23, R47, 0x1, R11 ;  /* 0x000000012f177824 */ /* 0x000fe200078e020b */
[----:B------:R-:W-:Y:S01]  /*4a8d0*/  IADD3 R31, P5, PT, R38, R2, RZ ;  /* 0x00000002261f7210 */ /* 0x000fe20007fbe0ff */
[----:B------:R-:W-:Y:S01]  /*4a8e0*/  IMAD.WIDE.U32 R10, R100, R101, RZ ;  /* 0x00000065640a7225 */ /* 0x000fe200078e00ff */
[----:B------:R-:W-:Y:S02]  /*4a8f0*/  LOP3.LUT R25, R4, 0xfffffffe, RZ, 0xc0, !PT ;  /* 0xfffffffe04197812 */ /* 0x000fe400078ec0ff */
[----:B------:R-:W-:Y:S01]  /*4a900*/  IADD3 R39, P6, PT, R31, R39, RZ ;  /* 0x000000271f277210 */ /* 0x000fe20007fde0ff */
[----:B------:R-:W-:Y:S01]  /*4a910*/  IMAD.X R28, RZ, RZ, R45, P5 ;  /* 0x000000ffff1c7224 */ /* 0x000fe200028e062d */
[----:B------:R-:W-:Y:S01]  /*4a920*/  ISETP.GT.U32.AND P5, PT, R2, R31, PT ;  /* 0x0000001f0200720c */ /* 0x000fe20003fa4070 */
[----:B------:R-:W-:Y:S01]  /*4a930*/  IMAD.SHL.U32 R4, R10, 0x2, RZ ;  /* 0x000000020a047824 */ /* 0x000fe200078e00ff */
[----:B------:R-:W-:Y:S01]  /*4a940*/  IADD3 R16, P4, PT, R25, R16, RZ ;  /* 0x0000001019107210 */ /* 0x000fe20007f9e0ff */
[----:B------:R-:W-:Y:S01]  /*4a950*/  IMAD.MOV.U32 R25, RZ, RZ, RZ ;  /* 0x000000ffff197224 */ /* 0x000fe200078e00ff */
[----:B------:R-:W-:Y:S01]  /*4a960*/  ISETP.GT.U32.AND.EX P5, PT, R45, R28, PT, P5 ;  /* 0x0000001c2d00720c */ /* 0x000fe20003fa4150 */
[----:B------:R-:W-:Y:S01]  /*4a970*/  IMAD.IADD R19, R48, 0x1, R19 ;  /* 0x0000000130137824 */ /* 0x000fe200078e0213 */
[----:B------:R-:W-:Y:S01]  /*4a980*/  LOP3.LUT R27, R4, 0xfffffffe, RZ, 0xc0, !PT ;  /* 0xfffffffe041b7812 */ /* 0x000fe200078ec0ff */
[----:B------:R-:W-:Y:S01]  /*4a990*/  IMAD.WIDE.U32 R24, R104, R100, R24 ;  /* 0x0000006468187225 */ /* 0x000fe200078e0018 */
[----:B------:R-:W-:-:S02]  /*4a9a0*/  IADD3.X R4, PT, PT, RZ, RZ, RZ, P0, P1 ;  /* 0x000000ffff047210 */ /* 0x000fc400007e24ff */
[C-C-:B------:R-:W-:Y:S02]  /*4a9b0*/  SHF.L.U64.HI R21, R18.reuse, 0x1, R19.reuse ;  /* 0x0000000112157819 */ /* 0x140fe40000010213 */
[--C-:B------:R-:W-:Y:S02]  /*4a9c0*/  SHF.R.U64 R18, R18, 0x1f, R19.reuse ;  /* 0x0000001f12127819 */ /* 0x100fe40000001213 */
[----:B------:R-:W-:Y:S02]  /*4a9d0*/  SEL R30, R2, R31, P5 ;  /* 0x0000001f021e7207 */ /* 0x000fe40002800000 */
[----:B------:R-:W-:Y:S01]  /*4a9e0*/  IADD3 R27, P1, PT, R27, R0, RZ ;  /* 0x000000001b1b7210 */ /* 0x000fe20007f3e0ff */
[----:B------:R-:W-:Y:S01]  /*4a9f0*/  IMAD.X R0, R28, 0x1, R16, P6 ;  /* 0x000000011c007824 */ /* 0x000fe200030e0610 */
[----:B------:R-:W-:Y:S02]  /*4aa00*/  SEL R31, R45, R28, P5 ;  /* 0x0000001c2d1f7207 */ /* 0x000fe40002800000 */
[----:B------:R-:W-:-:S02]  /*4aa10*/  SHF.R.U32.HI R19, RZ, 0x1f, R19 ;  /* 0x0000001fff137819 */ /* 0x000fc40000011613 */
[----:B------:R-:W-:Y:S01]  /*4aa20*/  IADD3 R35, P5, P6, R14, R24, R13 ;  /* 0x000000180e237210 */ /* 0x000fe20007ebe00d */
[----:B------:R-:W-:Y:S01]  /*4aa30*/  IMAD.IADD R24, R50, 0x1, R25 ;  /* 0x0000000132187824 */ /* 0x000fe200078e0219 */
[----:B------:R-:W-:Y:S01]  /*4aa40*/  LOP3.LUT R13, R21, 0x1, RZ, 0xc0, !PT ;  /* 0x00000001150d7812 */ /* 0x000fe200078ec0ff */
[----:B------:R-:W-:Y:S01]  /*4aa50*/  IMAD.MOV.U32 R21, RZ, RZ, RZ ;  /* 0x000000ffff157224 */ /* 0x000fe200078e00ff */
[----:B------:R-:W-:Y:S02]  /*4aa60*/  LOP3.LUT R18, R18, 0xfffffffe, RZ, 0xc0, !PT ;  /* 0xfffffffe12127812 */ /* 0x000fe400078ec0ff */
[----:B------:R-:W-:Y:S01]  /*4aa70*/  LOP3.LUT R19, R19, 0x1, RZ, 0xc0, !PT ;  /* 0x0000000113137812 */ /* 0x000fe200078ec0ff */
[----:B------:R-:W-:Y:S01]  /*4aa80*/  IMAD.WIDE.U32 R20, R106, R100, R20 ;  /* 0x000000646a147225 */ /* 0x000fe200078e0014 */
[----:B------:R-:W-:Y:S02]  /*4aa90*/  ISETP.GT.U32.AND P0, PT, R30, R39, PT ;  /* 0x000000271e00720c */ /* 0x000fe40003f04070 */
[----:B------:R-:W-:Y:S01]  /*4aaa0*/  IADD3.X R34, PT, PT, RZ, R24, RZ, P5, P6 ;  /* 0x00000018ff227210 */ /* 0x000fe20002fec4ff */
[----:B------:R-:W-:Y:S01]  /*4aab0*/  IMAD.X R14, RZ, RZ, R13, P4 ;  /* 0x000000ffff0e7224 */ /* 0x000fe200020e060d */
        /* <DEDUP_REMOVED lines=8> */
[----:B------:R-:W-:Y:S02]  /*4ab40*/  IADD3.X R33, PT, PT, RZ, R33, RZ, P5, P4 ;  /* 0x00000021ff217210 */ /* 0x000fe40002fe84ff */
[----:B------:R-:W-:Y:S01]  /*4ab50*/  IADD3 R35, P4, P5, R35, R14, R4 ;  /* 0x0000000e23237210 */ /* 0x000fe20007d9e004 */
[----:B------:R-:W-:Y:S01]  /*4ab60*/  IMAD.WIDE.U32 R30, R104, R103, RZ ;  /* 0x00000067681e7225 */ /* 0x000fe200078e00ff */
[----:B------:R-:W-:-:S03]  /*4ab70*/  IADD3.X R19, PT, PT, RZ, R19, R34, P0, P6 ;  /* 0x00000013ff137210 */ /* 0x000fc600007ec422 */
[----:B------:R-:W-:Y:S01]  /*4ab80*/  IMAD.WIDE.U32 R24, R105, R102, RZ ;  /* 0x0000006669187225 */ /* 0x000fe200078e00ff */
[----:B------:R-:W-:Y:S02]  /*4ab90*/  IADD3.X R34, PT, PT, R34, R19, RZ, P4, P5 ;  /* 0x0000001322227210 */ /* 0x000fe400027ea4ff */
[----:B------:R-:W-:Y:S01]  /*4aba0*/  IADD3 R37, P5, PT, R4, R26, RZ ;  /* 0x0000001a04257210 */ /* 0x000fe20007fbe0ff */
[----:B------:R-:W-:Y:S02]  /*4abb0*/  IMAD.IADD R21, R51, 0x1, R21 ;  /* 0x0000000133157824 */ /* 0x000fe400078e0215 */
[----:B0-----:R-:W-:Y:S01]  /*4abc0*/  IMAD R14, R27, R72, RZ ;  /* 0x000000481b0e7224 */ /* 0x001fe200078e02ff */
[----:B------:R-:W-:Y:S01]  /*4abd0*/  ISETP.GT.U32.AND P4, PT, R26, R37, PT ;  /* 0x000000251a00720c */ /* 0x000fe20003f84070 */
[----:B------:R-:W-:Y:S01]  /*4abe0*/  IMAD.IADD R18, R50, 0x1, R31 ;  /* 0x0000000132127824 */ /* 0x000fe200078e021f */
[----:B------:R-:W-:Y:S01]  /*4abf0*/  IADD3 R21, P0, P6, R24, R21, R30 ;  /* 0x0000001518157210 */ /* 0x000fe20007e1e01e */
[----:B------:R-:W-:-:S02]  /*4ac00*/  IMAD.MOV.U32 R19, RZ, RZ, RZ ;  /* 0x000000ffff137224 */ /* 0x000fc400078e00ff */
[----:B------:R-:W-:Y:S02]  /*4ac10*/  IMAD.IADD R31, R51, 0x1, R25 ;  /* 0x00000001331f7824 */ /* 0x000fe400078e0219 */
        /* <DEDUP_REMOVED lines=32> */
[----:B--2---:R-:W-:Y:S01]  /*4ae20*/  IMAD.WIDE.U32 R2, R40, R76, RZ ;  /* 0x0000004c28027225 */ /* 0x004fe200078e00ff */
        /* <DEDUP_REMOVED lines=11> */
[----:B------:R-:W-:Y:S01]  /*4aee0*/  IMAD.X R15, RZ, RZ, RZ, P5 ;  /* 0x000000ffff0f7224 */ /* 0x000fe200028e06ff */
[----:B------:R-:W-:Y:S01]  /*4aef0*/  ISETP.GE.U32.AND P5, PT, R42, R39, PT ;  /* 0x000000272a00720c */ /* 0x000fe20003fa6070 */
[----:B------:R-:W-:Y:S01]  /*4af00*/  IMAD.IADD R25, R11, 0x1, R45 ;  /* 0x000000010b197824 */ /* 0x000fe200078e022d */
[----:B------:R-:W-:Y:S01]  /*4af10*/  IADD3.X R85, P4, PT, R79, R2, RZ, P4, !PT ;  /* 0x000000024f557210 */ /* 0x000fe2000279e4ff */
[----:B------:R-:W-:Y:S01]  /*4af20*/  IMAD.WIDE.U32 R18, R83, R72, RZ ;  /* 0x0000004853127225 */ /* 0x000fe200078e00ff */
[----:B------:R-:W0:Y:S01]  /*4af30*/  LDC.64 R78, c[0x3][0x10] ;  /* 0x00c00400ff4e7b82 */ /* 0x000e220000000a00 */
[----:B------:R-:W-:Y:S02]  /*4af40*/  ISETP.GE.U32.AND.EX P5, PT, R31, R0, PT, P5 ;  /* 0x000000001f00720c */ /* 0x000fe40003fa6150 */
[----:B------:R-:W-:Y:S01]  /*4af50*/  IMAD R2, R85, R72, RZ ;  /* 0x0000004855027224 */ /* 0x000fe200078e02ff */
[----:B------:R-:W-:Y:S01]  /*4af60*/  IADD3.X R39, PT, PT, RZ, RZ, RZ, P2, P3 ;  /* 0x000000ffff277210 */ /* 0x000fe200017e64ff */
[----:B------:R-:W-:Y:S01]  /*4af70*/  IMAD.MOV.U32 R14, RZ, RZ, R3 ;  /* 0x000000ffff0e7224 */ /* 0x000fe200078e0003 */
[----:B------:R-:W-:Y:S01]  /*4af80*/  SEL R0, RZ, 0x1, P5 ;  /* 0x00000001ff007807 */ /* 0x000fe20002800000 */
[----:B------:R-:W-:Y:S01]  /*4af90*/  IMAD R11, R83, R73, R2 ;  /* 0x00000049530b7224 */ /* 0x000fe200078e0202 */
[----:B------:R-:W-:Y:S01]  /*4afa0*/  SHF.L.U64.HI R22, R10, 0x1, R25 ;  /* 0x000000010a167819 */ /* 0x000fe20000010219 */
[----:B------:R-:W-:Y:S01]  /*4afb0*/  IMAD.WIDE.U32.X R14, R40, R77, R14, P6 ;  /* 0x0000004d280e7225 */ /* 0x000fe200030e040e */
[----:B------:R-:W-:-:S02]  /*4afc0*/  SHF.R.U64 R30, R10, 0x1f, R25 ;  /* 0x0000001f0a1e7819 */ /* 0x000fc40000001219 */
[----:B------:R-:W-:Y:S01]  /*4afd0*/  LOP3.LUT R22, R22, 0x1, RZ, 0xc0, !PT ;  /* 0x0000000116167812 */ /* 0x000fe200078ec0ff */
[----:B------:R-:W-:Y:S01]  /*4afe0*/  IMAD.IADD R32, R19, 0x1, R11 ;  /* 0x0000000113207824 */ /* 0x000fe200078e020b */
[----:B------:R-:W-:Y:S01]  /*4aff0*/  IADD3.X R19, P0, P2, R14, RZ, RZ, P4, P0 ;  /* 0x000000ff0e137210 */ /* 0x000fe200022004ff */
[-C--:B------:R-:W-:Y:S01]  /*4b000*/  IMAD.WIDE.U32 R10, R18, R74.reuse, RZ ;  /* 0x0000004a120a7225 */ /* 0x080fe200078e00ff */
[----:B------:R-:W-:Y:S02]  /*4b010*/  LOP3.LUT R30, R30, 0xfffffffe, RZ, 0xc0, !PT ;  /* 0xfffffffe1e1e7812 */ /* 0x000fe400078ec0ff */
[----:B------:R-:W-:Y:S01]  /*4b020*/  IADD3.X R84, PT, PT, R15, RZ, RZ, P0, P2 ;  /* 0x000000ff0f547210 */ /* 0x000fe200007e44ff */
[----:B------:R-:W-:Y:S01]  /*4b030*/  IMAD.WIDE.U32 R2, R32, R74, RZ ;  /* 0x0000004a20027225 */ /* 0x000fe200078e00ff */
[----:B------:R-:W-:Y:S02]  /*4b040*/  IADD3 R44, P0, PT, R0, R43, RZ ;  /* 0x0000002b002c7210 */ /* 0x000fe40007f1e0ff */
[----:B------:R-:W-:Y:S01]  /*4b050*/  IADD3 RZ, P2, PT, R83, R10, RZ ;  /* 0x0000000a53ff7210 */ /* 0x000fe20007f5e0ff */
[----:B------:R-:W-:-:S04]  /*4b060*/  IMAD.WIDE.U32 R28, R102, R100, R28 ;  /* 0x00000064661c7225 */ /* 0x000fc800078e001c */
[----:B------:R-:W-:Y:S01]  /*4b070*/  IMAD.WIDE.U32 R2, P6, R18, R75, R2 ;  /* 0x0000004b12027225 */ /* 0x000fe200078c0002 */
[----:B------:R-:W-:-:S03]  /*4b080*/  IADD3 R39, P5, P4, R39, R28, R37 ;  /* 0x0000001c27277210 */ /* 0x000fc60007cbe025 */
[----:B------:R-:W-:Y:S01]  /*4b090*/  IMAD.X R10, RZ, RZ, R23, P0 ;  /* 0x000000ffff0a7224 */ /* 0x000fe200000e0617 */
[----:B------:R-:W-:Y:S01]  /*4b0a0*/  IADD3 R2, P3, PT, R11, R2, RZ ;  /* 0x000000020b027210 */ /* 0x000fe20007f7e0ff */
[----:B------:R-:W-:Y:S01]  /*4b0b0*/  IMAD.X R15, RZ, RZ, RZ, P6 ;  /* 0x000000ffff0f7224 */ /* 0x000fe200030e06ff */
[----:B------:R-:W-:Y:S01]  /*4b0c0*/  ISETP.GT.U32.AND P0, PT, R43, R44, PT ;  /* 0x0000002c2b00720c */ /* 0x000fe20003f04070 */
[----:B------:R-:W-:Y:S01]  /*4b0d0*/  IMAD.MOV.U32 R14, RZ, RZ, R3 ;  /* 0x000000ffff0e7224 */ /* 0x000fe200078e0003 */
[----:B------:R-:W-:Y:S01]  /*4b0e0*/  IADD3.X RZ, P2, PT, R85, R2, RZ, P2, !PT ;  /* 0x0000000255ff7210 */ /* 0x000fe2000175e4ff */
[----:B0-----:R-:W-:Y:S01]  /*4b0f0*/  IMAD.WIDE.U32 R2, R40, R78, RZ ;  /* 0x0000004e28027225 */ /* 0x001fe200078e00ff */
[----:B------:R-:W-:Y:S02]  /*4b100*/  IADD3 R16, P6, PT, R44, R20, RZ ;  /* 0x000000142c107210 */ /* 0x000fe40007fde0ff */
[----:B------:R-:W-:Y:S01]  /*4b110*/  ISETP.GT.U32.AND.EX P0, PT, R23, R10, PT, P0 ;  /* 0x0000000a1700720c */ /* 0x000fe20003f04100 */
[----:B------:R-:W-:Y:S01]  /*4b120*/  IMAD.WIDE.U32.X R14, R32, R75, R14, P3 ;  /* 0x0000004b200e7225 */ /* 0x000fe200018e040e */
[----:B------:R-:W-:-:S02]  /*4b130*/  IADD3 R83, P3, PT, R19, R42, RZ ;  /* 0x0000002a13537210 */ /* 0x000fc40007f7e0ff */
[----:B------:R-:W-:Y:S01]  /*4b140*/  SEL R37, R43, R44, P0 ;  /* 0x0000002c2b257207 */ /* 0x000fe20000000000 */
[----:B------:R-:W-:Y:S01]  /*4b150*/  IMAD.X R28, R10, 0x1, R21, P6 ;  /* 0x000000010a1c7824 */ /* 0x000fe200030e0615 */
[----:B------:R-:W-:Y:S01]  /*4b160*/  SEL R19, R23, R10, P0 ;  /* 0x0000000a17137207 */ /* 0x000fe20000000000 */
[----:B------:R-:W-:Y:S01]  /*4b170*/  IMAD.WIDE.U32 R10, R24, R78, RZ ;  /* 0x0000004e180a7225 */ /* 0x000fe200078e00ff */
[----:B------:R-:W-:Y:S02]  /*4b180*/  IADD3.X R44, P2, PT, RZ, R14, RZ, P2, !PT ;  /* 0x0000000eff2c7210 */ /* 0x000fe4000175e4ff */
[----:B------:R-:W-:Y:S01]  /*4b190*/  IADD3.X R31, P0, PT, R84, R31, RZ, P3, !PT ;  /* 0x0000001f541f7210 */ /* 0x000fe20001f1e4ff */
[----:B------:R-:W-:-:S04]  /*4b1a0*/  IMAD.WIDE.U32 R2, P3, R24, R79, R2 ;  /* 0x0000004f18027225 */ /* 0x000fc80007860002 */
[----:B------:R-:W-:Y:S01]  /*4b1b0*/  IMAD.X R87, RZ, RZ, R15, P2 ;  /* 0x000000ffff577224 */ /* 0x000fe200010e060f */
[----:B------:R-:W-:Y:S01]  /*4b1c0*/  IADD3 R2, P2, PT, R11, R2, RZ ;  /* 0x000000020b027210 */ /* 0x000fe20007f5e0ff */
[----:B------:R-:W-:Y:S01]  /*4b1d0*/  IMAD.X R23, RZ, RZ, RZ, P3 ;  /* 0x000000ffff177224 */ /* 0x000fe200018e06ff */
[----:B------:R-:W-:Y:S01]  /*4b1e0*/  IADD3 R83, P3, PT, R83, R10, RZ ;  /* 0x0000000a53537210 */ /* 0x000fe20007f7e0ff */
[----:B---3--:R-:W-:-:S03]  /*4b1f0*/  IMAD.WIDE.U32 R20, R40, R80, RZ ;  /* 0x0000005028147225 */ /* 0x008fc600078e00ff */
[----:B------:R-:W-:Y:S01]  /*4b200*/  IADD3.X R42, P3, PT, R31, R2, RZ, P3, !PT ;  /* 0x000000021f2a7210 */ /* 0x000fe20001f7e4ff */
[----:B------:R-:W-:Y:S01]  /*4b210*/  IMAD.X R85, RZ, RZ, R22, P1 ;  /* 0x000000ffff557224 */ /* 0x000fe200008e0616 */
[----:B------:R-:W-:Y:S01]  /*4b220*/  SHF.R.U32.HI R2, RZ, 0x1f, R25 ;  /* 0x0000001fff027819 */ /* 0x000fe20000011619 */
[----:B------:R-:W-:-:S03]  /*4b230*/  IMAD.WIDE.U32 R10, R32, R76, RZ ;  /* 0x0000004c200a7225 */ /* 0x000fc600078e00ff */
[----:B------:R-:W-:Y:S01]  /*4b240*/  LOP3.LUT R31, R2, 0x1, RZ, 0xc0, !PT ;  /* 0x00000001021f7812 */ /* 0x000fe200078ec0ff */
[----:B------:R-:W-:Y:S02]  /*4b250*/  IMAD.MOV.U32 R22, RZ, RZ, R3 ;  /* 0x000000ffff167224 */ /* 0x000fe400078e0003 */
[----:B------:R-:W-:-:S04]  /*4b260*/  IMAD.WIDE.U32 R20, P1, R24, R81, R20 ;  /* 0x0000005118147225 */ /* 0x000fc80007820014 */
        /* <DEDUP_REMOVED lines=29> */
[----:B------:R-:W-:-:S02]  /*4b440*/  IADD3 R30, P0, PT, R3, R10, RZ ;  /* 0x0000000a031e7210 */ /* 0x000fc40007f1e0ff */
[----:B------:R-:W-:Y:S01]  /*4b450*/  IADD3.X R21, P1, PT, R22, R41, RZ, P1, !PT ;  /* 0x0000002916157210 */ /* 0x000fe20000f3e4ff */
[----:B------:R-:W-:-:S04]  /*4b460*/  IMAD.WIDE.U32 R2, R43, R72, RZ ;  /* 0x000000482b027225 */ /* 0x000fc800078e00ff */
[----:B------:R-:W-:Y:S02]  /*4b470*/  IMAD R87, R43, R73, R86 ;  /* 0x000000492b577224 */ /* 0x000fe400078e0256 */
[----:B------:R-:W-:Y:S01]  /*4b480*/  IMAD.WIDE.U32.X R24, R40, R81, R24, P2 ;  /* 0x0000005128187225 */ /* 0x000fe200010e0418 */
[----:B------:R-:W-:-:S03]  /*4b490*/  IADD3.X R31, P2, PT, R21, R20, RZ, P0, !PT ;  /* 0x00000014151f7210 */ /* 0x000fc6000075e4ff */
[----:B------:R-:W-:Y:S01]  /*4b4a0*/  IMAD.WIDE.U32 R10, P3, R18, R79, R14 ;  /* 0x0000004f120a7225 */ /* 0x000fe2000786000e */
[----:B------:R-:W-:-:S03]  /*4b4b0*/  IADD3.X R24, P1, P2, R24, RZ, RZ, P2, P1 ;  /* 0x000000ff18187210 */ /* 0x000fc600012224ff */
[----:B------:R-:W-:-:S04]  /*4b4c0*/  IMAD.WIDE.U32 R22, R18, R78, RZ ;  /* 0x0000004e12167225 */ /* 0x000fc800078e00ff */
[----:B------:R-:W-:Y:S01]  /*4b4d0*/  IMAD.IADD R3, R3, 0x1, R87 ;  /* 0x0000000103037824 */ /* 0x000fe200078e0257 */
[----:B------:R-:W-:Y:S01]  /*4b4e0*/  IADD3 R87, P0, PT, R85, R30, RZ ;  /* 0x0000001e55577210 */ /* 0x000fe20007f1e0ff */
[----:B------:R-:W-:Y:S01]  /*4b4f0*/  IMAD.X R21, RZ, RZ, RZ, P3 ;  /* 0x000000ffff157224 */ /* 0x000fe200018e06ff */
[----:B------:R-:W-:Y:S01]  /*4b500*/  IADD3 R30, P3, PT, R23, R10, RZ ;  /* 0x0000000a171e7210 */ /* 0x000fe20007f7e0ff */
[----:B------:R-:W-:Y:S01]  /*4b510*/  IMAD.WIDE.U32 R14, R3, R74, RZ ;  /* 0x0000004a030e7225 */ /* 0x000fe200078e00ff */
[----:B------:R-:W-:Y:S02]  /*4b520*/  IADD3.X R85, PT, PT, R25, RZ, RZ, P1, P2 ;  /* 0x000000ff19557210 */ /* 0x000fe40000fe44ff */
[----:B------:R-:W-:Y:S01]  /*4b530*/  IADD3 R40, P2, PT, R87, R22, RZ ;  /* 0x0000001657287210 */ /* 0x000fe20007f5e0ff */
[----:B------:R-:W-:Y:S01]  /*4b540*/  IMAD.MOV.U32 R20, RZ, RZ, R11 ;  /* 0x000000ffff147224 */ /* 0x000fe200078e000b */
[----:B------:R-:W-:Y:S01]  /*4b550*/  IADD3.X R31, P0, PT, R84, R31, RZ, P0, !PT ;  /* 0x0000001f541f7210 */ /* 0x000fe2000071e4ff */
[----:B------:R-:W-:-:S04]  /*4b560*/  IMAD.WIDE.U32 R10, R32, R80, RZ ;  /* 0x00000050200a7225 */ /* 0x000fc800078e00ff */
[----:B------:R-:W-:-:S04]  /*4b570*/  IMAD.WIDE.U32 R22, R2, R74, RZ ;  /* 0x0000004a02167225 */ /* 0x000fc800078e00ff */
[----:B------:R-:W-:Y:S01]  /*4b580*/  IMAD.WIDE.U32 R14, P6, R2, R75, R14 ;  /* 0x0000004b020e7225 */ /* 0x000fe200078c000e */
[----:B------:R-:W-:Y:S02]  /*4b590*/  IADD3 RZ, P1, PT, R43, R22, RZ ;  /* 0x000000162bff7210 */ /* 0x000fe40007f3e0ff */
[----:B------:R-:W-:Y:S01]  /*4b5a0*/  IADD3.X R43, P2, PT, R31, R30, RZ, P2, !PT ;  /* 0x0000001e1f2b7210 */ /* 0x000fe2000175e4ff */
        /* <DEDUP_REMOVED lines=35> */
[----:B------:R-:W-:Y:S02]  /*4b7e0*/  IADD3.X R43, P1, PT, R18, R43, RZ, P1, !PT ;  /* 0x0000002b122b7210 */ /* 0x000fe40000f3e4ff */
[----:B------:R-:W-:Y:S01]  /*4b7f0*/  SEL R18, RZ, 0x1, !P2 ;  /* 0x00000001ff127807 */ /* 0x000fe20005000000 */
[----:B------:R-:W-:Y:S01]  /*4b800*/  IMAD.WIDE.U32.X R14, R3, R77, R14, P6 ;  /* 0x0000004d030e7225 */ /* 0x000fe200030e040e */
[----:B------:R-:W-:-:S02]  /*4b810*/  IADD3.X R43, P0, PT, R43, R10, RZ, P0, !PT ;  /* 0x0000000a2b2b7210 */ /* 0x000fc4000071e4ff */
[----:B------:R-:W-:Y:S01]  /*4b820*/  ISETP.GE.U32.AND P2, PT, R26, R16, PT ;  /* 0x000000101a00720c */ /* 0x000fe20003f46070 */
[----:B------:R-:W-:Y:S01]  /*4b830*/  IMAD.WIDE.U32 R10, R3, R78, RZ ;  /* 0x0000004e030a7225 */ /* 0x000fe200078e00ff */
[----:B------:R-:W-:Y:S02]  /*4b840*/  IADD3 R35, P5, PT, R35, R0, RZ ;  /* 0x0000000023237210 */ /* 0x000fe40007fbe0ff */
[----:B------:R-:W-:Y:S01]  /*4b850*/  IADD3.X R0, PT, PT, RZ, R44, R44, P4, P3 ;  /* 0x0000002cff007210 */ /* 0x000fe200027e642c */
[-C--:B------:R-:W-:Y:S01]  /*4b860*/  IMAD R16, R43, R72.reuse, RZ ;  /* 0x000000482b107224 */ /* 0x080fe200078e02ff */
        /* <DEDUP_REMOVED lines=11> */
[----:B------:R-:W-:-:S03]  /*4b920*/  IMAD.WIDE.U32 R20, R2, R78, RZ ;  /* 0x0000004e02147225 */ /* 0x000fc600078e00ff */
[----:B------:R-:W-:Y:S01]  /*4b930*/  SEL R19, RZ, 0x1, P0 ;  /* 0x00000001ff137807 */ /* 0x000fe20000000000 */
[----:B------:R-:W-:Y:S01]  /*4b940*/  IMAD.WIDE.U32 R22, R27, R74, RZ ;  /* 0x0000004a1b167225 */ /* 0x000fe200078e00ff */
[----:B------:R-:W-:-:S03]  /*4b950*/  IADD3 R16, P4, PT, R21, R10, RZ ;  /* 0x0000000a15107210 */ /* 0x000fc60007f9e0ff */
[----:B------:R-:W-:Y:S01]  /*4b960*/  IMAD.X R15, RZ, RZ, RZ, P1 ;  /* 0x000000ffff0f7224 */ /* 0x000fe200008e06ff */
[----:B------:R-:W-:Y:S01]  /*4b970*/  IADD3 R31, P1, PT, R14, R31, RZ ;  /* 0x0000001f0e1f7210 */ /* 0x000fe20007f3e0ff */
[----:B------:R-:W-:Y:S02]  /*4b980*/  IMAD.MOV.U32 R14, RZ, RZ, R11 ;  /* 0x000000ffff0e7224 */ /* 0x000fe400078e000b */
[C---:B------:R-:W-:Y:S01]  /*4b990*/  IMAD.WIDE.U32 R10, R18.reuse, R74, RZ ;  /* 0x0000004a120a7225 */ /* 0x040fe200078e00ff */
[----:B------:R-:W-:Y:S02]  /*4b9a0*/  IADD3 R31, P3, PT, R31, R20, RZ ;  /* 0x000000141f1f7210 */ /* 0x000fe40007f7e0ff */
[----:B------:R-:W-:Y:S01]  /*4b9b0*/  IADD3.X R37, P1, PT, R37, R32, RZ, P1, !PT ;  /* 0x0000002025257210 */ /* 0x000fe20000f3e4ff */
[----:B------:R-:W-:-:S03]  /*4b9c0*/  IMAD.WIDE.U32 R22, P6, R18, R75, R22 ;  /* 0x0000004b12167225 */ /* 0x000fc600078c0016 */
        /* <DEDUP_REMOVED lines=22> */
[----:B------:R-:W-:Y:S02]  /*4bb30*/  IADD3 R39, P3, PT, R39, R26, RZ ;  /* 0x0000001a27277210 */ /* 0x000fe40007f7e0ff */
[----:B------:R-:W-:Y:S01]  /*4bb40*/  IADD3 R31, P2, PT, R20, R31, RZ ;  /* 0x0000001f141f7210 */ /* 0x000fe20007f5e0ff */
[----:B------:R-:W-:Y:S02]  /*4bb50*/  IMAD.MOV.U32 R24, RZ, RZ, R21 ;  /* 0x000000ffff187224 */ /* 0x000fe400078e0015 */
[----:B------:R-:W-:-:S02]  /*4bb60*/  IMAD.X R30, R30, 0x1, R29, P6 ;  /* 0x000000011e1e7824 */ /* 0x000fc400030e061d */
[----:B------:R-:W-:Y:S01]  /*4bb70*/  IMAD.WIDE.U32.X R24, R3, R81, R24, P0 ;  /* 0x0000005103187225 */ /* 0x000fe200000e0418 */
[----:B------:R-:W-:Y:S02]  /*4bb80*/  IADD3 R39, P0, PT, R39, R14, RZ ;  /* 0x0000000e27277210 */ /* 0x000fe40007f1e0ff */
[----:B------:R-:W-:Y:S01]  /*4bb90*/  IADD3.X R41, P3, PT, R41, R30, RZ, P3, !PT ;  /* 0x0000001e29297210 */ /* 0x000fe20001f7e4ff */
[----:B------:R-:W-:Y:S02]  /*4bba0*/  IMAD.X R22, RZ, RZ, R23, P4 ;  /* 0x000000ffff167224 */ /* 0x000fe400020e0617 */
[----:B------:R-:W-:-:S03]  /*4bbb0*/  IMAD.WIDE.U32 R10, P4, R18, R77, R10 ;  /* 0x0000004d120a7225 */ /* 0x000fc6000788000a */
[----:B------:R-:W-:Y:S01]  /*4bbc0*/  IADD3.X R37, P2, PT, R22, R37, RZ, P2, !PT ;  /* 0x0000002516257210 */ /* 0x000fe2000175e4ff */
[----:B------:R-:W-:-:S04]  /*4bbd0*/  IMAD.WIDE.U32 R14, R18, R76, RZ ;  /* 0x0000004c120e7225 */ /* 0x000fc800078e00ff */
        /* <DEDUP_REMOVED lines=9> */
[----:B------:R-:W-:Y:S01]  /*4bc70*/  ISETP.GE.U32.AND.EX P4, PT, R29, R0, PT, P1 ;  /* 0x000000001d00720c */ /* 0x000fe20003f86110 */
[----:B------:R-:W-:Y:S01]  /*4bc80*/  IMAD.WIDE.U32 R10, R27, R78, RZ ;  /* 0x0000004e1b0a7225 */ /* 0x000fe200078e00ff */
[----:B------:R-:W-:-:S02]  /*4bc90*/  ISETP.GE.U32.AND P1, PT, R26, R19, PT ;  /* 0x000000131a00720c */ /* 0x000fc40003f26070 */
[----:B------:R-:W-:Y:S02]  /*4bca0*/  IADD3.X R14, P0, P2, R2, RZ, RZ, P0, P2 ;  /* 0x000000ff020e7210 */ /* 0x000fe400002044ff */
[----:B------:R-:W-:Y:S02]  /*4bcb0*/  SEL R0, RZ, 0x1, P4 ;  /* 0x00000001ff007807 */ /* 0x000fe40002000000 */
[----:B------:R-:W-:Y:S02]  /*4bcc0*/  IADD3.X R25, PT, PT, R25, RZ, RZ, P3, P6 ;  /* 0x000000ff19197210 */ /* 0x000fe40001fec4ff */
[----:B------:R-:W-:Y:S02]  /*4bcd0*/  IADD3 R4, P6, P3, R16, R13, R4 ;  /* 0x0000000d10047210 */ /* 0x000fe40007bde004 */
[----:B------:R-:W-:Y:S02]  /*4bce0*/  ISETP.GE.U32.AND.EX P1, PT, R30, R29, PT, P1 ;  /* 0x0000001d1e00720c */ /* 0x000fe40003f26110 */
        /* <DEDUP_REMOVED lines=18> */
[----:B------:R-:W-:Y:S01]  /*4be10*/  IMAD.WIDE.U32 R2, P4, R18, R81, R2 ;  /* 0x0000005112027225 */ /* 0x000fe20007880002 */
[----:B------:R-:W-:-:S03]  /*4be20*/  IADD3.X R36, PT, PT, RZ, R33, R36, P6, P3 ;  /* 0x00000021ff247210 */ /* 0x000fc600037e6424 */
        /* <DEDUP_REMOVED lines=59> */
.L_x_435:
        /* <DEDUP_REMOVED lines=21> */
.L_x_436:
        /* <DEDUP_REMOVED lines=17> */
[----:B------:R-:W-:-:S04]  /*4c440*/  IMAD.WIDE.U32 R32, R129, R127, RZ ;  /* 0x0000007f81207225 */ /* 0x000fc800078e00ff */
[----:B------:R-:W-:Y:S02]  /*4c450*/  IMAD.IADD R85, R15, 0x1, R85 ;  /* 0x000000010f557824 */ /* 0x000fe400078e0255 */
[----:B------:R-:W-:Y:S02]  /*4c460*/  IMAD.IADD R20, R11, 0x1, R25 ;  /* 0x000000010b147824 */ /* 0x000fe400078e0219 */
[----:B------:R-:W-:-:S04]  /*4c470*/  IMAD.WIDE.U32 R10, R131, R124, RZ ;  /* 0x0000007c830a7225 */ /* 0x000fc800078e00ff */
[----:B------:R-:W-:-:S04]  /*4c480*/  IMAD.WIDE.U32 R14, R130, R125, RZ ;  /* 0x0000007d820e7225 */ /* 0x000fc800078e00ff */
[----:B------:R-:W-:Y:S02]  /*4c490*/  IMAD.IADD R93, R3, 0x1, R13 ;  /* 0x00000001035d7824 */ /* 0x000fe400078e020d */
[----:B------:R-:W-:-:S03]  /*4c4a0*/  IMAD.WIDE.U32 R86, R129, R126, RZ ;  /* 0x0000007e81567225 */ /* 0x000fc600078e00ff */
[----:B------:R-:W-:Y:S01]  /*4c4b0*/  IADD3 R93, P1, P6, R10, R93, R14 ;  /* 0x0000005d0a5d7210 */ /* 0x000fe20007e3e00e */
[----:B------:R-:W-:-:S03]  /*4c4c0*/  IMAD.WIDE.U32 R22, R128, R127, RZ ;  /* 0x0000007f80167225 */ /* 0x000fc600078e00ff */
[----:B------:R-:W-:Y:S01]  /*4c4d0*/  IADD3.X R16, PT, PT, RZ, RZ, RZ, P1, P6 ;  /* 0x000000ffff107210 */ /* 0x000fe20000fec4ff */
[----:B------:R-:W-:Y:S01]  /*4c4e0*/  IMAD.IADD R3, R19, 0x1, R33 ;  /* 0x0000000113037824 */ /* 0x000fe200078e0221 */
[----:B------:R-:W-:Y:S01]  /*4c4f0*/  IADD3.X R33, PT, PT, RZ, RZ, RZ, P0, P2 ;  /* 0x000000ffff217210 */ /* 0x000fe200007e44ff */
[----:B------:R-:W-:Y:S02]  /*4c500*/  IMAD.MOV.U32 R29, RZ, RZ, RZ ;  /* 0x000000ffff1d7224 */ /* 0x000fe400078e00ff */
[----:B------:R-:W-:Y:S01]  /*4c510*/  IMAD.IADD R14, R25, 0x1, R23 ;  /* 0x00000001190e7824 */ /* 0x000fe200078e0217 */
[----:B------:R-:W-:Y:S01]  /*4c520*/  IADD3 R86, P3, P5, R86, R3, R22 ;  /* 0x0000000356567210 */ /* 0x000fe20007d7e016 */
[----:B------:R-:W-:Y:S02]  /*4c530*/  IMAD.MOV.U32 R21, RZ, RZ, RZ ;  /* 0x000000ffff157224 */ /* 0x000fe400078e00ff */
[----:B------:R-:W-:-:S04]  /*4c540*/  IMAD.WIDE.U32 R22, R124, R125, RZ ;  /* 0x0000007d7c167225 */ /* 0x000fc800078e00ff */
[----:B------:R-:W-:Y:S02]  /*4c550*/  IMAD.IADD R13, R13, 0x1, R11 ;  /* 0x000000010d0d7824 */ /* 0x000fe400078e020b */
[----:B------:R-:W-:Y:S02]  /*4c560*/  IMAD.IADD R18, R15, 0x1, R29 ;  /* 0x000000010f127824 */ /* 0x000fe400078e021d */
[----:B------:R-:W-:-:S04]  /*4c570*/  IMAD.WIDE.U32 R20, R128, R124, R20 ;  /* 0x0000007c80147225 */ /* 0x000fc800078e0014 */
[----:B------:R-:W-:Y:S01]  /*4c580*/  IMAD.WIDE.U32 R10, R126, R127, RZ ;  /* 0x0000007f7e0a7225 */ /* 0x000fe200078e00ff */
[----:B------:R-:W-:-:S03]  /*4c590*/  IADD3 R33, P0, P4, R33, R20, R83 ;  /* 0x0000001421217210 */ /* 0x000fc60007c1e053 */
[----:B------:R-:W-:Y:S02]  /*4c5a0*/  IMAD.MOV.U32 R92, RZ, RZ, RZ ;  /* 0x000000ffff5c7224 */ /* 0x000fe400078e00ff */
[----:B------:R-:W-:Y:S02]  /*4c5b0*/  IMAD.SHL.U32 R0, R22, 0x2, RZ ;  /* 0x0000000216007824 */ /* 0x000fe400078e00ff */
[----:B------:R-:W-:Y:S02]  /*4c5c0*/  IMAD.MOV.U32 R15, RZ, RZ, RZ ;  /* 0x000000ffff0f7224 */ /* 0x000fe400078e00ff */
[----:B------:R-:W-:Y:S01]  /*4c5d0*/  IMAD.IADD R89, R19, 0x1, R87 ;  /* 0x0000000113597824 */ /* 0x000fe200078e0257 */
[----:B------:R-:W-:Y:S01]  /*4c5e0*/  LOP3.LUT R0, R0, 0xfffffffe, RZ, 0xc0, !PT ;  /* 0xfffffffe00007812 */ /* 0x000fe200078ec0ff */
[----:B------:R-:W-:Y:S02]  /*4c5f0*/  IMAD.IADD R36, R25, 0x1, R21 ;  /* 0x0000000119247824 */ /* 0x000fe400078e0215 */
[----:B------:R-:W-:-:S02]  /*4c600*/  IMAD.IADD R35, R92, 0x1, R11 ;  /* 0x000000015c237824 */ /* 0x000fc400078e020b */
[----:B------:R-:W-:Y:S01]  /*4c610*/  IMAD.WIDE.U32 R14, R128, R126, R14 ;  /* 0x0000007e800e7225 */ /* 0x000fe200078e000e */
[----:B------:R-:W-:Y:S02]  /*4c620*/  IADD3.X R36, PT, PT, RZ, R36, RZ, P0, P4 ;  /* 0x00000024ff247210 */ /* 0x000fe400007e84ff */
[----:B------:R-:W-:Y:S01]  /*4c630*/  IADD3 R85, P0, PT, R0, R85, RZ ;  /* 0x0000005500557210 */ /* 0x000fe20007f1e0ff */
[----:B------:R-:W-:Y:S01]  /*4c640*/  IMAD.MOV.U32 R19, RZ, RZ, RZ ;  /* 0x000000ffff137224 */ /* 0x000fe200078e00ff */
[----:B------:R-:W-:Y:S01]  /*4c650*/  IADD3 R83, P1, PT, R89, R14, RZ ;  /* 0x0000000e59537210 */ /* 0x000fe20007f3e0ff */
[C---:B------:R-:W-:Y:S01]  /*4c660*/  IMAD.SHL.U32 R11, R10.reuse, 0x2, RZ ;  /* 0x000000020a0b7824 */ /* 0x040fe200078e00ff */
[----:B------:R-:W-:Y:S01]  /*4c670*/  SHF.L.U64.HI R34, R10, 0x1, R35 ;  /* 0x000000010a227819 */ /* 0x000fe20000010223 */
[----:B------:R-:W-:Y:S01]  /*4c680*/  IMAD.WIDE.U32 R18, R130, R124, R18 ;  /* 0x0000007c82127225 */ /* 0x000fe200078e0012 */
[----:B------:R-:W-:Y:S02]  /*4c690*/  SHF.R.U64 R84, R10, 0x1f, R35 ;  /* 0x0000001f0a547819 */ /* 0x000fe40000001223 */
[----:B------:R-:W-:Y:S01]  /*4c6a0*/  LOP3.LUT R11, R11, 0xfffffffe, RZ, 0xc0, !PT ;  /* 0xfffffffe0b0b7812 */ /* 0x000fe200078ec0ff */
[----:B------:R-:W-:Y:S01]  /*4c6b0*/  IMAD.WIDE.U32 R20, R127, R125, RZ ;  /* 0x0000007d7f147225 */ /* 0x000fe200078e00ff */
[----:B------:R-:W-:-:S02]  /*4c6c0*/  IADD3 R13, P4, P6, R16, R18, R13 ;  /* 0x00000012100d7210 */ /* 0x000fc40007e9e00d */
[----:B------:R-:W-:Y:S01]  /*4c6d0*/  IADD3 R30, P2, PT, R11, R30, RZ ;  /* 0x0000001e0b1e7210 */ /* 0x000fe20007f5e0ff */
[----:B------:R-:W-:Y:S01]  /*4c6e0*/  IMAD.IADD R90, R29, 0x1, R19 ;  /* 0x000000011d5a7824 */ /* 0x000fe200078e0213 */
[----:B------:R-:W-:Y:S01]  /*4c6f0*/  LOP3.LUT R34, R34, 0x1, RZ, 0xc0, !PT ;  /* 0x0000000122227812 */ /* 0x000fe200078ec0ff */
[----:B------:R-:W-:Y:S01]  /*4c700*/  IMAD.X R16, R25, 0x1, R15, P1 ;  /* 0x0000000119107824 */ /* 0x000fe200008e060f */
[----:B------:R-:W-:Y:S01]  /*4c710*/  SHF.R.U32.HI R35, RZ, 0x1f, R35 ;  /* 0x0000001fff237819 */ /* 0x000fe20000011623 */
[-C--:B------:R-:W-:Y:S02]  /*4c720*/  IMAD R0, R85, R72.reuse, RZ ;  /* 0x0000004855007224 */ /* 0x080fe400078e02ff */
[----:B------:R-:W-:Y:S02]  /*4c730*/  IMAD.MOV.U32 R3, RZ, RZ, RZ ;  /* 0x000000ffff037224 */ /* 0x000fe400078e00ff */
[----:B------:R-:W-:-:S04]  /*4c740*/  IMAD.WIDE.U32 R10, R31, R72, RZ ;  /* 0x000000481f0a7225 */ /* 0x000fc800078e00ff */
[----:B------:R-:W-:-:S04]  /*4c750*/  IMAD.WIDE.U32 R24, R126, R125, RZ ;  /* 0x0000007d7e187225 */ /* 0x000fc800078e00ff */
[----:B------:R-:W-:-:S04]  /*4c760*/  IMAD.WIDE.U32 R28, R127, R124, RZ ;  /* 0x0000007c7f1c7225 */ /* 0x000fc800078e00ff */
[----:B------:R-:W-:Y:S02]  /*4c770*/  IMAD.IADD R21, R21, 0x1, R91 ;  /* 0x0000000115157824 */ /* 0x000fe400078e025b */
[----:B------:R-:W-:Y:S01]  /*4c780*/  IMAD R141, R31, R73, R0 ;  /* 0x000000491f8d7224 */ /* 0x000fe200078e0200 */
[----:B------:R-:W-:Y:S01]  /*4c790*/  IADD3.X R0, PT, PT, RZ, RZ, RZ, P3, P5 ;  /* 0x000000ffff007210 */ /* 0x000fe20001fea4ff */
[----:B------:R-:W-:Y:S01]  /*4c7a0*/  IMAD.IADD R23, R23, 0x1, R3 ;  /* 0x0000000117177824 */ /* 0x000fe200078e0203 */
[----:B------:R-:W-:Y:S01]  /*4c7b0*/  IADD3 R21, P5, P3, R28, R21, R24 ;  /* 0x000000151c157210 */ /* 0x000fe20007bbe018 */
[----:B------:R-:W-:-:S03]  /*4c7c0*/  IMAD.WIDE.U32 R14, R10, R74, RZ ;  /* 0x0000004a0a0e7225 */ /* 0x000fc600078e00ff */
[C---:B------:R-:W-:Y:S01]  /*4c7d0*/  SHF.L.U64.HI R87, R22.reuse, 0x1, R23 ;  /* 0x0000000116577819 */ /* 0x040fe20000010217 */
[----:B------:R-:W-:Y:S01]  /*4c7e0*/  IMAD.X R34, RZ, RZ, R34, P2 ;  /* 0x000000ffff227224 */ /* 0x000fe200010e0622 */
[----:B------:R-:W-:Y:S01]  /*4c7f0*/  SHF.R.U32.HI R89, RZ, 0x1f, R21 ;  /* 0x0000001fff597819 */ /* 0x000fe20000011615 */
[----:B------:R-:W-:Y:S01]  /*4c800*/  IMAD.IADD R91, R91, 0x1, R29 ;  /* 0x000000015b5b7824 */ /* 0x000fe200078e021d */
[----:B------:R-:W-:Y:S01]  /*4c810*/  IADD3 RZ, P1, PT, R31, R14, RZ ;  /* 0x0000000e1fff7210 */ /* 0x000fe20007f3e0ff */
[----:B------:R-:W-:Y:S01]  /*4c820*/  IMAD.MOV.U32 R29, RZ, RZ, RZ ;  /* 0x000000ffff1d7224 */ /* 0x000fe200078e00ff */
[--C-:B------:R-:W-:Y:S02]  /*4c830*/  SHF.R.U64 R88, R22, 0x1f, R23.reuse ;  /* 0x0000001f16587819 */ /* 0x100fe40000001217 */
[----:B------:R-:W-:Y:S02]  /*4c840*/  SHF.R.U32.HI R14, RZ, 0x1f, R23 ;  /* 0x0000001fff0e7819 */ /* 0x000fe40000011617 */
[----:B------:R-:W-:-:S02]  /*4c850*/  LOP3.LUT R87, R87, 0x1, RZ, 0xc0, !PT ;  /* 0x0000000157577812 */ /* 0x000fc400078ec0ff */
[----:B------:R-:W-:Y:S02]  /*4c860*/  IADD3 R31, P2, PT, R89, R26, RZ ;  /* 0x0000001a591f7210 */ /* 0x000fe40007f5e0ff */
[----:B------:R-:W-:Y:S01]  /*4c870*/  LOP3.LUT R22, R84, 0xfffffffe, RZ, 0xc0, !PT ;  /* 0xfffffffe54167812 */ /* 0x000fe200078ec0ff */
[----:B------:R-:W-:Y:S01]  /*4c880*/  IMAD.X R87, RZ, RZ, R87, P0 ;  /* 0x000000ffff577224 */ /* 0x000fe200000e0657 */
[----:B------:R-:W-:Y:S02]  /*4c890*/  LOP3.LUT R23, R35, 0x1, RZ, 0xc0, !PT ;  /* 0x0000000123177812 */ /* 0x000fe400078ec0ff */
[----:B------:R-:W-:Y:S02]  /*4c8a0*/  LOP3.LUT R18, R88, 0xfffffffe, RZ, 0xc0, !PT ;  /* 0xfffffffe58127812 */ /* 0x000fe400078ec0ff */
[----:B------:R-:W-:Y:S01]  /*4c8b0*/  LOP3.LUT R19, R14, 0x1, RZ, 0xc0, !PT ;  /* 0x000000010e137812 */ /* 0x000fe200078ec0ff */
[----:B------:R-:W-:Y:S01]  /*4c8c0*/  IMAD.X R14, RZ, RZ, R27, P2 ;  /* 0x000000ffff0e7224 */ /* 0x000fe200010e061b */
[----:B------:R-:W-:Y:S01]  /*4c8d0*/  ISETP.GT.U32.AND P0, PT, R26, R31, PT ;  /* 0x0000001f1a00720c */ /* 0x000fe20003f04070 */
[----:B------:R-:W-:Y:S01]  /*4c8e0*/  IMAD.WIDE.U32 R22, R126, R126, R22 ;  /* 0x0000007e7e167225 */ /* 0x000fe200078e0016 */
[----:B------:R-:W-:-:S02]  /*4c8f0*/  IADD3 R139, P2, PT, R31, R4, RZ ;  /* 0x000000041f8b7210 */ /* 0x000fc40007f5e0ff */
[----:B------:R-:W-:Y:S01]  /*4c900*/  ISETP.GT.U32.AND.EX P0, PT, R27, R14, PT, P0 ;  /* 0x0000000e1b00720c */ /* 0x000fe20003f04100 */
[----:B------:R-:W-:Y:S01]  /*4c910*/  IMAD.WIDE.U32 R18, R124, R124, R18 ;  /* 0x0000007c7c127225 */ /* 0x000fe200078e0012 */
[----:B------:R-:W-:Y:S02]  /*4c920*/  IADD3.X R35, PT, PT, RZ, R90, RZ, P4, P6 ;  /* 0x0000005aff237210 */ /* 0x000fe400027ec4ff */
[----:B------:R-:W-:Y:S01]  /*4c930*/  IADD3 R84, P6, P4, R34, R22, R33 ;  /* 0x0000001622547210 */ /* 0x000fe20007cde021 */
[----:B------:R-:W-:Y:S01]  /*4c940*/  IMAD.X R24, R14, 0x1, R30, P2 ;  /* 0x000000010e187824 */ /* 0x000fe200010e061e */
[----:B------:R-:W-:Y:S01]  /*4c950*/  IADD3 R4, P2, PT, R87, R18, RZ ;  /* 0x0000001257047210 */ /* 0x000fe20007f5e0ff */
[----:B------:R-:W-:Y:S01]  /*4c960*/  IMAD.IADD R22, R11, 0x1, R141 ;  /* 0x000000010b167824 */ /* 0x000fe200078e028d */
[----:B------:R-:W-:Y:S01]  /*4c970*/  SEL R28, R26, R31, P0 ;  /* 0x0000001f1a1c7207 */ /* 0x000fe20000000000 */
[----:B------:R-:W-:Y:S01]  /*4c980*/  IMAD.IADD R23, R92, 0x1, R23 ;  /* 0x000000015c177824 */ /* 0x000fe200078e0217 */
        /* <DEDUP_REMOVED lines=10> */
[----:B------:R-:W-:Y:S02]  /*4ca30*/  ISETP.GE.U32.AND P0, PT, R28, R139, PT ;  /* 0x0000008b1c00720c */ /* 0x000fe40003f06070 */
[----:B------:R-:W-:Y:S01]  /*4ca40*/  SHF.L.U64.HI R21, R20, 0x1, R21 ;  /* 0x0000000114157819 */ /* 0x000fe20000010215 */
        /* <DEDUP_REMOVED lines=12> */
[----:B------:R-:W-:Y:S01]  /*4cb10*/  ISETP.GE.U32.AND.EX P0, PT, R3, R24, PT, P0 ;  /* 0x000000180300720c */ /* 0x000fe20003f06100 */
[----:B------:R-:W-:Y:S01]  /*4cb20*/  IMAD.WIDE.U32 R30, R10, R78, RZ ;  /* 0x0000004e0a1e7225 */ /* 0x000fe200078e00ff */
[----:B------:R-:W-:-:S02]  /*4cb30*/  IADD3 R24, P4, PT, R15, R18, RZ ;  /* 0x000000120f187210 */ /* 0x000fc40007f9e0ff */
[----:B------:R-:W-:Y:S01]  /*4cb40*/  SEL R87, RZ, 0x1, P0 ;  /* 0x00000001ff577807 */ /* 0x000fe20000000000 */
[----:B------:R-:W-:Y:S01]  /*4cb50*/  IMAD.WIDE.U32.X R18, R22, R75, R26, P2 ;  /* 0x0000004b16127225 */ /* 0x000fe200010e041a */
[----:B------:R-:W-:-:S03]  /*4cb60*/  IADD3 R26, P2, PT, R11, R32, RZ ;  /* 0x000000200b1a7210 */ /* 0x000fc60007f5e0ff */
[----:B------:R-:W-:Y:S01]  /*4cb70*/  IMAD.X R88, RZ, RZ, R93, P6 ;  /* 0x000000ffff587224 */ /* 0x000fe200030e065d */
[----:B------:R-:W-:Y:S01]  /*4cb80*/  IADD3.X R15, P1, PT, RZ, R18, RZ, P1, !PT ;  /* 0x00000012ff0f7210 */ /* 0x000fe20000f3e4ff */
[----:B------:R-:W-:Y:S01]  /*4cb90*/  IMAD.WIDE.U32.X R140, R22, R77, R140, P4 ;  /* 0x0000004d168c7225 */ /* 0x000fe200020e048c */
[----:B------:R-:W-:Y:S02]  /*4cba0*/  ISETP.GT.U32.AND P6, PT, R2, R11, PT ;  /* 0x0000000b0200720c */ /* 0x000fe40003fc4070 */
[----:B------:R-:W-:Y:S01]  /*4cbb0*/  LEA R15, P0, R20, R15, 0x1 ;  /* 0x0000000f140f7211 */ /* 0x000fe200078008ff */
[----:B------:R-:W-:Y:S01]  /*4cbc0*/  IMAD.X R23, R88, 0x1, R86, P2 ;  /* 0x0000000158177824 */ /* 0x000fe200010e0656 */
[----:B------:R-:W-:Y:S01]  /*4cbd0*/  IADD3 R27, P2, PT, R87, R26, RZ ;  /* 0x0000001a571b7210 */ /* 0x000fe20007f5e0ff */
[----:B------:R-:W-:Y:S01]  /*4cbe0*/  IMAD.X R20, RZ, RZ, R19, P1 ;  /* 0x000000ffff147224 */ /* 0x000fe200008e0613 */
[----:B------:R-:W-:Y:S01]  /*4cbf0*/  ISETP.GT.U32.AND.EX P6, PT, R93, R88, PT, P6 ;  /* 0x000000585d00720c */ /* 0x000fe20003fc4160 */
[----:B------:R-:W-:Y:S01]  /*4cc00*/  IMAD.WIDE.U32 R18, R22, R78, RZ ;  /* 0x0000004e16127225 */ /* 0x000fe200078e00ff */
[----:B------:R-:W-:-:S02]  /*4cc10*/  IADD3 R32, P1, PT, R27, R32, RZ ;  /* 0x000000201b207210 */ /* 0x000fc40007f3e0ff */
[----:B------:R-:W-:Y:S01]  /*4cc20*/  IADD3.X R85, P0, PT, R20, R21, RZ, P0, !PT ;  /* 0x0000001514557210 */ /* 0x000fe2000071e4ff */
[----:B------:R-:W-:Y:S01]  /*4cc30*/  IMAD.X R90, RZ, RZ, R23, P2 ;  /* 0x000000ffff5a7224 */ /* 0x000fe200010e0617 */
[----:B------:R-:W-:Y:S01]  /*4cc40*/  IADD3 R139, P2, PT, R15, R14, RZ ;  /* 0x0000000e0f8b7210 */ /* 0x000fe20007f5e0ff */
[----:B------:R-:W-:Y:S01]  /*4cc50*/  IMAD.WIDE.U32 R14, R22, R80, RZ ;  /* 0x00000050160e7225 */ /* 0x000fe200078e00ff */
[----:B------:R-:W-:Y:S02]  /*4cc60*/  SEL R11, R2, R11, P6 ;  /* 0x0000000b020b7207 */ /* 0x000fe40003000000 */
[----:B------:R-:W-:Y:S01]  /*4cc70*/  SEL R88, R93, R88, P6 ;  /* 0x000000585d587207 */ /* 0x000fe20003000000 */
[----:B------:R-:W-:Y:S01]  /*4cc80*/  IMAD.X R86, R90, 0x1, R86, P1 ;  /* 0x000000015a567824 */ /* 0x000fe200008e0656 */
[----:B------:R-:W-:Y:S01]  /*4cc90*/  ISETP.GT.U32.AND P1, PT, R26, R27, PT ;  /* 0x0000001b1a00720c */ /* 0x000fe20003f24070 */
[----:B------:R-:W-:Y:S01]  /*4cca0*/  IMAD.WIDE.U32 R18, P6, R10, R79, R18 ;  /* 0x0000004f0a127225 */ /* 0x000fe200078c0012 */
[----:B------:R-:W-:-:S02]  /*4ccb0*/  IADD3.X R24, P2, PT, R85, R24, RZ, P2, !PT ;  /* 0x0000001855187210 */ /* 0x000fc4000175e4ff */
[----:B------:R-:W-:Y:S01]  /*4ccc0*/  ISETP.GT.U32.AND.EX P1, PT, R23, R90, PT, P1 ;  /* 0x0000005a1700720c */ /* 0x000fe20003f24110 */
[----:B------:R-:W-:Y:S01]  /*4ccd0*/  IMAD.X R21, RZ, RZ, RZ, P6 ;  /* 0x000000ffff157224 */ /* 0x000fe200030e06ff */
[----:B------:R-:W-:Y:S01]  /*4cce0*/  ISETP.GT.U32.AND P4, PT, R11, R26, PT ;  /* 0x0000001a0b00720c */ /* 0x000fe20003f84070 */
[----:B------:R-:W-:Y:S01]  /*4ccf0*/  IMAD.WIDE.U32 R14, P6, R10, R81, R14 ;  /* 0x000000510a0e7225 */ /* 0x000fe200078c000e */
[----:B------:R-:W-:Y:S02]  /*4cd00*/  SEL R84, R26, R27, P1 ;  /* 0x0000001b1a547207 */ /* 0x000fe40000800000 */
[----:B------:R-:W-:Y:S01]  /*4cd10*/  SEL R90, R23, R90, P1 ;  /* 0x0000005a175a7207 */ /* 0x000fe20000800000 */
[----:B------:R-:W-:Y:S01]  /*4cd20*/  IMAD R26, R24, R72, RZ ;  /* 0x00000048181a7224 */ /* 0x000fe200078e02ff */
[----:B------:R-:W-:Y:S01]  /*4cd30*/  IADD3 R31, P1, PT, R31, R18, RZ ;  /* 0x000000121f1f7210 */ /* 0x000fe20007f3e0ff */
[----:B------:R-:W-:Y:S01]  /*4cd40*/  IMAD.WIDE.U32 R10, R10, R80, RZ ;  /* 0x000000500a0a7225 */ /* 0x000fe200078e00ff */
[----:B------:R-:W-:-:S02]  /*4cd50*/  ISETP.GT.U32.AND.EX P4, PT, R88, R23, PT, P4 ;  /* 0x000000175800720c */ /* 0x000fc40003f84140 */
[----:B------:R-:W-:Y:S01]  /*4cd60*/  IADD3.X R143, P2, P0, R140, RZ, RZ, P2, P0 ;  /* 0x000000ff8c8f7210 */ /* 0x000fe200010404ff */
[----:B------:R-:W-:Y:S02]  /*4cd70*/  IMAD.MOV.U32 R20, RZ, RZ, R19 ;  /* 0x000000ffff147224 */ /* 0x000fe400078e0013 */
[----:B------:R-:W-:Y:S01]  /*4cd80*/  IMAD.WIDE.U32 R18, R139, R72, RZ ;  /* 0x000000488b127225 */ /* 0x000fe200078e00ff */
[----:B------:R-:W-:Y:S02]  /*4cd90*/  IADD3.X R140, PT, PT, R141, RZ, RZ, P2, P0 ;  /* 0x000000ff8d8c7210 */ /* 0x000fe400017e04ff */
[----:B------:R-:W-:Y:S01]  /*4cda0*/  IADD3 R143, P0, PT, R143, R28, RZ ;  /* 0x0000001c8f8f7210 */ /* 0x000fe20007f1e0ff */
[----:B------:R-:W-:Y:S02]  /*4cdb0*/  IMAD R85, R139, R73, R26 ;  /* 0x000000498b557224 */ /* 0x000fe400078e021a */
[----:B------:R-:W-:Y:S01]  /*4cdc0*/  IMAD.X R27, RZ, RZ, RZ, P6 ;  /* 0x000000ffff1b7224 */ /* 0x000fe200030e06ff */
[----:B------:R-:W-:Y:S01]  /*4cdd0*/  IADD3 R88, P6, PT, R11, R14, RZ ;  /* 0x0000000e0b587210 */ /* 0x000fe20007fde0ff */
[----:B------:R-:W-:Y:S01]  /*4cde0*/  IMAD.MOV.U32 R26, RZ, RZ, R15 ;  /* 0x000000ffff1a7224 */ /* 0x000fe200078e000f */
[----:B------:R-:W-:Y:S01]  /*4cdf0*/  IADD3.X R140, P0, PT, R140, R3, RZ, P0, !PT ;  /* 0x000000038c8c7210 */ /* 0x000fe2000071e4ff */
[----:B------:R-:W-:-:S02]  /*4ce00*/  IMAD.IADD R85, R19, 0x1, R85 ;  /* 0x0000000113557824 */ /* 0x000fc400078e0255 */
[----:B------:R-:W-:Y:S01]  /*4ce10*/  IMAD.WIDE.U32.X R14, R22, R79, R20, P1 ;  /* 0x0000004f160e7225 */ /* 0x000fe200008e0414 */
[----:B------:R-:W-:Y:S02]  /*4ce20*/  SEL R20, RZ, 0x1, !P4 ;  /* 0x00000001ff147807 */ /* 0x000fe40006000000 */
[----:B------:R-:W-:Y:S01]  /*4ce30*/  IADD3 R11, P1, P4, R0, R83, R13 ;  /* 0x00000053000b7210 */ /* 0x000fe20007c3e00d */
[----:B------:R-:W-:-:S03]  /*4ce40*/  IMAD.WIDE.U32.X R26, R22, R81, R26, P6 ;  /* 0x00000051161a7225 */ /* 0x000fc600030e041a */
[----:B------:R-:W-:Y:S01]  /*4ce50*/  IADD3.X R19, PT, PT, RZ, R16, R35, P1, P4 ;  /* 0x00000010ff137210 */ /* 0x000fe20000fe8423 */
[----:B------:R-:W-:Y:S01]  /*4ce60*/  IMAD.WIDE.U32 R22, R85, R74, RZ ;  /* 0x0000004a55167225 */ /* 0x000fe200078e00ff */
[----:B------:R-:W-:-:S03]  /*4ce70*/  IADD3 R83, P1, P4, R83, R11, R20 ;  /* 0x0000000b53537210 */ /* 0x000fc60007c3e014 */
[----:B------:R-:W-:Y:S01]  /*4ce80*/  IMAD.WIDE.U32 R20, R18, R74, RZ ;  /* 0x0000004a12147225 */ /* 0x000fe200078e00ff */
[----:B------:R-:W-:Y:S02]  /*4ce90*/  IADD3.X R16, PT, PT, R16, R19, RZ, P1, P4 ;  /* 0x0000001310107210 */ /* 0x000fe40000fe84ff */
[----:B------:R-:W-:Y:S01]  /*4cea0*/  IADD3 R143, P4, PT, R143, R30, RZ ;  /* 0x0000001e8f8f7210 */ /* 0x000fe20007f9e0ff */
[----:B------:R-:W-:Y:S01]  /*4ceb0*/  IMAD.WIDE.U32 R22, P2, R18, R75, R22 ;  /* 0x0000004b12167225 */ /* 0x000fe20007840016 */
[----:B------:R-:W-:Y:S02]  /*4cec0*/  IADD3 RZ, P1, PT, R139, R20, RZ ;  /* 0x000000148bff7210 */ /* 0x000fe40007f3e0ff */
[----:B------:R-:W-:Y:S01]  /*4ced0*/  IADD3.X R19, P4, PT, R140, R31, RZ, P4, !PT ;  /* 0x0000001f8c137210 */ /* 0x000fe2000279e4ff */
[----:B------:R-:W-:Y:S01]  /*4cee0*/  IMAD.MOV.U32 R20, RZ, RZ, R23 ;  /* 0x000000ffff147224 */ /* 0x000fe200078e0017 */
[----:B------:R-:W-:Y:S01]  /*4cef0*/  IADD3 R3, P6, PT, R21, R22, RZ ;  /* 0x0000001615037210 */ /* 0x000fe20007fde0ff */
[----:B------:R-:W-:Y:S01]  /*4cf00*/  IMAD.X R21, RZ, RZ, RZ, P2 ;  /* 0x000000ffff157224 */ /* 0x000fe200010e06ff */
[----:B------:R-:W-:Y:S01]  /*4cf10*/  IADD3.X R11, P0, P4, R14, RZ, RZ, P4, P0 ;  /* 0x000000ff0e0b7210 */ /* 0x000fe200024004ff */
[----:B------:R-:W-:Y:S01]  /*4cf20*/  IMAD.WIDE.U32 R30, R85, R76, RZ ;  /* 0x0000004c551e7225 */ /* 0x000fe200078e00ff */
[----:B------:R-:W-:-:S02]  /*4cf30*/  IADD3.X RZ, P2, PT, R24, R3, RZ, P1, !PT ;  /* 0x0000000318ff7210 */ /* 0x000fc40000f5e4ff */
[----:B------:R-:W-:Y:S01]  /*4cf40*/  IADD3.X R141, PT, PT, R15, RZ, RZ, P0, P4 ;  /* 0x000000ff0f8d7210 */ /* 0x000fe200007e84ff */
[----:B------:R-:W-:Y:S01]  /*4cf50*/  IMAD.WIDE.U32.X R20, R85, R75, R20, P6 ;  /* 0x0000004b55147225 */ /* 0x000fe200030e0414 */
[----:B------:R-:W-:-:S03]  /*4cf60*/  IADD3 R139, P1, PT, R32, R2, RZ ;  /* 0x00000002208b7210 */ /* 0x000fc60007f3e0ff */
        /* <DEDUP_REMOVED lines=19> */
[----:B------:R-:W-:Y:S02]  /*4d0a0*/  IMAD.MOV.U32 R20, RZ, RZ, R3 ;  /* 0x000000ffff147224 */ /* 0x000fe400078e0003 */
[----:B------:R-:W-:Y:S02]  /*4d0b0*/  IMAD.X R21, RZ, RZ, RZ, P6 ;  /* 0x000000ffff157224 */ /* 0x000fe400030e06ff */
[----:B------:R-:W-:Y:S01]  /*4d0c0*/  IMAD.WIDE.U32.X R24, R85, R77, R24, P0 ;  /* 0x0000004d55187225 */ /* 0x000fe200000e0418 */
[----:B------:R-:W-:-:S03]  /*4d0d0*/  IADD3 R31, P0, PT, R11, R139, RZ ;  /* 0x0000008b0b1f7210 */ /* 0x000fc60007f1e0ff */
[----:B------:R-:W-:Y:S01]  /*4d0e0*/  IMAD.WIDE.U32 R2, R140, R72, RZ ;  /* 0x000000488c027225 */ /* 0x000fe200078e00ff */
[----:B------:R-:W-:-:S03]  /*4d0f0*/  IADD3.X R24, P2, P4, R24, RZ, RZ, P2, P4 ;  /* 0x000000ff18187210 */ /* 0x000fc600014484ff */
[----:B------:R-:W-:Y:S01]  /*4d100*/  IMAD R145, R140, R73, R30 ;  /* 0x000000498c917224 */ /* 0x000fe200078e021e */
[----:B------:R-:W-:Y:S01]  /*4d110*/  IADD3.X R25, PT, PT, R25, RZ, RZ, P2, P4 ;  /* 0x000000ff19197210 */ /* 0x000fe200017e84ff */
[----:B------:R-:W-:-:S04]  /*4d120*/  IMAD.WIDE.U32 R14, P6, R18, R81, R14 ;  /* 0x00000051120e7225 */ /* 0x000fc800078c000e */
[----:B------:R-:W-:-:S04]  /*4d130*/  IMAD.WIDE.U32 R18, R18, R80, RZ ;  /* 0x0000005012127225 */ /* 0x000fc800078e00ff */
[----:B------:R-:W-:Y:S01]  /*4d140*/  IMAD.WIDE.U32.X R20, R85, R79, R20, P1 ;  /* 0x0000004f55147225 */ /* 0x000fe200008e0414 */
[----:B------:R-:W-:Y:S02]  /*4d150*/  IADD3 R143, P1, PT, R31, R10, RZ ;  /* 0x0000000a1f8f7210 */ /* 0x000fe40007f3e0ff */
[----:B------:R-:W-:Y:S01]  /*4d160*/  IADD3.X R31, P0, PT, R141, R93, RZ, P0, !PT ;  /* 0x0000005d8d1f7210 */ /* 0x000fe2000071e4ff */
[----:B------:R-:W-:Y:S01]  /*4d170*/  IMAD.IADD R3, R3, 0x1, R145 ;  /* 0x0000000103037824 */ /* 0x000fe200078e0291 */
[----:B------:R-:W-:Y:S01]  /*4d180*/  IADD3 R143, P2, PT, R24, R143, RZ ;  /* 0x0000008f188f7210 */ /* 0x000fe20007f5e0ff */
[----:B------:R-:W-:Y:S01]  /*4d190*/  IMAD.X R11, RZ, RZ, RZ, P6 ;  /* 0x000000ffff0b7224 */ /* 0x000fe200030e06ff */
[----:B------:R-:W-:Y:S01]  /*4d1a0*/  IADD3 R141, P6, PT, R19, R14, RZ ;  /* 0x0000000e138d7210 */ /* 0x000fe20007fde0ff */
[----:B------:R-:W-:Y:S01]  /*4d1b0*/  IMAD.MOV.U32 R10, RZ, RZ, R15 ;  /* 0x000000ffff0a7224 */ /* 0x000fe200078e000f */
[----:B------:R-:W-:Y:S01]  /*4d1c0*/  IADD3.X R88, P1, PT, R31, R88, RZ, P1, !PT ;  /* 0x000000581f587210 */ /* 0x000fe20000f3e4ff */
[----:B------:R-:W-:Y:S01]  /*4d1d0*/  IMAD.WIDE.U32 R14, R3, R74, RZ ;  /* 0x0000004a030e7225 */ /* 0x000fe200078e00ff */
[----:B------:R-:W-:-:S03]  /*4d1e0*/  IADD3.X R19, PT, PT, RZ, RZ, RZ, P5, P3 ;  /* 0x000000ffff137210 */ /* 0x000fc60002fe64ff */
[----:B------:R-:W-:Y:S01]  /*4d1f0*/  IMAD.WIDE.U32.X R30, R85, R81, R10, P6 ;  /* 0x00000051551e7225 */ /* 0x000fe200030e040a */
[----:B------:R-:W-:Y:S02]  /*4d200*/  IADD3.X R85, P0, P1, R26, RZ, RZ, P1, P0 ;  /* 0x000000ff1a557210 */ /* 0x000fe400009004ff */
[----:B------:R-:W-:Y:S01]  /*4d210*/  IADD3 R24, P6, PT, R143, R22, RZ ;  /* 0x000000168f187210 */ /* 0x000fe20007fde0ff */
[C---:B------:R-:W-:Y:S01]  /*4d220*/  IMAD.WIDE.U32 R10, R2.reuse, R74, RZ ;  /* 0x0000004a020a7225 */ /* 0x040fe200078e00ff */
[----:B------:R-:W-:Y:S02]  /*4d230*/  IADD3.X R27, PT, PT, R27, RZ, RZ, P0, P1 ;  /* 0x000000ff1b1b7210 */ /* 0x000fe400007e24ff */
[----:B------:R-:W-:Y:S01]  /*4d240*/  IADD3.X R26, P2, PT, R25, R88, RZ, P2, !PT ;  /* 0x00000058191a7210 */ /* 0x000fe2000175e4ff */
[----:B------:R-:W-:Y:S01]  /*4d250*/  IMAD.WIDE.U32 R14, P4, R2, R75, R14 ;  /* 0x0000004b020e7225 */ /* 0x000fe2000788000e */
[----:B------:R-:W-:Y:S02]  /*4d260*/  IADD3 RZ, P0, PT, R140, R10, RZ ;  /* 0x0000000a8cff7210 */ /* 0x000fe40007f1e0ff */
[----:B------:R-:W-:Y:S01]  /*4d270*/  IADD3.X R26, P6, PT, R26, R23, RZ, P6, !PT ;  /* 0x000000171a1a7210 */ /* 0x000fe200037de4ff */
[----:B------:R-:W-:Y:S01]  /*4d280*/  IMAD.MOV.U32 R10, RZ, RZ, R15 ;  /* 0x000000ffff0a7224 */ /* 0x000fe200078e000f */
[----:B------:R-:W-:Y:S01]  /*4d290*/  IADD3 R11, P1, PT, R11, R14, RZ ;  /* 0x0000000e0b0b7210 */ /* 0x000fe20007f3e0ff */
[----:B------:R-:W-:Y:S01]  /*4d2a0*/  IMAD.WIDE.U32 R28, R126, R124, R28 ;  /* 0x0000007c7e1c7225 */ /* 0x000fe200078e001c */
[----:B------:R-:W-:-:S02]  /*4d2b0*/  IADD3 R23, P5, PT, R85, R4, RZ ;  /* 0x0000000455177210 */ /* 0x000fc40007fbe0ff */
[----:B------:R-:W-:Y:S01]  /*4d2c0*/  IADD3.X RZ, P0, PT, R142, R11, RZ, P0, !PT ;  /* 0x0000000b8eff7210 */ /* 0x000fe2000071e4ff */
[----:B------:R-:W-:Y:S01]  /*4d2d0*/  IMAD.X R11, RZ, RZ, RZ, P4 ;  /* 0x000000ffff0b7224 */ /* 0x000fe200020e06ff */
[----:B------:R-:W-:Y:S01]  /*4d2e0*/  IADD3.X R20, P2, P6, R20, RZ, RZ, P6, P2 ;  /* 0x000000ff14147210 */ /* 0x000fe200036444ff */
[----:B------:R-:W-:-:S03]  /*4d2f0*/  IMAD.WIDE.U32.X R14, R3, R75, R10, P1 ;  /* 0x0000004b030e7225 */ /* 0x000fc600008e040a */
[----:B------:R-:W-:Y:S02]  /*4d300*/  IADD3 R25, P3, PT, R20, R23, RZ ;  /* 0x0000001714197210 */ /* 0x000fe40007f7e0ff */
[----:B------:R-:W-:Y:S01]  /*4d310*/  IADD3 R20, P4, P1, R19, R28, R91 ;  /* 0x0000001c13147210 */ /* 0x000fe2000799e05b */
[----:B------:R-:W-:Y:S01]  /*4d320*/  IMAD.WIDE.U32 R10, R3, R76, RZ ;  /* 0x0000004c030a7225 */ /* 0x000fe200078e00ff */
[----:B------:R-:W-:Y:S02]  /*4d330*/  IADD3.X R28, PT, PT, R21, RZ, RZ, P2, P6 ;  /* 0x000000ff151c7210 */ /* 0x000fe400017ec4ff */
[----:B------:R-:W-:Y:S01]  /*4d340*/  IADD3 R22, P6, PT, R25, R18, RZ ;  /* 0x0000001219167210 */ /* 0x000fe20007fde0ff */
[----:B------:R-:W-:Y:S01]  /*4d350*/  IMAD.WIDE.U32 R18, R2, R76, RZ ;  /* 0x0000004c02127225 */ /* 0x000fe200078e00ff */
[----:B------:R-:W-:-:S03]  /*4d360*/  IADD3.X R85, P0, PT, RZ, R14, RZ, P0, !PT ;  /* 0x0000000eff557210 */ /* 0x000fc6000071e4ff */
[----:B------:R-:W-:-:S04]  /*4d370*/  IMAD.WIDE.U32 R10, P2, R2, R77, R10 ;  /* 0x0000004d020a7225 */ /* 0x000fc8000784000a */
        /* <DEDUP_REMOVED lines=9> */
[----:B------:R-:W-:Y:S01]  /*4d410*/  IADD3.X R141, P6, PT, R10, R141, RZ, P6, !PT ;  /* 0x0000008d0a8d7210 */ /* 0x000fe200037de4ff */
[----:B------:R-:W-:Y:S01]  /*4d420*/  IMAD.WIDE.U32 R10, R3, R78, RZ ;  /* 0x0000004e030a7225 */ /* 0x000fe200078e00ff */
[----:B------:R-:W-:-:S02]  /*4d430*/  IADD3.X R26, P0, PT, R91, R26, RZ, P0, !PT ;  /* 0x0000001a5b1a7210 */ /* 0x000fc4000071e4ff */
[----:B------:R-:W-:Y:S01]  /*4d440*/  IADD3.X R24, P3, P6, R30, RZ, RZ, P6, P3 ;  /* 0x000000ff1e187210 */ /* 0x000fe200036664ff */
[----:B------:R-:W-:Y:S01]  /*4d450*/  IMAD.WIDE.U32.X R14, R3, R77, R14, P5 ;  /* 0x0000004d030e7225 */ /* 0x000fe200028e040e */
[----:B------:R-:W-:Y:S02]  /*4d460*/  IADD3.X R28, PT, PT, RZ, R28, RZ, P4, P1 ;  /* 0x0000001cff1c7210 */ /* 0x000fe400027e24ff */
[----:B------:R-:W-:Y:S02]  /*4d470*/  IADD3.X R27, P2, PT, R26, R27, RZ, P2, !PT ;  /* 0x0000001b1a1b7210 */ /* 0x000fe4000175e4ff */
[----:B------:R-:W-:Y:S02]  /*4d480*/  ISETP.GT.U32.AND P1, PT, R84, R32, PT ;  /* 0x000000205400720c */ /* 0x000fe40003f24070 */
[----:B------:R-:W-:Y:S01]  /*4d490*/  IADD3.X R30, PT, PT, R31, RZ, RZ, P3, P6 ;  /* 0x000000ff1f1e7210 */ /* 0x000fe20001fec4ff */
[----:B------:R-:W-:Y:S01]  /*4d4a0*/  IMAD R18, R27, R72, RZ ;  /* 0x000000481b127224 */ /* 0x000fe200078e02ff */
[----:B------:R-:W-:-:S02]  /*4d4b0*/  IADD3.X R29, P2, P6, R14, RZ, RZ, P2, P0 ;  /* 0x000000ff0e1d7210 */ /* 0x000fc400016404ff */
[----:B------:R-:W-:Y:S01]  /*4d4c0*/  ISETP.GT.U32.AND.EX P1, PT, R90, R86, PT, P1 ;  /* 0x000000565a00720c */ /* 0x000fe20003f24110 */
[----:B------:R-:W-:Y:S01]  /*4d4d0*/  IMAD R19, R25, R73, R18 ;  /* 0x0000004919137224 */ /* 0x000fe200078e0212 */
[----:B------:R-:W-:Y:S02]  /*4d4e0*/  IADD3 R89, P4, P5, R89, R20, R20 ;  /* 0x0000001459597210 */ /* 0x000fe40007d9e014 */
[----:B------:R-:W-:Y:S02]  /*4d4f0*/  ISETP.GE.U32.AND P0, PT, R139, R32, PT ;  /* 0x000000208b00720c */ /* 0x000fe40003f06070 */
[----:B------:R-:W-:Y:S01]  /*4d500*/  IADD3.X R32, PT, PT, R15, RZ, RZ, P2, P6 ;  /* 0x000000ff0f207210 */ /* 0x000fe200017ec4ff */
[----:B------:R-:W-:Y:S01]  /*4d510*/  IMAD.WIDE.U32 R14, R25, R72, RZ ;  /* 0x00000048190e7225 */ /* 0x000fe200078e00ff */
[----:B------:R-:W-:Y:S02]  /*4d520*/  SEL R26, RZ, 0x1, !P1 ;  /* 0x00000001ff1a7807 */ /* 0x000fe40004800000 */
[----:B------:R-:W-:Y:S01]  /*4d530*/  ISETP.GE.U32.AND P2, PT, R23, R4, PT ;  /* 0x000000041700720c */ /* 0x000fe20003f46070 */
[----:B------:R-:W-:Y:S01]  /*4d540*/  IMAD.WIDE.U32 R10, P6, R2, R79, R10 ;  /* 0x0000004f020a7225 */ /* 0x000fe200078c000a */
[----:B------:R-:W-:-:S02]  /*4d550*/  IADD3.X R4, PT, PT, RZ, R28, R28, P4, P5 ;  /* 0x0000001cff047210 */ /* 0x000fc400027ea41c */
[----:B------:R-:W-:Y:S01]  /*4d560*/  IADD3 R26, P4, P5, R26, R83, R0 ;  /* 0x000000531a1a7210 */ /* 0x000fe20007d9e000 */
[----:B------:R-:W-:Y:S01]  /*4d570*/  IMAD.IADD R0, R15, 0x1, R19 ;  /* 0x000000010f007824 */ /* 0x000fe200078e0213 */
[----:B------:R-:W-:Y:S01]  /*4d580*/  ISETP.GE.U32.AND.EX P1, PT, R21, R34, PT, P2 ;  /* 0x000000221500720c */ /* 0x000fe20003f26120 */
[----:B------:R-:W-:Y:S01]  /*4d590*/  IMAD.WIDE.U32 R20, R2, R78, RZ ;  /* 0x0000004e02147225 */ /* 0x000fe200078e00ff */
[----:B------:R-:W-:Y:S02]  /*4d5a0*/  IADD3 R15, P2, PT, R29, R22, RZ ;  /* 0x000000161d0f7210 */ /* 0x000fe40007f5e0ff */
[----:B------:R-:W-:Y:S01]  /*4d5b0*/  IADD3.X R16, PT, PT, RZ, R16, RZ, P4, P5 ;  /* 0x00000010ff107210 */ /* 0x000fe200027ea4ff */
[----:B------:R-:W-:Y:S01]  /*4d5c0*/  IMAD.WIDE.U32 R22, R0, R74, RZ ;  /* 0x0000004a00167225 */ /* 0x000fe200078e00ff */
[----:B------:R-:W-:Y:S02]  /*4d5d0*/  IADD3 R28, P4, PT, R21, R10, RZ ;  /* 0x0000000a151c7210 */ /* 0x000fe40007f9e0ff */
[----:B------:R-:W-:Y:S01]  /*4d5e0*/  IADD3.X R141, P2, PT, R32, R141, RZ, P2, !PT ;  /* 0x0000008d208d7210 */ /* 0x000fe2000175e4ff */
[----:B------:R-:W-:Y:S01]  /*4d5f0*/  IMAD.MOV.U32 R18, RZ, RZ, R11 ;  /* 0x000000ffff127224 */ /* 0x000fe200078e000b */
[----:B------:R-:W-:Y:S01]  /*4d600*/  ISETP.GE.U32.AND.EX P0, PT, R93, R86, PT, P0 ;  /* 0x000000565d00720c */ /* 0x000fe20003f06100 */
[----:B------:R-:W-:Y:S01]  /*4d610*/  IMAD.WIDE.U32 R10, R14, R74, RZ ;  /* 0x0000004a0e0a7225 */ /* 0x000fe200078e00ff */
[----:B------:R-:W-:-:S03]  /*4d620*/  IADD3 R33, P3, PT, R33, R87, RZ ;  /* 0x0000005721217210 */ /* 0x000fc60007f7e0ff */
        /* <DEDUP_REMOVED lines=43> */
[C---:B------:R-:W-:Y:S01]  /*4d8e0*/  IMAD.WIDE.U32 R10, R0.reuse, R78, RZ ;  /* 0x0000004e000a7225 */ /* 0x040fe200078e00ff */
[----:B------:R-:W-:Y:S02]  /*4d8f0*/  IADD3.X R25, PT, PT, R25, RZ, RZ, P4, P6 ;  /* 0x000000ff19197210 */ /* 0x000fe400027ec4ff */
[----:B------:R-:W-:Y:S01]  /*4d900*/  IADD3.X R20, P1, PT, R23, R20, RZ, P1, !PT ;  /* 0x0000001417147210 */ /* 0x000fe20000f3e4ff */
[----:B------:R-:W-:Y:S01]  /*4d910*/  IMAD.WIDE.U32.X R2, R0, R77, R2, P5 ;  /* 0x0000004d00027225 */ /* 0x000fe200028e0402 */
[----:B------:R-:W-:Y:S02]  /*4d920*/  ISETP.GE.U32.AND.EX P5, PT, R27, R4, PT, P2 ;  /* 0x000000041b00720c */ /* 0x000fe40003fa6120 */
[----:B------:R-:W-:Y:S01]  /*4d930*/  ISETP.GE.U32.AND P2, PT, R32, R29, PT ;  /* 0x0000001d2000720c */ /* 0x000fe20003f46070 */
[----:B------:R-:W-:Y:S01]  /*4d940*/  IMAD.X R36, RZ, RZ, R36, P3 ;  /* 0x000000ffff247224 */ /* 0x000fe200018e0624 */
[----:B------:R-:W-:-:S02]  /*4d950*/  IADD3.X R18, P0, P1, R2, RZ, RZ, P1, P0 ;  /* 0x000000ff02127210 */ /* 0x000fc400009004ff */
[----:B------:R-:W-:Y:S01]  /*4d960*/  SEL R4, RZ, 0x1, P5 ;  /* 0x00000001ff047807 */ /* 0x000fe20002800000 */
[----:B------:R-:W-:Y:S01]  /*4d970*/  IMAD.WIDE.U32 R10, P5, R14, R79, R10 ;  /* 0x0000004f0e0a7225 */ /* 0x000fe200078a000a */
[----:B------:R-:W-:Y:S02]  /*4d980*/  IADD3.X R22, PT, PT, R3, RZ, RZ, P0, P1 ;  /* 0x000000ff03167210 */ /* 0x000fe400007e24ff */
[----:B------:R-:W-:Y:S01]  /*4d990*/  ISETP.GE.U32.AND.EX P2, PT, R30, R27, PT, P2 ;  /* 0x0000001b1e00720c */ /* 0x000fe20003f46120 */
[----:B------:R-:W-:Y:S01]  /*4d9a0*/  IMAD.WIDE.U32 R2, R14, R78, RZ ;  /* 0x0000004e0e027225 */ /* 0x000fe200078e00ff */
[----:B------:R-:W-:Y:S02]  /*4d9b0*/  IADD3 R31, P0, PT, R18, R31, RZ ;  /* 0x0000001f121f7210 */ /* 0x000fe40007f1e0ff */
[----:B------:R-:W-:Y:S01]  /*4d9c0*/  SEL R15, RZ, 0x1, P2 ;  /* 0x00000001ff0f7807 */ /* 0x000fe20001000000 */
[----:B------:R-:W-:Y:S01]  /*4d9d0*/  IMAD.X R19, RZ, RZ, RZ, P5 ;  /* 0x000000ffff137224 */ /* 0x000fe200028e06ff */
[----:B------:R-:W-:Y:S01]  /*4d9e0*/  IADD3 R10, P2, PT, R3, R10, RZ ;  /* 0x0000000a030a7210 */ /* 0x000fe20007f5e0ff */
[----:B------:R-:W-:Y:S01]  /*4d9f0*/  IMAD.MOV.U32 R18, RZ, RZ, R11 ;  /* 0x000000ffff127224 */ /* 0x000fe200078e000b */
[----:B------:R-:W-:Y:S01]  /*4da00*/  IADD3 R32, P1, PT, R31, R2, RZ ;  /* 0x000000021f207210 */ /* 0x000fe20007f3e0ff */
[----:B------:R-:W-:Y:S01]  /*4da10*/  IMAD.WIDE.U32 R2, R0, R80, RZ ;  /* 0x0000005000027225 */ /* 0x000fe200078e00ff */
[----:B------:R-:W-:-:S02]  /*4da20*/  IADD3 R4, P3, PT, R4, R33, RZ ;  /* 0x0000002104047210 */ /* 0x000fc40007f7e0ff */
[----:B------:R-:W-:Y:S01]  /*4da30*/  IADD3.X R83, P0, PT, R22, R83, RZ, P0, !PT ;  /* 0x0000005316537210 */ /* 0x000fe2000071e4ff */
[----:B------:R-:W-:Y:S01]  /*4da40*/  IMAD.WIDE.U32.X R18, R0, R79, R18, P2 ;  /* 0x0000004f00127225 */ /* 0x000fe200010e0412 */
[----:B------:R-:W-:Y:S02]  /*4da50*/  IADD3 R21, P6, P4, R21, R13, R26 ;  /* 0x0000000d15157210 */ /* 0x000fe40007cde01a */
[----:B------:R-:W-:Y:S01]  /*4da60*/  IADD3 R23, P5, PT, R15, R4, RZ ;  /* 0x000000040f177210 */ /* 0x000fe20007fbe0ff */
[----:B------:R-:W-:Y:S01]  /*4da70*/  IMAD.WIDE.U32 R2, P2, R14, R81, R2 ;  /* 0x000000510e027225 */ /* 0x000fe20007840002 */
[----:B------:R-:W-:Y:S02]  /*4da80*/  IADD3.X R26, P1, PT, R83, R10, RZ, P1, !PT ;  /* 0x0000000a531a7210 */ /* 0x000fe40000f3e4ff */
[----:B------:R-:W-:Y:S01]  /*4da90*/  IADD3.X R16, PT, PT, RZ, R35, R16, P6, P4 ;  /* 0x00000023ff107210 */ /* 0x000fe200037e8410 */
[----:B------:R-:W-:Y:S01]  /*4daa0*/  IMAD.X R13, RZ, RZ, R36, P3 ;  /* 0x000000ffff0d7224 */ /* 0x000fe200018e0624 */
[----:B------:R-:W-:Y:S01]  /*4dab0*/  ISETP.GE.U32.AND P3, PT, R4, R33, PT ;  /* 0x000000210400720c */ /* 0x000fe20003f66070 */
[----:B------:R-:W-:Y:S01]  /*4dac0*/  IMAD.X R11, RZ, RZ, RZ, P2 ;  /* 0x000000ffff0b7224 */ /* 0x000fe200010e06ff */
[----:B------:R-:W-:Y:S01]  /*4dad0*/  IADD3 R24, P2, PT, R24, R23, RZ ;  /* 0x0000001718187210 */ /* 0x000fe20007f5e0ff */
[----:B------:R-:W-:Y:S01]  /*4dae0*/  IMAD.X R22, RZ, RZ, R13, P5 ;  /* 0x000000ffff167224 */ /* 0x000fe200028e060d */
[----:B------:R-:W-:Y:S01]  /*4daf0*/  IADD3.X R27, P1, P0, R18, RZ, RZ, P1, P0 ;  /* 0x000000ff121b7210 */ /* 0x000fe200008204ff */
[----:B------:R-:W-:Y:S01]  /*4db00*/  IMAD.WIDE.U32 R14, R14, R80, RZ ;  /* 0x000000500e0e7225 */ /* 0x000fe200078e00ff */
[----:B------:R-:W-:-:S02]  /*4db10*/  ISETP.GE.U32.AND.EX P3, PT, R13, R36, PT, P3 ;  /* 0x000000240d00720c */ /* 0x000fc40003f66130 */
[----:B------:R-:W-:Y:S01]  /*4db20*/  ISETP.GE.U32.AND P5, PT, R23, R4, PT ;  /* 0x000000041700720c */ /* 0x000fe20003fa6070 */
[----:B------:R-:W-:Y:S01]  /*4db30*/  IMAD.X R25, R25, 0x1, R22, P2 ;  /* 0x0000000119197824 */ /* 0x000fe200010e0616 */
[----:B------:R-:W-:Y:S01]  /*4db40*/  IADD3.X R18, PT, PT, R19, RZ, RZ, P1, P0 ;  /* 0x000000ff13127210 */ /* 0x000fe20000fe04ff */
[----:B------:R-:W-:Y:S01]  /*4db50*/  IMAD.MOV.U32 R10, RZ, RZ, R3 ;  /* 0x000000ffff0a7224 */ /* 0x000fe200078e0003 */
[----:B------:R-:W-:Y:S02]  /*4db60*/  IADD3 R27, P0, PT, R27, R24, RZ ;  /* 0x000000181b1b7210 */ /* 0x000fe40007f1e0ff */
[----:B------:R-:W-:Y:S02]  /*4db70*/  IADD3 R4, P1, PT, R15, R2, RZ ;  /* 0x000000020f047210 */ /* 0x000fe40007f3e0ff */
[----:B------:R-:W-:Y:S02]  /*4db80*/  ISETP.GE.U32.AND.EX P5, PT, R22, R13, PT, P5 ;  /* 0x0000000d1600720c */ /* 0x000fe40003fa6150 */
        /* <DEDUP_REMOVED lines=47> */
.L_x_437:
        /* <DEDUP_REMOVED lines=21> */
.L_x_438:
        /* <DEDUP_REMOVED lines=9> */
[----:B------:R-:W-:-:S04]  /*4e060*/  IMAD.WIDE.U32 R146, R34, R65, RZ ;  /* 0x0000004122927225 */ /* 0x000fc800078e00ff */
[----:B------:R-:W-:Y:S01]  /*4e070*/  IMAD.IADD R14, R19, 0x1, R83 ;  /* 0x00000001130e7824 */ /* 0x000fe200078e0253 */
[----:B------:R-:W-:Y:S01]  /*4e080*/  IADD3 R19, P2, P3, R2, R11, R18 ;  /* 0x0000000b02137210 */ /* 0x000fe20007b5e012 */
[----:B------:R-:W-:Y:S01]  /*4e090*/  IMAD.IADD R15, R92, 0x1, R147 ;  /* 0x000000015c0f7824 */ /* 0x000fe200078e0293 */
[----:B------:R-:W-:Y:S01]  /*4e0a0*/  IADD3 R146, P0, PT, R10, R146, RZ ;  /* 0x000000920a927210 */ /* 0x000fe20007f1e0ff */
[----:B------:R-:W-:Y:S02]  /*4e0b0*/  IMAD.IADD R84, R4, 0x1, R3 ;  /* 0x0000000104547824 */ /* 0x000fe400078e0203 */
[----:B------:R-:W-:-:S04]  /*4e0c0*/  IMAD.WIDE.U32 R22, R33, R65, RZ ;  /* 0x0000004121167225 */ /* 0x000fc800078e00ff */
[----:B------:R-:W-:-:S04]  /*4e0d0*/  IMAD.WIDE.U32 R20, R34, R64, RZ ;  /* 0x0000004022147225 */ /* 0x000fc800078e00ff */
[----:B------:R-:W-:Y:S01]  /*4e0e0*/  IMAD.WIDE.U32 R2, R30, R63, RZ ;  /* 0x0000003f1e027225 */ /* 0x000fe200078e00ff */
[----:B------:R-:W-:-:S03]  /*4e0f0*/  IADD3 R16, P6, P4, R20, R15, R22 ;  /* 0x0000000f14107210 */ /* 0x000fc60007cde016 */
[----:B------:R-:W-:Y:S01]  /*4e100*/  IMAD.WIDE.U32 R26, R29, R63, RZ ;  /* 0x0000003f1d1a7225 */ /* 0x000fe200078e00ff */
[----:B------:R-:W-:-:S03]  /*4e110*/  P2R R148, PR, RZ, 0x10 ;  /* 0x00000010ff947803 */ /* 0x000fc60000000000 */
[----:B------:R-:W-:-:S04]  /*4e120*/  IMAD.WIDE.U32 R24, R30, R62, RZ ;  /* 0x0000003e1e187225 */ /* 0x000fc800078e00ff */
[----:B------:R-:W-:Y:S02]  /*4e130*/  IMAD.IADD R3, R3, 0x1, R140 ;  /* 0x0000000103037824 */ /* 0x000fe400078e028c */
[----:B------:R-:W-:Y:S01]  /*4e140*/  IMAD.MOV.U32 R15, RZ, RZ, RZ ;  /* 0x000000ffff0f7224 */ /* 0x000fe200078e00ff */
[----:B------:R-:W-:Y:S01]  /*4e150*/  @P6 LOP3.LUT R53, R53, 0x1, RZ, 0xfc, !PT ;  /* 0x0000000135356812 */ /* 0x000fe200078efcff */
[----:B------:R-:W-:Y:S01]  /*4e160*/  IMAD.MOV.U32 R91, RZ, RZ, RZ ;  /* 0x000000ffff5b7224 */ /* 0x000fe200078e00ff */
[----:B------:R-:W-:Y:S01]  /*4e170*/  IADD3 R3, P1, P5, R24, R3, R26 ;  /* 0x0000000318037210 */ /* 0x000fe20007d3e01a */
[----:B------:R-:W-:Y:S01]  /*4e180*/  IMAD.IADD R11, R140, 0x1, R25 ;  /* 0x000000018c0b7824 */ /* 0x000fe200078e0219 */
[----:B------:R-:W-:Y:S01]  /*4e190*/  IADD3.X R25, PT, PT, RZ, RZ, RZ, P2, P3 ;  /* 0x000000ffff197210 */ /* 0x000fe200017e64ff */
[----:B------:R-:W-:Y:S01]  /*4e1a0*/  IMAD.WIDE.U32 R14, R62, R31, R14 ;  /* 0x0000001f3e0e7225 */ /* 0x000fe200078e000e */
[----:B------:R-:W-:Y:S02]  /*4e1b0*/  IADD3.X R28, PT, PT, RZ, RZ, RZ, P1, P5 ;  /* 0x000000ffff1c7210 */ /* 0x000fe40000fea4ff */
[----:B------:R-:W-:Y:S01]  /*4e1c0*/  LOP3.LUT R53, R53, 0xfffffffb, RZ, 0xc0, !PT ;  /* 0xfffffffb35357812 */ /* 0x000fe200078ec0ff */
[----:B------:R-:W-:Y:S01]  /*4e1d0*/  IMAD.MOV.U32 R139, RZ, RZ, RZ ;  /* 0x000000ffff8b7224 */ /* 0x000fe200078e00ff */
[----:B------:R-:W-:Y:S01]  /*4e1e0*/  IADD3 R84, P2, P3, R25, R14, R84 ;  /* 0x0000000e19547210 */ /* 0x000fe20007b5e054 */
[----:B------:R-:W-:-:S02]  /*4e1f0*/  IMAD.IADD R24, R91, 0x1, R23 ;  /* 0x000000015b187824 */ /* 0x000fc400078e0217 */
        /* <DEDUP_REMOVED lines=14> */
[----:B------:R-:W-:Y:S01]  /*4e2e0*/  IMAD.IADD R0, R93, 0x1, R21 ;  /* 0x000000015d007824 */ /* 0x000fe200078e0215 */
[----:B------:R-:W-:Y:S01]  /*4e2f0*/  IADD3 R24, P1, P5, R84, R24, R13 ;  /* 0x0000001854187210 */ /* 0x000fe20007d3e00d */
[----:B------:R-:W-:Y:S01]  /*4e300*/  IMAD.WIDE.U32 R20, R32, R65, RZ ;  /* 0x0000004120147225 */ /* 0x000fe200078e00ff */
[----:B------:R-:W-:-:S03]  /*4e310*/  SEL R90, RZ, 0x1, P0 ;  /* 0x00000001ff5a7807 */ /* 0x000fc60000000000 */
[----:B------:R-:W-:Y:S02]  /*4e320*/  IMAD.IADD R14, R27, 0x1, R141 ;  /* 0x000000011b0e7824 */ /* 0x000fe400078e028d */
[----:B------:R-:W-:Y:S01]  /*4e330*/  IMAD.IADD R89, R91, 0x1, R25 ;  /* 0x000000015b597824 */ /* 0x000fe200078e0219 */
[----:B------:R-:W-:Y:S01]  /*4e340*/  IADD3.X R25, PT, PT, RZ, RZ, RZ, P2, P3 ;  /* 0x000000ffff197210 */ /* 0x000fe200017e64ff */
[----:B------:R-:W-:-:S03]  /*4e350*/  IMAD.WIDE.U32 R84, R31, R65, RZ ;  /* 0x000000411f547225 */ /* 0x000fc600078e00ff */
[----:B------:R-:W-:Y:S01]  /*4e360*/  IADD3.X R89, PT, PT, R86, R89, RZ, P1, P5 ;  /* 0x0000005956597210 */ /* 0x000fe20000fea4ff */
[----:B------:R-:W-:-:S04]  /*4e370*/  IMAD.WIDE.U32 R26, R32, R64, RZ ;  /* 0x00000040201a7225 */ /* 0x000fc800078e00ff */
[C---:B------:R-:W-:Y:S02]  /*4e380*/  IMAD.IADD R15, R4.reuse, 0x1, R21 ;  /* 0x00000001040f7824 */ /* 0x040fe400078e0215 */
        /* <DEDUP_REMOVED lines=15> */
[----:B------:R-:W-:Y:S01]  /*4e480*/  IMAD.IADD R87, R139, 0x1, R19 ;  /* 0x000000018b577824 */ /* 0x000fe200078e0213 */
[----:B------:R-:W-:Y:S01]  /*4e490*/  SEL R19, R2, R15, P0 ;  /* 0x0000000f02137207 */ /* 0x000fe20000000000 */
[----:B------:R-:W-:Y:S01]  /*4e4a0*/  IMAD.X R88, R18, 0x1, R27, P1 ;  /* 0x0000000112587824 */ /* 0x000fe200008e061b */
[----:B------:R-:W-:Y:S01]  /*4e4b0*/  IADD3 R13, P1, P2, R21, R10, R13 ;  /* 0x0000000a150d7210 */ /* 0x000fe20007a3e00d */
        /* <DEDUP_REMOVED lines=180> */
[----:B------:R-:W-:Y:S01]  /*4f000*/  IADD3.X R84, P5, PT, R145, R84, RZ, P5, !PT ;  /* 0x0000005491547210 */ /* 0x000fe20002fbe4ff */
[----:B------:R-:W-:Y:S01]  /*4f010*/  IMAD.WIDE.U32 R144, R142, R78, RZ ;  /* 0x0000004e8e907225 */ /* 0x000fe200078e00ff */
        /* <DEDUP_REMOVED lines=91> */
[----:B------:R-:W-:-:S04]  /*4f5d0*/  IMAD.WIDE.U32 R18, P6, R14, R81, R18 ;  /* 0x000000510e127225 */ /* 0x000fc800078c0012 */
[----:B------:R-:W-:-:S04]  /*4f5e0*/  IMAD.WIDE.U32 R20, R14, R80, RZ ;  /* 0x000000500e147225 */ /* 0x000fc800078e00ff */
[----:B------:R-:W-:-:S04]  /*4f5f0*/  IMAD.WIDE.U32.X R2, R15, R79, R2, P5 ;  /* 0x0000004f0f027225 */ /* 0x000fc800028e0402 */
[----:B------:R-:W-:Y:S01]  /*4f600*/  IMAD.IADD R11, R11, 0x1, R23 ;  /* 0x000000010b0b7824 */ /* 0x000fe200078e0217 */
[----:B------:R-:W-:Y:S01]  /*4f610*/  IADD3.X R2, P3, P4, R2, RZ, RZ, P4, P3 ;  /* 0x000000ff02027210 */ /* 0x000fe200024664ff */
        /* <DEDUP_REMOVED lines=54> */
[----:B------:R-:W-:Y:S01]  /*4f980*/  IADD3 R20, P2, PT, R18, R23, RZ ;  /* 0x0000001712147210 */ /* 0x000fe20007f5e0ff */
[----:B------:R-:W-:Y:S01]  /*4f990*/  IMAD.MOV.U32 R18, RZ, RZ, R3 ;  /* 0x000000ffff127224 */ /* 0x000fe200078e0003 */
[----:B------:R-:W-:-:S02]  /*4f9a0*/  SEL R25, RZ, 0x1, P1 ;  /* 0x00000001ff197807 */ /* 0x000fc40000800000 */
[----:B------:R-:W-:Y:S01]  /*4f9b0*/  IADD3.X R22, P0, PT, R19, R22, RZ, P0, !PT ;  /* 0x0000001613167210 */ /* 0x000fe2000071e4ff */
[----:B------:R-:W-:Y:S01]  /*4f9c0*/  IMAD.X R19, RZ, RZ, RZ, P5 ;  /* 0x000000ffff137224 */ /* 0x000fe200028e06ff */
[----:B------:R-:W-:Y:S02]  /*4f9d0*/  IADD3 R21, P6, PT, R15, R2, RZ ;  /* 0x000000020f157210 */ /* 0x000fe40007fde0ff */
[----:B------:R-:W-:Y:S01]  /*4f9e0*/  IADD3 R24, P1, PT, R13, R14, RZ ;  /* 0x0000000e0d187210 */ /* 0x000fe20007f3e0ff */
[----:B------:R-:W-:Y:S01]  /*4f9f0*/  IMAD.WIDE.U32 R14, R11, R80, RZ ;  /* 0x000000500b0e7225 */ /* 0x000fe200078e00ff */
[----:B------:R-:W-:Y:S02]  /*4fa00*/  IADD3 R25, P5, PT, R25, R20, RZ ;  /* 0x0000001419197210 */ /* 0x000fe40007fbe0ff */
[----:B------:R-:W-:Y:S01]  /*4fa10*/  IADD3.X R26, PT, PT, RZ, R26, RZ, P4, P3 ;  /* 0x0000001aff1a7210 */ /* 0x000fe200027e64ff */
[----:B------:R-:W-:Y:S01]  /*4fa20*/  IMAD.X R13, RZ, RZ, R28, P2 ;  /* 0x000000ffff0d7224 */ /* 0x000fe200010e061c */
[----:B------:R-:W-:Y:S01]  /*4fa30*/  ISETP.GE.U32.AND P2, PT, R20, R23, PT ;  /* 0x000000171400720c */ /* 0x000fe20003f46070 */
[----:B------:R-:W-:Y:S01]  /*4fa40*/  IMAD.WIDE.U32.X R2, R11, R79, R18, P6 ;  /* 0x0000004f0b027225 */ /* 0x000fe200030e0412 */
[----:B------:R-:W-:-:S02]  /*4fa50*/  IADD3.X R23, P1, PT, R22, R21, RZ, P1, !PT ;  /* 0x0000001516177210 */ /* 0x000fc40000f3e4ff */
        /* <DEDUP_REMOVED lines=61> */
.L_x_439:
        /* <DEDUP_REMOVED lines=21> */
.L_x_440:
[----:B------:R-:W-:Y:S01]  /*4ff80*/  CS2R R84, SRZ ;  /* 0x0000000000547805 */ /* 0x000fe2000001ff00 */
[-C--:B------:R-:W-:Y:S01]  /*4ff90*/  IMAD.WIDE.U32 R18, R40, R6.reuse, RZ ;  /* 0x0000000628127225 */ /* 0x080fe200078e00ff */
[----:B------:R-:W-:Y:S02]  /*4ffa0*/  CS2R R86, SRZ ;  /* 0x0000000000567805 */ /* 0x000fe4000001ff00 */
[----:B------:R-:W-:Y:S01]  /*4ffb0*/  LOP3.LUT R53, R53, 0xfffffffe, RZ, 0xc0, !PT ;  /* 0xfffffffe35357812 */ /* 0x000fe200078ec0ff */
        /* <DEDUP_REMOVED lines=9> */
[----:B------:R-:W-:Y:S01]  /*50050*/  IMAD.WIDE.U32 R148, R37, R6, RZ ;  /* 0x0000000625947225 */ /* 0x000fe200078e00ff */
[----:B------:R-:W-:-:S03]  /*50060*/  IADD3 R158, P3, PT, R18, R158, RZ ;  /* 0x0000009e129e7210 */ /* 0x000fc60007f7e0ff */
[----:B------:R-:W-:Y:S01]  /*50070*/  IMAD.WIDE.U32 R144, R38, R5, RZ ;  /* 0x0000000526907225 */ /* 0x000fe200078e00ff */
[----:B------:R-:W-:-:S03]  /*50080*/  ISETP.GE.U32.AND P2, PT, R158, R18, PT ;  /* 0x000000129e00720c */ /* 0x000fc60003f46070 */
[----:B------:R-:W-:Y:S02]  /*50090*/  IMAD.IADD R15, R15, 0x1, R87 ;  /* 0x000000010f0f7824 */ /* 0x000fe400078e0257 */
[----:B------:R-:W-:Y:S02]  /*500a0*/  IMAD.MOV.U32 R11, RZ, RZ, RZ ;  /* 0x000000ffff0b7224 */ /* 0x000fe400078e00ff */
[----:B------:R-:W-:Y:S01]  /*500b0*/  IMAD.IADD R157, R0, 0x1, R159 ;  /* 0x00000001009d7824 */ /* 0x000fe200078e029f */
[----:B------:R-:W-:Y:S01]  /*500c0*/  IADD3 R15, P0, P1, R144, R15, R148 ;  /* 0x0000000f900f7210 */ /* 0x000fe2000791e094 */
[----:B------:R-:W-:Y:S02]  /*500d0*/  IMAD.MOV.U32 R88, RZ, RZ, RZ ;  /* 0x000000ffff587224 */ /* 0x000fe400078e00ff */
[----:B------:R-:W-:Y:S01]  /*500e0*/  IMAD.WIDE.U32 R146, R41, R8, RZ ;  /* 0x0000000829927225 */ /* 0x000fe200078e00ff */
[----:B------:R-:W-:-:S03]  /*500f0*/  IADD3.X R18, PT, PT, RZ, RZ, RZ, P0, P1 ;  /* 0x000000ffff127210 */ /* 0x000fc600007e24ff */
[----:B------:R-:W-:-:S04]  /*50100*/  IMAD.WIDE.U32 R142, R42, R7, RZ ;  /* 0x000000072a8e7225 */ /* 0x000fc800078e00ff */
[----:B------:R-:W-:Y:S01]  /*50110*/  IMAD.IADD R13, R84, 0x1, R3 ;  /* 0x00000001540d7824 */ /* 0x000fe200078e0203 */
[----:B------:R-:W-:Y:S01]  /*50120*/  IADD3 R157, P6, P4, R142, R157, R146 ;  /* 0x0000009d8e9d7210 */ /* 0x000fe20007cde092 */
[----:B------:R-:W-:-:S03]  /*50130*/  IMAD.WIDE.U32 R10, R5, R39, R10 ;  /* 0x00000027050a7225 */ /* 0x000fc600078e000a */
[----:B------:R-:W-:Y:S01]  /*50140*/  P2R R20, PR, RZ, 0x10 ;  /* 0x00000010ff147803 */ /* 0x000fe20000000000 */
[----:B------:R-:W-:Y:S01]  /*50150*/  IMAD.IADD R2, R149, 0x1, R88 ;  /* 0x0000000195027824 */ /* 0x000fe200078e0258 */
[----:B------:R-:W-:Y:S01]  /*50160*/  IADD3 R13, P0, P1, R90, R10, R13 ;  /* 0x0000000a5a0d7210 */ /* 0x000fe2000791e00d */
[----:B------:R-:W-:Y:S02]  /*50170*/  IMAD.MOV.U32 R3, RZ, RZ, RZ ;  /* 0x000000ffff037224 */ /* 0x000fe400078e00ff */
[----:B------:R-:W-:Y:S02]  /*50180*/  IMAD.IADD R19, R0, 0x1, R143 ;  /* 0x0000000100137824 */ /* 0x000fe400078e028f */
[----:B------:R-:W-:Y:S02]  /*50190*/  IMAD.IADD R143, R85, 0x1, R11 ;  /* 0x00000001558f7824 */ /* 0x000fe400078e020b */
[----:B------:R-:W-:Y:S01]  /*501a0*/  IMAD.IADD R89, R87, 0x1, R145 ;  /* 0x0000000157597824 */ /* 0x000fe200078e0291 */
[----:B------:R-:W-:Y:S01]  /*501b0*/  @P6 LOP3.LUT R53, R53, 0x1, RZ, 0xfc, !PT ;  /* 0x0000000135356812 */ /* 0x000fe200078efcff */
[----:B------:R-:W-:-:S03]  /*501c0*/  IMAD.WIDE.U32 R2, R5, R37, R2 ;  /* 0x0000002505027225 */ /* 0x000fc600078e0002 */
[----:B------:R-:W-:Y:S01]  /*501d0*/  LOP3.LUT R53, R53, 0xfffffffb, RZ, 0xc0, !PT ;  /* 0xfffffffb35357812 */ /* 0x000fe200078ec0ff */
[----:B------:R-:W-:-:S04]  /*501e0*/  IMAD.WIDE.U32 R10, R39, R8, RZ ;  /* 0x00000008270a7225 */ /* 0x000fc800078e00ff */
[----:B------:R-:W-:Y:S01]  /*501f0*/  IMAD.X R157, R157, 0x1, R16, P3 ;  /* 0x000000019d9d7824 */ /* 0x000fe200018e0610 */
[----:B------:R-:W-:Y:S01]  /*50200*/  IADD3 R89, P3, P5, R18, R2, R89 ;  /* 0x0000000212597210 */ /* 0x000fe20007d7e059 */
[----:B------:R-:W-:Y:S01]  /*50210*/  IMAD.IADD R142, R85, 0x1, R11 ;  /* 0x00000001558e7824 */ /* 0x000fe200078e020b */
[----:B------:R-:W-:Y:S01]  /*50220*/  IADD3.X R11, PT, PT, RZ, R143, RZ, P0, P1 ;  /* 0x0000008fff0b7210 */ /* 0x000fe200007e24ff */
[----:B------:R-:W-:Y:S01]  /*50230*/  IMAD.IADD R90, R88, 0x1, R3 ;  /* 0x00000001585a7824 */ /* 0x000fe200078e0203 */
[----:B------:R-:W-:Y:S01]  /*50240*/  ISETP.GE.U32.AND.EX P2, PT, R157, R16, PT, P2 ;  /* 0x000000109d00720c */ /* 0x000fe20003f46120 */
[----:B------:R-:W-:-:S03]  /*50250*/  IMAD.WIDE.U32 R2, R40, R7, RZ ;  /* 0x0000000728027225 */ /* 0x000fc600078e00ff */
[----:B------:R-:W-:Y:S01]  /*50260*/  SEL R16, RZ, 0x1, P2 ;  /* 0x00000001ff107807 */ /* 0x000fe20001000000 */
[----:B------:R-:W-:Y:S01]  /*50270*/  IMAD.MOV.U32 R143, RZ, RZ, RZ ;  /* 0x000000ffff8f7224 */ /* 0x000fe200078e00ff */
[----:B------:R-:W-:Y:S01]  /*50280*/  IADD3.X R90, PT, PT, RZ, R90, RZ, P3, P5 ;  /* 0x0000005aff5a7210 */ /* 0x000fe20001fea4ff */
[----:B------:R-:W-:Y:S02]  /*50290*/  IMAD.IADD R144, R86, 0x1, R147 ;  /* 0x0000000156907824 */ /* 0x000fe400078e0293 */
[----:B------:R-:W-:Y:S02]  /*502a0*/  IMAD.MOV.U32 R145, RZ, RZ, RZ ;  /* 0x000000ffff917224 */ /* 0x000fe400078e00ff */
[----:B------:R-:W-:-:S04]  /*502b0*/  IMAD.WIDE.U32 R142, R7, R39, R142 ;  /* 0x00000027078e7225 */ /* 0x000fc800078e008e */
[----:B------:R-:W-:Y:S02]  /*502c0*/  IMAD.IADD R3, R84, 0x1, R3 ;  /* 0x0000000154037824 */ /* 0x000fe400078e0203 */
[----:B------:R-:W-:-:S03]  /*502d0*/  IMAD.WIDE.U32 R144, R7, R41, R144 ;  /* 0x0000002907907225 */ /* 0x000fc600078e0090 */
[----:B------:R-:W-:Y:S01]  /*502e0*/  IADD3 R150, P2, P3, R89, R142, R3 ;  /* 0x0000008e59967210 */ /* 0x000fe20007b5e003 */
[----:B------:R-:W-:Y:S01]  /*502f0*/  IMAD.WIDE.U32 R146, R40, R8, RZ ;  /* 0x0000000828927225 */ /* 0x000fe200078e00ff */
[----:B------:R-:W-:-:S03]  /*50300*/  IADD3 R19, P0, P1, R13, R144, R19 ;  /* 0x000000900d137210 */ /* 0x000fc6000791e013 */
[----:B------:R-:W-:Y:S01]  /*50310*/  IMAD.IADD R149, R85, 0x1, R143 ;  /* 0x0000000155957824 */ /* 0x000fe200078e028f */
[----:B------:R-:W-:Y:S01]  /*50320*/  IADD3 R143, P5, PT, R16, R14, RZ ;  /* 0x0000000e108f7210 */ /* 0x000fe20007fbe0ff */
[----:B------:R-:W-:Y:S02]  /*50330*/  IMAD.IADD R18, R86, 0x1, R145 ;  /* 0x0000000156127824 */ /* 0x000fe400078e0291 */
[----:B------:R-:W-:Y:S01]  /*50340*/  IMAD.IADD R13, R84, 0x1, R147 ;  /* 0x00000001540d7824 */ /* 0x000fe200078e0293 */
[----:B------:R-:W-:Y:S01]  /*50350*/  IADD3.X R149, PT, PT, R90, R149, RZ, P2, P3 ;  /* 0x000000955a957210 */ /* 0x000fe200017e64ff */
[----:B------:R-:W-:Y:S01]  /*50360*/  IMAD.X R90, RZ, RZ, R15, P5 ;  /* 0x000000ffff5a7224 */ /* 0x000fe200028e060f */
[----:B------:R-:W-:Y:S01]  /*50370*/  IADD3.X R18, PT, PT, R11, R18, RZ, P0, P1 ;  /* 0x000000120b127210 */ /* 0x000fe200007e24ff */
[----:B------:R-:W-:Y:S01]  /*50380*/  IMAD.MOV.U32 R89, RZ, RZ, RZ ;  /* 0x000000ffff597224 */ /* 0x000fe200078e00ff */
[----:B------:R-:W-:Y:S01]  /*50390*/  ISETP.GT.U32.AND P3, PT, R14, R143, PT ;  /* 0x0000008f0e00720c */ /* 0x000fe20003f64070 */
[----:B------:R-:W-:Y:S01]  /*503a0*/  IMAD.WIDE.U32 R144, R43, R6, RZ ;  /* 0x000000062b907225 */ /* 0x000fe200078e00ff */
[----:B------:R-:W-:-:S02]  /*503b0*/  IADD3 R13, P0, P1, R2, R13, R10 ;  /* 0x0000000d020d7210 */ /* 0x000fc4000791e00a */
[----:B------:R-:W-:Y:S01]  /*503c0*/  ISETP.GT.U32.AND.EX P5, PT, R15, R90, PT, P3 ;  /* 0x0000005a0f00720c */ /* 0x000fe20003fa4130 */
[----:B------:R-:W-:Y:S01]  /*503d0*/  IMAD.WIDE.U32 R10, R44, R6, RZ ;  /* 0x000000062c0a7225 */ /* 0x000fe200078e00ff */
[----:B------:R-:W-:Y:S02]  /*503e0*/  IADD3 R146, P2, PT, R143, R146, RZ ;  /* 0x000000928f927210 */ /* 0x000fe40007f5e0ff */
[----:B------:R-:W-:Y:S01]  /*503f0*/  SEL R143, R14, R143, P5 ;  /* 0x0000008f0e8f7207 */ /* 0x000fe20002800000 */
[----:B------:R-:W-:Y:S01]  /*50400*/  IMAD.WIDE.U32 R2, R44, R5, RZ ;  /* 0x000000052c027225 */ /* 0x000fe200078e00ff */
[----:B------:R-:W-:-:S03]  /*50410*/  IADD3.X R151, PT, PT, RZ, RZ, RZ, P0, P1 ;  /* 0x000000ffff977210 */ /* 0x000fc600007e24ff */
        /* <DEDUP_REMOVED lines=51> */
[----:B------:R-:W-:-:S04]  /*50750*/  IMAD.WIDE.U32 R2, R9, R41, R2 ;  /* 0x0000002909027225 */ /* 0x000fc800078e0002 */
[----:B------:R-:W-:Y:S02]  /*50760*/  IMAD.X R156, R156, 0x1, R13, P5 ;  /* 0x000000019c9c7824 */ /* 0x000fe400028e060d */
[----:B------:R-:W-:Y:S01]  /*50770*/  IMAD.IADD R143, R86, 0x1, R3 ;  /* 0x00000001568f7824 */ /* 0x000fe200078e0203 */
[----:B------:R-:W-:Y:S01]  /*50780*/  SEL R3, RZ, 0x1, !P3 ;  /* 0x00000001ff037807 */ /* 0x000fe20005800000 */
[----:B------:R-:W-:Y:S01]  /*50790*/  IMAD.WIDE.U32 R146, R40, R12, RZ ;  /* 0x0000000c28927225 */ /* 0x000fe200078e00ff */
        /* <DEDUP_REMOVED lines=8> */
[----:B------:R-:W-:Y:S01]  /*50820*/  IMAD.IADD R145, R84, 0x1, R147 ;  /* 0x0000000154917824 */ /* 0x000fe200078e0293 */
[----:B------:R-:W-:-:S04]  /*50830*/  IADD3 R12, P3, PT, R144, R7, RZ ;  /* 0x00000007900c7210 */ /* 0x000fc80007f7e0ff */
[----:B------:R-:W-:Y:S01]  /*50840*/  IADD3 R146, P2, PT, R12, R146, RZ ;  /* 0x000000920c927210 */ /* 0x000fe20007f5e0ff */
[----:B------:R-:W-:Y:S01]  /*50850*/  IMAD.X R13, RZ, RZ, R148, P3 ;  /* 0x000000ffff0d7224 */ /* 0x000fe200018e0694 */
        /* <DEDUP_REMOVED lines=11> */
[----:B------:R-:W-:-:S03]  /*50910*/  IMAD.WIDE.U32 R12, R9, R39, R12 ;  /* 0x00000027090c7225 */ /* 0x000fc600078e000c */
[----:B------:R-:W-:Y:S01]  /*50920*/  SEL R148, RZ, 0x1, !P2 ;  /* 0x00000001ff947807 */ /* 0x000fe20005000000 */
[----:B------:R-:W-:Y:S02]  /*50930*/  IMAD.IADD R7, R84, 0x1, R3 ;  /* 0x0000000154077824 */ /* 0x000fe400078e0203 */
[----:B------:R-:W-:Y:S01]  /*50940*/  IMAD.IADD R2, R86, 0x1, R11 ;  /* 0x0000000156027824 */ /* 0x000fe200078e020b */
[----:B------:R-:W-:Y:S01]  /*50950*/  IADD3.X R11, PT, PT, RZ, RZ, RZ, P5, P3 ;  /* 0x000000ffff0b7210 */ /* 0x000fe20002fe64ff */
[----:B------:R-:W-:Y:S01]  /*50960*/  IMAD.IADD R9, R85, 0x1, R13 ;  /* 0x0000000155097824 */ /* 0x000fe200078e020d */
[----:B------:R-:W-:Y:S01]  /*50970*/  IADD3 R7, P3, P5, R15, R12, R7 ;  /* 0x0000000c0f077210 */ /* 0x000fe20007d7e007 */
[----:B------:R-:W-:Y:S02]  /*50980*/  IMAD.MOV.U32 R3, RZ, RZ, RZ ;  /* 0x000000ffff037224 */ /* 0x000fe400078e00ff */
[----:B------:R-:W-:Y:S01]  /*50990*/  IMAD.WIDE.U32 R12, R42, R17, RZ ;  /* 0x000000112a0c7225 */ /* 0x000fe200078e00ff */
[----:B------:R-:W-:-:S02]  /*509a0*/  IADD3.X R14, PT, PT, R8, R9, RZ, P3, P5 ;  /* 0x00000009080e7210 */ /* 0x000fc40001fea4ff */
        /* <DEDUP_REMOVED lines=101> */
[----:B------:R-:W-:Y:S01]  /*51000*/  IMAD.WIDE.U32 R12, R14, R78, RZ ;  /* 0x0000004e0e0c7225 */ /* 0x000fe200078e00ff */
        /* <DEDUP_REMOVED lines=57> */
[----:B------:R-:W-:-:S03]  /*513a0*/  IADD3.X R15, PT, PT, R11, RZ, RZ, P4, P6 ;  /* 0x000000ff0b0f7210 */ /* 0x000fc600027ec4ff */
[----:B------:R-:W-:Y:S01]  /*513b0*/  IMAD.WIDE.U32 R10, P6, R8, R77, R6 ;  /* 0x0000004d080a7225 */ /* 0x000fe200078c0006 */
[----:B------:R-:W-:-:S03]  /*513c0*/  IADD3 R12, P4, PT, R153, R12, RZ ;  /* 0x0000000c990c7210 */ /* 0x000fc60007f9e0ff */
[----:B------:R-:W-:Y:S01]  /*513d0*/  IMAD.X R7, RZ, RZ, RZ, P6 ;  /* 0x000000ffff077224 */ /* 0x000fe200030e06ff */
[----:B------:R-:W-:Y:S01]  /*513e0*/  IADD3 R2, P6, PT, R13, R10, RZ ;  /* 0x0000000a0d027210 */ /* 0x000fe20007fde0ff */
[----:B------:R-:W-:Y:S01]  /*513f0*/  IMAD.MOV.U32 R6, RZ, RZ, R11 ;  /* 0x000000ffff067224 */ /* 0x000fe200078e000b */
[----:B------:R-:W-:-:S03]  /*51400*/  IADD3.X R13, P5, PT, R155, R148, RZ, P5, !PT ;  /* 0x000000949b0d7210 */ /* 0x000fc60002fbe4ff */
[----:B------:R-:W-:Y:S01]  /*51410*/  IMAD.WIDE.U32.X R6, R9, R77, R6, P6 ;  /* 0x0000004d09067225 */ /* 0x000fe200030e0406 */
[----:B------:R-:W-:Y:S02]  /*51420*/  IADD3.X R13, P6, PT, R13, R2, RZ, P4, !PT ;  /* 0x000000020d0d7210 */ /* 0x000fe400027de4ff */
[----:B------:R-:W-:Y:S01]  /*51430*/  ISETP.GE.U32.AND P4, PT, R150, R3, PT ;  /* 0x000000039600720c */ /* 0x000fe20003f86070 */
[----:B------:R-:W-:Y:S01]  /*51440*/  IMAD.WIDE.U32 R2, R9, R78, RZ ;  /* 0x0000004e09027225 */ /* 0x000fe200078e00ff */
        /* <DEDUP_REMOVED lines=11> */
[----:B------:R-:W-:Y:S01]  /*51500*/  IADD3 R5, P4, PT, R5, R6, RZ ;  /* 0x0000000605057210 */ /* 0x000fe20007f9e0ff */
[----:B------:R-:W-:-:S03]  /*51510*/  IMAD.WIDE.U32 R2, R9, R80, RZ ;  /* 0x0000005009027225 */ /* 0x000fc600078e00ff */
[----:B------:R-:W-:Y:S01]  /*51520*/  IADD3.X R16, P4, PT, R16, R7, RZ, P4, !PT ;  /* 0x0000000710107210 */ /* 0x000fe2000279e4ff */
        /* <DEDUP_REMOVED lines=53> */
[----:B------:R-:W-:Y:S02]  /*51880*/  ISETP.GE.U32.AND P0, PT, R148, R20, PT ;  /* 0x000000149400720c */ /* 0x000fe40003f06070 */
[----:B------:R-:W-:Y:S02]  /*51890*/  SEL R8, RZ, 0x1, P4 ;  /* 0x00000001ff087807 */ /* 0x000fe40002000000 */
[----:B------:R-:W-:Y:S02]  /*518a0*/  IADD3.X R18, PT, PT, R9, RZ, RZ, P1, P6 ;  /* 0x000000ff09127210 */ /* 0x000fe40000fec4ff */
[----:B------:R-:W-:-:S02]  /*518b0*/  ISETP.GE.U32.AND.EX P0, PT, R15, R14, PT, P0 ;  /* 0x0000000e0f00720c */ /* 0x000fc40003f06100 */
[----:B------:R-:W-:Y:S01]  /*518c0*/  IADD3 R17, P6, P4, R8, R17, R16 ;  /* 0x0000001108117210 */ /* 0x000fe20007cde010 */
[----:B------:R-:W-:Y:S01]  /*518d0*/  IMAD.WIDE.U32 R8, R2, R78, RZ ;  /* 0x0000004e02087225 */ /* 0x000fe200078e00ff */
[----:B------:R-:W-:Y:S02]  /*518e0*/  SEL R15, RZ, 0x1, P5 ;  /* 0x00000001ff0f7807 */ /* 0x000fe40002800000 */
[----:B------:R-:W-:Y:S01]  /*518f0*/  IADD3 R142, P3, P2, R144, R142, R151 ;  /* 0x0000008e908e7210 */ /* 0x000fe20007a7e097 */
[----:B------:R-:W-:Y:S01]  /*51900*/  IMAD.WIDE.U32 R6, P5, R2, R79, R6 ;  /* 0x0000004f02067225 */ /* 0x000fe200078a0006 */
[----:B------:R-:W-:Y:S02]  /*51910*/  IADD3 R13, P1, PT, R13, R10, RZ ;  /* 0x0000000a0d0d7210 */ /* 0x000fe40007f3e0ff */
[----:B------:R-:W-:Y:S01]  /*51920*/  IADD3.X R145, PT, PT, RZ, R143, RZ, P3, P2 ;  /* 0x0000008fff917210 */ /* 0x000fe20001fe44ff */
[----:B------:R-:W-:Y:S01]  /*51930*/  IMAD.MOV.U32 R14, RZ, RZ, R7 ;  /* 0x000000ffff0e7224 */ /* 0x000fe200078e0007 */
[----:B------:R-:W-:-:S02]  /*51940*/  SEL R10, RZ, 0x1, P0 ;  /* 0x00000001ff0a7807 */ /* 0x000fc40000000000 */
[----:B------:R-:W-:Y:S01]  /*51950*/  IADD3 R143, P2, PT, R15, R142, RZ ;  /* 0x0000008e0f8f7210 */ /* 0x000fe20007f5e0ff */
[----:B------:R-:W-:Y:S01]  /*51960*/  IMAD.X R15, RZ, RZ, RZ, P5 ;  /* 0x000000ffff0f7224 */ /* 0x000fe200028e06ff */
[----:B------:R-:W-:Y:S02]  /*51970*/  IADD3 R6, P3, PT, R9, R6, RZ ;  /* 0x0000000609067210 */ /* 0x000fe40007f7e0ff */
[----:B------:R-:W-:Y:S01]  /*51980*/  IADD3 R16, P0, PT, R13, R8, RZ ;  /* 0x000000080d107210 */ /* 0x000fe20007f1e0ff */
[----:B------:R-:W-:Y:S01]  /*51990*/  IMAD.WIDE.U32 R8, R149, R80, RZ ;  /* 0x0000005095087225 */ /* 0x000fe200078e00ff */
        /* <DEDUP_REMOVED lines=71> */
.L_x_441:
        /* <DEDUP_REMOVED lines=21> */
.L_x_442:
[----:B------:R-:W-:Y:S01]  /*51f60*/  IMAD.WIDE.U32 R144, R34, R127, RZ ;  /* 0x0000007f22907225 */ /* 0x000fe200078e00ff */
[----:B------:R-:W-:-:S03]  /*51f70*/  LOP3.LUT R53, R53, 0xfffffffe, RZ, 0xc0, !PT ;  /* 0xfffffffe35357812 */ /* 0x000fc600078ec0ff */
[----:B------:R-:W-:-:S04]  /*51f80*/  IMAD.WIDE.U32 R2, R33, R127, RZ ;  /* 0x0000007f21027225 */ /* 0x000fc800078e00ff */
[----:B------:R-:W-:-:S04]  /*51f90*/  IMAD.WIDE.U32 R6, R34, R126, RZ ;  /* 0x0000007e22067225 */ /* 0x000fc800078e00ff */
[----:B------:R-:W-:Y:S02]  /*51fa0*/  IMAD.IADD R5, R92, 0x1, R145 ;  /* 0x000000015c057824 */ /* 0x000fe400078e0291 */
[----:B------:R-:W-:-:S03]  /*51fb0*/  IMAD.WIDE.U32 R10, R32, R125, RZ ;  /* 0x0000007d200a7225 */ /* 0x000fc600078e00ff */
[----:B------:R-:W-:Y:S01]  /*51fc0*/  IADD3 R158, P0, P4, R6, R5, R2 ;  /* 0x00000005069e7210 */ /* 0x000fe20007c1e002 */
[----:B------:R-:W-:Y:S01]  /*51fd0*/  IMAD.WIDE.U32 R142, R31, R125, RZ ;  /* 0x0000007d1f8e7225 */ /* 0x000fe200078e00ff */
[----:B------:R-:W-:Y:S02]  /*51fe0*/  IADD3 R155, P3, PT, R10, R144, RZ ;  /* 0x000000900a9b7210 */ /* 0x000fe40007f7e0ff */
[----:B------:R-:W-:Y:S01]  /*51ff0*/  P2R R154, PR, RZ, 0x10 ;  /* 0x00000010ff9a7803 */ /* 0x000fe20000000000 */
[----:B------:R-:W-:-:S04]  /*52000*/  IMAD.WIDE.U32 R8, R32, R124, RZ ;  /* 0x0000007c20087225 */ /* 0x000fc800078e00ff */
[----:B------:R-:W-:Y:S02]  /*52010*/  IMAD.IADD R11, R4, 0x1, R11 ;  /* 0x00000001040b7824 */ /* 0x000fe400078e020b */
[----:B------:R-:W-:Y:S02]  /*52020*/  IMAD.WIDE.U32 R148, R30, R125, RZ ;  /* 0x0000007d1e947225 */ /* 0x000fe400078e00ff */
[----:B------:R-:W-:Y:S02]  /*52030*/  @P0 LOP3.LUT R53, R53, 0x1, RZ, 0xfc, !PT ;  /* 0x0000000135350812 */ /* 0x000fe400078efcff */
[----:B------:R-:W-:Y:S01]  /*52040*/  IADD3 R11, P1, P2, R8, R11, R142 ;  /* 0x0000000b080b7210 */ /* 0x000fe20007a3e08e */
[----:B------:R-:W-:Y:S01]  /*52050*/  IMAD.IADD R8, R83, 0x1, R143 ;  /* 0x0000000153087824 */ /* 0x000fe200078e028f */
[----:B------:R-:W-:Y:S01]  /*52060*/  ISETP.GE.U32.AND P0, PT, R155, R10, PT ;  /* 0x0000000a9b00720c */ /* 0x000fe20003f06070 */
[----:B------:R-:W-:Y:S01]  /*52070*/  IMAD.IADD R6, R91, 0x1, R3 ;  /* 0x000000015b067824 */ /* 0x000fe200078e0203 */
[----:B------:R-:W-:Y:S01]  /*52080*/  IADD3.X R151, PT, PT, RZ, RZ, RZ, P1, P2 ;  /* 0x000000ffff977210 */ /* 0x000fe20000fe44ff */
[----:B------:R-:W-:Y:S01]  /*52090*/  IMAD.X R158, R158, 0x1, R11, P3 ;  /* 0x000000019e9e7824 */ /* 0x000fe200018e060b */
[----:B------:R-:W-:Y:S01]  /*520a0*/  LOP3.LUT R53, R53, 0xfffffffb, RZ, 0xc0, !PT ;  /* 0xfffffffb35357812 */ /* 0x000fe200078ec0ff */
[----:B------:R-:W-:-:S03]  /*520b0*/  IMAD.WIDE.U32 R142, R29, R125, RZ ;  /* 0x0000007d1d8e7225 */ /* 0x000fc600078e00ff */
[----:B------:R-:W-:Y:S01]  /*520c0*/  ISETP.GE.U32.AND.EX P0, PT, R158, R11, PT, P0 ;  /* 0x0000000b9e00720c */ /* 0x000fe20003f06100 */
[----:B------:R-:W-:-:S03]  /*520d0*/  IMAD.WIDE.U32 R2, R30, R124, RZ ;  /* 0x0000007c1e027225 */ /* 0x000fc600078e00ff */
[----:B------:R-:W-:Y:S01]  /*520e0*/  SEL R153, RZ, 0x1, P0 ;  /* 0x00000001ff997807 */ /* 0x000fe20000000000 */
[----:B------:R-:W-:Y:S02]  /*520f0*/  IMAD.IADD R5, R140, 0x1, R149 ;  /* 0x000000018c057824 */ /* 0x000fe400078e0295 */
[----:B------:R-:W-:Y:S02]  /*52100*/  IMAD.IADD R144, R4, 0x1, R9 ;  /* 0x0000000104907824 */ /* 0x000fe400078e0209 */
[----:B------:R-:W-:Y:S01]  /*52110*/  IMAD.IADD R10, R139, 0x1, R143 ;  /* 0x000000018b0a7824 */ /* 0x000fe200078e028f */
[----:B------:R-:W-:Y:S01]  /*52120*/  IADD3 R82, P0, P3, R2, R5, R142 ;  /* 0x0000000502527210 */ /* 0x000fe20007b1e08e */
[----:B------:R-:W-:Y:S01]  /*52130*/  IMAD.MOV.U32 R9, RZ, RZ, RZ ;  /* 0x000000ffff097224 */ /* 0x000fe200078e00ff */
[----:B------:R-:W-:Y:S01]  /*52140*/  IADD3 R143, P2, PT, R153, R148, RZ ;  /* 0x00000094998f7210 */ /* 0x000fe20007f5e0ff */
[----:B------:R-:W-:Y:S01]  /*52150*/  IMAD.MOV.U32 R11, RZ, RZ, RZ ;  /* 0x000000ffff0b7224 */ /* 0x000fe200078e00ff */
[----:B------:R-:W-:Y:S01]  /*52160*/  IADD3.X R5, PT, PT, RZ, RZ, RZ, P0, P3 ;  /* 0x000000ffff057210 */ /* 0x000fe200007e64ff */
[----:B------:R-:W-:Y:S01]  /*52170*/  IMAD.WIDE.U32 R8, R124, R31, R8 ;  /* 0x0000001f7c087225 */ /* 0x000fe200078e0008 */
[----:B------:R-:W-:-:S03]  /*52180*/  ISETP.GT.U32.AND P0, PT, R148, R143, PT ;  /* 0x0000008f9400720c */ /* 0x000fc60003f04070 */
[----:B------:R-:W-:Y:S01]  /*52190*/  IMAD.X R146, RZ, RZ, R82, P2 ;  /* 0x000000ffff927224 */ /* 0x000fe200010e0652 */
[----:B------:R-:W-:Y:S01]  /*521a0*/  IADD3 R151, P1, P5, R151, R8, R144 ;  /* 0x0000000897977210 */ /* 0x000fe20007d3e090 */
[----:B------:R-:W-:Y:S02]  /*521b0*/  IMAD.IADD R12, R140, 0x1, R3 ;  /* 0x000000018c0c7824 */ /* 0x000fe400078e0203 */
[----:B------:R-:W-:Y:S01]  /*521c0*/  IMAD.WIDE.U32 R10, R124, R29, R10 ;  /* 0x0000001d7c0a7225 */ /* 0x000fe200078e000a */
[----:B------:R-:W-:-:S03]  /*521d0*/  ISETP.GT.U32.AND.EX P0, PT, R82, R146, PT, P0 ;  /* 0x000000925200720c */ /* 0x000fc60003f04100 */
[----:B------:R-:W-:Y:S01]  /*521e0*/  IMAD.IADD R147, R83, 0x1, R9 ;  /* 0x0000000153937824 */ /* 0x000fe200078e0209 */
[----:B------:R-:W-:Y:S01]  /*521f0*/  IADD3 R12, P2, P3, R5, R10, R12 ;  /* 0x0000000a050c7210 */ /* 0x000fe20007b5e00c */
[----:B------:R-:W-:Y:S01]  /*52200*/  IMAD.WIDE.U32 R2, R32, R127, RZ ;  /* 0x0000007f20027225 */ /* 0x000fe200078e00ff */
[----:B------:R-:W-:Y:S02]  /*52210*/  SEL R148, R148, R143, P0 ;  /* 0x0000008f94947207 */ /* 0x000fe40000000000 */
[----:B------:R-:W-:Y:S01]  /*52220*/  IADD3.X R147, PT, PT, RZ, R147, RZ, P1, P5 ;  /* 0x00000093ff937210 */ /* 0x000fe20000fea4ff */
[----:B------:R-:W-:Y:S01]  /*52230*/  IMAD.IADD R145, R4, 0x1, R3 ;  /* 0x0000000104917824 */ /* 0x000fe200078e0203 */
[----:B------:R-:W-:Y:S01]  /*52240*/  IADD3 R5, P1, PT, R143, R2, RZ ;  /* 0x000000028f057210 */ /* 0x000fe20007f3e0ff */
[----:B------:R-:W-:Y:S01]  /*52250*/  IMAD.IADD R150, R139, 0x1, R11 ;  /* 0x000000018b967824 */ /* 0x000fe200078e020b */
[----:B------:R-:W-:Y:S01]  /*52260*/  SEL R82, R82, R146, P0 ;  /* 0x0000009252527207 */ /* 0x000fe20000000000 */
[----:B------:R-:W-:Y:S01]  /*52270*/  IMAD.WIDE.U32 R2, R36, R125, RZ ;  /* 0x0000007d24027225 */ /* 0x000fe200078e00ff */
[----:B------:R-:W-:-:S02]  /*52280*/  ISETP.GT.U32.AND P0, PT, R148, R5, PT ;  /* 0x000000059400720c */ /* 0x000fc40003f04070 */
[----:B------:R-:W-:Y:S01]  /*52290*/  IADD3.X R150, PT, PT, RZ, R150, RZ, P2, P3 ;  /* 0x00000096ff967210 */ /* 0x000fe200017e64ff */
[----:B------:R-:W-:-:S04]  /*522a0*/  IMAD.WIDE.U32 R142, R31, R127, RZ ;  /* 0x0000007f1f8e7225 */ /* 0x000fc800078e00ff */
[----:B------:R-:W-:-:S04]  /*522b0*/  IMAD.WIDE.U32 R10, R32, R126, RZ ;  /* 0x0000007e200a7225 */ /* 0x000fc800078e00ff */
[----:B------:R-:W-:-:S04]  /*522c0*/  IMAD.WIDE.U32 R8, R36, R124, RZ ;  /* 0x0000007c24087225 */ /* 0x000fc800078e00ff */
[C---:B------:R-:W-:Y:S01]  /*522d0*/  IMAD.IADD R157, R93.reuse, 0x1, R3 ;  /* 0x000000015d9d7824 */ /* 0x040fe200078e0203 */
[----:B------:R-:W-:Y:S01]  /*522e0*/  IADD3 R3, P2, P3, R10, R145, R142 ;  /* 0x000000910a037210 */ /* 0x000fe20007b5e08e */
[----:B------:R-:W-:Y:S02]  /*522f0*/  IMAD.IADD R149, R93, 0x1, R9 ;  /* 0x000000015d957824 */ /* 0x000fe400078e0209 */
[----:B------:R-:W-:-:S04]  /*52300*/  IMAD.WIDE.U32 R144, R35, R125, RZ ;  /* 0x0000007d23907225 */ /* 0x000fc800078e00ff */
[----:B------:R-:W-:Y:S02]  /*52310*/  IMAD.IADD R93, R92, 0x1, R7 ;  /* 0x000000015c5d7824 */ /* 0x000fe400078e0207 */
[----:B------:R-:W-:Y:S02]  /*52320*/  IMAD.MOV.U32 R7, RZ, RZ, RZ ;  /* 0x000000ffff077224 */ /* 0x000fe400078e00ff */
[----:B------:R-:W-:Y:S01]  /*52330*/  IMAD.X R3, R146, 0x1, R3, P1 ;  /* 0x0000000192037824 */ /* 0x000fe200008e0603 */
[----:B------:R-:W-:Y:S01]  /*52340*/  IADD3 R10, P1, P5, R8, R157, R144 ;  /* 0x0000009d080a7210 */ /* 0x000fe20007d3e090 */
[----:B------:R-:W-:Y:S02]  /*52350*/  IMAD.IADD R142, R83, 0x1, R143 ;  /* 0x00000001538e7824 */ /* 0x000fe400078e028f */
[----:B------:R-:W-:Y:S01]  /*52360*/  IMAD.WIDE.U32 R6, R126, R33, R6 ;  /* 0x000000217e067225 */ /* 0x000fe200078e0006 */
[----:B------:R-:W-:-:S03]  /*52370*/  ISETP.GT.U32.AND.EX P0, PT, R82, R3, PT, P0 ;  /* 0x000000035200720c */ /* 0x000fc60003f04100 */
[----:B------:R-:W-:Y:S02]  /*52380*/  IMAD.MOV.U32 R143, RZ, RZ, RZ ;  /* 0x000000ffff8f7224 */ /* 0x000fe400078e00ff */
[----:B------:R-:W-:Y:S02]  /*52390*/  IMAD.IADD R8, R141, 0x1, R145 ;  /* 0x000000018d087824 */ /* 0x000fe400078e0291 */
[----:B------:R-:W-:Y:S01]  /*523a0*/  IMAD.IADD R145, R4, 0x1, R11 ;  /* 0x0000000104917824 */ /* 0x000fe200078e020b */
[----:B------:R-:W-:Y:S01]  /*523b0*/  IADD3.X R11, PT, PT, RZ, RZ, RZ, P1, P5 ;  /* 0x000000ffff0b7210 */ /* 0x000fe20000fea4ff */
[----:B------:R-:W-:Y:S01]  /*523c0*/  IMAD.IADD R144, R91, 0x1, R7 ;  /* 0x000000015b907824 */ /* 0x000fe200078e0207 */
[----:B------:R-:W-:Y:S01]  /*523d0*/  IADD3 R93, P1, P5, R151, R6, R93 ;  /* 0x00000006975d7210 */ /* 0x000fe20007d3e05d */
[----:B------:R-:W-:-:S03]  /*523e0*/  IMAD.WIDE.U32 R142, R126, R31, R142 ;  /* 0x0000001f7e8e7225 */ /* 0x000fc600078e008e */
[----:B------:R-:W-:Y:S01]  /*523f0*/  IADD3.X R144, PT, PT, R147, R144, RZ, P1, P5 ;  /* 0x0000009093907210 */ /* 0x000fe20000fea4ff */
[----:B------:R-:W-:Y:S01]  /*52400*/  IMAD.MOV.U32 R9, RZ, RZ, RZ ;  /* 0x000000ffff097224 */ /* 0x000fe200078e00ff */
[----:B------:R-:W-:Y:S01]  /*52410*/  IADD3 R12, P1, P5, R12, R142, R145 ;  /* 0x0000008e0c0c7210 */ /* 0x000fe20007d3e091 */
[----:B------:R-:W-:Y:S01]  /*52420*/  IMAD.IADD R7, R83, 0x1, R143 ;  /* 0x0000000153077824 */ /* 0x000fe200078e028f */
[----:B------:R-:W-:Y:S01]  /*52430*/  IADD3.X R142, PT, PT, RZ, RZ, RZ, P2, P3 ;  /* 0x000000ffff8e7210 */ /* 0x000fe200017e64ff */
[----:B------:R-:W-:-:S03]  /*52440*/  IMAD.WIDE.U32 R8, R124, R35, R8 ;  /* 0x000000237c087225 */ /* 0x000fc600078e0008 */
[----:B------:R-:W-:Y:S01]  /*52450*/  IADD3.X R82, PT, PT, R150, R7, RZ, P1, P5 ;  /* 0x0000000796527210 */ /* 0x000fe20000fea4ff */
[----:B------:R-:W-:Y:S01]  /*52460*/  IMAD.IADD R145, R141, 0x1, R9 ;  /* 0x000000018d917824 */ /* 0x000fe200078e0209 */
[----:B------:R-:W-:Y:S01]  /*52470*/  IADD3 R143, P2, P3, R11, R8, R149 ;  /* 0x000000080b8f7210 */ /* 0x000fe20007b5e095 */
[----:B------:R-:W-:Y:S01]  /*52480*/  IMAD.WIDE.U32 R6, R30, R127, RZ ;  /* 0x0000007f1e067225 */ /* 0x000fe200078e00ff */
[----:B------:R-:W-:Y:S02]  /*52490*/  SEL R149, RZ, 0x1, !P0 ;  /* 0x00000001ff957807 */ /* 0x000fe40004000000 */
[----:B------:R-:W-:Y:S01]  /*524a0*/  IADD3.X R145, PT, PT, RZ, R145, RZ, P2, P3 ;  /* 0x00000091ff917210 */ /* 0x000fe200017e64ff */
[----:B------:R-:W-:Y:S01]  /*524b0*/  IMAD.IADD R11, R140, 0x1, R7 ;  /* 0x000000018c0b7824 */ /* 0x000fe200078e0207 */
[C---:B------:R-:W-:Y:S01]  /*524c0*/  IADD3 R7, P2, PT, R149.reuse, R2, RZ ;  /* 0x0000000295077210 */ /* 0x040fe20007f5e0ff */
[----:B------:R-:W-:Y:S01]  /*524d0*/  IMAD.WIDE.U32 R8, R30, R126, RZ ;  /* 0x0000007e1e087225 */ /* 0x000fe200078e00ff */
[----:B------:R-:W-:-:S03]  /*524e0*/  IADD3 R12, P0, P1, R149, R12, R142 ;  /* 0x0000000c950c7210 */ /* 0x000fc6000791e08e */
[----:B------:R-:W-:Y:S01]  /*524f0*/  IMAD.IADD R150, R140, 0x1, R9 ;  /* 0x000000018c967824 */ /* 0x000fe200078e0209 */
[----:B------:R-:W-:Y:S01]  /*52500*/  IADD3.X R82, PT, PT, RZ, R82, RZ, P0, P1 ;  /* 0x00000052ff527210 */ /* 0x000fe200007e24ff */
[----:B------:R-:W-:Y:S01]  /*52510*/  IMAD.X R9, RZ, RZ, R10, P2 ;  /* 0x000000ffff097224 */ /* 0x000fe200010e060a */
[----:B------:R-:W-:Y:S01]  /*52520*/  ISETP.GT.U32.AND P2, PT, R2, R7, PT ;  /* 0x000000070200720c */ /* 0x000fe20003f44070 */
[----:B------:R-:W-:-:S03]  /*52530*/  IMAD.WIDE.U32 R146, R29, R127, RZ ;  /* 0x0000007f1d927225 */ /* 0x000fc600078e00ff */
[----:B------:R-:W-:Y:S01]  /*52540*/  ISETP.GT.U32.AND.EX P2, PT, R10, R9, PT, P2 ;  /* 0x000000090a00720c */ /* 0x000fe20003f44120 */
[----:B------:R-:W-:Y:S01]  /*52550*/  IMAD.WIDE.U32 R148, R34, R129, RZ ;  /* 0x0000008122947225 */ /* 0x000fe200078e00ff */
[----:B------:R-:W-:Y:S02]  /*52560*/  IADD3 R142, P3, P5, R8, R11, R146 ;  /* 0x0000000b088e7210 */ /* 0x000fe40007d7e092 */
[----:B------:R-:W-:Y:S01]  /*52570*/  IADD3 R11, P0, PT, R7, R6, RZ ;  /* 0x00000006070b7210 */ /* 0x000fe20007f1e0ff */
[----:B------:R-:W-:Y:S01]  /*52580*/  IMAD.IADD R8, R139, 0x1, R147 ;  /* 0x000000018b087824 */ /* 0x000fe200078e0293 */
[----:B------:R-:W-:Y:S01]  /*52590*/  SEL R146, R2, R7, P2 ;  /* 0x0000000702927207 */ /* 0x000fe20001000000 */
[----:B------:R-:W-:-:S04]  /*525a0*/  IMAD.WIDE.U32 R140, R33, R129, RZ ;  /* 0x00000081218c7225 */ /* 0x000fc800078e00ff */
[----:B------:R-:W-:Y:S02]  /*525b0*/  IMAD.IADD R147, R92, 0x1, R149 ;  /* 0x000000015c937824 */ /* 0x000fe400078e0295 */
        /* <DEDUP_REMOVED lines=8> */
[----:B------:R-:W-:Y:S01]  /*52640*/  IADD3.X R146, PT, PT, RZ, RZ, RZ, P3, P5 ;  /* 0x000000ffff927210 */ /* 0x000fe20001fea4ff */
[----:B------:R-:W-:Y:S01]  /*52650*/  IMAD.WIDE.U32 R8, R126, R29, R8 ;  /* 0x0000001d7e087225 */ /* 0x000fe200078e0008 */
[----:B------:R-:W-:Y:S02]  /*52660*/  ISETP.GT.U32.AND.EX P2, PT, R7, R142, PT, P2 ;  /* 0x0000008e0700720c */ /* 0x000fe40003f44120 */
[----:B------:R-:W-:Y:S01]  /*52670*/  IADD3 R148, P3, PT, R5, R148, RZ ;  /* 0x0000009405947210 */ /* 0x000fe20007f7e0ff */
[----:B------:R-:W-:Y:S01]  /*52680*/  IMAD.IADD R140, R139, 0x1, R9 ;  /* 0x000000018b8c7824 */ /* 0x000fe200078e0209 */
[----:B------:R-:W-:Y:S01]  /*52690*/  SEL R10, RZ, 0x1, !P2 ;  /* 0x00000001ff0a7807 */ /* 0x000fe20005000000 */
[----:B------:R-:W-:Y:S01]  /*526a0*/  IMAD.MOV.U32 R7, RZ, RZ, RZ ;  /* 0x000000ffff077224 */ /* 0x000fe200078e00ff */
[----:B------:R-:W-:Y:S01]  /*526b0*/  IADD3 R141, P2, P5, R143, R8, R150 ;  /* 0x000000088f8d7210 */ /* 0x000fe20007d5e096 */
[----:B------:R-:W-:Y:S01]  /*526c0*/  IMAD.X R151, R2, 0x1, R3, P3 ;  /* 0x0000000102977824 */ /* 0x000fe200018e0603 */
[----:B------:R-:W-:Y:S01]  /*526d0*/  ISETP.GE.U32.AND P3, PT, R148, R5, PT ;  /* 0x000000059400720c */ /* 0x000fe20003f66070 */
[----:B------:R-:W-:Y:S01]  /*526e0*/  IMAD.WIDE.U32 R6, R128, R33, R6 ;  /* 0x0000002180067225 */ /* 0x000fe200078e0006 */
[----:B------:R-:W-:-:S02]  /*526f0*/  IADD3.X R5, PT, PT, R145, R140, RZ, P2, P5 ;  /* 0x0000008c91057210 */ /* 0x000fc400017ea4ff */
[----:B------:R-:W-:Y:S01]  /*52700*/  ISETP.GE.U32.AND.EX P2, PT, R151, R3, PT, P3 ;  /* 0x000000039700720c */ /* 0x000fe20003f46130 */
[----:B------:R-:W-:Y:S01]  /*52710*/  IMAD.WIDE.U32 R8, R32, R129, RZ ;  /* 0x0000008120087225 */ /* 0x000fe200078e00ff */
[----:B------:R-:W-:Y:S02]  /*52720*/  IADD3 R141, P3, P5, R10, R141, R146 ;  /* 0x0000008d0a8d7210 */ /* 0x000fe40007d7e092 */
[----:B------:R-:W-:Y:S01]  /*52730*/  SEL R150, RZ, 0x1, P2 ;  /* 0x00000001ff967807 */ /* 0x000fe20001000000 */
[----:B------:R-:W-:Y:S01]  /*52740*/  IMAD.IADD R143, R91, 0x1, R7 ;  /* 0x000000015b8f7824 */ /* 0x000fe200078e0207 */
[----:B------:R-:W-:Y:S01]  /*52750*/  IADD3.X R5, PT, PT, RZ, R5, RZ, P3, P5 ;  /* 0x00000005ff057210 */ /* 0x000fe20001fea4ff */
[----:B------:R-:W-:Y:S01]  /*52760*/  IMAD.WIDE.U32 R2, R32, R128, RZ ;  /* 0x0000008020027225 */ /* 0x000fe200078e00ff */
[----:B------:R-:W-:Y:S02]  /*52770*/  IADD3 R12, P2, P5, R12, R6, R147 ;  /* 0x000000060c0c7210 */ /* 0x000fe40007d5e093 */
[----:B------:R-:W-:Y:S01]  /*52780*/  IADD3 R10, P3, PT, R150, R11, RZ ;  /* 0x0000000b960a7210 */ /* 0x000fe20007f7e0ff */
[----:B------:R-:W-:Y:S01]  /*52790*/  IMAD.WIDE.U32 R6, R31, R129, RZ ;  /* 0x000000811f067225 */ /* 0x000fe200078e00ff */
[----:B------:R-:W-:-:S02]  /*527a0*/  IADD3.X R140, PT, PT, R82, R143, RZ, P2, P5 ;  /* 0x0000008f528c7210 */ /* 0x000fc400017ea4ff */
[----:B------:R-:W-:Y:S01]  /*527b0*/  IADD3 R145, P2, PT, R10, R8, RZ ;  /* 0x000000080a917210 */ /* 0x000fe20007f5e0ff */
[C---:B------:R-:W-:Y:S02]  /*527c0*/  IMAD.IADD R139, R4.reuse, 0x1, R9 ;  /* 0x00000001048b7824 */ /* 0x040fe400078e0209 */
        /* <DEDUP_REMOVED lines=9> */
[----:B------:R-:W-:Y:S02]  /*52860*/  IMAD.MOV.U32 R3, RZ, RZ, RZ ;  /* 0x000000ffff037224 */ /* 0x000fe400078e00ff */
[----:B------:R-:W-:Y:S01]  /*52870*/  IMAD.WIDE.U32 R156, R34, R125, RZ ;  /* 0x0000007d229c7225 */ /* 0x000fe200078e00ff */
        /* <DEDUP_REMOVED lines=9> */
[----:B------:R-:W-:Y:S01]  /*52910*/  IMAD.WIDE.U32 R6, R34, R130, RZ ;  /* 0x0000008222067225 */ /* 0x000fe200078e00ff */
[----:B------:R-:W-:-:S02]  /*52920*/  SEL R9, RZ, 0x1, !P2 ;  /* 0x00000001ff097807 */ /* 0x000fc40005000000 */
[----:B------:R-:W-:Y:S01]  /*52930*/  IADD3.X R5, PT, PT, R5, R10, RZ, P3, P5 ;  /* 0x0000000a05057210 */ /* 0x000fe20001fea4ff */
[----:B------:R-:W-:Y:S01]  /*52940*/  IMAD.WIDE.U32 R2, R130, R33, R2 ;  /* 0x0000002182027225 */ /* 0x000fe200078e0002 */
[----:B------:R-:W-:-:S03]  /*52950*/  IADD3 R4, P2, P3, R9, R4, R11 ;  /* 0x0000000409047210 */ /* 0x000fc60007b5e00b */
[----:B------:R-:W-:Y:S01]  /*52960*/  IMAD.IADD R149, R92, 0x1, R7 ;  /* 0x000000015c957824 */ /* 0x000fe200078e0207 */
[----:B------:R-:W-:Y:S01]  /*52970*/  IADD3.X R142, PT, PT, RZ, R5, RZ, P2, P3 ;  /* 0x00000005ff8e7210 */ /* 0x000fe200017e64ff */
[----:B------:R-:W-:Y:S02]  /*52980*/  IMAD.IADD R141, R91, 0x1, R3 ;  /* 0x000000015b8d7824 */ /* 0x000fe400078e0203 */
[----:B------:R-:W-:Y:S01]  /*52990*/  IMAD.WIDE.U32 R82, R33, R125, RZ ;  /* 0x0000007d21527225 */ /* 0x000fe200078e00ff */
[----:B------:R-:W-:-:S03]  /*529a0*/  IADD3 R149, P2, P3, R4, R2, R149 ;  /* 0x0000000204957210 */ /* 0x000fc60007b5e095 */
[----:B------:R-:W-:Y:S01]  /*529b0*/  IMAD.WIDE.U32 R10, R34, R124, RZ ;  /* 0x0000007c220a7225 */ /* 0x000fe200078e00ff */
[----:B------:R-:W-:-:S03]  /*529c0*/  IADD3.X R141, PT, PT, R142, R141, RZ, P2, P3 ;  /* 0x0000008d8e8d7210 */ /* 0x000fc600017e64ff */
        /* <DEDUP_REMOVED lines=186> */
[----:B------:R-:W-:Y:S01]  /*53570*/  IMAD.MOV.U32 R6, RZ, RZ, R3 ;  /* 0x000000ffff067224 */ /* 0x000fe200078e0003 */
[----:B------:R-:W-:Y:S01]  /*53580*/  IADD3.X R151, P4, PT, R151, R142, RZ, P4, !PT ;  /* 0x0000008e97977210 */ /* 0x000fe2000279e4ff */
[----:B------:R-:W-:Y:S01]  /*53590*/  IMAD.X R7, RZ, RZ, RZ, P5 ;  /* 0x000000ffff077224 */ /* 0x000fe200028e06ff */
[----:B------:R-:W-:Y:S01]  /*535a0*/  IADD3 R8, P5, PT, R155, R8, RZ ;  /* 0x000000089b087210 */ /* 0x000fe20007fbe0ff */
        /* <DEDUP_REMOVED lines=34> */
[----:B------:R-:W-:Y:S01]  /*537d0*/  IADD3.X R92, PT, PT, RZ, RZ, RZ, P3, P2 ;  /* 0x000000ffff5c7210 */ /* 0x000fe20001fe44ff */
[----:B------:R-:W-:Y:S01]  /*537e0*/  IMAD.WIDE.U32.X R6, R146, R77, R6, P6 ;  /* 0x0000004d92067225 */ /* 0x000fe200030e0406 */
[----:B------:R-:W-:Y:S02]  /*537f0*/  IADD3 R12, P3, P2, R150, R12, R139 ;  /* 0x0000000c960c7210 */ /* 0x000fe40007a7e08b */
[----:B------:R-:W-:Y:S02]  /*53800*/  IADD3.X R83, P1, P6, R6, RZ, RZ, P1, P0 ;  /* 0x000000ff06537210 */ /* 0x000fe40000e204ff */
[----:B------:R-:W-:Y:S02]  /*53810*/  SEL R6, RZ, 0x1, P4 ;  /* 0x00000001ff067807 */ /* 0x000fe40002000000 */
[----:B------:R-:W-:Y:S02]  /*53820*/  ISETP.GE.U32.AND P0, PT, R143, R91, PT ;  /* 0x0000005b8f00720c */ /* 0x000fe40003f06070 */
[----:B------:R-:W-:-:S02]  /*53830*/  IADD3.X R82, PT, PT, R7, RZ, RZ, P1, P6 ;  /* 0x000000ff07527210 */ /* 0x000fc40000fec4ff */
[----:B------:R-:W-:Y:S01]  /*53840*/  IADD3 R149, P6, P4, R6, R149, R92 ;  /* 0x0000009506957210 */ /* 0x000fe20007cde05c */
[----:B------:R-:W-:Y:S01]  /*53850*/  IMAD.WIDE.U32 R6, R2, R78, RZ ;  /* 0x0000004e02067225 */ /* 0x000fe200078e00ff */
[----:B------:R-:W-:Y:S02]  /*53860*/  SEL R91, RZ, 0x1, P5 ;  /* 0x00000001ff5b7807 */ /* 0x000fe40002800000 */
[----:B------:R-:W-:Y:S01]  /*53870*/  ISETP.GE.U32.AND.EX P0, PT, R142, R10, PT, P0 ;  /* 0x0000000a8e00720c */ /* 0x000fe20003f06100 */
[----:B------:R-:W-:Y:S01]  /*53880*/  IMAD.WIDE.U32 R4, P5, R2, R79, R4 ;  /* 0x0000004f02047225 */ /* 0x000fe200078a0004 */
        /* <DEDUP_REMOVED lines=74> */
.L_x_443:
        /* <DEDUP_REMOVED lines=21> */
.L_x_444:
        /* <DEDUP_REMOVED lines=13> */
[----:B------:R-:W-:-:S04]  /*53f50*/  IMAD.WIDE.U32 R2, R140, R95, RZ ;  /* 0x0000005f8c027225 */ /* 0x000fc800078e00ff */
[----:B------:R-:W-:Y:S01]  /*53f60*/  IMAD.MOV.U32 R5, RZ, RZ, RZ ;  /* 0x000000ffff057224 */ /* 0x000fe200078e00ff */
[----:B------:R-:W-:Y:S01]  /*53f70*/  IADD3 R159, P1, PT, R10, R2, RZ ;  /* 0x000000020a9f7210 */ /* 0x000fe20007f3e0ff */
[----:B------:R-:W-:Y:S02]  /*53f80*/  IMAD.IADD R150, R144, 0x1, R7 ;  /* 0x0000000190967824 */ /* 0x000fe400078e0207 */
[----:B------:R-:W-:Y:S01]  /*53f90*/  IMAD.WIDE.U32 R4, R70, R139, R4 ;  /* 0x0000008b46047225 */ /* 0x000fe200078e0004 */
[----:B------:R-:W-:-:S03]  /*53fa0*/  ISETP.GE.U32.AND P0, PT, R159, R10, PT ;  /* 0x0000000a9f00720c */ /* 0x000fc60003f06070 */
[----:B------:R-:W-:Y:S01]  /*53fb0*/  IMAD.WIDE.U32 R6, R149, R71, RZ ;  /* 0x0000004795067225 */ /* 0x000fe200078e00ff */
[----:B------:R-:W-:-:S03]  /*53fc0*/  IADD3 R150, P4, P5, R11, R4, R150 ;  /* 0x000000040b967210 */ /* 0x000fc60007d9e096 */
[----:B------:R-:W-:Y:S02]  /*53fd0*/  IMAD.IADD R9, R9, 0x1, R155 ;  /* 0x0000000109097824 */ /* 0x000fe400078e029b */
[----:B------:R-:W-:-:S03]  /*53fe0*/  IMAD.WIDE.U32 R10, R93, R71, RZ ;  /* 0x000000475d0a7225 */ /* 0x000fc600078e00ff */
[----:B------:R-:W-:Y:S01]  /*53ff0*/  IADD3 R9, P3, P2, R82, R9, R6 ;  /* 0x0000000952097210 */ /* 0x000fe20007a7e006 */
        /* <DEDUP_REMOVED lines=9> */
[----:B------:R-:W-:Y:S02]  /*54090*/  IMAD.IADD R5, R148, 0x1, R3 ;  /* 0x0000000194057824 */ /* 0x000fe400078e0203 */
[----:B------:R-:W-:-:S04]  /*540a0*/  IMAD.WIDE.U32 R82, R153, R95, RZ ;  /* 0x0000005f99527225 */ /* 0x000fc800078e00ff */
[----:B------:R-:W-:-:S04]  /*540b0*/  IMAD.WIDE.U32 R2, R140, R94, RZ ;  /* 0x0000005e8c027225 */ /* 0x000fc800078e00ff */
[----:B------:R-:W-:Y:S01]  /*540c0*/  IMAD.IADD R146, R142, 0x1, R147 ;  /* 0x000000018e927824 */ /* 0x000fe200078e0293 */
[----:B------:R-:W-:Y:S01]  /*540d0*/  IADD3.X R147, PT, PT, RZ, RZ, RZ, P4, P5 ;  /* 0x000000ffff937210 */ /* 0x000fe200027ea4ff */
[----:B------:R-:W-:Y:S01]  /*540e0*/  IMAD.MOV.U32 R91, RZ, RZ, RZ ;  /* 0x000000ffff5b7224 */ /* 0x000fe200078e00ff */
[----:B------:R-:W-:Y:S01]  /*540f0*/  IADD3 R160, P5, P4, R2, R5, R82 ;  /* 0x0000000502a07210 */ /* 0x000fe20007cbe052 */
[----:B------:R-:W-:Y:S02]  /*54100*/  IMAD.MOV.U32 R5, RZ, RZ, RZ ;  /* 0x000000ffff057224 */ /* 0x000fe400078e00ff */
[----:B------:R-:W-:Y:S01]  /*54110*/  IMAD.IADD R2, R91, 0x1, R83 ;  /* 0x000000015b027824 */ /* 0x000fe200078e0253 */
[----:B------:R-:W-:Y:S01]  /*54120*/  P2R R151, PR, RZ, 0x10 ;  /* 0x00000010ff977803 */ /* 0x000fe20000000000 */
[----:B------:R-:W-:-:S04]  /*54130*/  IMAD.WIDE.U32 R4, R70, R12, R4 ;  /* 0x0000000c46047225 */ /* 0x000fc800078e0004 */
[----:B------:R-:W-:Y:S02]  /*54140*/  IMAD.IADD R83, R148, 0x1, R3 ;  /* 0x0000000194537824 */ /* 0x000fe400078e0203 */
[----:B------:R-:W-:Y:S02]  /*54150*/  IMAD.MOV.U32 R3, RZ, RZ, RZ ;  /* 0x000000ffff037224 */ /* 0x000fe400078e00ff */
[----:B------:R-:W-:Y:S01]  /*54160*/  @P5 LOP3.LUT R53, R53, 0x1, RZ, 0xfc, !PT ;  /* 0x0000000135355812 */ /* 0x000fe200078efcff */
[----:B------:R-:W-:Y:S01]  /*54170*/  IMAD.X R160, R160, 0x1, R141, P1 ;  /* 0x00000001a0a07824 */ /* 0x000fe200008e068d */
[----:B------:R-:W-:Y:S01]  /*54180*/  IADD3 R146, P1, P5, R147, R4, R146 ;  /* 0x0000000493927210 */ /* 0x000fe20007d3e092 */
[----:B------:R-:W-:Y:S01]  /*54190*/  IMAD.IADD R147, R143, 0x1, R5 ;  /* 0x000000018f937824 */ /* 0x000fe200078e0205 */
[----:B------:R-:W-:Y:S01]  /*541a0*/  LOP3.LUT R53, R53, 0xfffffffb, RZ, 0xc0, !PT ;  /* 0xfffffffb35357812 */ /* 0x000fe200078ec0ff */
[----:B------:R-:W-:Y:S01]  /*541b0*/  IMAD.WIDE.U32 R2, R94, R153, R2 ;  /* 0x000000995e027225 */ /* 0x000fe200078e0002 */
[----:B------:R-:W-:-:S02]  /*541c0*/  ISETP.GE.U32.AND.EX P0, PT, R160, R141, PT, P0 ;  /* 0x0000008da000720c */ /* 0x000fc40003f06100 */
        /* <DEDUP_REMOVED lines=9> */
[----:B------:R-:W-:-:S04]  /*54260*/  IMAD.WIDE.U32 R2, R92, R94, RZ ;  /* 0x0000005e5c027225 */ /* 0x000fc800078e00ff */
[----:B------:R-:W-:Y:S01]  /*54270*/  IMAD.WIDE.U32 R6, R70, R149, R6 ;  /* 0x0000009546067225 */ /* 0x000fe200078e0006 */
[----:B------:R-:W-:Y:S02]  /*54280*/  SEL R149, RZ, 0x1, P0 ;  /* 0x00000001ff957807 */ /* 0x000fe40000000000 */
[----:B------:R-:W-:Y:S01]  /*54290*/  IADD3 R5, P5, P1, R2, R5, R82 ;  /* 0x0000000502057210 */ /* 0x000fe200079be052 */
[----:B------:R-:W-:Y:S01]  /*542a0*/  IMAD.IADD R2, R145, 0x1, R83 ;  /* 0x0000000191027824 */ /* 0x000fe200078e0253 */
[----:B------:R-:W-:Y:S01]  /*542b0*/  IADD3.X R82, PT, PT, RZ, RZ, RZ, P3, P2 ;  /* 0x000000ffff527210 */ /* 0x000fe20001fe44ff */
[----:B------:R-:W-:Y:S01]  /*542c0*/  IMAD.IADD R161, R144, 0x1, R3 ;  /* 0x0000000190a17824 */ /* 0x000fe200078e0203 */
[----:B------:R-:W-:Y:S01]  /*542d0*/  IADD3 R157, P3, PT, R149, R10, RZ ;  /* 0x0000000a959d7210 */ /* 0x000fe20007f7e0ff */
[----:B------:R-:W-:-:S03]  /*542e0*/  IMAD.MOV.U32 R3, RZ, RZ, RZ ;  /* 0x000000ffff037224 */ /* 0x000fc600078e00ff */
        /* <DEDUP_REMOVED lines=8> */
[----:B------:R-:W-:Y:S02]  /*54370*/  SEL R157, R10, R157, P0 ;  /* 0x0000009d0a9d7207 */ /* 0x000fe40000000000 */
        /* <DEDUP_REMOVED lines=18> */
[----:B------:R-:W-:-:S02]  /*544a0*/  IADD3 R146, P2, P5, R3, R146, R82 ;  /* 0x0000009203927210 */ /* 0x000fc40007d5e052 */
[----:B------:R-:W-:Y:S01]  /*544b0*/  IADD3 R3, P3, PT, R3, R8, RZ ;  /* 0x0000000803037210 */ /* 0x000fe20007f7e0ff */
[----:B------:R-:W-:Y:S01]  /*544c0*/  IMAD.WIDE.U32 R10, R94, R12, R10 ;  /* 0x0000000c5e0a7225 */ /* 0x000fe200078e000a */
[----:B------:R-:W-:Y:S02]  /*544d0*/  IADD3.X R93, PT, PT, RZ, R147, RZ, P2, P5 ;  /* 0x00000093ff5d7210 */ /* 0x000fe400017ea4ff */
[----:B------:R-:W-:Y:S01]  /*544e0*/  IADD3 R82, P2, PT, R3, R2, RZ ;  /* 0x0000000203527210 */ /* 0x000fe20007f5e0ff */
        /* <DEDUP_REMOVED lines=13> */
[----:B------:R-:W-:-:S02]  /*545c0*/  ISETP.GT.U32.AND P2, PT, R11, R82, PT ;  /* 0x000000520b00720c */ /* 0x000fc40003f44070 */
[----:B------:R-:W-:Y:S01]  /*545d0*/  IADD3 R158, P1, P0, R2, R7, R142 ;  /* 0x00000007029e7210 */ /* 0x000fe2000783e08e */
[----:B------:R-:W-:Y:S01]  /*545e0*/  IMAD.IADD R7, R148, 0x1, R3 ;  /* 0x0000000194077824 */ /* 0x000fe200078e0203 */
[----:B------:R-:W-:Y:S01]  /*545f0*/  IADD3.X R11, PT, PT, R83, R154, RZ, P3, P5 ;  /* 0x0000009a530b7210 */ /* 0x000fe20001fea4ff */
[----:B------:R-:W-:Y:S01]  /*54600*/  IMAD.IADD R2, R91, 0x1, R143 ;  /* 0x000000015b027824 */ /* 0x000fe200078e028f */
[----:B------:R-:W-:Y:S01]  /*54610*/  IADD3 R143, P3, PT, R4, R6, RZ ;  /* 0x00000006048f7210 */ /* 0x000fe20007f7e0ff */
[----:B------:R-:W-:Y:S01]  /*54620*/  IMAD.MOV.U32 R3, RZ, RZ, RZ ;  /* 0x000000ffff037224 */ /* 0x000fe200078e00ff */
[----:B------:R-:W-:Y:S02]  /*54630*/  ISETP.GT.U32.AND.EX P5, PT, R9, R10, PT, P2 ;  /* 0x0000000a0900720c */ /* 0x000fe40003fa4120 */
[----:B------:R-:W-:Y:S01]  /*54640*/  ISETP.GE.U32.AND P2, PT, R143, R4, PT ;  /* 0x000000048f00720c */ /* 0x000fe20003f46070 */
[----:B------:R-:W-:Y:S01]  /*54650*/  IMAD.WIDE.U32 R2, R96, R153, R2 ;  /* 0x0000009960027225 */ /* 0x000fe200078e0002 */
[----:B------:R-:W-:-:S03]  /*54660*/  SEL R4, RZ, 0x1, !P5 ;  /* 0x00000001ff047807 */ /* 0x000fc60006800000 */
[----:B------:R-:W-:Y:S01]  /*54670*/  IMAD.X R158, R158, 0x1, R5, P3 ;  /* 0x000000019e9e7824 */ /* 0x000fe200018e0605 */
[----:B------:R-:W-:Y:S01]  /*54680*/  IADD3 R12, P3, P5, R146, R2, R7 ;  /* 0x00000002920c7210 */ /* 0x000fe20007d7e007 */
[----:B------:R-:W-:Y:S02]  /*54690*/  IMAD.IADD R2, R91, 0x1, R3 ;  /* 0x000000015b027824 */ /* 0x000fe400078e0203 */
        /* <DEDUP_REMOVED lines=9> */
[C---:B------:R-:W-:Y:S02]  /*54730*/  IMAD.IADD R7, R144.reuse, 0x1, R7 ;  /* 0x0000000190077824 */ /* 0x040fe400078e0207 */
        /* <DEDUP_REMOVED lines=9> */
[----:B------:R-:W-:Y:S01]  /*547d0*/  ISETP.GT.U32.AND.EX P2, PT, R10, R83, PT, P2 ;  /* 0x000000530a00720c */ /* 0x000fe20003f44120 */
[----:B------:R-:W-:-:S03]  /*547e0*/  IMAD.MOV.U32 R5, RZ, RZ, RZ ;  /* 0x000000ffff057224 */ /* 0x000fc600078e00ff */
        /* <DEDUP_REMOVED lines=11> */
[----:B------:R-:W-:Y:S01]  /*548a0*/  IMAD.WIDE.U32 R4, R98, R153, R4 ;  /* 0x0000009962047225 */ /* 0x000fe200078e0004 */
[----:B------:R-:W-:Y:S02]  /*548b0*/  IADD3.X R2, PT, PT, R11, R10, RZ, P3, P5 ;  /* 0x0000000a0b027210 */ /* 0x000fe40001fea4ff */
[----:B------:R-:W-:Y:S01]  /*548c0*/  IADD3 R146, P2, P3, R3, R146, R9 ;  /* 0x0000009203927210 */ /* 0x000fe20007b5e009 */
[----:B------:R-:W-:Y:S02]  /*548d0*/  IMAD.IADD R3, R148, 0x1, R7 ;  /* 0x0000000194037824 */ /* 0x000fe400078e0207 */
        /* <DEDUP_REMOVED lines=111> */
[----:B------:R-:W-:Y:S01]  /*54fd0*/  IADD3.X R156, P5, P6, R2, RZ, RZ, P6, P5 ;  /* 0x000000ff029c7210 */ /* 0x000fe200036aa4ff */
[----:B------:R-:W-:Y:S02]  /*54fe0*/  IMAD.IADD R91, R91, 0x1, R83 ;  /* 0x000000015b5b7824 */ /* 0x000fe400078e0253 */
[-C--:B------:R-:W-:Y:S01]  /*54ff0*/  IMAD R4, R155, R72.reuse, RZ ;  /* 0x000000489b047224 */ /* 0x080fe200078e02ff */
[----:B------:R-:W-:Y:S02]  /*55000*/  IADD3.X R158, PT, PT, R3, RZ, RZ, P5, P6 ;  /* 0x000000ff039e7210 */ /* 0x000fe40002fec4ff */
[C---:B------:R-:W-:Y:S01]  /*55010*/  LOP3.LUT P5, RZ, R53.reuse, 0x4, RZ, 0xc0, !PT ;  /* 0x0000000435ff7812 */ /* 0x040fe200078ac0ff */
[C---:B------:R-:W-:Y:S01]  /*55020*/  IMAD R7, R154.reuse, R73, R4 ;  /* 0x000000499a077224 */ /* 0x040fe200078e0204 */
[----:B------:R-:W-:Y:S01]  /*55030*/  LOP3.LUT P6, RZ, R53, 0x1, RZ, 0xc0, !PT ;  /* 0x0000000135ff7812 */ /* 0x000fe200078cc0ff */
[----:B------:R-:W-:Y:S01]  /*55040*/  IMAD.WIDE.U32 R4, R154, R72, RZ ;  /* 0x000000489a047225 */ /* 0x000fe200078e00ff */
[----:B------:R-:W-:-:S02]  /*55050*/  IADD3.X R3, PT, PT, RZ, RZ, RZ, P5, P4 ;  /* 0x000000ffff037210 */ /* 0x000fc40002fe84ff */
[----:B------:R-:W-:Y:S01]  /*55060*/  ISETP.NE.AND P4, PT, R151, RZ, PT ;  /* 0x000000ff9700720c */ /* 0x000fe20003f85270 */
[----:B------:R-:W-:-:S03]  /*55070*/  IMAD.IADD R5, R5, 0x1, R7 ;  /* 0x0000000105057824 */ /* 0x000fc600078e0207 */
        /* <DEDUP_REMOVED lines=30> */
[-C--:B------:R-:W-:Y:S01]  /*55260*/  IMAD.WIDE.U32 R2, R5, R76.reuse, RZ ;  /* 0x0000004c05027225 */ /* 0x080fe200078e00ff */
        /* <DEDUP_REMOVED lines=83> */
[----:B------:R-:W-:Y:S01]  /*557a0*/  SEL R83, RZ, 0x1, P5 ;  /* 0x00000001ff537807 */ /* 0x000fe20002800000 */
[----:B------:R-:W-:Y:S01]  /*557b0*/  IMAD.WIDE.U32 R4, P5, R2, R79, R4 ;  /* 0x0000004f02047225 */ /* 0x000fe200078a0004 */
[----:B------:R-:W-:-:S02]  /*557c0*/  IADD3.X R92, PT, PT, R7, RZ, RZ, P1, P6 ;  /* 0x000000ff075c7210 */ /* 0x000fc40000fec4ff */
[----:B------:R-:W-:Y:S01]  /*557d0*/  SEL R141, RZ, 0x1, P4 ;  /* 0x00000001ff8d7807 */ /* 0x000fe20002000000 */
[----:B------:R-:W-:Y:S01]  /*557e0*/  IMAD.WIDE.U32 R6, R2, R78, RZ ;  /* 0x0000004e02067225 */ /* 0x000fe200078e00ff */
[----:B------:R-:W-:Y:S02]  /*557f0*/  IADD3.X R148, PT, PT, RZ, R93, RZ, P3, P2 ;  /* 0x0000005dff947210 */ /* 0x000fe40001fe44ff */
[----:B------:R-:W-:Y:S01]  /*55800*/  IADD3 R11, P1, PT, R11, R8, RZ ;  /* 0x000000080b0b7210 */ /* 0x000fe20007f3e0ff */
[----:B------:R-:W-:Y:S01]  /*55810*/  IMAD.X R93, RZ, RZ, RZ, P5 ;  /* 0x000000ffff5d7224 */ /* 0x000fe200028e06ff */
[----:B------:R-:W-:Y:S02]  /*55820*/  IADD3 R83, P2, PT, R83, R12, RZ ;  /* 0x0000000c53537210 */ /* 0x000fe40007f5e0ff */
[----:B------:R-:W-:Y:S02]  /*55830*/  SEL R144, RZ, 0x1, P0 ;  /* 0x00000001ff907807 */ /* 0x000fe40000000000 */
[----:B------:R-:W-:-:S02]  /*55840*/  IADD3 R146, P6, P4, R141, R146, R142 ;  /* 0x000000928d927210 */ /* 0x000fc40007cde08e */
[----:B------:R-:W-:Y:S02]  /*55850*/  IADD3 R142, P3, PT, R7, R4, RZ ;  /* 0x00000004078e7210 */ /* 0x000fe40007f7e0ff */
[----:B------:R-:W-:Y:S01]  /*55860*/  IADD3 R8, P0, PT, R11, R6, RZ ;  /* 0x000000060b087210 */ /* 0x000fe20007f1e0ff */
[----:B------:R-:W-:Y:S01]  /*55870*/  IMAD.WIDE.U32 R6, R140, R80, RZ ;  /* 0x000000508c067225 */ /* 0x000fe200078e00ff */
[----:B------:R-:W-:Y:S02]  /*55880*/  IADD3.X R3, P1, PT, R92, R3, RZ, P1, !PT ;  /* 0x000000035c037210 */ /* 0x000fe40000f3e4ff */
[-C--:B------:R-:W-:Y:S01]  /*55890*/  IADD3 R144, P5, PT, R144, R83.reuse, RZ ;  /* 0x0000005390907210 */ /* 0x080fe20007fbe0ff */
        /* <DEDUP_REMOVED lines=10> */
[----:B------:R-:W-:-:S03]  /*55940*/  IADD3.X R4, P1, P0, R4, RZ, RZ, P0, P1 ;  /* 0x000000ff04047210 */ /* 0x000fc600000224ff */
[----:B------:R-:W-:-:S04]  /*55950*/  IMAD.WIDE.U32 R92, R2, R80, RZ ;  /* 0x00000050025c7225 */ /* 0x000fc800078e00ff */
        /* <DEDUP_REMOVED lines=55> */
.L_x_445:
        /* <DEDUP_REMOVED lines=21> */
.L_x_446:
        /* <DEDUP_REMOVED lines=18> */
[----:B------:R-:W-:Y:S01]  /*55f40*/  LOP3.LUT R53, R53, 0xfffffffb, RZ, 0xc0, !PT ;  /* 0xfffffffb35357812 */ /* 0x000fe200078ec0ff */
[----:B------:R-:W-:-:S02]  /*55f50*/  IMAD.X R155, R155, 0x1, R144, P3 ;  /* 0x000000019b9b7824 */ /* 0x000fc400018e0690 */
[----:B------:R-:W-:Y:S02]  /*55f60*/  IMAD.IADD R82, R86, 0x1, R3 ;  /* 0x0000000156527824 */ /* 0x000fe400078e0203 */
[----:B------:R-:W-:Y:S01]  /*55f70*/  IMAD.WIDE.U32 R142, R37, R101, RZ ;  /* 0x00000065258e7225 */ /* 0x000fe200078e00ff */
[----:B------:R-:W-:-:S03]  /*55f80*/  ISETP.GE.U32.AND.EX P0, PT, R155, R144, PT, P0 ;  /* 0x000000909b00720c */ /* 0x000fc60003f06100 */
[----:B------:R-:W-:Y:S01]  /*55f90*/  IMAD.WIDE.U32 R2, R38, R100, RZ ;  /* 0x0000006426027225 */ /* 0x000fe200078e00ff */
[----:B------:R-:W-:-:S03]  /*55fa0*/  SEL R139, RZ, 0x1, P0 ;  /* 0x00000001ff8b7807 */ /* 0x000fc60000000000 */
[----:B------:R-:W-:Y:S01]  /*55fb0*/  IMAD.IADD R147, R87, 0x1, R151 ;  /* 0x0000000157937824 */ /* 0x000fe200078e0297 */
[----:B------:R-:W-:Y:S01]  /*55fc0*/  IADD3.X R151, PT, PT, RZ, RZ, RZ, P1, P2 ;  /* 0x000000ffff977210 */ /* 0x000fe20000fe44ff */
[----:B------:R-:W-:Y:S02]  /*55fd0*/  IMAD.MOV.U32 R93, RZ, RZ, RZ ;  /* 0x000000ffff5d7224 */ /* 0x000fe400078e00ff */
[----:B------:R-:W-:Y:S01]  /*55fe0*/  IMAD.IADD R140, R88, 0x1, R143 ;  /* 0x00000001588c7824 */ /* 0x000fe200078e028f */
[----:B------:R-:W-:Y:S01]  /*55ff0*/  IADD3 R147, P0, P3, R2, R147, R142 ;  /* 0x0000009302937210 */ /* 0x000fe20007b1e08e */
[----:B------:R-:W-:Y:S01]  /*56000*/  IMAD.WIDE.U32 R92, R100, R39, R92 ;  /* 0x00000027645c7225 */ /* 0x000fe200078e005c */
[----:B------:R-:W-:-:S03]  /*56010*/  IADD3 R143, P2, PT, R139, R150, RZ ;  /* 0x000000968b8f7210 */ /* 0x000fc60007f5e0ff */
[----:B------:R-:W-:Y:S01]  /*56020*/  IMAD.MOV.U32 R141, RZ, RZ, RZ ;  /* 0x000000ffff8d7224 */ /* 0x000fe200078e00ff */
[----:B------:R-:W-:Y:S01]  /*56030*/  IADD3 R151, P1, P5, R151, R92, R91 ;  /* 0x0000005c97977210 */ /* 0x000fe20007d3e05b */
[----:B------:R-:W-:Y:S01]  /*56040*/  IMAD.X R148, RZ, RZ, R147, P2 ;  /* 0x000000ffff947224 */ /* 0x000fe200010e0693 */
[----:B------:R-:W-:Y:S01]  /*56050*/  IADD3.X R91, PT, PT, RZ, RZ, RZ, P0, P3 ;  /* 0x000000ffff5b7210 */ /* 0x000fe200007e64ff */
[----:B------:R-:W-:Y:S01]  /*56060*/  IMAD.IADD R146, R87, 0x1, R3 ;  /* 0x0000000157927824 */ /* 0x000fe200078e0203 */
[----:B------:R-:W-:Y:S01]  /*56070*/  ISETP.GT.U32.AND P0, PT, R150, R143, PT ;  /* 0x0000008f9600720c */ /* 0x000fe20003f04070 */
[----:B------:R-:W-:-:S03]  /*56080*/  IMAD.WIDE.U32 R140, R100, R37, R140 ;  /* 0x00000025648c7225 */ /* 0x000fc600078e008c */
[----:B------:R-:W-:Y:S01]  /*56090*/  ISETP.GT.U32.AND.EX P0, PT, R147, R148, PT, P0 ;  /* 0x000000949300720c */ /* 0x000fe20003f04100 */
[----:B------:R-:W-:Y:S01]  /*560a0*/  IMAD.IADD R149, R85, 0x1, R93 ;  /* 0x0000000155957824 */ /* 0x000fe200078e025d */
[----:B------:R-:W-:Y:S01]  /*560b0*/  IADD3 R146, P2, P3, R91, R140, R146 ;  /* 0x0000008c5b927210 */ /* 0x000fe20007b5e092 */
[----:B------:R-:W-:Y:S01]  /*560c0*/  IMAD.WIDE.U32 R2, R40, R103, RZ ;  /* 0x0000006728027225 */ /* 0x000fe200078e00ff */
[----:B------:R-:W-:Y:S02]  /*560d0*/  SEL R150, R150, R143, P0 ;  /* 0x0000008f96967207 */ /* 0x000fe40000000000 */
[----:B------:R-:W-:Y:S01]  /*560e0*/  IADD3.X R149, PT, PT, RZ, R149, RZ, P1, P5 ;  /* 0x00000095ff957210 */ /* 0x000fe20000fea4ff */
[----:B------:R-:W-:Y:S01]  /*560f0*/  IMAD.IADD R145, R84, 0x1, R3 ;  /* 0x0000000154917824 */ /* 0x000fe200078e0203 */
[----:B------:R-:W-:Y:S01]  /*56100*/  IADD3 R91, P1, PT, R143, R2, RZ ;  /* 0x000000028f5b7210 */ /* 0x000fe20007f3e0ff */
        /* <DEDUP_REMOVED lines=8> */
[----:B------:R-:W-:Y:S01]  /*56190*/  IMAD.IADD R157, R84, 0x1, R141 ;  /* 0x00000001549d7824 */ /* 0x000fe200078e028d */
[----:B------:R-:W-:Y:S01]  /*561a0*/  IADD3 R3, P2, P3, R140, R145, R142 ;  /* 0x000000918c037210 */ /* 0x000fe20007b5e08e */
[----:B------:R-:W-:-:S04]  /*561b0*/  IMAD.WIDE.U32 R144, R43, R101, RZ ;  /* 0x000000652b907225 */ /* 0x000fc800078e00ff */
[----:B------:R-:W-:Y:S02]  /*561c0*/  IMAD.IADD R140, R0, 0x1, R83 ;  /* 0x00000001008c7824 */ /* 0x000fe400078e0253 */
[----:B------:R-:W-:Y:S02]  /*561d0*/  IMAD.MOV.U32 R83, RZ, RZ, RZ ;  /* 0x000000ffff537224 */ /* 0x000fe400078e00ff */
[----:B------:R-:W-:Y:S01]  /*561e0*/  IMAD.X R3, R148, 0x1, R3, P1 ;  /* 0x0000000194037824 */ /* 0x000fe200008e0603 */
[----:B------:R-:W-:Y:S01]  /*561f0*/  IADD3 R92, P1, P5, R92, R153, R144 ;  /* 0x000000995c5c7210 */ /* 0x000fe20007d3e090 */
[----:B------:R-:W-:Y:S01]  /*56200*/  IMAD.WIDE.U32 R82, R102, R41, R82 ;  /* 0x0000002966527225 */ /* 0x000fe200078e0052 */
[----:B------:R-:W-:Y:S02]  /*56210*/  SEL R148, R147, R148, P0 ;  /* 0x0000009493947207 */ /* 0x000fe40000000000 */
[----:B------:R-:W-:Y:S01]  /*56220*/  IADD3.X R153, PT, PT, RZ, RZ, RZ, P1, P5 ;  /* 0x000000ffff997210 */ /* 0x000fe20000fea4ff */
[----:B------:R-:W-:Y:S01]  /*56230*/  IMAD.IADD R142, R85, 0x1, R143 ;  /* 0x00000001558e7824 */ /* 0x000fe200078e028f */
[----:B------:R-:W-:Y:S01]  /*56240*/  IADD3 R140, P1, P5, R151, R82, R140 ;  /* 0x00000052978c7210 */ /* 0x000fe20007d3e08c */
[----:B------:R-:W-:Y:S01]  /*56250*/  IMAD.MOV.U32 R143, RZ, RZ, RZ ;  /* 0x000000ffff8f7224 */ /* 0x000fe200078e00ff */
[----:B------:R-:W-:Y:S01]  /*56260*/  ISETP.GT.U32.AND P0, PT, R150, R91, PT ;  /* 0x0000005b9600720c */ /* 0x000fe20003f04070 */
[----:B------:R-:W-:-:S02]  /*56270*/  IMAD.IADD R82, R86, 0x1, R83 ;  /* 0x0000000156527824 */ /* 0x000fc400078e0253 */
[----:B------:R-:W-:Y:S01]  /*56280*/  IMAD.IADD R144, R90, 0x1, R145 ;  /* 0x000000015a907824 */ /* 0x000fe200078e0291 */
[----:B------:R-:W-:Y:S01]  /*56290*/  ISETP.GT.U32.AND.EX P0, PT, R148, R3, PT, P0 ;  /* 0x000000039400720c */ /* 0x000fe20003f04100 */
[----:B------:R-:W-:Y:S01]  /*562a0*/  IMAD.WIDE.U32 R142, R102, R39, R142 ;  /* 0x00000027668e7225 */ /* 0x000fe200078e008e */
[----:B------:R-:W-:Y:S02]  /*562b0*/  IADD3.X R141, PT, PT, R149, R82, RZ, P1, P5 ;  /* 0x00000052958d7210 */ /* 0x000fe40000fea4ff */
[----:B------:R-:W-:Y:S01]  /*562c0*/  IADD3.X R149, PT, PT, RZ, RZ, RZ, P2, P3 ;  /* 0x000000ffff957210 */ /* 0x000fe200017e64ff */
[----:B------:R-:W-:Y:S01]  /*562d0*/  IMAD.MOV.U32 R145, RZ, RZ, RZ ;  /* 0x000000ffff917224 */ /* 0x000fe200078e00ff */
[----:B------:R-:W-:Y:S01]  /*562e0*/  IADD3 R146, P1, P5, R146, R142, R157 ;  /* 0x0000008e92927210 */ /* 0x000fe20007d3e09d */
[----:B------:R-:W-:Y:S01]  /*562f0*/  IMAD.IADD R82, R85, 0x1, R143 ;  /* 0x0000000155527824 */ /* 0x000fe200078e028f */
[----:B------:R-:W-:Y:S01]  /*56300*/  SEL R147, RZ, 0x1, !P0 ;  /* 0x00000001ff937807 */ /* 0x000fe20004000000 */
[----:B------:R-:W-:-:S04]  /*56310*/  IMAD.WIDE.U32 R144, R100, R43, R144 ;  /* 0x0000002b64907225 */ /* 0x000fc800078e0090 */
[----:B------:R-:W-:Y:S01]  /*56320*/  IMAD.IADD R150, R90, 0x1, R145 ;  /* 0x000000015a967824 */ /* 0x000fe200078e0291 */
[----:B------:R-:W-:Y:S01]  /*56330*/  IADD3.X R90, PT, PT, R93, R82, RZ, P1, P5 ;  /* 0x000000525d5a7210 */ /* 0x000fe20000fea4ff */
[C---:B------:R-:W-:Y:S01]  /*56340*/  IMAD.WIDE.U32 R82, R38.reuse, R103, RZ ;  /* 0x0000006726527225 */ /* 0x040fe200078e00ff */
[----:B------:R-:W-:Y:S02]  /*56350*/  IADD3 R89, P2, P3, R153, R144, R89 ;  /* 0x0000009099597210 */ /* 0x000fe40007b5e059 */
[----:B------:R-:W-:Y:S01]  /*56360*/  IADD3 R149, P0, P1, R147, R146, R149 ;  /* 0x0000009293957210 */ /* 0x000fe2000791e095 */
[----:B------:R-:W-:Y:S01]  /*56370*/  IMAD.IADD R93, R87, 0x1, R83 ;  /* 0x00000001575d7824 */ /* 0x000fe200078e0253 */
[----:B------:R-:W-:Y:S01]  /*56380*/  IADD3.X R150, PT, PT, RZ, R150, RZ, P2, P3 ;  /* 0x00000096ff967210 */ /* 0x000fe200017e64ff */
[----:B------:R-:W-:Y:S01]  /*56390*/  IMAD.WIDE.U32 R142, R38, R102, RZ ;  /* 0x00000066268e7225 */ /* 0x000fe200078e00ff */
[----:B------:R-:W-:-:S03]  /*563a0*/  IADD3 R83, P2, PT, R147, R2, RZ ;  /* 0x0000000293537210 */ /* 0x000fc60007f5e0ff */
[----:B------:R-:W-:-:S04]  /*563b0*/  IMAD.WIDE.U32 R144, R37, R103, RZ ;  /* 0x0000006725907225 */ /* 0x000fc800078e00ff */
[----:B------:R-:W-:Y:S01]  /*563c0*/  IMAD.X R151, RZ, RZ, R92, P2 ;  /* 0x000000ffff977224 */ /* 0x000fe200010e065c */
[----:B------:R-:W-:Y:S01]  /*563d0*/  ISETP.GT.U32.AND P2, PT, R2, R83, PT ;  /* 0x000000530200720c */ /* 0x000fe20003f44070 */
[----:B------:R-:W-:Y:S01]  /*563e0*/  IMAD.IADD R87, R87, 0x1, R143 ;  /* 0x0000000157577824 */ /* 0x000fe200078e028f */
[----:B------:R-:W-:Y:S01]  /*563f0*/  IADD3 R148, P3, P5, R142, R93, R144 ;  /* 0x0000005d8e947210 */ /* 0x000fe20007d7e090 */
[----:B------:R-:W-:Y:S01]  /*56400*/  IMAD.IADD R144, R88, 0x1, R145 ;  /* 0x0000000158907824 */ /* 0x000fe200078e0291 */
[----:B------:R-:W-:Y:S01]  /*56410*/  ISETP.GT.U32.AND.EX P2, PT, R92, R151, PT, P2 ;  /* 0x000000975c00720c */ /* 0x000fe20003f44120 */
[-C--:B------:R-:W-:Y:S01]  /*56420*/  IMAD.WIDE.U32 R142, R42, R105.reuse, RZ ;  /* 0x000000692a8e7225 */ /* 0x080fe200078e00ff */
[----:B------:R-:W-:Y:S02]  /*56430*/  IADD3.X R93, PT, PT, RZ, R90, RZ, P0, P1 ;  /* 0x0000005aff5d7210 */ /* 0x000fe400007e24ff */
[----:B------:R-:W-:Y:S01]  /*56440*/  IADD3 R90, P0, PT, R83, R82, RZ ;  /* 0x00000052535a7210 */ /* 0x000fe20007f1e0ff */
[----:B------:R-:W-:Y:S01]  /*56450*/  IMAD.WIDE.U32 R146, R41, R105, RZ ;  /* 0x0000006929927225 */ /* 0x000fe200078e00ff */
[----:B------:R-:W-:-:S03]  /*56460*/  SEL R145, R2, R83, P2 ;  /* 0x0000005302917207 */ /* 0x000fc60001000000 */
[----:B------:R-:W-:Y:S01]  /*56470*/  IMAD.X R148, R151, 0x1, R148, P0 ;  /* 0x0000000197947824 */ /* 0x000fe200000e0694 */
[----:B------:R-:W-:Y:S01]  /*56480*/  SEL R151, R92, R151, P2 ;  /* 0x000000975c977207 */ /* 0x000fe20001000000 */
[----:B------:R-:W-:Y:S01]  /*56490*/  IMAD.IADD R143, R0, 0x1, R143 ;  /* 0x00000001008f7824 */ /* 0x000fe200078e028f */
[----:B------:R-:W-:Y:S01]  /*564a0*/  ISETP.GT.U32.AND P2, PT, R145, R90, PT ;  /* 0x0000005a9100720c */ /* 0x000fe20003f44070 */
[----:B------:R-:W-:-:S03]  /*564b0*/  IMAD.WIDE.U32 R82, R42, R104, RZ ;  /* 0x000000682a527225 */ /* 0x000fc600078e00ff */
[----:B------:R-:W-:Y:S01]  /*564c0*/  ISETP.GT.U32.AND.EX P2, PT, R151, R148, PT, P2 ;  /* 0x000000949700720c */ /* 0x000fe20003f44120 */
[----:B------:R-:W-:Y:S01]  /*564d0*/  IMAD.MOV.U32 R145, RZ, RZ, RZ ;  /* 0x000000ffff917224 */ /* 0x000fe200078e00ff */
[----:B------:R-:W-:Y:S01]  /*564e0*/  IADD3 R154, P1, P0, R82, R143, R146 ;  /* 0x0000008f529a7210 */ /* 0x000fe2000783e092 */
[----:B------:R-:W-:Y:S01]  /*564f0*/  IMAD.IADD R82, R86, 0x1, R147 ;  /* 0x0000000156527824 */ /* 0x000fe200078e0293 */
[----:B------:R-:W-:Y:S01]  /*56500*/  IADD3.X R151, PT, PT, RZ, RZ, RZ, P3, P5 ;  /* 0x000000ffff977210 */ /* 0x000fe20001fea4ff */
[----:B------:R-:W-:Y:S01]  /*56510*/  IMAD.WIDE.U32 R144, R102, R37, R144 ;  /* 0x0000002566907225 */ /* 0x000fe200078e0090 */
[----:B------:R-:W-:-:S03]  /*56520*/  IADD3 R147, P3, PT, R91, R142, RZ ;  /* 0x0000008e5b937210 */ /* 0x000fc60007f7e0ff */
[----:B------:R-:W-:Y:S01]  /*56530*/  IMAD.IADD R143, R88, 0x1, R145 ;  /* 0x00000001588f7824 */ /* 0x000fe200078e0291 */
[----:B------:R-:W-:Y:S01]  /*56540*/  SEL R88, RZ, 0x1, !P2 ;  /* 0x00000001ff587807 */ /* 0x000fe20005000000 */
[----:B------:R-:W-:Y:S01]  /*56550*/  IMAD.X R154, R154, 0x1, R3, P3 ;  /* 0x000000019a9a7824 */ /* 0x000fe200018e0603 */
[----:B------:R-:W-:Y:S01]  /*56560*/  IADD3 R87, P2, P5, R89, R144, R87 ;  /* 0x0000009059577210 */ /* 0x000fe20007d5e057 */
[----:B------:R-:W-:Y:S01]  /*56570*/  IMAD.IADD R2, R0, 0x1, R83 ;  /* 0x0000000100027824 */ /* 0x000fe200078e0253 */
[----:B------:R-:W-:Y:S01]  /*56580*/  ISETP.GE.U32.AND P3, PT, R147, R91, PT ;  /* 0x0000005b9300720c */ /* 0x000fe20003f66070 */
[----:B------:R-:W-:Y:S01]  /*56590*/  IMAD.MOV.U32 R83, RZ, RZ, RZ ;  /* 0x000000ffff537224 */ /* 0x000fe200078e00ff */
[----:B------:R-:W-:Y:S01]  /*565a0*/  IADD3.X R91, PT, PT, R150, R143, RZ, P2, P5 ;  /* 0x0000008f965b7210 */ /* 0x000fe200017ea4ff */
[----:B------:R-:W-:Y:S01]  /*565b0*/  IMAD.WIDE.U32 R156, R42, R101, RZ ;  /* 0x000000652a9c7225 */ /* 0x000fe200078e00ff */
[----:B------:R-:W-:Y:S02]  /*565c0*/  ISETP.GE.U32.AND.EX P2, PT, R154, R3, PT, P3 ;  /* 0x000000039a00720c */ /* 0x000fe40003f46130 */
[----:B------:R-:W-:Y:S01]  /*565d0*/  IADD3 R151, P3, P5, R88, R87, R151 ;  /* 0x0000005758977210 */ /* 0x000fe20007d7e097 */
[----:B------:R-:W-:Y:S01]  /*565e0*/  IMAD.WIDE.U32 R82, R104, R41, R82 ;  /* 0x0000002968527225 */ /* 0x000fe200078e0052 */
[----:B------:R-:W-:-:S02]  /*565f0*/  SEL R145, RZ, 0x1, P2 ;  /* 0x00000001ff917807 */ /* 0x000fc40001000000 */
        /* <DEDUP_REMOVED lines=13> */
[----:B------:R-:W-:-:S03]  /*566d0*/  IMAD.WIDE.U32 R82, R41, R107, RZ ;  /* 0x0000006b29527225 */ /* 0x000fc600078e00ff */
[----:B------:R-:W-:Y:S01]  /*566e0*/  IADD3.X R92, PT, PT, RZ, RZ, RZ, P5, P3 ;  /* 0x000000ffff5c7210 */ /* 0x000fe20002fe64ff */
[----:B------:R-:W-:Y:S01]  /*566f0*/  IMAD.X R142, R93, 0x1, R142, P2 ;  /* 0x000000015d8e7824 */ /* 0x000fe200010e068e */
[----:B------:R-:W-:Y:S01]  /*56700*/  ISETP.GT.U32.AND P2, PT, R90, R149, PT ;  /* 0x000000955a00720c */ /* 0x000fe20003f44070 */
[----:B------:R-:W-:Y:S02]  /*56710*/  IMAD.IADD R3, R84, 0x1, R3 ;  /* 0x0000000154037824 */ /* 0x000fe400078e0203 */
[----:B------:R-:W-:Y:S01]  /*56720*/  IMAD.IADD R2, R86, 0x1, R83 ;  /* 0x0000000156027824 */ /* 0x000fe200078e0253 */
[----:B------:R-:W-:-:S04]  /*56730*/  ISETP.GT.U32.AND.EX P2, PT, R148, R93, PT, P2 ;  /* 0x0000005d9400720c */ /* 0x000fc80003f44120 */
[----:B------:R-:W-:Y:S02]  /*56740*/  SEL R89, R90, R149, P2 ;  /* 0x000000955a597207 */ /* 0x000fe40001000000 */
[----:B------:R-:W-:Y:S02]  /*56750*/  SEL R93, R148, R93, P2 ;  /* 0x0000005d945d7207 */ /* 0x000fe40001000000 */
[----:B------:R-:W-:Y:S01]  /*56760*/  ISETP.GT.U32.AND P2, PT, R89, R144, PT ;  /* 0x000000905900720c */ /* 0x000fe20003f44070 */
[----:B------:R-:W-:-:S03]  /*56770*/  IMAD.MOV.U32 R89, RZ, RZ, RZ ;  /* 0x000000ffff597224 */ /* 0x000fc600078e00ff */
[----:B------:R-:W-:Y:S01]  /*56780*/  ISETP.GT.U32.AND.EX P2, PT, R93, R142, PT, P2 ;  /* 0x0000008e5d00720c */ /* 0x000fe20003f44120 */
[----:B------:R-:W-:-:S03]  /*56790*/  IMAD.WIDE.U32 R88, R104, R39, R88 ;  /* 0x0000002768587225 */ /* 0x000fc600078e0058 */
[----:B------:R-:W-:Y:S01]  /*567a0*/  SEL R84, RZ, 0x1, !P2 ;  /* 0x00000001ff547807 */ /* 0x000fe20005000000 */
[----:B------:R-:W-:Y:S01]  /*567b0*/  IMAD.IADD R90, R85, 0x1, R89 ;  /* 0x00000001555a7824 */ /* 0x000fe200078e0259 */
[----:B------:R-:W-:Y:S01]  /*567c0*/  IADD3 R83, P3, P5, R151, R88, R3 ;  /* 0x0000005897537210 */ /* 0x000fe20007d7e003 */
[----:B------:R-:W-:Y:S02]  /*567d0*/  IMAD.MOV.U32 R3, RZ, RZ, RZ ;  /* 0x000000ffff037224 */ /* 0x000fe400078e00ff */
        /* <DEDUP_REMOVED lines=64> */
[----:B------:R-:W-:Y:S01]  /*56be0*/  IADD3 R150, P5, PT, R144, R148, RZ ;  /* 0x0000009490967210 */ /* 0x000fe20007fbe0ff */
[----:B------:R-:W-:-:S03]  /*56bf0*/  IMAD.IADD R0, R0, 0x1, R91 ;  /* 0x0000000100007824 */ /* 0x000fc600078e025b */
        /* <DEDUP_REMOVED lines=11> */
[----:B------:R-:W-:-:S04]  /*56cb0*/  IMAD.WIDE.U32 R158, R88, R80, RZ ;  /* 0x00000050589e7225 */ /* 0x000fc800078e00ff */
        /* <DEDUP_REMOVED lines=142> */
[----:B------:R-:W-:Y:S01]  /*575a0*/  IADD3.X R92, PT, PT, RZ, RZ, RZ, P3, P2 ;  /* 0x000000ffff5c7210 */ /* 0x000fe20001fe44ff */
[----:B------:R-:W-:Y:S01]  /*575b0*/  IMAD.WIDE.U32.X R84, R147, R75, R84, P6 ;  /* 0x0000004b93547225 */ /* 0x000fe200030e0454 */
[----:B------:R-:W-:-:S03]  /*575c0*/  IADD3 R145, P3, P2, R145, R87, R142 ;  /* 0x0000005791917210 */ /* 0x000fc60007a7e08e */
        /* <DEDUP_REMOVED lines=14> */
[----:B------:R-:W-:-:S02]  /*576b0*/  SEL R4, RZ, 0x1, P4 ;  /* 0x00000001ff047807 */ /* 0x000fc40002000000 */
[----:B------:R-:W-:Y:S02]  /*576c0*/  ISETP.GE.U32.AND.EX P5, PT, R93, R141, PT, P5 ;  /* 0x0000008d5d00720c */ /* 0x000fe40003fa6150 */
[----:B------:R-:W-:Y:S02]  /*576d0*/  IADD3.X R87, P1, P6, R84, RZ, RZ, P1, P0 ;  /* 0x000000ff54577210 */ /* 0x000fe40000e204ff */
[----:B------:R-:W-:Y:S02]  /*576e0*/  ISETP.GE.U32.AND P0, PT, R139, R86, PT ;  /* 0x000000568b00720c */ /* 0x000fe40003f06070 */
[----:B------:R-:W-:Y:S01]  /*576f0*/  IADD3.X R0, PT, PT, R85, RZ, RZ, P1, P6 ;  /* 0x000000ff55007210 */ /* 0x000fe20000fec4ff */
[----:B------:R-:W-:Y:S01]  /*57700*/  IMAD.WIDE.U32 R84, R2, R78, RZ ;  /* 0x0000004e02547225 */ /* 0x000fe200078e00ff */
[----:B------:R-:W-:Y:S02]  /*57710*/  IADD3 R153, P6, P4, R4, R153, R92 ;  /* 0x0000009904997210 */ /* 0x000fe40007cde05c */
[----:B------:R-:W-:Y:S01]  /*57720*/  SEL R4, RZ, 0x1, P5 ;  /* 0x00000001ff047807 */ /* 0x000fe20002800000 */
[----:B------:R-:W-:Y:S01]  /*57730*/  IMAD.WIDE.U32 R82, P5, R2, R79, R82 ;  /* 0x0000004f02527225 */ /* 0x000fe200078a0052 */
[----:B------:R-:W-:-:S02]  /*57740*/  ISETP.GE.U32.AND.EX P0, PT, R154, R93, PT, P0 ;  /* 0x0000005d9a00720c */ /* 0x000fc40003f06100 */
[----:B------:R-:W-:Y:S01]  /*57750*/  IADD3 R93, P1, PT, R87, R88, RZ ;  /* 0x00000058575d7210 */ /* 0x000fe20007f3e0ff */
[----:B------:R-:W-:Y:S01]  /*57760*/  IMAD.X R87, RZ, RZ, RZ, P5 ;  /* 0x000000ffff577224 */ /* 0x000fe200028e06ff */
[----:B------:R-:W-:Y:S01]  /*57770*/  IADD3.X R140, PT, PT, RZ, R143, RZ, P3, P2 ;  /* 0x0000008fff8c7210 */ /* 0x000fe20001fe44ff */
[----:B------:R-:W-:Y:S01]  /*57780*/  IMAD.MOV.U32 R86, RZ, RZ, R83 ;  /* 0x000000ffff567224 */ /* 0x000fe200078e0053 */
[----:B------:R-:W-:Y:S02]  /*57790*/  SEL R88, RZ, 0x1, P0 ;  /* 0x00000001ff587807 */ /* 0x000fe40000000000 */
[----:B------:R-:W-:Y:S02]  /*577a0*/  IADD3 R143, P3, PT, R85, R82, RZ ;  /* 0x00000052558f7210 */ /* 0x000fe40007f7e0ff */
[----:B------:R-:W-:Y:S01]  /*577b0*/  IADD3 R93, P0, PT, R93, R84, RZ ;  /* 0x000000545d5d7210 */ /* 0x000fe20007f1e0ff */
[----:B------:R-:W-:Y:S01]  /*577c0*/  IMAD.WIDE.U32 R84, R147, R80, RZ ;  /* 0x0000005093547225 */ /* 0x000fe200078e00ff */
[----:B------:R-:W-:-:S02]  /*577d0*/  IADD3 R139, P2, PT, R4, R145, RZ ;  /* 0x00000091048b7210 */ /* 0x000fc40007f5e0ff */
[----:B------:R-:W-:Y:S01]  /*577e0*/  IADD3.X R0, P1, PT, R0, R3, RZ, P1, !PT ;  /* 0x0000000300007210 */ /* 0x000fe20000f3e4ff */
[----:B------:R-:W-:Y:S01]  /*577f0*/  IMAD.WIDE.U32.X R82, R147, R79, R86, P3 ;  /* 0x0000004f93527225 */ /* 0x000fe200018e0456 */
[----:B------:R-:W-:Y:S02]  /*57800*/  IADD3 R88, P5, PT, R88, R139, RZ ;  /* 0x0000008b58587210 */ /* 0x000fe40007fbe0ff */
[----:B------:R-:W-:Y:S01]  /*57810*/  IADD3.X R0, P0, PT, R0, R143, RZ, P0, !PT ;  /* 0x0000008f00007210 */ /* 0x000fe2000071e4ff */
[----:B------:R-:W-:-:S03]  /*57820*/  IMAD.WIDE.U32 R84, P3, R2, R81, R84 ;  /* 0x0000005102547225 */ /* 0x000fc60007860054 */
[----:B------:R-:W-:Y:S01]  /*57830*/  IADD3.X R4, P1, P0, R82, RZ, RZ, P0, P1 ;  /* 0x000000ff52047210 */ /* 0x000fe200000224ff */
[----:B------:R-:W-:Y:S01]  /*57840*/  IMAD.X R141, RZ, RZ, R140, P2 ;  /* 0x000000ffff8d7224 */ /* 0x000fe200010e068c */
[----:B------:R-:W-:Y:S01]  /*57850*/  ISETP.GE.U32.AND P2, PT, R139, R145, PT ;  /* 0x000000918b00720c */ /* 0x000fe20003f46070 */
[----:B------:R-:W-:Y:S01]  /*57860*/  IMAD.X R3, RZ, RZ, RZ, P3 ;  /* 0x000000ffff037224 */ /* 0x000fe200018e06ff */
[----:B------:R-:W-:Y:S01]  /*57870*/  IADD3 R89, P3, PT, R89, R88, RZ ;  /* 0x0000005859597210 */ /* 0x000fe20007f7e0ff */
[----:B------:R-:W-:Y:S01]  /*57880*/  IMAD.X R92, RZ, RZ, R141, P5 ;  /* 0x000000ffff5c7224 */ /* 0x000fe200028e068d */
[----:B------:R-:W-:Y:S01]  /*57890*/  ISETP.GE.U32.AND.EX P2, PT, R141, R140, PT, P2 ;  /* 0x0000008c8d00720c */ /* 0x000fe20003f46120 */
[----:B------:R-:W-:Y:S01]  /*578a0*/  IMAD.WIDE.U32 R86, R2, R80, RZ ;  /* 0x0000005002567225 */ /* 0x000fe200078e00ff */
[----:B------:R-:W-:Y:S02]  /*578b0*/  ISETP.GE.U32.AND P5, PT, R88, R139, PT ;  /* 0x0000008b5800720c */ /* 0x000fe40003fa6070 */
[----:B------:R-:W-:Y:S01]  /*578c0*/  IADD3.X R82, PT, PT, R83, RZ, RZ, P1, P0 ;  /* 0x000000ff53527210 */ /* 0x000fe20000fe04ff */
        /* <DEDUP_REMOVED lines=56> */
.L_x_447:
        /* <DEDUP_REMOVED lines=21> */
.L_x_448:
[----:B------:R-:W-:Y:S01]  /*57da0*/  CS2R R140, SRZ ;  /* 0x00000000008c7805 */ /* 0x000fe2000001ff00 */
[-C--:B------:R-:W-:Y:S01]  /*57db0*/  IMAD.WIDE.U32 R88, R2, R133.reuse, RZ ;  /* 0x0000008502587225 */ /* 0x080fe200078e00ff */
[----:B------:R-:W-:Y:S02]  /*57dc0*/  CS2R R144, SRZ ;  /* 0x0000000000907805 */ /* 0x000fe4000001ff00 */
[----:B------:R-:W-:Y:S01]  /*57dd0*/  LOP3.LUT R53, R53, 0xfffffffe, RZ, 0xc0, !PT ;  /* 0xfffffffe35357812 */ /* 0x000fe200078ec0ff */
        /* <DEDUP_REMOVED lines=9> */
[----:B------:R-:W-:-:S04]  /*57e70*/  IMAD.WIDE.U32 R142, R143, R132, RZ ;  /* 0x000000848f8e7225 */ /* 0x000fc800078e00ff */
[----:B------:R-:W-:-:S04]  /*57e80*/  IMAD.WIDE.U32 R84, R154, R133, RZ ;  /* 0x000000859a547225 */ /* 0x000fc800078e00ff */
[----:B------:R-:W-:Y:S01]  /*57e90*/  IMAD.IADD R89, R83, 0x1, R159 ;  /* 0x0000000153597824 */ /* 0x000fe200078e029f */
[----:B------:R-:W-:Y:S01]  /*57ea0*/  IADD3 R83, P1, PT, R88, R86, RZ ;  /* 0x0000005658537210 */ /* 0x000fe20007f3e0ff */
[----:B------:R-:W-:Y:S02]  /*57eb0*/  IMAD.MOV.U32 R91, RZ, RZ, RZ ;  /* 0x000000ffff5b7224 */ /* 0x000fe400078e00ff */
[----:B------:R-:W-:Y:S01]  /*57ec0*/  IMAD.IADD R92, R140, 0x1, R151 ;  /* 0x000000018c5c7824 */ /* 0x000fe200078e0297 */
[----:B------:R-:W-:Y:S01]  /*57ed0*/  IADD3 R142, P5, P3, R142, R89, R84 ;  /* 0x000000598e8e7210 */ /* 0x000fe20007bbe054 */
[----:B------:R-:W-:Y:S01]  /*57ee0*/  IMAD.WIDE.U32 R90, R132, R0, R90 ;  /* 0x00000000845a7225 */ /* 0x000fe200078e005a */
[----:B------:R-:W-:-:S03]  /*57ef0*/  ISETP.GE.U32.AND P0, PT, R83, R88, PT ;  /* 0x000000585300720c */ /* 0x000fc60003f06070 */
[----:B------:R-:W-:Y:S01]  /*57f00*/  IMAD.IADD R159, R159, 0x1, R143 ;  /* 0x000000019f9f7824 */ /* 0x000fe200078e028f */
[----:B------:R-:W-:Y:S01]  /*57f10*/  IADD3 R149, P2, P4, R149, R90, R92 ;  /* 0x0000005a95957210 */ /* 0x000fe20007c5e05c */
        /* <DEDUP_REMOVED lines=8> */
[----:B------:R-:W-:Y:S01]  /*57fa0*/  IMAD.IADD R151, R145, 0x1, R87 ;  /* 0x0000000191977824 */ /* 0x000fe200078e0257 */
[----:B------:R-:W-:Y:S01]  /*57fb0*/  IADD3 R157, P2, P4, R92, R157, R90 ;  /* 0x0000009d5c9d7210 */ /* 0x000fe20007c5e05a */
[----:B------:R-:W-:-:S03]  /*57fc0*/  IMAD.WIDE.U32 R92, R3, R152, RZ ;  /* 0x00000098035c7225 */ /* 0x000fc600078e00ff */
[----:B------:R-:W-:Y:S01]  /*57fd0*/  IADD3.X R155, PT, PT, RZ, RZ, RZ, P2, P4 ;  /* 0x000000ffff9b7210 */ /* 0x000fe200017e84ff */
[----:B------:R-:W-:-:S04]  /*57fe0*/  IMAD.WIDE.U32 R86, R4, R134, RZ ;  /* 0x0000008604567225 */ /* 0x000fc800078e00ff */
[----:B------:R-:W-:Y:S01]  /*57ff0*/  IMAD.IADD R90, R91, 0x1, R144 ;  /* 0x000000015b5a7824 */ /* 0x000fe200078e0290 */
[----:B------:R-:W-:Y:S01]  /*58000*/  IADD3 R151, P2, P4, R86, R151, R92 ;  /* 0x0000009756977210 */ /* 0x000fe20007c5e05c */
[----:B------:R-:W-:Y:S02]  /*58010*/  IMAD.MOV.U32 R91, RZ, RZ, RZ ;  /* 0x000000ffff5b7224 */ /* 0x000fe400078e00ff */
[----:B------:R-:W-:Y:S01]  /*58020*/  IMAD.MOV.U32 R146, RZ, RZ, RZ ;  /* 0x000000ffff927224 */ /* 0x000fe200078e00ff */
[----:B------:R-:W-:Y:S01]  /*58030*/  P2R R147, PR, RZ, 0x10 ;  /* 0x00000010ff937803 */ /* 0x000fe20000000000 */
[----:B------:R-:W-:-:S04]  /*58040*/  IMAD.WIDE.U32 R90, R132, R139, R90 ;  /* 0x0000008b845a7225 */ /* 0x000fc800078e005a */
[----:B------:R-:W-:Y:S02]  /*58050*/  IMAD.X R148, R151, 0x1, R150, P1 ;  /* 0x0000000197947824 */ /* 0x000fe400008e0696 */
[----:B------:R-:W-:Y:S02]  /*58060*/  IMAD.IADD R86, R146, 0x1, R93 ;  /* 0x0000000192567824 */ /* 0x000fe400078e025d */
[----:B------:R-:W-:Y:S01]  /*58070*/  @P2 LOP3.LUT R53, R53, 0x1, RZ, 0xfc, !PT ;  /* 0x0000000135352812 */ /* 0x000fe200078efcff */
[----:B------:R-:W-:Y:S01]  /*58080*/  IMAD.IADD R156, R144, 0x1, R91 ;  /* 0x00000001909c7824 */ /* 0x000fe200078e025b */
[----:B------:R-:W-:Y:S01]  /*58090*/  IADD3 R89, P1, P2, R155, R90, R89 ;  /* 0x0000005a9b597210 */ /* 0x000fe20007a3e059 */
[----:B------:R-:W-:Y:S01]  /*580a0*/  IMAD.IADD R90, R145, 0x1, R87 ;  /* 0x00000001915a7824 */ /* 0x000fe200078e0257 */
[----:B------:R-:W-:Y:S01]  /*580b0*/  ISETP.GE.U32.AND.EX P0, PT, R148, R150, PT, P0 ;  /* 0x000000969400720c */ /* 0x000fe20003f06100 */
[----:B------:R-:W-:Y:S01]  /*580c0*/  IMAD.MOV.U32 R87, RZ, RZ, RZ ;  /* 0x000000ffff577224 */ /* 0x000fe200078e00ff */
[----:B------:R-:W-:Y:S01]  /*580d0*/  IADD3.X R156, PT, PT, RZ, R156, RZ, P1, P2 ;  /* 0x0000009cff9c7210 */ /* 0x000fe20000fe44ff */
[----:B------:R-:W-:Y:S01]  /*580e0*/  IMAD.MOV.U32 R151, RZ, RZ, RZ ;  /* 0x000000ffff977224 */ /* 0x000fe200078e00ff */
[----:B------:R-:W-:Y:S01]  /*580f0*/  LOP3.LUT R53, R53, 0xfffffffb, RZ, 0xc0, !PT ;  /* 0xfffffffb35357812 */ /* 0x000fe200078ec0ff */
[----:B------:R-:W-:-:S04]  /*58100*/  IMAD.WIDE.U32 R86, R134, R3, R86 ;  /* 0x0000000386567225 */ /* 0x000fc800078e0056 */
[----:B------:R-:W-:Y:S01]  /*58110*/  IMAD.IADD R87, R146, 0x1, R87 ;  /* 0x0000000192577824 */ /* 0x000fe200078e0257 */
[----:B------:R-:W-:Y:S01]  /*58120*/  IADD3 R149, P1, P2, R149, R86, R90 ;  /* 0x0000005695957210 */ /* 0x000fe20007a3e05a */
[----:B------:R-:W-:-:S03]  /*58130*/  IMAD.WIDE.U32 R92, R0, R152, RZ ;  /* 0x00000098005c7225 */ /* 0x000fc600078e00ff */
[----:B------:R-:W-:Y:S01]  /*58140*/  IADD3.X R150, PT, PT, R84, R87, RZ, P1, P2 ;  /* 0x0000005754967210 */ /* 0x000fe20000fe44ff */
[----:B------:R-:W-:-:S04]  /*58150*/  IMAD.WIDE.U32 R86, R2, R152, RZ ;  /* 0x0000009802567225 */ /* 0x000fc800078e00ff */
[----:B------:R-:W-:Y:S02]  /*58160*/  IMAD.IADD R84, R85, 0x1, R151 ;  /* 0x0000000155547824 */ /* 0x000fe400078e0297 */
[----:B------:R-:W-:Y:S01]  /*58170*/  IMAD.IADD R85, R140, 0x1, R87 ;  /* 0x000000018c557824 */ /* 0x000fe200078e0257 */
[----:B------:R-:W-:Y:S01]  /*58180*/  IADD3.X R87, PT, PT, RZ, RZ, RZ, P5, P3 ;  /* 0x000000ffff577210 */ /* 0x000fe20002fe64ff */
[----:B------:R-:W-:-:S04]  /*58190*/  IMAD.WIDE.U32 R90, R2, R134, RZ ;  /* 0x00000086025a7225 */ /* 0x000fc800078e00ff */
[----:B------:R-:W-:Y:S01]  /*581a0*/  IMAD.WIDE.U32 R164, R3, R133, RZ ;  /* 0x0000008503a47225 */ /* 0x000fe200078e00ff */
[----:B------:R-:W-:-:S03]  /*581b0*/  IADD3 R158, P2, P1, R90, R85, R92 ;  /* 0x000000555a9e7210 */ /* 0x000fc6000795e05c */
[----:B------:R-:W-:Y:S02]  /*581c0*/  IMAD.MOV.U32 R85, RZ, RZ, RZ ;  /* 0x000000ffff557224 */ /* 0x000fe400078e00ff */
[----:B------:R-:W-:Y:S02]  /*581d0*/  IMAD.IADD R92, R141, 0x1, R93 ;  /* 0x000000018d5c7824 */ /* 0x000fe400078e025d */
[----:B------:R-:W-:Y:S01]  /*581e0*/  IMAD.WIDE.U32 R84, R132, R154, R84 ;  /* 0x0000009a84547225 */ /* 0x000fe200078e0054 */
[----:B------:R-:W-:-:S03]  /*581f0*/  SEL R154, RZ, 0x1, P0 ;  /* 0x00000001ff9a7807 */ /* 0x000fc60000000000 */
[----:B------:R-:W-:Y:S01]  /*58200*/  IMAD.IADD R90, R140, 0x1, R91 ;  /* 0x000000018c5a7824 */ /* 0x000fe200078e025b */
[----:B------:R-:W-:Y:S01]  /*58210*/  IADD3 R93, P3, PT, R154, R88, RZ ;  /* 0x000000589a5d7210 */ /* 0x000fe20007f7e0ff */
[----:B------:R-:W-:Y:S02]  /*58220*/  IMAD.IADD R85, R151, 0x1, R85 ;  /* 0x0000000197557824 */ /* 0x000fe400078e0255 */
[----:B------:R-:W-:Y:S01]  /*58230*/  IMAD.WIDE.U32 R162, R4, R132, RZ ;  /* 0x0000008404a27225 */ /* 0x000fe200078e00ff */
[----:B------:R-:W-:Y:S02]  /*58240*/  IADD3 R155, P0, PT, R93, R86, RZ ;  /* 0x000000565d9b7210 */ /* 0x000fe40007f1e0ff */
[----:B------:R-:W-:Y:S01]  /*58250*/  ISETP.GT.U32.AND P5, PT, R88, R93, PT ;  /* 0x0000005d5800720c */ /* 0x000fe20003fa4070 */
[----:B------:R-:W-:-:S04]  /*58260*/  IMAD.X R86, RZ, RZ, R157, P3 ;  /* 0x000000ffff567224 */ /* 0x000fc800018e069d */
        /* <DEDUP_REMOVED lines=17> */
[----:B------:R-:W-:-:S03]  /*58380*/  IMAD.IADD R89, R143, 0x1, R89 ;  /* 0x000000018f597824 */ /* 0x000fc600078e0259 */
[----:B------:R-:W-:Y:S02]  /*58390*/  IADD3 R90, P1, P2, R88, R87, R90 ;  /* 0x00000057585a7210 */ /* 0x000fe40007a3e05a */
[----:B------:R-:W-:-:S04]  /*583a0*/  SEL R88, RZ, 0x1, !P5 ;  /* 0x00000001ff587807 */ /* 0x000fc80006800000 */
[----:B------:R-:W-:-:S05]  /*583b0*/  IADD3 R93, P5, PT, R88, R82, RZ ;  /* 0x00000052585d7210 */ /* 0x000fca0007fbe0ff */
[----:B------:R-:W-:Y:S01]  /*583c0*/  IMAD.X R87, RZ, RZ, R142, P5 ;  /* 0x000000ffff577224 */ /* 0x000fe200028e068e */
[----:B------:R-:W-:-:S05]  /*583d0*/  IADD3 R143, P5, PT, R93, R86, RZ ;  /* 0x000000565d8f7210 */ /* 0x000fca0007fbe0ff */
[----:B------:R-:W-:Y:S01]  /*583e0*/  IMAD.X R151, R87, 0x1, R90, P5 ;  /* 0x0000000157977824 */ /* 0x000fe200028e065a */
[----:B------:R-:W-:Y:S01]  /*583f0*/  ISETP.GT.U32.AND P5, PT, R82, R93, PT ;  /* 0x0000005d5200720c */ /* 0x000fe20003fa4070 */
[----:B------:R-:W-:Y:S02]  /*58400*/  IMAD.IADD R90, R144, 0x1, R91 ;  /* 0x00000001905a7824 */ /* 0x000fe400078e025b */
[----:B------:R-:W-:Y:S01]  /*58410*/  IMAD.MOV.U32 R91, RZ, RZ, RZ ;  /* 0x000000ffff5b7224 */ /* 0x000fe200078e00ff */
[----:B------:R-:W-:Y:S01]  /*58420*/  ISETP.GT.U32.AND.EX P5, PT, R142, R87, PT, P5 ;  /* 0x000000578e00720c */ /* 0x000fe20003fa4150 */
[----:B------:R-:W-:-:S03]  /*58430*/  IMAD.WIDE.U32 R90, R134, R139, R90 ;  /* 0x0000008b865a7225 */ /* 0x000fc600078e005a */
[----:B------:R-:W-:Y:S02]  /*58440*/  SEL R82, R82, R93, P5 ;  /* 0x0000005d52527207 */ /* 0x000fe40002800000 */
[----:B------:R-:W-:Y:S01]  /*58450*/  IADD3.X R93, PT, PT, RZ, R85, RZ, P0, P3 ;  /* 0x00000055ff5d7210 */ /* 0x000fe200007e64ff */
[----:B------:R-:W-:Y:S01]  /*58460*/  IMAD.IADD R134, R144, 0x1, R91 ;  /* 0x0000000190867824 */ /* 0x000fe200078e025b */
[----:B------:R-:W-:Y:S01]  /*58470*/  SEL R142, R142, R87, P5 ;  /* 0x000000578e8e7207 */ /* 0x000fe20002800000 */
[----:B------:R-:W-:Y:S01]  /*58480*/  IMAD.WIDE.U32 R86, R0, R136, RZ ;  /* 0x0000008800567225 */ /* 0x000fe200078e00ff */
[----:B------:R-:W-:Y:S02]  /*58490*/  ISETP.GT.U32.AND P0, PT, R82, R143, PT ;  /* 0x0000008f5200720c */ /* 0x000fe40003f04070 */
[----:B------:R-:W-:Y:S01]  /*584a0*/  IADD3 R89, P3, P5, R84, R90, R89 ;  /* 0x0000005a54597210 */ /* 0x000fe20007d7e059 */
[----:B------:R-:W-:Y:S01]  /*584b0*/  IMAD.IADD R90, R141, 0x1, R87 ;  /* 0x000000018d5a7824 */ /* 0x000fe200078e0257 */
[----:B------:R-:W-:Y:S01]  /*584c0*/  ISETP.GT.U32.AND.EX P0, PT, R142, R151, PT, P0 ;  /* 0x000000978e00720c */ /* 0x000fe20003f04100 */
[----:B------:R-:W-:Y:S01]  /*584d0*/  IMAD.MOV.U32 R91, RZ, RZ, RZ ;  /* 0x000000ffff5b7224 */ /* 0x000fe200078e00ff */
[----:B------:R-:W-:Y:S01]  /*584e0*/  IADD3.X R87, PT, PT, RZ, RZ, RZ, P1, P2 ;  /* 0x000000ffff577210 */ /* 0x000fe20000fe44ff */
[----:B------:R-:W-:Y:S01]  /*584f0*/  IMAD.WIDE.U32 R84, R2, R135, RZ ;  /* 0x0000008702547225 */ /* 0x000fe200078e00ff */
[----:B------:R-:W-:-:S02]  /*58500*/  SEL R82, RZ, 0x1, !P0 ;  /* 0x00000001ff527807 */ /* 0x000fc40004000000 */
[----:B------:R-:W-:Y:S01]  /*58510*/  IADD3.X R134, PT, PT, R93, R134, RZ, P3, P5 ;  /* 0x000000865d867210 */ /* 0x000fe20001fea4ff */
[----:B------:R-:W-:Y:S01]  /*58520*/  IMAD.WIDE.U32 R90, R135, R0, R90 ;  /* 0x00000000875a7225 */ /* 0x000fe200078e005a */
[----:B------:R-:W-:Y:S02]  /*58530*/  IADD3 R0, P0, P3, R82, R89, R87 ;  /* 0x0000005952007210 */ /* 0x000fe40007b1e057 */
[----:B------:R-:W-:Y:S01]  /*58540*/  IADD3 R159, P1, P2, R88, R92, R159 ;  /* 0x0000005c589f7210 */ /* 0x000fe20007a3e09f */
[----:B------:R-:W-:Y:S01]  /*58550*/  IMAD.IADD R87, R140, 0x1, R85 ;  /* 0x000000018c577824 */ /* 0x000fe200078e0255 */
[----:B------:R-:W-:Y:S01]  /*58560*/  IADD3.X R134, PT, PT, RZ, R134, RZ, P0, P3 ;  /* 0x00000086ff867210 */ /* 0x000fe200007e64ff */
[----:B------:R-:W-:Y:S01]  /*58570*/  IMAD.WIDE.U32 R88, R3, R136, RZ ;  /* 0x0000008803587225 */ /* 0x000fe200078e00ff */
[----:B------:R-:W-:Y:S02]  /*58580*/  IADD3.X R85, PT, PT, RZ, R156, RZ, P1, P2 ;  /* 0x0000009cff557210 */ /* 0x000fe40000fe44ff */
[----:B------:R-:W-:Y:S01]  /*58590*/  IADD3 R0, P1, P2, R0, R90, R87 ;  /* 0x0000005a00007210 */ /* 0x000fe20007a3e057 */
[----:B------:R-:W-:-:S02]  /*585a0*/  IMAD.IADD R141, R141, 0x1, R91 ;  /* 0x000000018d8d7824 */ /* 0x000fc400078e025b */
        /* <DEDUP_REMOVED lines=21> */
[----:B------:R-:W-:-:S04]  /*58700*/  IMAD.WIDE.U32 R164, R132, R3, R164 ;  /* 0x0000000384a47225 */ /* 0x000fc800078e00a4 */
[----:B------:R-:W-:Y:S01]  /*58710*/  IMAD.IADD R93, R161, 0x1, R91 ;  /* 0x00000001a15d7824 */ /* 0x000fe200078e025b */
[----:B------:R-:W-:Y:S01]  /*58720*/  IADD3.X R91, PT, PT, R134, R141, RZ, P1, P2 ;  /* 0x0000008d865b7210 */ /* 0x000fe20000fe44ff */
        /* <DEDUP_REMOVED lines=62> */
[----:B------:R-:W-:Y:S02]  /*58b10*/  IMAD.IADD R86, R146, 0x1, R91 ;  /* 0x0000000192567824 */ /* 0x000fe400078e025b */
[----:B------:R-:W-:Y:S02]  /*58b20*/  IMAD.IADD R91, R145, 0x1, R89 ;  /* 0x00000001915b7824 */ /* 0x000fe400078e0259 */
[----:B------:R-:W-:Y:S01]  /*58b30*/  IMAD.WIDE.U32 R86, R137, R3, R86 ;  /* 0x0000000389567225 */ /* 0x000fe200078e0056 */
[----:B------:R-:W-:-:S03]  /*58b40*/  IADD3.X R3, PT, PT, RZ, RZ, RZ, P3, P1 ;  /* 0x000000ffff037210 */ /* 0x000fc60001fe24ff */
[----:B------:R-:W-:Y:S01]  /*58b50*/  IMAD.IADD R0, R146, 0x1, R87 ;  /* 0x0000000192007824 */ /* 0x000fe200078e0257 */
[----:B------:R-:W-:Y:S01]  /*58b60*/  IADD3 R91, P0, P2, R136, R86, R91 ;  /* 0x00000056885b7210 */ /* 0x000fe20007a1e05b */
[----:B------:R-:W-:-:S03]  /*58b70*/  IMAD.WIDE.U32 R86, R93, R80, RZ ;  /* 0x000000505d567225 */ /* 0x000fc600078e00ff */
[----:B------:R-:W-:Y:S01]  /*58b80*/  IADD3.X R0, PT, PT, R139, R0, RZ, P0, P2 ;  /* 0x000000008b007210 */ /* 0x000fe200007e44ff */
[----:B------:R-:W-:-:S04]  /*58b90*/  IMAD.WIDE.U32 R138, R4, R138, RZ ;  /* 0x0000008a048a7225 */ /* 0x000fc800078e00ff */
[----:B------:R-:W-:Y:S01]  /*58ba0*/  IMAD.WIDE.U32 R86, P0, R160, R81, R86 ;  /* 0x00000051a0567225 */ /* 0x000fe20007800056 */
[----:B------:R-:W-:-:S03]  /*58bb0*/  IADD3 R138, P5, PT, R84, R138, RZ ;  /* 0x0000008a548a7210 */ /* 0x000fc60007fbe0ff */
[----:B------:R-:W-:-:S04]  /*58bc0*/  IMAD.WIDE.U32 R160, R160, R80, RZ ;  /* 0x00000050a0a07225 */ /* 0x000fc800078e00ff */
[----:B------:R-:W-:Y:S01]  /*58bd0*/  IMAD.X R137, RZ, RZ, RZ, P0 ;  /* 0x000000ffff897224 */ /* 0x000fe200000e06ff */
[----:B------:R-:W-:Y:S01]  /*58be0*/  IADD3 R89, P0, PT, R161, R86, RZ ;  /* 0x00000056a1597210 */ /* 0x000fe20007f1e0ff */
[----:B------:R-:W-:Y:S02]  /*58bf0*/  IMAD.MOV.U32 R136, RZ, RZ, R87 ;  /* 0x000000ffff887224 */ /* 0x000fe400078e0057 */
[----:B------:R-:W-:Y:S02]  /*58c00*/  IMAD.IADD R87, R145, 0x1, R139 ;  /* 0x0000000191577824 */ /* 0x000fe400078e028b */
[----:B------:R-:W-:-:S03]  /*58c10*/  IMAD.WIDE.U32.X R136, R93, R81, R136, P0 ;  /* 0x000000515d887225 */ /* 0x000fc600000e0488 */
[----:B------:R-:W-:Y:S01]  /*58c20*/  IADD3 R4, P0, P2, R88, R87, R90 ;  /* 0x0000005758047210 */ /* 0x000fe20007a1e05a */
[----:B------:R-:W-:Y:S02]  /*58c30*/  IMAD R86, R148, R72, RZ ;  /* 0x0000004894567224 */ /* 0x000fe400078e02ff */
[----:B------:R-:W-:Y:S02]  /*58c40*/  IMAD.IADD R145, R145, 0x1, R163 ;  /* 0x0000000191917824 */ /* 0x000fe400078e02a3 */
        /* <DEDUP_REMOVED lines=42> */
[----:B------:R-:W-:-:S03]  /*58ef0*/  IADD3 R89, P5, PT, R141, R160, RZ ;  /* 0x000000a08d597210 */ /* 0x000fc60007fbe0ff */
[----:B------:R-:W-:Y:S01]  /*58f00*/  IMAD.WIDE.U32 R140, R136, R80, RZ ;  /* 0x00000050888c7225 */ /* 0x000fe200078e00ff */
[----:B------:R-:W-:Y:S02]  /*58f10*/  IADD3.X R148, P5, PT, R143, R90, RZ, P5, !PT ;  /* 0x0000005a8f947210 */ /* 0x000fe40002fbe4ff */
[----:B------:R-:W-:-:S04]  /*58f20*/  IADD3 R90, P6, PT, R89, R92, RZ ;  /* 0x0000005c595a7210 */ /* 0x000fc80007fde0ff */
[----:B------:R-:W-:Y:S01]  /*58f30*/  IADD3.X R148, P6, PT, R148, R93, RZ, P6, !PT ;  /* 0x0000005d94947210 */ /* 0x000fe200037de4ff */
[----:B------:R-:W-:Y:S02]  /*58f40*/  IMAD R93, R133, R73, R88 ;  /* 0x00000049855d7224 */ /* 0x000fe400078e0258 */
[----:B------:R-:W-:Y:S01]  /*58f50*/  IMAD.WIDE.U32 R88, R137, R80, RZ ;  /* 0x0000005089587225 */ /* 0x000fe200078e00ff */
[----:B------:R-:W-:-:S04]  /*58f60*/  IADD3.X R142, P5, P6, R86, RZ, RZ, P6, P5 ;  /* 0x000000ff568e7210 */ /* 0x000fc800036aa4ff */
[----:B------:R-:W-:Y:S02]  /*58f70*/  IADD3.X R151, PT, PT, R87, RZ, RZ, P5, P6 ;  /* 0x000000ff57977210 */ /* 0x000fe40002fec4ff */
[C---:B------:R-:W-:Y:S02]  /*58f80*/  LOP3.LUT P5, RZ, R53.reuse, 0x4, RZ, 0xc0, !PT ;  /* 0x0000000435ff7812 */ /* 0x040fe400078ac0ff */
[----:B------:R-:W-:Y:S02]  /*58f90*/  LOP3.LUT P6, RZ, R53, 0x1, RZ, 0xc0, !PT ;  /* 0x0000000135ff7812 */ /* 0x000fe400078cc0ff */
[----:B------:R-:W-:Y:S02]  /*58fa0*/  IADD3.X R87, PT, PT, RZ, RZ, RZ, P5, P4 ;  /* 0x000000ffff577210 */ /* 0x000fe40002fe84ff */
[----:B------:R-:W-:-:S04]  /*58fb0*/  ISETP.NE.AND P4, PT, R147, RZ, PT ;  /* 0x000000ff9300720c */ /* 0x000fc80003f85270 */
        /* <DEDUP_REMOVED lines=47> */
[----:B------:R-:W-:Y:S01]  /*592b0*/  IMAD.WIDE.U32 R136, R86, R78, RZ ;  /* 0x0000004e56887225 */ /* 0x000fe200078e00ff */
[----:B------:R-:W-:Y:S02]  /*592c0*/  IADD3.X R134, PT, PT, R89, RZ, RZ, P4, P5 ;  /* 0x000000ff59867210 */ /* 0x000fe400027ea4ff */
[----:B------:R-:W-:Y:S01]  /*592d0*/  IADD3 R89, P4, PT, R143, R146, RZ ;  /* 0x000000928f597210 */ /* 0x000fe20007f9e0ff */
[----:B------:R-:W-:Y:S01]  /*592e0*/  IMAD R144, R90, R72, RZ ;  /* 0x000000485a907224 */ /* 0x000fe200078e02ff */
        /* <DEDUP_REMOVED lines=58> */
[----:B------:R-:W-:Y:S02]  /*59690*/  SEL R82, RZ, 0x1, P1 ;  /* 0x00000001ff527807 */ /* 0x000fe40000800000 */
[----:B------:R-:W-:Y:S02]  /*596a0*/  ISETP.GE.U32.AND.EX P5, PT, R146, R150, PT, P5 ;  /* 0x000000969200720c */ /* 0x000fe40003fa6150 */
[----:B------:R-:W-:Y:S02]  /*596b0*/  IADD3.X R135, P3, P4, R86, RZ, RZ, P4, P3 ;  /* 0x000000ff56877210 */ /* 0x000fe400024664ff */
[----:B------:R-:W-:Y:S02]  /*596c0*/  ISETP.GE.U32.AND P1, PT, R133, R143, PT ;  /* 0x0000008f8500720c */ /* 0x000fe40003f26070 */
        /* <DEDUP_REMOVED lines=10> */
[----:B------:R-:W-:-:S02]  /*59770*/  SEL R132, RZ, 0x1, P1 ;  /* 0x00000001ff847807 */ /* 0x000fc40000800000 */
        /* <DEDUP_REMOVED lines=70> */
[CC--:B------:R-:W-:Y:S01]  /*59be0*/  ISETP.GE.U32.AND P0, PT, R137.reuse, R74.reuse, PT ;  /* 0x0000004a8900720c */ /* 0x0c0fe20003f06070 */
[----:B------:R-:W-:Y:S01]  /*59bf0*/  IMAD.MOV.U32 R87, RZ, RZ, R137 ;  /* 0x000000ffff577224 */ /* 0x000fe200078e0089 */
[----:B------:R-:W-:Y:S01]  /*59c00*/  ISETP.LE.U32.AND P1, PT, R137, R74, PT ;  /* 0x0000004a8900720c */ /* 0x000fe20003f23070 */
[----:B------:R-:W-:Y:S01]  /*59c10*/  IMAD.MOV.U32 R84, RZ, RZ, R90 ;  /* 0x000000ffff547224 */ /* 0x000fe200078e005a */
[CC--:B------:R-:W-:Y:S01]  /*59c20*/  ISETP.GE.U32.AND.EX P0, PT, R90.reuse, R75.reuse, PT, P0 ;  /* 0x0000004b5a00720c */ /* 0x0c0fe20003f06100 */
[----:B------:R-:W-:Y:S01]  /*59c30*/  IMAD.MOV.U32 R4, RZ, RZ, R133 ;  /* 0x000000ffff047224 */ /* 0x000fe200078e0085 */
[----:B------:R-:W-:Y:S01]  /*59c40*/  ISETP.LE.U32.AND.EX P1, PT, R90, R75, PT, P1 ;  /* 0x0000004b5a00720c */ /* 0x000fe20003f23110 */
[----:B------:R-:W-:-:S12]  /*59c50*/  IMAD.MOV.U32 R85, RZ, RZ, R86 ;  /* 0x000000ffff557224 */ /* 0x000fd800078e0056 */
[----:B------:R-:W-:Y:S05]  /*59c60*/  @!P0 BRA P1, `(.L_x_450) ;  /* 0x0000000000548947 */ /* 0x000fea0000800000 */
.L_x_449:
        /* <DEDUP_REMOVED lines=21> */
.L_x_450:
        /* <DEDUP_REMOVED lines=22> */
[----:B------:R-:W-:Y:S02]  /*59f20*/  IADD3 R133, P3, PT, R91, -R133, RZ ;  /* 0x800000855b857210 */ /* 0x000fe40007f7e0ff */
[----:B------:R-:W-:Y:S01]  /*59f30*/  ISETP.GE.U32.AND.EX P0, PT, R13, R90, PT, P0 ;  /* 0x0000005a0d00720c */ /* 0x000fe20003f06100 */
[----:B------:R-:W-:Y:S01]  /*59f40*/  IMAD.X R88, R15, 0x1, ~R88, P2 ;  /* 0x000000010f587824 */ /* 0x000fe200010e0e58 */
[----:B------:R-:W-:Y:S01]  /*59f50*/  ISETP.GE.U32.AND P1, PT, R4, R135, PT ;  /* 0x000000870400720c */ /* 0x000fe20003f26070 */
[----:B------:R-:W-:Y:S01]  /*59f60*/  IMAD.X R134, R92, 0x1, ~R134, P3 ;  /* 0x000000015c867824 */ /* 0x000fe200018e0e86 */
[----:B------:R-:W-:-:S02]  /*59f70*/  SEL R91, RZ, 0x1, P0 ;  /* 0x00000001ff5b7807 */ /* 0x000fc40000000000 */
[C---:B------:R-:W-:Y:S02]  /*59f80*/  ISETP.GE.U32.AND.EX P1, PT, R85.reuse, R136, PT, P1 ;  /* 0x000000885500720c */ /* 0x040fe40003f26110 */
[----:B------:R-:W-:Y:S02]  /*59f90*/  IADD3 R91, P2, PT, R28, R91, RZ ;  /* 0x0000005b1c5b7210 */ /* 0x000fe40007f5e0ff */
[----:B------:R-:W-:Y:S02]  /*59fa0*/  IADD3 R135, P3, PT, R4, -R135, RZ ;  /* 0x8000008704877210 */ /* 0x000fe40007f7e0ff */
[----:B------:R-:W-:Y:S01]  /*59fb0*/  SEL R15, RZ, 0x1, P1 ;  /* 0x00000001ff0f7807 */ /* 0x000fe20000800000 */
[----:B------:R-:W-:Y:S01]  /*59fc0*/  IMAD.X R4, RZ, RZ, R27, P2 ;  /* 0x000000ffff047224 */ /* 0x000fe200010e061b */
[----:B------:R-:W-:Y:S01]  /*59fd0*/  ISETP.GE.U32.AND P1, PT, R20, R91, PT ;  /* 0x0000005b1400720c */ /* 0x000fe20003f26070 */
[----:B------:R-:W-:Y:S01]  /*59fe0*/  IMAD.X R136, R85, 0x1, ~R136, P3 ;  /* 0x0000000155887824 */ /* 0x000fe200018e0e88 */
[----:B------:R-:W-:-:S02]  /*59ff0*/  IADD3 R89, P0, PT, R14, -R89, RZ ;  /* 0x800000590e597210 */ /* 0x000fc40007f1e0ff */
[----:B------:R-:W-:Y:S02]  /*5a000*/  ISETP.GE.U32.AND.EX P1, PT, R19, R4, PT, P1 ;  /* 0x000000041300720c */ /* 0x000fe40003f26110 */
[----:B------:R-:W-:Y:S01]  /*5a010*/  IADD3 R2, P4, PT, R12, R15, RZ ;  /* 0x0000000f0c027210 */ /* 0x000fe20007f9e0ff */
[----:B------:R-:W-:Y:S01]  /*5a020*/  IMAD.X R90, R13, 0x1, ~R90, P0 ;  /* 0x000000010d5a7824 */ /* 0x000fe200000e0e5a */
[----:B------:R-:W-:Y:S02]  /*5a030*/  IADD3 R91, P2, PT, R20, -R91, RZ ;  /* 0x8000005b145b7210 */ /* 0x000fe40007f5e0ff */
[----:B------:R-:W-:Y:S01]  /*5a040*/  IADD3 R137, P5, PT, R3, -R2, RZ ;  /* 0x8000000203897210 */ /* 0x000fe20007fbe0ff */
[----:B------:R-:W-:Y:S01]  /*5a050*/  IMAD.X R13, RZ, RZ, R11, P4 ;  /* 0x000000ffff0d7224 */ /* 0x000fe200020e060b */
[----:B------:R-:W-:Y:S01]  /*5a060*/  IADD3 R20, P4, PT, -R10, R87, RZ ;  /* 0x000000570a147210 */ /* 0x000fe20007f9e1ff */
[----:B------:R-:W-:Y:S01]  /*5a070*/  IMAD.X R93, R19, 0x1, ~R4, P2 ;  /* 0x00000001135d7824 */ /* 0x000fe200010e0e04 */
[----:B------:R-:W-:Y:S01]  /*5a080*/  IADD3 R92, P3, PT, -R26, R18, RZ ;  /* 0x000000121a5c7210 */ /* 0x000fe20007f7e1ff */
[----:B------:R-:W-:Y:S01]  /*5a090*/  IMAD.X R18, R0, 0x1, ~R13, P5 ;  /* 0x0000000100127824 */ /* 0x000fe200028e0e0d */
[----:B------:R-:W-:Y:S01]  /*5a0a0*/  ISETP.GE.U32.AND P0, PT, R3, R2, PT ;  /* 0x000000020300720c */ /* 0x000fe20003f06070 */
[----:B------:R-:W-:-:S02]  /*5a0b0*/  IMAD.X R19, R84, 0x1, ~R9, P4 ;  /* 0x0000000154137824 */ /* 0x000fc400020e0e09 */
[----:B------:R-:W-:Y:S01]  /*5a0c0*/  IMAD.X R132, R17, 0x1, ~R25, P3 ;  /* 0x0000000111847824 */ /* 0x000fe200018e0e19 */
[----:B------:R-:W-:Y:S01]  /*5a0d0*/  ISETP.GE.U32.AND.EX P0, PT, R0, R13, PT, P0 ;  /* 0x0000000d0000720c */ /* 0x000fe20003f06100 */
        /* <DEDUP_REMOVED lines=39> */
.L_x_451:
        /* <DEDUP_REMOVED lines=39> */
.L_x_452:
        /* <DEDUP_REMOVED lines=17> */
[----:B------:R-:W-:Y:S02]  /*5a6d0*/  ISETP.GT.U32.AND.EX P0, PT, R18, UR9, PT, P0 ;  /* 0x0000000912007c0c */ /* 0x000fe4000bf04100 */
[----:B------:R-:W-:Y:S02]  /*5a6e0*/  CS2R R32, SRZ ;  /* 0x0000000000207805 */ /* 0x000fe4000001ff00 */
[----:B------:R-:W-:Y:S01]  /*5a6f0*/  CS2R R30, SRZ ;  /* 0x00000000001e7805 */ /* 0x000fe2000001ff00 */
[----:B------:R-:W1:Y:S01]  /*5a700*/  LDC R15, c[0x3][0x1ac] ;  /* 0x00c06b00ff0f7b82 */ /* 0x000e620000000800 */
[----:B------:R-:W-:-:S07]  /*5a710*/  IMAD.MOV.U32 R29, RZ, RZ, RZ ;  /* 0x000000ffff1d7224 */ /* 0x000fce00078e00ff */
        /* <DEDUP_REMOVED lines=67> */
[----:B------:R-:W-:Y:S02]  /*5ab50*/  IMAD.IADD R11, R7, 0x1, R11 ;  /* 0x00000001070b7824 */ /* 0x000fe400078e020b */
[----:B------:R-:W-:-:S04]  /*5ab60*/  IMAD.WIDE.U32 R16, R97, R94, RZ ;  /* 0x0000005e61107225 */ /* 0x000fc800078e00ff */
[----:B------:R-:W-:-:S04]  /*5ab70*/  IMAD.WIDE.U32 R32, R96, R95, RZ ;  /* 0x0000005f60207225 */ /* 0x000fc800078e00ff */
[C---:B------:R-:W-:Y:S02]  /*5ab80*/  IMAD.IADD R7, R5.reuse, 0x1, R13 ;  /* 0x0000000105077824 */ /* 0x040fe400078e020d */
[----:B------:R-:W-:Y:S02]  /*5ab90*/  IMAD.IADD R35, R36, 0x1, R3 ;  /* 0x0000000124237824 */ /* 0x000fe400078e0203 */
[----:B------:R-:W-:Y:S01]  /*5aba0*/  IMAD.IADD R43, R5, 0x1, R17 ;  /* 0x00000001052b7824 */ /* 0x000fe200078e0211 */
[----:B------:R-:W-:Y:S01]  /*5abb0*/  IADD3 R32, P1, P2, R16, R7, R32 ;  /* 0x0000000710207210 */ /* 0x000fe20007a3e020 */
[-C--:B------:R-:W-:Y:S01]  /*5abc0*/  IMAD.WIDE.U32 R16, R70, R71.reuse, RZ ;  /* 0x0000004746107225 */ /* 0x080fe200078e00ff */
[C-C-:B------:R-:W-:Y:S02]  /*5abd0*/  SHF.L.U64.HI R30, R2.reuse, 0x1, R35.reuse ;  /* 0x00000001021e7819 */ /* 0x140fe40000010223 */
[C-C-:B------:R-:W-:Y:S01]  /*5abe0*/  SHF.R.U64 R40, R2.reuse, 0x1f, R35.reuse ;  /* 0x0000001f02287819 */ /* 0x140fe20000001223 */
[----:B------:R-:W-:Y:S01]  /*5abf0*/  IMAD.SHL.U32 R15, R2, 0x2, RZ ;  /* 0x00000002020f7824 */ /* 0x000fe200078e00ff */
[----:B------:R-:W-:Y:S01]  /*5ac00*/  SHF.R.U32.HI R35, RZ, 0x1f, R35 ;  /* 0x0000001fff237819 */ /* 0x000fe20000011623 */
[----:B------:R-:W-:Y:S01]  /*5ac10*/  IMAD.MOV.U32 R9, RZ, RZ, RZ ;  /* 0x000000ffff097224 */ /* 0x000fe200078e00ff */
[----:B------:R-:W-:Y:S01]  /*5ac20*/  LOP3.LUT R30, R30, 0x1, RZ, 0xc0, !PT ;  /* 0x000000011e1e7812 */ /* 0x000fe200078ec0ff */
[----:B------:R-:W-:-:S04]  /*5ac30*/  IMAD.WIDE.U32 R2, R71, R71, RZ ;  /* 0x0000004747027225 */ /* 0x000fc800078e00ff */
[----:B------:R-:W-:Y:S02]  /*5ac40*/  IMAD.MOV.U32 R7, RZ, RZ, RZ ;  /* 0x000000ffff077224 */ /* 0x000fe400078e00ff */
[----:B------:R-:W-:Y:S02]  /*5ac50*/  IMAD.MOV.U32 R31, RZ, RZ, RZ ;  /* 0x000000ffff1f7224 */ /* 0x000fe400078e00ff */
[----:B------:R-:W-:Y:S02]  /*5ac60*/  IMAD.SHL.U32 R0, R16, 0x2, RZ ;  /* 0x0000000210007824 */ /* 0x000fe400078e00ff */
[----:B------:R-:W-:Y:S02]  /*5ac70*/  IMAD.IADD R21, R17, 0x1, R9 ;  /* 0x0000000111157824 */ /* 0x000fe400078e0209 */
[----:B------:R-:W-:Y:S01]  /*5ac80*/  IMAD.IADD R13, R3, 0x1, R5 ;  /* 0x00000001030d7824 */ /* 0x000fe200078e0205 */
[----:B------:R-:W-:Y:S01]  /*5ac90*/  IADD3.X R3, PT, PT, RZ, RZ, RZ, P4, P5 ;  /* 0x000000ffff037210 */ /* 0x000fe200027ea4ff */
[----:B------:R-:W-:Y:S01]  /*5aca0*/  IMAD.WIDE.U32 R6, R98, R70, R6 ;  /* 0x0000004662067225 */ /* 0x000fe200078e0006 */
[----:B------:R-:W-:-:S02]  /*5acb0*/  LOP3.LUT R0, R0, 0xfffffffe, RZ, 0xc0, !PT ;  /* 0xfffffffe00007812 */ /* 0x000fc400078ec0ff */
[C---:B------:R-:W-:Y:S01]  /*5acc0*/  SHF.L.U64.HI R20, R16.reuse, 0x1, R21 ;  /* 0x0000000110147819 */ /* 0x040fe20000010215 */
[----:B------:R-:W-:Y:S01]  /*5acd0*/  IMAD.IADD R4, R27, 0x1, R31 ;  /* 0x000000011b047824 */ /* 0x000fe200078e021f */
[----:B------:R-:W-:Y:S01]  /*5ace0*/  SHF.R.U64 R27, R16, 0x1f, R21 ;  /* 0x0000001f101b7819 */ /* 0x000fe20000001215 */
[----:B------:R-:W-:Y:S01]  /*5acf0*/  IMAD.MOV.U32 R5, RZ, RZ, RZ ;  /* 0x000000ffff057224 */ /* 0x000fe200078e00ff */
[----:B------:R-:W-:Y:S01]  /*5ad00*/  IADD3 R3, P4, P6, R3, R6, R11 ;  /* 0x0000000603037210 */ /* 0x000fe20007e9e00b */
[----:B------:R-:W-:Y:S01]  /*5ad10*/  IMAD.IADD R10, R31, 0x1, R33 ;  /* 0x000000011f0a7824 */ /* 0x000fe200078e0221 */
[----:B------:R-:W-:Y:S01]  /*5ad20*/  IADD3.X R33, PT, PT, RZ, RZ, RZ, P0, P3 ;  /* 0x000000ffff217210 */ /* 0x000fe200007e64ff */
[----:B------:R-:W-:Y:S01]  /*5ad30*/  IMAD.WIDE.U32 R16, R96, R70, R4 ;  /* 0x0000004660107225 */ /* 0x000fe200078e0004 */
[----:B------:R-:W-:Y:S02]  /*5ad40*/  IADD3 R13, P0, PT, R0, R13, RZ ;  /* 0x0000000d000d7210 */ /* 0x000fe40007f1e0ff */
[----:B------:R-:W-:Y:S01]  /*5ad50*/  SHF.R.U32.HI R21, RZ, 0x1f, R21 ;  /* 0x0000001fff157819 */ /* 0x000fe20000011615 */
[----:B------:R-:W-:Y:S01]  /*5ad60*/  IMAD.MOV.U32 R11, RZ, RZ, RZ ;  /* 0x000000ffff0b7224 */ /* 0x000fe200078e00ff */
[----:B------:R-:W-:Y:S01]  /*5ad70*/  IADD3 R33, P3, P5, R33, R16, R19 ;  /* 0x0000001021217210 */ /* 0x000fe20007d7e013 */
[----:B------:R-:W-:Y:S01]  /*5ad80*/  IMAD.IADD R0, R23, 0x1, R7 ;  /* 0x0000000117007824 */ /* 0x000fe200078e0207 */
[----:B------:R-:W-:Y:S01]  /*5ad90*/  LOP3.LUT R21, R21, 0x1, RZ, 0xc0, !PT ;  /* 0x0000000115157812 */ /* 0x000fe200078ec0ff */
[----:B------:R-:W-:-:S04]  /*5ada0*/  IMAD.WIDE.U32 R4, R95, R71, RZ ;  /* 0x000000475f047225 */ /* 0x000fc800078e00ff */
[----:B------:R-:W-:-:S04]  /*5adb0*/  IMAD.WIDE.U32 R6, R95, R95, RZ ;  /* 0x0000005f5f067225 */ /* 0x000fc800078e00ff */
[----:B------:R-:W-:Y:S01]  /*5adc0*/  IMAD.WIDE.U32 R38, R96, R94, R10 ;  /* 0x0000005e60267225 */ /* 0x000fe200078e000a */
[----:B------:R-:W-:-:S03]  /*5add0*/  LOP3.LUT R10, R15, 0xfffffffe, RZ, 0xc0, !PT ;  /* 0xfffffffe0f0a7812 */ /* 0x000fc600078ec0ff */
[----:B------:R-:W-:Y:S01]  /*5ade0*/  IMAD.IADD R16, R31, 0x1, R17 ;  /* 0x000000011f107824 */ /* 0x000fe200078e0211 */
[----:B------:R-:W-:Y:S01]  /*5adf0*/  LOP3.LUT R17, R35, 0x1, RZ, 0xc0, !PT ;  /* 0x0000000123117812 */ /* 0x000fe200078ec0ff */
[----:B------:R-:W-:Y:S02]  /*5ae00*/  IMAD.IADD R29, R5, 0x1, R37 ;  /* 0x00000001051d7824 */ /* 0x000fe400078e0225 */
[----:B------:R-:W-:Y:S01]  /*5ae10*/  IMAD.WIDE.U32 R18, R94, R71, RZ ;  /* 0x000000475e127225 */ /* 0x000fe200078e00ff */
[----:B------:R-:W-:Y:S02]  /*5ae20*/  IADD3.X R28, PT, PT, RZ, R16, RZ, P3, P5 ;  /* 0x00000010ff1c7210 */ /* 0x000fe40001fea4ff */
[----:B------:R-:W-:Y:S01]  /*5ae30*/  LOP3.LUT R16, R40, 0xfffffffe, RZ, 0xc0, !PT ;  /* 0xfffffffe28107812 */ /* 0x000fe200078ec0ff */
[----:B------:R-:W-:-:S04]  /*5ae40*/  IMAD.WIDE.U32 R22, R95, R70, RZ ;  /* 0x000000465f167225 */ /* 0x000fc800078e00ff */
[----:B------:R-:W-:Y:S01]  /*5ae50*/  IMAD.IADD R5, R37, 0x1, R7 ;  /* 0x0000000125057824 */ /* 0x000fe200078e0207 */
[----:B------:R-:W-:Y:S01]  /*5ae60*/  IADD3.X R7, PT, PT, RZ, R0, RZ, P4, P6 ;  /* 0x00000000ff077210 */ /* 0x000fe200027ec4ff */
[----:B------:R-:W-:Y:S01]  /*5ae70*/  IMAD.WIDE.U32 R24, R2, R72, RZ ;  /* 0x0000004802187225 */ /* 0x000fe200078e00ff */
[----:B------:R-:W-:Y:S02]  /*5ae80*/  IADD3 R15, P4, PT, R43, R38, RZ ;  /* 0x000000262b0f7210 */ /* 0x000fe40007f9e0ff */
[----:B------:R-:W-:Y:S01]  /*5ae90*/  IADD3 R29, P5, P3, R22, R29, R18 ;  /* 0x0000001d161d7210 */ /* 0x000fe20007bbe012 */
[----:B------:R-:W-:Y:S01]  /*5aea0*/  IMAD.WIDE.U32 R16, R94, R94, R16 ;  /* 0x0000005e5e107225 */ /* 0x000fe200078e0010 */
[----:B------:R-:W-:Y:S02]  /*5aeb0*/  IADD3 R18, P6, PT, R10, R5, RZ ;  /* 0x000000050a127210 */ /* 0x000fe40007fde0ff */
[----:B------:R-:W-:Y:S01]  /*5aec0*/  SHF.R.U32.HI R34, RZ, 0x1f, R29 ;  /* 0x0000001fff227819 */ /* 0x000fe2000001161d */
[----:B------:R-:W-:Y:S01]  /*5aed0*/  IMAD.WIDE.U32 R10, R24, R74, RZ ;  /* 0x0000004a180a7225 */ /* 0x000fe200078e00ff */
[----:B------:R-:W-:-:S03]  /*5aee0*/  IADD3.X R0, PT, PT, RZ, RZ, RZ, P1, P2 ;  /* 0x000000ffff007210 */ /* 0x000fc60000fe44ff */
[----:B------:R-:W-:Y:S01]  /*5aef0*/  IMAD.X R38, R31, 0x1, R39, P4 ;  /* 0x000000011f267824 */ /* 0x000fe200020e0627 */
[----:B------:R-:W-:Y:S01]  /*5af00*/  IADD3 RZ, P1, PT, R2, R10, RZ ;  /* 0x0000000a02ff7210 */ /* 0x000fe20007f3e0ff */
[----:B------:R-:W-:Y:S01]  /*5af10*/  IMAD R31, R13, R72, RZ ;  /* 0x000000480d1f7224 */ /* 0x000fe200078e02ff */
[----:B------:R-:W-:Y:S01]  /*5af20*/  IADD3 R39, P4, PT, R34, R8, RZ ;  /* 0x0000000822277210 */ /* 0x000fe20007f9e0ff */
[----:B------:R-:W-:Y:S02]  /*5af30*/  IMAD.X R30, RZ, RZ, R30, P6 ;  /* 0x000000ffff1e7224 */ /* 0x000fe400030e061e */
[----:B------:R-:W-:Y:S01]  /*5af40*/  IMAD R31, R2, R73, R31 ;  /* 0x00000049021f7224 */ /* 0x000fe200078e021f */
[----:B------:R-:W-:Y:S01]  /*5af50*/  LOP3.LUT R2, R20, 0x1, RZ, 0xc0, !PT ;  /* 0x0000000114027812 */ /* 0x000fe200078ec0ff */
[----:B------:R-:W-:Y:S01]  /*5af60*/  IMAD.X R43, RZ, RZ, R26, P4 ;  /* 0x000000ffff2b7224 */ /* 0x000fe200020e061a */
[----:B------:R-:W-:Y:S01]  /*5af70*/  LOP3.LUT R20, R27, 0xfffffffe, RZ, 0xc0, !PT ;  /* 0xfffffffe1b147812 */ /* 0x000fe200078ec0ff */
[----:B------:R-:W-:Y:S01]  /*5af80*/  IMAD.IADD R31, R25, 0x1, R31 ;  /* 0x00000001191f7824 */ /* 0x000fe200078e021f */
[----:B------:R-:W-:Y:S01]  /*5af90*/  IADD3 R5, P2, PT, R39, R6, RZ ;  /* 0x0000000627057210 */ /* 0x000fe20007f5e0ff */
[----:B------:R-:W-:Y:S01]  /*5afa0*/  IMAD.X R27, RZ, RZ, R2, P0 ;  /* 0x000000ffff1b7224 */ /* 0x000fe200000e0602 */
[----:B------:R-:W-:Y:S01]  /*5afb0*/  ISETP.GT.U32.AND P0, PT, R8, R39, PT ;  /* 0x000000270800720c */ /* 0x000fe20003f04070 */
[----:B------:R-:W-:Y:S01]  /*5afc0*/  IMAD.WIDE.U32 R20, R70, R70, R20 ;  /* 0x0000004646147225 */ /* 0x000fe200078e0014 */
[----:B------:R-:W-:-:S02]  /*5afd0*/  IADD3 R30, P6, P4, R30, R16, R33 ;  /* 0x000000101e1e7210 */ /* 0x000fc40007cde021 */
[----:B------:R-:W-:Y:S01]  /*5afe0*/  ISETP.GT.U32.AND.EX P0, PT, R26, R43, PT, P0 ;  /* 0x0000002b1a00720c */ /* 0x000fe20003f04100 */
[----:B------:R-:W-:Y:S01]  /*5aff0*/  IMAD.X R35, R43, 0x1, R18, P2 ;  /* 0x000000012b237824 */ /* 0x000fe200010e0612 */
[----:B------:R-:W-:Y:S01]  /*5b000*/  IADD3 R2, P2, PT, R27, R20, RZ ;  /* 0x000000141b027210 */ /* 0x000fe20007f5e0ff */
[----:B------:R-:W-:Y:S01]  /*5b010*/  IMAD.IADD R25, R36, 0x1, R17 ;  /* 0x0000000124197824 */ /* 0x000fe200078e0211 */
[----:B------:R-:W-:Y:S01]  /*5b020*/  SEL R6, R8, R39, P0 ;  /* 0x0000002708067207 */ /* 0x000fe20000000000 */
[----:B------:R-:W-:Y:S01]  /*5b030*/  IMAD.WIDE.U32 R16, R31, R74, RZ ;  /* 0x0000004a1f107225 */ /* 0x000fe200078e00ff */
[----:B------:R-:W-:Y:S02]  /*5b040*/  SEL R10, R26, R43, P0 ;  /* 0x0000002b1a0a7207 */ /* 0x000fe40000000000 */
        /* <DEDUP_REMOVED lines=33> */
[----:B------:R-:W-:Y:S01]  /*5b260*/  LEA R83, P0, R4, R83, 0x1 ;  /* 0x0000005304537211 */ /* 0x000fe200078008ff */
[----:B------:R-:W-:Y:S01]  /*5b270*/  IMAD.WIDE.U32 R20, R24, R78, RZ ;  /* 0x0000004e18147225 */ /* 0x000fe200078e00ff */
[----:B------:R-:W-:-:S02]  /*5b280*/  IADD3 R4, P1, PT, R9, R12, RZ ;  /* 0x0000000c09047210 */ /* 0x000fc40007f3e0ff */
[----:B------:R-:W-:Y:S01]  /*5b290*/  ISETP.GT.U32.AND P6, PT, R14, R11, PT ;  /* 0x0000000b0e00720c */ /* 0x000fe20003fc4070 */
[----:B------:R-:W-:Y:S01]  /*5b2a0*/  IMAD.X R35, RZ, RZ, R42, P2 ;  /* 0x000000ffff237224 */ /* 0x000fe200010e062a */
[----:B------:R-:W-:Y:S01]  /*5b2b0*/  IADD3 R83, P2, PT, R83, R10, RZ ;  /* 0x0000000a53537210 */ /* 0x000fe20007f5e0ff */
[----:B------:R-:W-:Y:S01]  /*5b2c0*/  IMAD.WIDE.U32 R12, R31, R78, RZ ;  /* 0x0000004e1f0c7225 */ /* 0x000fe200078e00ff */
[----:B------:R-:W-:Y:S02]  /*5b2d0*/  ISETP.GT.U32.AND.EX P6, PT, R41, R30, PT, P6 ;  /* 0x0000001e2900720c */ /* 0x000fe40003fc4160 */
        /* <DEDUP_REMOVED lines=18> */
[----:B------:R-:W-:Y:S02]  /*5b400*/  IMAD R43, R83, R73, R10 ;  /* 0x00000049532b7224 */ /* 0x000fe400078e020a */
[----:B------:R-:W-:Y:S01]  /*5b410*/  IMAD.MOV.U32 R12, RZ, RZ, R11 ;  /* 0x000000ffff0c7224 */ /* 0x000fe200078e000b */
[----:B------:R-:W-:Y:S01]  /*5b420*/  SEL R30, RZ, 0x1, !P4 ;  /* 0x00000001ff1e7807 */ /* 0x000fe20006000000 */
        /* <DEDUP_REMOVED lines=70> */
[----:B------:R-:W-:-:S03]  /*5b890*/  IMAD.WIDE.U32 R28, R12, R74, RZ ;  /* 0x0000004a0c1c7225 */ /* 0x000fc600078e00ff */
[----:B------:R-:W-:Y:S01]  /*5b8a0*/  IADD3.X R10, P2, PT, R10, R87, RZ, P2, !PT ;  /* 0x000000570a0a7210 */ /* 0x000fe2000175e4ff */
[----:B------:R-:W-:-:S04]  /*5b8b0*/  IMAD.WIDE.U32 R20, P4, R12, R75, R20 ;  /* 0x0000004b0c147225 */ /* 0x000fc80007880014 */
[----:B------:R-:W-:Y:S01]  /*5b8c0*/  IMAD.WIDE.U32.X R24, R43, R81, R24, P6 ;  /* 0x000000512b187225 */ /* 0x000fe200030e0418 */
[----:B------:R-:W-:Y:S02]  /*5b8d0*/  IADD3.X R43, PT, PT, R11, RZ, RZ, P0, P1 ;  /* 0x000000ff0b2b7210 */ /* 0x000fe400007e24ff */
[----:B------:R-:W-:Y:S01]  /*5b8e0*/  IADD3 RZ, P0, PT, R83, R28, RZ ;  /* 0x0000001c53ff7210 */ /* 0x000fe20007f1e0ff */
[----:B------:R-:W-:Y:S01]  /*5b8f0*/  IMAD.IADD R37, R37, 0x1, R23 ;  /* 0x0000000125257824 */ /* 0x000fe200078e0217 */
[----:B------:R-:W-:Y:S01]  /*5b900*/  IADD3 R18, P6, PT, R15, R14, RZ ;  /* 0x0000000e0f127210 */ /* 0x000fe20007fde0ff */
[----:B------:R-:W-:Y:S01]  /*5b910*/  IMAD.X R11, RZ, RZ, RZ, P4 ;  /* 0x000000ffff0b7224 */ /* 0x000fe200020e06ff */
[----:B------:R-:W-:Y:S01]  /*5b920*/  IADD3 R28, P1, PT, R29, R20, RZ ;  /* 0x000000141d1c7210 */ /* 0x000fe20007f3e0ff */
[----:B------:R-:W-:Y:S01]  /*5b930*/  IMAD.MOV.U32 R23, RZ, RZ, RZ ;  /* 0x000000ffff177224 */ /* 0x000fe200078e00ff */
[----:B------:R-:W-:Y:S01]  /*5b940*/  IADD3.X R20, P6, PT, R10, R89, RZ, P6, !PT ;  /* 0x000000590a147210 */ /* 0x000fe200037de4ff */
[----:B------:R-:W-:Y:S01]  /*5b950*/  IMAD.MOV.U32 R10, RZ, RZ, R21 ;  /* 0x000000ffff0a7224 */ /* 0x000fe200078e0015 */
[----:B------:R-:W-:Y:S01]  /*5b960*/  IADD3.X RZ, P0, PT, R85, R28, RZ, P0, !PT ;  /* 0x0000001c55ff7210 */ /* 0x000fe2000071e4ff */
[----:B------:R-:W-:Y:S01]  /*5b970*/  IMAD.WIDE.U32 R22, R94, R70, R22 ;  /* 0x000000465e167225 */ /* 0x000fe200078e0016 */
[----:B------:R-:W-:-:S02]  /*5b980*/  IADD3.X R28, PT, PT, RZ, RZ, RZ, P5, P3 ;  /* 0x000000ffff1c7210 */ /* 0x000fc40002fe64ff */
[----:B------:R-:W-:Y:S01]  /*5b990*/  IADD3 R19, P5, PT, R17, R2, RZ ;  /* 0x0000000211137210 */ /* 0x000fe20007fbe0ff */
[C---:B------:R-:W-:Y:S01]  /*5b9a0*/  IMAD.WIDE.U32.X R14, R13.reuse, R75, R10, P1 ;  /* 0x0000004b0d0e7225 */ /* 0x040fe200008e040a */
        /* <DEDUP_REMOVED lines=109> */
[----:B------:R-:W-:-:S02]  /*5c080*/  IADD3 R9, P0, PT, R9, R18, RZ ;  /* 0x0000001209097210 */ /* 0x000fc40007f1e0ff */
[----:B------:R-:W-:Y:S01]  /*5c090*/  IADD3.X R38, PT, PT, RZ, R7, R38, P6, P4 ;  /* 0x00000007ff267210 */ /* 0x000fe200037e8426 */
        /* <DEDUP_REMOVED lines=74> */
.L_x_454:
        /* <DEDUP_REMOVED lines=21> */
.L_x_455:
[----:B------:R-:W-:Y:S01]  /*5c690*/  IMAD.MOV.U32 R84, RZ, RZ, RZ ;  /* 0x000000ffff547224 */ /* 0x000fe200078e00ff */
[----:B------:R-:W-:Y:S01]  /*5c6a0*/  CS2R R38, SRZ ;  /* 0x0000000000267805 */ /* 0x000fe2000001ff00 */
        /* <DEDUP_REMOVED lines=13> */
[----:B------:R-:W-:Y:S02]  /*5c780*/  IMAD.IADD R6, R3, 0x1, R0 ;  /* 0x0000000103067824 */ /* 0x000fe400078e0200 */
        /* <DEDUP_REMOVED lines=22> */
[----:B------:R-:W-:Y:S02]  /*5c8f0*/  IMAD.IADD R15, R24, 0x1, R3 ;  /* 0x00000001180f7824 */ /* 0x000fe400078e0203 */
[----:B------:R-:W-:Y:S01]  /*5c900*/  IMAD.IADD R2, R44, 0x1, R7 ;  /* 0x000000012c027824 */ /* 0x000fe200078e0207 */
[----:B------:R-:W-:Y:S01]  /*5c910*/  IADD3.X R7, PT, PT, RZ, RZ, RZ, P2, P6 ;  /* 0x000000ffff077210 */ /* 0x000fe200017ec4ff */
[----:B------:R-:W-:Y:S01]  /*5c920*/  IMAD.IADD R27, R23, 0x1, R5 ;  /* 0x00000001171b7824 */ /* 0x000fe200078e0205 */
[----:B------:R-:W-:Y:S01]  /*5c930*/  IADD3.X R5, PT, PT, RZ, RZ, RZ, P1, P5 ;  /* 0x000000ffff057210 */ /* 0x000fe20000fea4ff */
[----:B------:R-:W-:Y:S01]  /*5c940*/  IMAD.MOV.U32 R11, RZ, RZ, RZ ;  /* 0x000000ffff0b7224 */ /* 0x000fe200078e00ff */
[----:B------:R-:W-:Y:S01]  /*5c950*/  ISETP.GE.U32.AND P1, PT, R85, R16, PT ;  /* 0x000000105500720c */ /* 0x000fe20003f26070 */
[----:B------:R-:W-:-:S02]  /*5c960*/  IMAD.MOV.U32 R3, RZ, RZ, RZ ;  /* 0x000000ffff037224 */ /* 0x000fc400078e00ff */
[----:B------:R-:W-:Y:S02]  /*5c970*/  IMAD.X R86, R86, 0x1, R21, P4 ;  /* 0x0000000156567824 */ /* 0x000fe400020e0615 */
[----:B------:R-:W-:-:S03]  /*5c980*/  IMAD.WIDE.U32 R10, R62, R29, R10 ;  /* 0x0000001d3e0a7225 */ /* 0x000fc600078e000a */
[----:B------:R-:W-:Y:S01]  /*5c990*/  ISETP.GE.U32.AND.EX P1, PT, R86, R21, PT, P1 ;  /* 0x000000155600720c */ /* 0x000fe20003f26110 */
[----:B------:R-:W-:Y:S01]  /*5c9a0*/  IMAD.WIDE.U32 R2, R64, R35, R2 ;  /* 0x0000002340027225 */ /* 0x000fe200078e0002 */
[----:B------:R-:W-:-:S03]  /*5c9b0*/  IADD3 R26, P4, P5, R5, R10, R26 ;  /* 0x0000000a051a7210 */ /* 0x000fc60007d9e01a */
[----:B------:R-:W-:Y:S01]  /*5c9c0*/  IMAD.WIDE.U32 R30, R42, R65, RZ ;  /* 0x000000412a1e7225 */ /* 0x000fe200078e00ff */
[----:B------:R-:W-:-:S03]  /*5c9d0*/  IADD3 R27, P2, P6, R17, R2, R27 ;  /* 0x00000002111b7210 */ /* 0x000fc60007e5e01b */
[----:B------:R-:W-:Y:S02]  /*5c9e0*/  IMAD.IADD R8, R19, 0x1, R38 ;  /* 0x0000000113087824 */ /* 0x000fe400078e0226 */
[----:B------:R-:W-:Y:S02]  /*5c9f0*/  IMAD.IADD R37, R44, 0x1, R3 ;  /* 0x000000012c257824 */ /* 0x000fe400078e0203 */
[----:B------:R-:W-:Y:S01]  /*5ca00*/  IMAD.IADD R19, R84, 0x1, R31 ;  /* 0x0000000154137824 */ /* 0x000fe200078e021f */
[----:B------:R-:W-:Y:S01]  /*5ca10*/  SEL R31, RZ, 0x1, P1 ;  /* 0x00000001ff1f7807 */ /* 0x000fe20000800000 */
[----:B------:R-:W-:Y:S01]  /*5ca20*/  IMAD.WIDE.U32 R4, R34, R65, RZ ;  /* 0x0000004122047225 */ /* 0x000fe200078e00ff */
[----:B------:R-:W-:Y:S02]  /*5ca30*/  IADD3.X R37, PT, PT, R18, R37, RZ, P2, P6 ;  /* 0x0000002512257210 */ /* 0x000fe400017ec4ff */
[----:B------:R-:W-:Y:S01]  /*5ca40*/  IADD3 R17, P6, PT, R31, R12, RZ ;  /* 0x0000000c1f117210 */ /* 0x000fe20007fde0ff */
[----:B------:R-:W-:-:S04]  /*5ca50*/  IMAD.WIDE.U32 R2, R42, R64, RZ ;  /* 0x000000402a027225 */ /* 0x000fc800078e00ff */
[----:B------:R-:W-:Y:S01]  /*5ca60*/  IMAD.MOV.U32 R9, RZ, RZ, RZ ;  /* 0x000000ffff097224 */ /* 0x000fe200078e00ff */
[----:B------:R-:W-:Y:S01]  /*5ca70*/  IADD3 R19, P1, P2, R2, R19, R4 ;  /* 0x0000001302137210 */ /* 0x000fe20007a3e004 */
[----:B------:R-:W-:Y:S02]  /*5ca80*/  IMAD.IADD R83, R39, 0x1, R11 ;  /* 0x0000000127537824 */ /* 0x000fe400078e020b */
[----:B------:R-:W-:Y:S01]  /*5ca90*/  IMAD.IADD R6, R0, 0x1, R5 ;  /* 0x0000000100067824 */ /* 0x000fe200078e0205 */
[----:B------:R-:W-:Y:S01]  /*5caa0*/  IADD3.X R21, PT, PT, RZ, RZ, RZ, P1, P2 ;  /* 0x000000ffff157210 */ /* 0x000fe20000fe44ff */
[----:B------:R-:W-:Y:S01]  /*5cab0*/  IMAD.WIDE.U32 R8, R62, R41, R8 ;  /* 0x000000293e087225 */ /* 0x000fe200078e0008 */
[----:B------:R-:W-:Y:S02]  /*5cac0*/  IADD3.X R83, PT, PT, RZ, R83, RZ, P4, P5 ;  /* 0x00000053ff537210 */ /* 0x000fe400027ea4ff */
[----:B------:R-:W-:Y:S01]  /*5cad0*/  ISETP.GT.U32.AND P1, PT, R12, R17, PT ;  /* 0x000000110c00720c */ /* 0x000fe20003f24070 */
[----:B------:R-:W-:Y:S01]  /*5cae0*/  IMAD.WIDE.U32 R4, R22, R63, RZ ;  /* 0x0000003f16047225 */ /* 0x000fe200078e00ff */
[----:B------:R-:W-:-:S02]  /*5caf0*/  IADD3 R18, P4, P5, R7, R8, R15 ;  /* 0x0000000807127210 */ /* 0x000fc40007d9e00f */
[----:B------:R-:W-:Y:S01]  /*5cb00*/  IADD3 R30, P2, PT, R17, R30, RZ ;  /* 0x0000001e111e7210 */ /* 0x000fe20007f5e0ff */
[----:B------:R-:W-:Y:S02]  /*5cb10*/  IMAD.IADD R33, R84, 0x1, R3 ;  /* 0x0000000154217824 */ /* 0x000fe400078e0203 */
[----:B------:R-:W-:Y:S02]  /*5cb20*/  IMAD.IADD R20, R38, 0x1, R9 ;  /* 0x0000000126147824 */ /* 0x000fe400078e0209 */
[----:B------:R-:W-:Y:S02]  /*5cb30*/  IMAD.X R16, RZ, RZ, R13, P6 ;  /* 0x000000ffff107224 */ /* 0x000fe400030e060d */
[----:B------:R-:W-:Y:S01]  /*5cb40*/  IMAD.WIDE.U32 R10, R35, R63, RZ ;  /* 0x0000003f230a7225 */ /* 0x000fe200078e00ff */
[----:B------:R-:W-:Y:S02]  /*5cb50*/  IADD3.X R20, PT, PT, RZ, R20, RZ, P4, P5 ;  /* 0x00000014ff147210 */ /* 0x000fe400027ea4ff */
[----:B------:R-:W-:Y:S01]  /*5cb60*/  ISETP.GT.U32.AND.EX P1, PT, R13, R16, PT, P1 ;  /* 0x000000100d00720c */ /* 0x000fe20003f24110 */
[----:B------:R-:W-:-:S04]  /*5cb70*/  IMAD.WIDE.U32 R2, R22, R62, RZ ;  /* 0x0000003e16027225 */ /* 0x000fc800078e00ff */
[----:B------:R-:W-:Y:S01]  /*5cb80*/  IMAD.IADD R87, R5, 0x1, R23 ;  /* 0x0000000105577824 */ /* 0x000fe200078e0217 */
[----:B------:R-:W-:Y:S01]  /*5cb90*/  SEL R5, R12, R17, P1 ;  /* 0x000000110c057207 */ /* 0x000fe20000800000 */
[----:B------:R-:W-:Y:S02]  /*5cba0*/  IMAD.MOV.U32 R7, RZ, RZ, RZ ;  /* 0x000000ffff077224 */ /* 0x000fe400078e00ff */
[----:B------:R-:W-:Y:S01]  /*5cbb0*/  IMAD.WIDE.U32 R8, R29, R65, RZ ;  /* 0x000000411d087225 */ /* 0x000fe200078e00ff */
[----:B------:R-:W-:-:S03]  /*5cbc0*/  IADD3 R87, P5, P4, R2, R87, R10 ;  /* 0x0000005702577210 */ /* 0x000fc60007cbe00a */
[----:B------:R-:W-:Y:S01]  /*5cbd0*/  IMAD.X R36, R16, 0x1, R19, P2 ;  /* 0x0000000110247824 */ /* 0x000fe200010e0613 */
[----:B------:R-:W-:Y:S01]  /*5cbe0*/  SEL R19, R13, R16, P1 ;  /* 0x000000100d137207 */ /* 0x000fe20000800000 */
[----:B------:R-:W-:Y:S01]  /*5cbf0*/  IMAD.WIDE.U32 R6, R64, R34, R6 ;  /* 0x0000002240067225 */ /* 0x000fe200078e0006 */
[----:B------:R-:W-:Y:S02]  /*5cc00*/  P2R R15, PR, RZ, 0x20 ;  /* 0x00000020ff0f7803 */ /* 0x000fe40000000000 */
[----:B------:R-:W-:Y:S01]  /*5cc10*/  ISETP.GT.U32.AND P1, PT, R5, R30, PT ;  /* 0x0000001e0500720c */ /* 0x000fe20003f24070 */
[----:B------:R-:W-:Y:S01]  /*5cc20*/  IMAD.IADD R16, R39, 0x1, R9 ;  /* 0x0000000127107824 */ /* 0x000fe200078e0209 */
[----:B------:R-:W-:Y:S01]  /*5cc30*/  IADD3 R26, P2, P5, R26, R6, R33 ;  /* 0x000000061a1a7210 */ /* 0x000fe20007d5e021 */
[----:B------:R-:W-:Y:S01]  /*5cc40*/  IMAD R9, R87, R72, RZ ;  /* 0x0000004857097224 */ /* 0x000fe200078e02ff */
[----:B------:R-:W-:Y:S01]  /*5cc50*/  ISETP.GT.U32.AND.EX P1, PT, R19, R36, PT, P1 ;  /* 0x000000241300720c */ /* 0x000fe20003f24110 */
[----:B------:R-:W-:-:S02]  /*5cc60*/  IMAD.IADD R2, R0, 0x1, R7 ;  /* 0x0000000100027824 */ /* 0x000fc400078e0207 */
        /* <DEDUP_REMOVED lines=111> */
[----:B------:R-:W-:-:S03]  /*5d360*/  IMAD.IADD R33, R23, 0x1, R17 ;  /* 0x0000000117217824 */ /* 0x000fc600078e0211 */
[----:B------:R-:W-:-:S04]  /*5d370*/  SEL R8, RZ, 0x1, !P5 ;  /* 0x00000001ff087807 */ /* 0x000fc80006800000 */
[----:B------:R-:W-:Y:S01]  /*5d380*/  IADD3 R8, P5, P6, R8, R7, R6 ;  /* 0x0000000708087210 */ /* 0x000fe20007ebe006 */
[----:B------:R-:W-:Y:S02]  /*5d390*/  IMAD.IADD R6, R44, 0x1, R5 ;  /* 0x000000012c067824 */ /* 0x000fe400078e0205 */
[----:B------:R-:W-:Y:S01]  /*5d3a0*/  IMAD.MOV.U32 R7, RZ, RZ, RZ ;  /* 0x000000ffff077224 */ /* 0x000fe200078e00ff */
[----:B------:R-:W-:Y:S01]  /*5d3b0*/  IADD3.X R14, PT, PT, RZ, R14, RZ, P5, P6 ;  /* 0x0000000eff0e7210 */ /* 0x000fe20002fec4ff */
[----:B------:R-:W-:Y:S02]  /*5d3c0*/  IMAD R5, R88, R72, RZ ;  /* 0x0000004858057224 */ /* 0x000fe400078e02ff */
        /* <DEDUP_REMOVED lines=9> */
[----:B------:R-:W-:-:S04]  /*5d460*/  IMAD.WIDE.U32 R6, P5, R12, R81, R6 ;  /* 0x000000510c067225 */ /* 0x000fc800078a0006 */
        /* <DEDUP_REMOVED lines=176> */
[----:B------:R-:W-:Y:S01]  /*5df70*/  IADD3 R33, P6, P2, R6, R33, R9 ;  /* 0x0000002106217210 */ /* 0x000fe20007ade009 */
        /* <DEDUP_REMOVED lines=88> */
.L_x_456:
        /* <DEDUP_REMOVED lines=21> */
.L_x_457:
        /* <DEDUP_REMOVED lines=69> */
.L_x_458:
        /* <DEDUP_REMOVED lines=21> */
.L_x_459:
        /* <DEDUP_REMOVED lines=72> */
.L_x_460:
        /* <DEDUP_REMOVED lines=21> */
.L_x_461:
        /* <DEDUP_REMOVED lines=11> */
[----:B------:R-:W-:Y:S01]  /*5f270*/  IMAD.IADD R87, R24, 0x1, R15 ;  /* 0x0000000118577824 */ /* 0x000fe200078e020f */
[----:B------:R-:W-:Y:S01]  /*5f280*/  IADD3 R88, P1, P6, R26, R13, R30 ;  /* 0x0000000d1a587210 */ /* 0x000fe20007e3e01e */
[----:B------:R-:W-:Y:S01]  /*5f290*/  IMAD.WIDE.U32 R14, R34, R42, RZ ;  /* 0x0000002a220e7225 */ /* 0x000fe200078e00ff */
[C-C-:B------:R-:W-:Y:S02]  /*5f2a0*/  SHF.L.U64.HI R19, R2.reuse, 0x1, R17.reuse ;  /* 0x0000000102137819 */ /* 0x140fe40000010211 */
[--C-:B------:R-:W-:Y:S01]  /*5f2b0*/  SHF.R.U64 R13, R2, 0x1f, R17.reuse ;  /* 0x0000001f020d7819 */ /* 0x100fe20000001211 */
[----:B------:R-:W-:Y:S01]  /*5f2c0*/  IMAD.WIDE.U32 R36, R22, R22, RZ ;  /* 0x0000001616247225 */ /* 0x000fe200078e00ff */
[----:B------:R-:W-:-:S02]  /*5f2d0*/  SHF.R.U32.HI R17, RZ, 0x1f, R17 ;  /* 0x0000001fff117819 */ /* 0x000fc40000011611 */
[----:B------:R-:W-:Y:S01]  /*5f2e0*/  LOP3.LUT R19, R19, 0x1, RZ, 0xc0, !PT ;  /* 0x0000000113137812 */ /* 0x000fe200078ec0ff */
[----:B------:R-:W-:Y:S01]  /*5f2f0*/  IMAD.SHL.U32 R85, R2, 0x2, RZ ;  /* 0x0000000202557824 */ /* 0x000fe200078e00ff */
[----:B------:R-:W-:Y:S01]  /*5f300*/  IADD3.X R86, PT, PT, RZ, RZ, RZ, P1, P6 ;  /* 0x000000ffff567210 */ /* 0x000fe20000fec4ff */
[----:B------:R-:W-:Y:S02]  /*5f310*/  IMAD.IADD R91, R0, 0x1, R15 ;  /* 0x00000001005b7824 */ /* 0x000fe400078e020f */
        /* <DEDUP_REMOVED lines=13> */
[----:B------:R-:W-:Y:S01]  /*5f3f0*/  IMAD.WIDE.U32 R22, R35, R35, R22 ;  /* 0x0000002323167225 */ /* 0x000fe200078e0016 */
[----:B------:R-:W-:Y:S02]  /*5f400*/  IADD3 R25, P3, P4, R2, R25, R14 ;  /* 0x0000001902197210 */ /* 0x000fe40007c7e00e */
        /* <DEDUP_REMOVED lines=8> */
[----:B------:R-:W-:Y:S01]  /*5f490*/  IMAD.IADD R28, R38, 0x1, R21 ;  /* 0x00000001261c7824 */ /* 0x000fe200078e0215 */
[----:B------:R-:W-:Y:S01]  /*5f4a0*/  IADD3 R14, P1, PT, R14, R17, RZ ;  /* 0x000000110e0e7210 */ /* 0x000fe20007f3e0ff */
[----:B------:R-:W-:-:S04]  /*5f4b0*/  IMAD.WIDE.U32 R20, R43, R34, RZ ;  /* 0x000000222b147225 */ /* 0x000fc800078e00ff */
[----:B------:R-:W-:-:S04]  /*5f4c0*/  IMAD.WIDE.U32 R26, R29, R42, RZ ;  /* 0x0000002a1d1a7225 */ /* 0x000fc800078e00ff */
[----:B------:R-:W-:Y:S02]  /*5f4d0*/  IMAD.X R4, R44, 0x1, R23, P6 ;  /* 0x000000012c047824 */ /* 0x000fe400030e0617 */
[----:B------:R-:W-:Y:S01]  /*5f4e0*/  IMAD.IADD R22, R39, 0x1, R27 ;  /* 0x0000000127167824 */ /* 0x000fe200078e021b */
[----:B------:R-:W-:Y:S01]  /*5f4f0*/  IADD3 R27, P6, PT, R31, R30, RZ ;  /* 0x0000001e1f1b7210 */ /* 0x000fe20007fde0ff */
[----:B------:R-:W-:Y:S01]  /*5f500*/  IMAD.IADD R17, R40, 0x1, R21 ;  /* 0x0000000128117824 */ /* 0x000fe200078e0215 */
[----:B------:R-:W-:Y:S01]  /*5f510*/  LOP3.LUT R30, R37, 0xfffffffe, RZ, 0xc0, !PT ;  /* 0xfffffffe251e7812 */ /* 0x000fe200078ec0ff */
[----:B------:R-:W-:Y:S01]  /*5f520*/  IMAD.MOV.U32 R23, RZ, RZ, RZ ;  /* 0x000000ffff177224 */ /* 0x000fe200078e00ff */
[----:B------:R-:W-:Y:S01]  /*5f530*/  IADD3.X R37, PT, PT, RZ, RZ, RZ, P2, P5 ;  /* 0x000000ffff257210 */ /* 0x000fe200017ea4ff */
[----:B------:R-:W-:Y:S01]  /*5f540*/  IMAD.X R21, RZ, RZ, R88, P0 ;  /* 0x000000ffff157224 */ /* 0x000fe200000e0658 */
[----:B------:R-:W-:Y:S01]  /*5f550*/  ISETP.GT.U32.AND P0, PT, R32, R31, PT ;  /* 0x0000001f2000720c */ /* 0x000fe20003f04070 */
[----:B------:R-:W-:-:S03]  /*5f560*/  IMAD.WIDE.U32 R22, R34, R29, R22 ;  /* 0x0000001d22167225 */ /* 0x000fc600078e0016 */
[----:B------:R-:W-:Y:S01]  /*5f570*/  ISETP.GT.U32.AND.EX P0, PT, R88, R21, PT, P0 ;  /* 0x000000155800720c */ /* 0x000fe20003f04100 */
        /* <DEDUP_REMOVED lines=8> */
[----:B------:R-:W-:Y:S01]  /*5f600*/  IMAD.X R14, R39, 0x1, R23, P6 ;  /* 0x00000001270e7824 */ /* 0x000fe200030e0617 */
[----:B------:R-:W-:Y:S01]  /*5f610*/  SHF.R.U32.HI R21, RZ, 0x1f, R91 ;  /* 0x0000001fff157819 */ /* 0x000fe2000001165b */
[----:B------:R-:W-:Y:S01]  /*5f620*/  IMAD.WIDE.U32 R28, R41, R35, R28 ;  /* 0x00000023291c7225 */ /* 0x000fe200078e001c */
[----:B------:R-:W-:-:S02]  /*5f630*/  LOP3.LUT R41, R82, 0x1, RZ, 0xc0, !PT ;  /* 0x0000000152297812 */ /* 0x000fc400078ec0ff */
[----:B------:R-:W-:Y:S01]  /*5f640*/  LOP3.LUT R31, R21, 0x1, RZ, 0xc0, !PT ;  /* 0x00000001151f7812 */ /* 0x000fe200078ec0ff */
[----:B------:R-:W-:Y:S01]  /*5f650*/  IMAD.WIDE.U32 R22, R36, R72, RZ ;  /* 0x0000004824167225 */ /* 0x000fe200078e00ff */
[----:B------:R-:W-:-:S03]  /*5f660*/  ISETP.GT.U32.AND.EX P0, PT, R44, R89, PT, P0 ;  /* 0x000000592c00720c */ /* 0x000fc60003f04100 */
        /* <DEDUP_REMOVED lines=38> */
[----:B------:R-:W-:Y:S01]  /*5f8d0*/  SHF.L.U64.HI R30, R24, 0x1, R25 ;  /* 0x00000001181e7819 */ /* 0x000fe20000010219 */
[----:B------:R-:W-:Y:S01]  /*5f8e0*/  IMAD.WIDE.U32.X R26, R33, R75, R26, P2 ;  /* 0x0000004b211a7225 */ /* 0x000fe200010e041a */
[----:B------:R-:W-:-:S02]  /*5f8f0*/  IADD3 R44, P2, PT, R19, R28, RZ ;  /* 0x0000001c132c7210 */ /* 0x000fc40007f5e0ff */
[----:B------:R-:W-:Y:S01]  /*5f900*/  IADD3 R19, P5, PT, R41, R16, RZ ;  /* 0x0000001029137210 */ /* 0x000fe20007fbe0ff */
[----:B------:R-:W-:Y:S01]  /*5f910*/  IMAD.IADD R3, R84, 0x1, R3 ;  /* 0x0000000154037824 */ /* 0x000fe200078e0203 */
[----:B------:R-:W-:Y:S01]  /*5f920*/  SEL R41, RZ, 0x1, P0 ;  /* 0x00000001ff297807 */ /* 0x000fe20000000000 */
[----:B------:R-:W-:Y:S01]  /*5f930*/  IMAD.WIDE.U32.X R20, R33, R77, R20, P2 ;  /* 0x0000004d21147225 */ /* 0x000fe200010e0414 */
        /* <DEDUP_REMOVED lines=32> */
[----:B------:R-:W-:Y:S01]  /*5fb40*/  SEL R85, RZ, 0x1, !P2 ;  /* 0x00000001ff557807 */ /* 0x000fe20005000000 */
[----:B------:R-:W-:Y:S01]  /*5fb50*/  IMAD.WIDE.U32 R22, R22, R80, RZ ;  /* 0x0000005016167225 */ /* 0x000fe200078e00ff */
[----:B------:R-:W-:-:S03]  /*5fb60*/  IADD3.X R19, P5, P0, R20, RZ, RZ, P5, P0 ;  /* 0x000000ff14137210 */ /* 0x000fc600028a04ff */
[----:B------:R-:W-:Y:S01]  /*5fb70*/  IMAD.WIDE.U32 R24, R91, R72, RZ ;  /* 0x000000485b187225 */ /* 0x000fe200078e00ff */
[----:B------:R-:W-:-:S03]  /*5fb80*/  IADD3.X R21, PT, PT, R21, RZ, RZ, P5, P0 ;  /* 0x000000ff15157210 */ /* 0x000fc60002fe04ff */
[----:B------:R-:W-:Y:S02]  /*5fb90*/  IMAD R89, R91, R73, R28 ;  /* 0x000000495b597224 */ /* 0x000fe400078e021c */
[----:B------:R-:W-:Y:S01]  /*5fba0*/  IMAD.X R29, RZ, RZ, RZ, P1 ;  /* 0x000000ffff1d7224 */ /* 0x000fe200008e06ff */
[----:B------:R-:W-:Y:S01]  /*5fbb0*/  IADD3 R87, P1, PT, R23, R30, RZ ;  /* 0x0000001e17577210 */ /* 0x000fe20007f3e0ff */
[----:B------:R-:W-:Y:S01]  /*5fbc0*/  IMAD.WIDE.U32.X R26, R33, R79, R26, P6 ;  /* 0x0000004f211a7225 */ /* 0x000fe200030e041a */
[----:B------:R-:W-:-:S03]  /*5fbd0*/  IADD3 R32, P6, P2, R40, R17, R37 ;  /* 0x0000001128207210 */ /* 0x000fc60007ade025 */
[----:B------:R-:W-:Y:S01]  /*5fbe0*/  IMAD.IADD R89, R25, 0x1, R89 ;  /* 0x0000000119597824 */ /* 0x000fe200078e0259 */
[----:B------:R-:W-:Y:S01]  /*5fbf0*/  IADD3.X R23, PT, PT, RZ, R14, R39, P6, P2 ;  /* 0x0000000eff177210 */ /* 0x000fe200037e4427 */
[----:B------:R-:W-:Y:S02]  /*5fc00*/  IMAD.MOV.U32 R28, RZ, RZ, R31 ;  /* 0x000000ffff1c7224 */ /* 0x000fe400078e001f */
        /* <DEDUP_REMOVED lines=11> */
[----:B------:R-:W-:Y:S01]  /*5fcc0*/  IMAD.WIDE.U32 R20, R89, R76, RZ ;  /* 0x0000004c59147225 */ /* 0x000fe200078e00ff */
[----:B------:R-:W-:Y:S02]  /*5fcd0*/  IADD3 R18, P6, PT, R33, R30, RZ ;  /* 0x0000001e21127210 */ /* 0x000fe40007fde0ff */
[----:B------:R-:W-:Y:S01]  /*5fce0*/  IADD3.X R90, P5, PT, R17, R90, RZ, P2, !PT ;  /* 0x0000005a115a7210 */ /* 0x000fe200017be4ff */
[----:B------:R-:W-:Y:S01]  /*5fcf0*/  IMAD.IADD R14, R0, 0x1, R15 ;  /* 0x00000001000e7824 */ /* 0x000fe200078e020f */
        /* <DEDUP_REMOVED lines=47> */
[----:B------:R-:W-:Y:S01]  /*5fff0*/  IADD3.X R30, P2, PT, R30, R19, RZ, P2, !PT ;  /* 0x000000131e1e7210 */ /* 0x000fe2000175e4ff */
[----:B------:R-:W-:Y:S01]  /*60000*/  IMAD.WIDE.U32 R32, R24, R74, RZ ;  /* 0x0000004a18207225 */ /* 0x000fe200078e00ff */
[----:B------:R-:W-:Y:S02]  /*60010*/  IADD3.X R87, PT, PT, R29, RZ, RZ, P0, P1 ;  /* 0x000000ff1d577210 */ /* 0x000fe400007e24ff */
[----:B------:R-:W-:Y:S01]  /*60020*/  IADD3.X R30, P6, PT, R30, R129, RZ, P6, !PT ;  /* 0x000000811e1e7210 */ /* 0x000fe200037de4ff */
[----:B------:R-:W-:Y:S01]  /*60030*/  IMAD.WIDE.U32 R16, P5, R24, R75, R16 ;  /* 0x0000004b18107225 */ /* 0x000fe200078a0010 */
[----:B------:R-:W-:-:S02]  /*60040*/  IADD3 RZ, P0, PT, R93, R32, RZ ;  /* 0x000000205dff7210 */ /* 0x000fc40007f1e0ff */
[----:B------:R-:W-:Y:S01]  /*60050*/  IADD3.X R19, P2, P6, R20, RZ, RZ, P6, P2 ;  /* 0x000000ff14137210 */ /* 0x000fe200036444ff */
[----:B------:R-:W-:Y:S01]  /*60060*/  IMAD.MOV.U32 R15, RZ, RZ, RZ ;  /* 0x000000ffff0f7224 */ /* 0x000fe200078e00ff */
[----:B------:R-:W-:Y:S02]  /*60070*/  IADD3 R32, P1, PT, R33, R16, RZ ;  /* 0x0000001021207210 */ /* 0x000fe40007f3e0ff */
[----:B------:R-:W-:Y:S01]  /*60080*/  IADD3.X R18, PT, PT, RZ, RZ, RZ, P3, P4 ;  /* 0x000000ffff127210 */ /* 0x000fe20001fe84ff */
[----:B------:R-:W-:Y:S01]  /*60090*/  IMAD.WIDE.U32 R34, R35, R34, R14 ;  /* 0x0000002223227225 */ /* 0x000fe200078e000e */
[----:B------:R-:W-:Y:S02]  /*600a0*/  IADD3.X RZ, P0, PT, R125, R32, RZ, P0, !PT ;  /* 0x000000207dff7210 */ /* 0x000fe4000071e4ff */
[----:B------:R-:W-:Y:S01]  /*600b0*/  IADD3.X R32, PT, PT, R21, RZ, RZ, P2, P6 ;  /* 0x000000ff15207210 */ /* 0x000fe200017ec4ff */
[----:B------:R-:W-:Y:S01]  /*600c0*/  IMAD.X R15, RZ, RZ, RZ, P5 ;  /* 0x000000ffff0f7224 */ /* 0x000fe200028e06ff */
[----:B------:R-:W-:Y:S01]  /*600d0*/  IADD3 R83, P5, PT, R83, R2, RZ ;  /* 0x0000000253537210 */ /* 0x000fe20007fbe0ff */
[----:B------:R-:W-:-:S02]  /*600e0*/  IMAD.MOV.U32 R14, RZ, RZ, R17 ;  /* 0x000000ffff0e7224 */ /* 0x000fc400078e0011 */
[----:B------:R-:W-:Y:S01]  /*600f0*/  IMAD.IADD R0, R0, 0x1, R35 ;  /* 0x0000000100007824 */ /* 0x000fe200078e0223 */
[----:B------:R-:W-:Y:S01]  /*60100*/  IADD3 R19, P3, PT, R19, R83, RZ ;  /* 0x0000005313137210 */ /* 0x000fe20007f7e0ff */
[----:B------:R-:W-:Y:S01]  /*60110*/  IMAD.WIDE.U32.X R16, R25, R75, R14, P1 ;  /* 0x0000004b19107225 */ /* 0x000fe200008e040e */
[----:B------:R-:W-:Y:S02]  /*60120*/  IADD3 R20, P4, P1, R18, R34, R3 ;  /* 0x0000002212147210 */ /* 0x000fe4000799e003 */
[----:B------:R-:W-:Y:S01]  /*60130*/  IADD3 R21, P6, PT, R19, R26, RZ ;  /* 0x0000001a13157210 */ /* 0x000fe20007fde0ff */
[----:B------:R-:W-:Y:S01]  /*60140*/  IMAD.WIDE.U32 R14, R25, R76, RZ ;  /* 0x0000004c190e7225 */ /* 0x000fe200078e00ff */
[----:B------:R-:W-:Y:S02]  /*60150*/  IADD3.X R31, P0, PT, RZ, R16, RZ, P0, !PT ;  /* 0x00000010ff1f7210 */ /* 0x000fe4000071e4ff */
[----:B------:R-:W-:Y:S01]  /*60160*/  IADD3.X R0, PT, PT, RZ, R0, RZ, P4, P1 ;  /* 0x00000000ff007210 */ /* 0x000fe200027e24ff */
[----:B------:R-:W-:Y:S01]  /*60170*/  IMAD.X R87, R87, 0x1, R4, P5 ;  /* 0x0000000157577824 */ /* 0x000fe200028e0604 */
[----:B------:R-:W-:Y:S01]  /*60180*/  ISETP.GT.U32.AND P1, PT, R44, R42, PT ;  /* 0x0000002a2c00720c */ /* 0x000fe20003f24070 */
[----:B------:R-:W-:-:S03]  /*60190*/  IMAD.WIDE.U32 R14, P2, R24, R77, R14 ;  /* 0x0000004d180e7225 */ /* 0x000fc6000784000e */
        /* <DEDUP_REMOVED lines=15> */
[----:B------:R-:W-:Y:S02]  /*60290*/  IADD3.X R26, PT, PT, R23, RZ, RZ, P3, P6 ;  /* 0x000000ff171a7210 */ /* 0x000fe40001fec4ff */
[----:B------:R-:W-:Y:S01]  /*602a0*/  IADD3.X R16, P2, P6, R16, RZ, RZ, P2, P0 ;  /* 0x000000ff10107210 */ /* 0x000fe200016404ff */
[----:B------:R-:W-:Y:S01]  /*602b0*/  IMAD R18, R33, R72, RZ ;  /* 0x0000004821127224 */ /* 0x000fe200078e02ff */
[----:B------:R-:W-:-:S02]  /*602c0*/  IADD3 R22, P4, P5, R13, R20, R20 ;  /* 0x000000140d167210 */ /* 0x000fc40007d9e014 */
[----:B------:R-:W-:Y:S01]  /*602d0*/  IADD3.X R29, PT, PT, R17, RZ, RZ, P2, P6 ;  /* 0x000000ff111d7210 */ /* 0x000fe200017ec4ff */
[----:B------:R-:W-:Y:S01]  /*602e0*/  IMAD R17, R31, R73, R18 ;  /* 0x000000491f117224 */ /* 0x000fe200078e0212 */
        /* <DEDUP_REMOVED lines=9> */
[----:B------:R-:W-:Y:S01]  /*60380*/  IMAD.WIDE.U32 R18, R24, R78, RZ ;  /* 0x0000004e18127225 */ /* 0x000fe200078e00ff */
[----:B------:R-:W-:-:S02]  /*60390*/  IADD3.X R86, PT, PT, RZ, R86, RZ, P4, P5 ;  /* 0x00000056ff567210 */ /* 0x000fc400027ea4ff */
        /* <DEDUP_REMOVED lines=54> */
[----:B------:R-:W-:Y:S01]  /*60700*/  IADD3.X R20, PT, PT, R15, RZ, RZ, P4, P6 ;  /* 0x000000ff0f147210 */ /* 0x000fe200027ec4ff */
[----:B------:R-:W-:Y:S01]  /*60710*/  IMAD.WIDE.U32 R14, R13, R78, RZ ;  /* 0x0000004e0d0e7225 */ /* 0x000fe200078e00ff */
[----:B------:R-:W-:Y:S02]  /*60720*/  ISETP.GE.U32.AND.EX P5, PT, R33, R0, PT, P2 ;  /* 0x000000002100720c */ /* 0x000fe40003fa6120 */
        /* <DEDUP_REMOVED lines=9> */
[----:B------:R-:W-:Y:S01]  /*607c0*/  SEL R22, RZ, 0x1, P2 ;  /* 0x00000001ff167807 */ /* 0x000fe20001000000 */
[----:B------:R-:W-:Y:S01]  /*607d0*/  IMAD.MOV.U32 R18, RZ, RZ, R15 ;  /* 0x000000ffff127224 */ /* 0x000fe200078e000f */
[----:B------:R-:W-:Y:S02]  /*607e0*/  IADD3 R29, P2, PT, R17, R14, RZ ;  /* 0x0000000e111d7210 */ /* 0x000fe40007f5e0ff */
[----:B------:R-:W-:Y:S01]  /*607f0*/  IADD3 R26, P1, PT, R3, R16, RZ ;  /* 0x00000010031a7210 */ /* 0x000fe20007f3e0ff */
[----:B------:R-:W-:Y:S01]  /*60800*/  IMAD.WIDE.U32 R16, R13, R80, RZ ;  /* 0x000000500d107225 */ /* 0x000fe200078e00ff */
[----:B------:R-:W-:-:S02]  /*60810*/  IADD3.X R0, P0, PT, R0, R19, RZ, P0, !PT ;  /* 0x0000001300007210 */ /* 0x000fc4000071e4ff */
[----:B------:R-:W-:Y:S01]  /*60820*/  IADD3 R25, P3, PT, R25, R36, RZ ;  /* 0x0000002419197210 */ /* 0x000fe20007f7e0ff */
[----:B------:R-:W-:Y:S01]  /*60830*/  IMAD.X R19, RZ, RZ, RZ, P5 ;  /* 0x000000ffff137224 */ /* 0x000fe200028e06ff */
[----:B------:R-:W-:Y:S02]  /*60840*/  IADD3.X R29, P1, PT, R0, R29, RZ, P1, !PT ;  /* 0x0000001d001d7210 */ /* 0x000fe40000f3e4ff */
[----:B------:R-:W-:Y:S01]  /*60850*/  IADD3 R22, P5, PT, R22, R25, RZ ;  /* 0x0000001916167210 */ /* 0x000fe20007fbe0ff */
        /* <DEDUP_REMOVED lines=17> */
[----:B------:R-:W-:-:S02]  /*60970*/  SEL R14, RZ, 0x1, P3 ;  /* 0x00000001ff0e7807 */ /* 0x000fc40001800000 */
[----:B------:R-:W-:Y:S02]  /*60980*/  ISETP.GE.U32.AND.EX P5, PT, R24, R27, PT, P5 ;  /* 0x0000001b1800720c */ /* 0x000fe40003fa6150 */
        /* <DEDUP_REMOVED lines=46> */
.L_x_462:
        /* <DEDUP_REMOVED lines=21> */
.L_x_463:
        /* <DEDUP_REMOVED lines=72> */
.L_x_464:
        /* <DEDUP_REMOVED lines=21> */
.L_x_465:
        /* <DEDUP_REMOVED lines=72> */
.L_x_466:
        /* <DEDUP_REMOVED lines=21> */
.L_x_467:
        /* <DEDUP_REMOVED lines=69> */
.L_x_468:
        /* <DEDUP_REMOVED lines=21> */
.L_x_469:
        /* <DEDUP_REMOVED lines=18> */
[----:B------:R-:W-:-:S04]  /*62020*/  IMAD.WIDE.U32 R40, R63, R63, RZ ;  /* 0x0000003f3f287225 */ /* 0x000fc800078e00ff */
[----:B------:R-:W-:Y:S02]  /*62030*/  IMAD.SHL.U32 R16, R24, 0x2, RZ ;  /* 0x0000000218107824 */ /* 0x000fe400078e00ff */
[----:B------:R-:W-:Y:S02]  /*62040*/  IMAD.MOV.U32 R13, RZ, RZ, RZ ;  /* 0x000000ffff0d7224 */ /* 0x000fe400078e00ff */
[----:B------:R-:W-:Y:S01]  /*62050*/  IMAD.IADD R82, R15, 0x1, R29 ;  /* 0x000000010f527824 */ /* 0x000fe200078e021d */
[----:B------:R-:W-:Y:S01]  /*62060*/  LOP3.LUT R16, R16, 0xfffffffe, RZ, 0xc0, !PT ;  /* 0xfffffffe10107812 */ /* 0x000fe200078ec0ff */
[----:B------:R-:W-:Y:S02]  /*62070*/  IMAD.MOV.U32 R0, RZ, RZ, RZ ;  /* 0x000000ffff007224 */ /* 0x000fe400078e00ff */
[----:B------:R-:W-:-:S04]  /*62080*/  IMAD.WIDE.U32 R14, R64, R65, RZ ;  /* 0x00000041400e7225 */ /* 0x000fc800078e00ff */
[----:B------:R-:W-:Y:S02]  /*62090*/  IMAD.IADD R3, R41, 0x1, R3 ;  /* 0x0000000129037824 */ /* 0x000fe400078e0203 */
[----:B------:R-:W-:Y:S02]  /*620a0*/  IMAD.IADD R33, R25, 0x1, R13 ;  /* 0x0000000119217824 */ /* 0x000fe400078e020d */
[----:B------:R-:W-:Y:S01]  /*620b0*/  IMAD.IADD R23, R23, 0x1, R85 ;  /* 0x0000000117177824 */ /* 0x000fe200078e0255 */
[----:B------:R-:W-:Y:S01]  /*620c0*/  IADD3 R85, P0, PT, R16, R3, RZ ;  /* 0x0000000310557210 */ /* 0x000fe20007f1e0ff */
[----:B------:R-:W-:Y:S01]  /*620d0*/  IMAD.IADD R93, R0, 0x1, R15 ;  /* 0x00000001005d7824 */ /* 0x000fe200078e020f */
[C-C-:B------:R-:W-:Y:S01]  /*620e0*/  SHF.L.U64.HI R4, R24.reuse, 0x1, R33.reuse ;  /* 0x0000000118047819 */ /* 0x140fe20000010221 */
[----:B------:R-:W-:Y:S01]  /*620f0*/  IMAD.MOV.U32 R3, RZ, RZ, RZ ;  /* 0x000000ffff037224 */ /* 0x000fe200078e00ff */
[--C-:B------:R-:W-:Y:S01]  /*62100*/  SHF.R.U64 R32, R24, 0x1f, R33.reuse ;  /* 0x0000001f18207819 */ /* 0x100fe20000001221 */
[----:B------:R-:W-:Y:S01]  /*62110*/  IMAD.WIDE.U32 R30, R65, R63, RZ ;  /* 0x0000003f411e7225 */ /* 0x000fe200078e00ff */
[----:B------:R-:W-:-:S02]  /*62120*/  SHF.R.U32.HI R33, RZ, 0x1f, R33 ;  /* 0x0000001fff217819 */ /* 0x000fc40000011621 */
[C-C-:B------:R-:W-:Y:S01]  /*62130*/  SHF.L.U64.HI R44, R14.reuse, 0x1, R93.reuse ;  /* 0x000000010e2c7819 */ /* 0x140fe2000001025d */
[C---:B------:R-:W-:Y:S01]  /*62140*/  IMAD.SHL.U32 R26, R14.reuse, 0x2, RZ ;  /* 0x000000020e1a7824 */ /* 0x040fe200078e00ff */
[--C-:B------:R-:W-:Y:S01]  /*62150*/  SHF.R.U64 R90, R14, 0x1f, R93.reuse ;  /* 0x0000001f0e5a7819 */ /* 0x100fe2000000125d */
[----:B------:R-:W-:Y:S01]  /*62160*/  IMAD.WIDE.U32 R14, R64, R63, RZ ;  /* 0x0000003f400e7225 */ /* 0x000fe200078e00ff */
[----:B------:R-:W-:Y:S02]  /*62170*/  LOP3.LUT R32, R32, 0xfffffffe, RZ, 0xc0, !PT ;  /* 0xfffffffe20207812 */ /* 0x000fe400078ec0ff */
[----:B------:R-:W-:Y:S01]  /*62180*/  LOP3.LUT R33, R33, 0x1, RZ, 0xc0, !PT ;  /* 0x0000000121217812 */ /* 0x000fe200078ec0ff */
[-C--:B------:R-:W-:Y:S01]  /*62190*/  IMAD.WIDE.U32 R24, R65, R62.reuse, RZ ;  /* 0x0000003e41187225 */ /* 0x080fe200078e00ff */
[----:B------:R-:W-:Y:S02]  /*621a0*/  LOP3.LUT R4, R4, 0x1, RZ, 0xc0, !PT ;  /* 0x0000000104047812 */ /* 0x000fe400078ec0ff */
[----:B------:R-:W-:Y:S01]  /*621b0*/  SHF.R.U32.HI R93, RZ, 0x1f, R93 ;  /* 0x0000001fff5d7819 */ /* 0x000fe2000001165d */
[----:B------:R-:W-:Y:S01]  /*621c0*/  IMAD.IADD R31, R31, 0x1, R3 ;  /* 0x000000011f1f7824 */ /* 0x000fe200078e0203 */
[----:B------:R-:W-:Y:S01]  /*621d0*/  LOP3.LUT R44, R44, 0x1, RZ, 0xc0, !PT ;  /* 0x000000012c2c7812 */ /* 0x000fe200078ec0ff */
[----:B------:R-:W-:-:S03]  /*621e0*/  IMAD.WIDE.U32 R32, R62, R62, R32 ;  /* 0x0000003e3e207225 */ /* 0x000fc600078e0020 */
[----:B------:R-:W-:Y:S01]  /*621f0*/  IADD3 R31, P3, P4, R24, R31, R14 ;  /* 0x0000001f181f7210 */ /* 0x000fe20007c7e00e */
[----:B------:R-:W-:Y:S01]  /*62200*/  IMAD.X R41, RZ, RZ, R4, P0 ;  /* 0x000000ffff297224 */ /* 0x000fe200000e0604 */
[----:B------:R-:W-:Y:S01]  /*62210*/  LOP3.LUT R14, R26, 0xfffffffe, RZ, 0xc0, !PT ;  /* 0xfffffffe1a0e7812 */ /* 0x000fe200078ec0ff */
[-C--:B------:R-:W-:Y:S01]  /*62220*/  IMAD.WIDE.U32 R86, R65, R65.reuse, RZ ;  /* 0x0000004141567225 */ /* 0x080fe200078e00ff */
[----:B------:R-:W-:Y:S02]  /*62230*/  SHF.R.U32.HI R16, RZ, 0x1f, R31 ;  /* 0x0000001fff107819 */ /* 0x000fe4000001161f */
[----:B------:R-:W-:Y:S01]  /*62240*/  IADD3.X R26, PT, PT, RZ, RZ, RZ, P1, P6 ;  /* 0x000000ffff1a7210 */ /* 0x000fe20000fec4ff */
[----:B------:R-:W-:Y:S01]  /*62250*/  IMAD.WIDE.U32 R38, R66, R65, RZ ;  /* 0x0000004142267225 */ /* 0x000fe200078e00ff */
[----:B------:R-:W-:Y:S02]  /*62260*/  IADD3 R4, P6, PT, R41, R32, RZ ;  /* 0x0000002029047210 */ /* 0x000fe40007fde0ff */
[----:B------:R-:W-:Y:S01]  /*62270*/  IADD3 R41, P0, PT, R16, R34, RZ ;  /* 0x0000002210297210 */ /* 0x000fe20007f1e0ff */
[----:B------:R-:W-:-:S02]  /*62280*/  IMAD.IADD R43, R3, 0x1, R87 ;  /* 0x00000001032b7824 */ /* 0x000fc400078e0257 */
[----:B------:R-:W-:Y:S01]  /*62290*/  IMAD.X R13, R13, 0x1, R33, P6 ;  /* 0x000000010d0d7824 */ /* 0x000fe200030e0621 */
[----:B------:R-:W-:Y:S01]  /*622a0*/  IADD3 R87, P6, PT, R41, R86, RZ ;  /* 0x0000005629577210 */ /* 0x000fe20007fde0ff */
[----:B------:R-:W-:Y:S01]  /*622b0*/  IMAD.WIDE.U32 R36, R67, R64, RZ ;  /* 0x0000004043247225 */ /* 0x000fe200078e00ff */
[----:B------:R-:W-:-:S03]  /*622c0*/  IADD3 R14, P1, PT, R14, R43, RZ ;  /* 0x0000002b0e0e7210 */ /* 0x000fc60007f3e0ff */
[----:B------:R-:W-:Y:S02]  /*622d0*/  IMAD.IADD R32, R91, 0x1, R39 ;  /* 0x000000015b207824 */ /* 0x000fe400078e0227 */
[----:B------:R-:W-:Y:S02]  /*622e0*/  IMAD.MOV.U32 R33, RZ, RZ, RZ ;  /* 0x000000ffff217224 */ /* 0x000fe400078e00ff */
[----:B------:R-:W-:Y:S01]  /*622f0*/  IMAD.X R39, RZ, RZ, R88, P0 ;  /* 0x000000ffff277224 */ /* 0x000fe200000e0658 */
[----:B------:R-:W-:Y:S01]  /*62300*/  ISETP.GT.U32.AND P0, PT, R34, R41, PT ;  /* 0x000000292200720c */ /* 0x000fe20003f04070 */
[----:B------:R-:W-:Y:S02]  /*62310*/  IMAD.IADD R63, R89, 0x1, R37 ;  /* 0x00000001593f7824 */ /* 0x000fe400078e0225 */
[----:B------:R-:W-:Y:S01]  /*62320*/  IMAD.WIDE.U32 R32, R66, R64, R32 ;  /* 0x0000004042207225 */ /* 0x000fe200078e0020 */
[----:B------:R-:W-:-:S03]  /*62330*/  ISETP.GT.U32.AND.EX P0, PT, R88, R39, PT, P0 ;  /* 0x000000275800720c */ /* 0x000fc60003f04100 */
        /* <DEDUP_REMOVED lines=8> */
[----:B------:R-:W-:-:S02]  /*623c0*/  IMAD.X R14, R91, 0x1, R33, P6 ;  /* 0x000000015b0e7824 */ /* 0x000fc400030e0621 */
[----:B------:R-:W-:Y:S01]  /*623d0*/  IMAD.WIDE.U32 R32, R40, R72, RZ ;  /* 0x0000004828207225 */ /* 0x000fe200078e00ff */
[----:B------:R-:W-:-:S03]  /*623e0*/  ISETP.GT.U32.AND.EX P0, PT, R66, R37, PT, P0 ;  /* 0x000000254200720c */ /* 0x000fc60003f04100 */
[----:B------:R-:W-:Y:S01]  /*623f0*/  IMAD.WIDE.U32 R68, R68, R62, R82 ;  /* 0x0000003e44447225 */ /* 0x000fe200078e0052 */
[----:B------:R-:W-:Y:S02]  /*62400*/  LOP3.LUT R82, R90, 0xfffffffe, RZ, 0xc0, !PT ;  /* 0xfffffffe5a527812 */ /* 0x000fe400078ec0ff */
        /* <DEDUP_REMOVED lines=15> */
[----:B------:R-:W-:Y:S01]  /*62500*/  IADD3 R26, P2, P5, R35, R26, R42 ;  /* 0x0000001a231a7210 */ /* 0x000fe20007d5e02a */
[----:B------:R-:W-:Y:S01]  /*62510*/  IMAD.IADD R33, R29, 0x1, R69 ;  /* 0x000000011d217824 */ /* 0x000fe200078e0245 */
[----:B------:R-:W-:Y:S02]  /*62520*/  IADD3.X R82, PT, PT, RZ, R82, R39, P0, P6 ;  /* 0x00000052ff527210 */ /* 0x000fe400007ec427 */
        /* <DEDUP_REMOVED lines=8> */
[----:B------:R-:W-:Y:S01]  /*625b0*/  IMAD.WIDE.U32 R68, P5, R32, R75, R68 ;  /* 0x0000004b20447225 */ /* 0x000fe200078a0044 */
[----:B------:R-:W-:-:S03]  /*625c0*/  SHF.L.U64.HI R33, R30, 0x1, R31 ;  /* 0x000000011e217819 */ /* 0x000fc6000001021f */
        /* <DEDUP_REMOVED lines=10> */
[----:B------:R-:W-:-:S02]  /*62670*/  IADD3.X RZ, P1, PT, R85, R44, RZ, P1, !PT ;  /* 0x0000002c55ff7210 */ /* 0x000fc40000f3e4ff */
[----:B------:R-:W-:Y:S01]  /*62680*/  IADD3.X R44, PT, PT, RZ, RZ, RZ, P5, P6 ;  /* 0x000000ffff2c7210 */ /* 0x000fe20002fec4ff */
[----:B------:R-:W-:Y:S01]  /*62690*/  IMAD.WIDE.U32.X R38, R91, R75, R38, P2 ;  /* 0x0000004b5b267225 */ /* 0x000fe200010e0426 */
[----:B------:R-:W-:Y:S02]  /*626a0*/  IADD3 R35, P5, PT, R42, R2, RZ ;  /* 0x000000022a237210 */ /* 0x000fe40007fbe0ff */
[----:B------:R-:W-:Y:S01]  /*626b0*/  IADD3 R87, P2, PT, R37, R40, RZ ;  /* 0x0000002825577210 */ /* 0x000fe20007f5e0ff */
[----:B------:R-:W-:Y:S01]  /*626c0*/  IMAD.MOV.U32 R66, RZ, RZ, R41 ;  /* 0x000000ffff427224 */ /* 0x000fe200078e0029 */
[----:B------:R-:W-:Y:S01]  /*626d0*/  SEL R82, RZ, 0x1, P0 ;  /* 0x00000001ff527807 */ /* 0x000fe20000000000 */
[----:B------:R-:W-:Y:S01]  /*626e0*/  IMAD.X R37, RZ, RZ, R84, P5 ;  /* 0x000000ffff257224 */ /* 0x000fe200028e0654 */
[----:B------:R-:W-:Y:S01]  /*626f0*/  IADD3 R43, P5, PT, R35, R34, RZ ;  /* 0x00000022232b7210 */ /* 0x000fe20007fbe0ff */
[----:B------:R-:W-:Y:S01]  /*62700*/  IMAD.WIDE.U32.X R66, R91, R77, R66, P2 ;  /* 0x0000004d5b427225 */ /* 0x000fe200010e0442 */
[----:B------:R-:W-:-:S02]  /*62710*/  IADD3.X R31, P1, PT, RZ, R38, RZ, P1, !PT ;  /* 0x00000026ff1f7210 */ /* 0x000fc40000f3e4ff */
[----:B------:R-:W-:Y:S01]  /*62720*/  ISETP.GT.U32.AND P6, PT, R2, R35, PT ;  /* 0x000000230200720c */ /* 0x000fe20003fc4070 */
[----:B------:R-:W-:Y:S01]  /*62730*/  IMAD.X R38, R37, 0x1, R89, P5 ;  /* 0x0000000125267824 */ /* 0x000fe200028e0659 */
[----:B------:R-:W-:Y:S01]  /*62740*/  IADD3 R68, P5, PT, R82, R43, RZ ;  /* 0x0000002b52447210 */ /* 0x000fe20007fbe0ff */
[----:B------:R-:W-:Y:S01]  /*62750*/  IMAD.X R40, RZ, RZ, R39, P1 ;  /* 0x000000ffff287224 */ /* 0x000fe200008e0627 */
[----:B------:R-:W-:Y:S01]  /*62760*/  LEA R41, P0, R30, R31, 0x1 ;  /* 0x0000001f1e297211 */ /* 0x000fe200078008ff */
[----:B------:R-:W-:Y:S01]  /*62770*/  IMAD.WIDE.U32 R30, R91, R78, RZ ;  /* 0x0000004e5b1e7225 */ /* 0x000fe200078e00ff */
[----:B------:R-:W-:Y:S02]  /*62780*/  IADD3 R63, P1, PT, R68, R34, RZ ;  /* 0x00000022443f7210 */ /* 0x000fe40007f3e0ff */
[----:B------:R-:W-:Y:S01]  /*62790*/  ISETP.GT.U32.AND.EX P6, PT, R84, R37, PT, P6 ;  /* 0x000000255400720c */ /* 0x000fe20003fc4160 */
[----:B------:R-:W-:Y:S01]  /*627a0*/  IMAD.X R83, RZ, RZ, R38, P5 ;  /* 0x000000ffff537224 */ /* 0x000fe200028e0626 */
[----:B------:R-:W-:-:S02]  /*627b0*/  IADD3.X R92, P0, PT, R40, R33, RZ, P0, !PT ;  /* 0x00000021285c7210 */ /* 0x000fc4000071e4ff */
[----:B------:R-:W-:Y:S01]  /*627c0*/  SEL R42, R2, R35, P6 ;  /* 0x00000023022a7207 */ /* 0x000fe20003000000 */
[----:B------:R-:W-:Y:S01]  /*627d0*/  IMAD.X R69, R83, 0x1, R89, P1 ;  /* 0x0000000153457824 */ /* 0x000fe200008e0659 */
[----:B------:R-:W-:Y:S01]  /*627e0*/  IADD3 R89, P5, PT, R41, R36, RZ ;  /* 0x0000002429597210 */ /* 0x000fe20007fbe0ff */
[----:B------:R-:W-:Y:S01]  /*627f0*/  IMAD.WIDE.U32 R40, R91, R80, RZ ;  /* 0x000000505b287225 */ /* 0x000fe200078e00ff */
[----:B------:R-:W-:Y:S02]  /*62800*/  ISETP.GT.U32.AND P1, PT, R43, R68, PT ;  /* 0x000000442b00720c */ /* 0x000fe40003f24070 */
[----:B------:R-:W-:Y:S02]  /*62810*/  IADD3.X R93, P5, PT, R92, R87, RZ, P5, !PT ;  /* 0x000000575c5d7210 */ /* 0x000fe40002fbe4ff */
[----:B------:R-:W-:Y:S01]  /*62820*/  SEL R85, R84, R37, P6 ;  /* 0x0000002554557207 */ /* 0x000fe20003000000 */
[----:B------:R-:W-:Y:S01]  /*62830*/  IMAD.WIDE.U32 R34, P6, R32, R79, R30 ;  /* 0x0000004f20227225 */ /* 0x000fe200078c001e */
[----:B------:R-:W-:-:S02]  /*62840*/  ISETP.GT.U32.AND.EX P1, PT, R38, R83, PT, P1 ;  /* 0x000000532600720c */ /* 0x000fc40003f24110 */
[----:B------:R-:W-:Y:S01]  /*62850*/  ISETP.GT.U32.AND P2, PT, R42, R43, PT ;  /* 0x0000002b2a00720c */ /* 0x000fe20003f44070 */
[----:B------:R-:W-:Y:S01]  /*62860*/  IMAD.WIDE.U32 R30, R32, R78, RZ ;  /* 0x0000004e201e7225 */ /* 0x000fe200078e00ff */
[----:B------:R-:W-:Y:S02]  /*62870*/  SEL R68, R43, R68, P1 ;  /* 0x000000442b447207 */ /* 0x000fe40000800000 */
[----:B------:R-:W-:Y:S01]  /*62880*/  SEL R83, R38, R83, P1 ;  /* 0x0000005326537207 */ /* 0x000fe20000800000 */
[----:B------:R-:W-:Y:S01]  /*62890*/  IMAD R42, R93, R72, RZ ;  /* 0x000000485d2a7224 */ /* 0x000fe200078e02ff */
[----:B------:R-:W-:Y:S01]  /*628a0*/  ISETP.GT.U32.AND.EX P2, PT, R85, R38, PT, P2 ;  /* 0x000000265500720c */ /* 0x000fe20003f44120 */
[----:B------:R-:W-:-:S04]  /*628b0*/  IMAD.WIDE.U32 R40, P1, R32, R81, R40 ;  /* 0x0000005120287225 */ /* 0x000fc80007820028 */
        /* <DEDUP_REMOVED lines=9> */
[----:B------:R-:W-:Y:S02]  /*62950*/  IMAD.MOV.U32 R38, RZ, RZ, R41 ;  /* 0x000000ffff267224 */ /* 0x000fe400078e0029 */
[----:B------:R-:W-:Y:S02]  /*62960*/  IMAD.IADD R87, R35, 0x1, R87 ;  /* 0x0000000123577824 */ /* 0x000fe400078e0257 */
[----:B------:R-:W-:Y:S01]  /*62970*/  IMAD.WIDE.U32.X R36, R91, R79, R36, P6 ;  /* 0x0000004f5b247225 */ /* 0x000fe200030e0424 */
[----:B------:R-:W-:-:S03]  /*62980*/  IADD3 R33, P6, P2, R44, R24, R23 ;  /* 0x000000182c217210 */ /* 0x000fc60007ade017 */
[----:B------:R-:W-:Y:S01]  /*62990*/  IMAD.WIDE.U32.X R38, R91, R81, R38, P1 ;  /* 0x000000515b267225 */ /* 0x000fe200008e0426 */
[----:B------:R-:W-:Y:S02]  /*629a0*/  IADD3.X R91, P5, P0, R66, RZ, RZ, P5, P0 ;  /* 0x000000ff425b7210 */ /* 0x000fe400028a04ff */
[----:B------:R-:W-:Y:S01]  /*629b0*/  IADD3.X R35, PT, PT, RZ, R14, R65, P6, P2 ;  /* 0x0000000eff237210 */ /* 0x000fe200037e4441 */
[-C--:B------:R-:W-:Y:S01]  /*629c0*/  IMAD.WIDE.U32 R40, R87, R74.reuse, RZ ;  /* 0x0000004a57287225 */ /* 0x080fe200078e00ff */
[----:B------:R-:W-:Y:S02]  /*629d0*/  IADD3 R66, P1, P2, R24, R33, R31 ;  /* 0x0000002118427210 */ /* 0x000fe40007a3e01f */
[----:B------:R-:W-:Y:S01]  /*629e0*/  IADD3.X R31, PT, PT, R67, RZ, RZ, P5, P0 ;  /* 0x000000ff431f7210 */ /* 0x000fe20002fe04ff */
[----:B------:R-:W-:Y:S01]  /*629f0*/  IMAD.WIDE.U32 R42, R34, R74, RZ ;  /* 0x0000004a222a7225 */ /* 0x000fe200078e00ff */
[----:B------:R-:W-:Y:S02]  /*62a00*/  IADD3 R91, P0, PT, R91, R86, RZ ;  /* 0x000000565b5b7210 */ /* 0x000fe40007f1e0ff */
[----:B------:R-:W-:Y:S01]  /*62a10*/  IADD3.X R67, PT, PT, R14, R35, RZ, P1, P2 ;  /* 0x000000230e437210 */ /* 0x000fe20000fe44ff */
[----:B------:R-:W-:Y:S01]  /*62a20*/  IMAD.WIDE.U32 R40, P5, R34, R75, R40 ;  /* 0x0000004b22287225 */ /* 0x000fe200078a0028 */
[----:B------:R-:W-:-:S02]  /*62a30*/  IADD3 RZ, P1, PT, R89, R42, RZ ;  /* 0x0000002a59ff7210 */ /* 0x000fc40007f3e0ff */
[----:B------:R-:W-:Y:S01]  /*62a40*/  IADD3 R91, P2, PT, R91, R30, RZ ;  /* 0x0000001e5b5b7210 */ /* 0x000fe20007f5e0ff */
[----:B------:R-:W-:Y:S01]  /*62a50*/  IMAD.MOV.U32 R30, RZ, RZ, R41 ;  /* 0x000000ffff1e7224 */ /* 0x000fe200078e0029 */
[----:B------:R-:W-:Y:S01]  /*62a60*/  IADD3.X R33, P0, PT, R31, R88, RZ, P0, !PT ;  /* 0x000000581f217210 */ /* 0x000fe2000071e4ff */
[----:B------:R-:W-:Y:S01]  /*62a70*/  IMAD.X R31, RZ, RZ, RZ, P5 ;  /* 0x000000ffff1f7224 */ /* 0x000fe200028e06ff */
[----:B------:R-:W-:Y:S01]  /*62a80*/  IADD3 R42, P6, PT, R43, R40, RZ ;  /* 0x000000282b2a7210 */ /* 0x000fe20007fde0ff */
[----:B------:R-:W-:Y:S01]  /*62a90*/  IMAD.IADD R89, R3, 0x1, R25 ;  /* 0x0000000103597824 */ /* 0x000fe200078e0219 */
        /* <DEDUP_REMOVED lines=22> */
[----:B------:R-:W-:Y:S02]  /*62c00*/  IMAD.MOV.U32 R40, RZ, RZ, R3 ;  /* 0x000000ffff287224 */ /* 0x000fe400078e0003 */
[----:B------:R-:W-:Y:S02]  /*62c10*/  IMAD.X R31, RZ, RZ, RZ, P6 ;  /* 0x000000ffff1f7224 */ /* 0x000fe400030e06ff */
[----:B------:R-:W-:Y:S01]  /*62c20*/  IMAD.X R84, R69, 0x1, R84, P1 ;  /* 0x0000000145547824 */ /* 0x000fe200008e0654 */
[----:B------:R-:W-:Y:S01]  /*62c30*/  IADD3 R25, P1, PT, R25, R36, RZ ;  /* 0x0000002419197210 */ /* 0x000fe20007f3e0ff */
[----:B------:R-:W-:-:S04]  /*62c40*/  IMAD.WIDE.U32 R2, P6, R34, R81, R42 ;  /* 0x0000005122027225 */ /* 0x000fc800078c002a */
[----:B------:R-:W-:Y:S02]  /*62c50*/  IMAD.MOV.U32 R30, RZ, RZ, R37 ;  /* 0x000000ffff1e7224 */ /* 0x000fe400078e0025 */
[----:B------:R-:W-:Y:S02]  /*62c60*/  IMAD R42, R125, R72, RZ ;  /* 0x000000487d2a7224 */ /* 0x000fe400078e02ff */
[----:B------:R-:W-:Y:S01]  /*62c70*/  IMAD.WIDE.U32.X R40, R87, R77, R40, P0 ;  /* 0x0000004d57287225 */ /* 0x000fe200000e0428 */
[----:B------:R-:W-:-:S03]  /*62c80*/  IADD3 R15, P0, PT, R15, R86, RZ ;  /* 0x000000560f0f7210 */ /* 0x000fc60007f1e0ff */
[----:B------:R-:W-:Y:S01]  /*62c90*/  IMAD.WIDE.U32 R36, R34, R80, RZ ;  /* 0x0000005022247225 */ /* 0x000fe200078e00ff */
[----:B------:R-:W-:-:S03]  /*62ca0*/  IADD3.X R40, P2, P5, R40, RZ, RZ, P2, P5 ;  /* 0x000000ff28287210 */ /* 0x000fc6000154a4ff */
[----:B------:R-:W-:-:S04]  /*62cb0*/  IMAD.WIDE.U32 R34, R91, R72, RZ ;  /* 0x000000485b227225 */ /* 0x000fc800078e00ff */
[----:B------:R-:W-:Y:S01]  /*62cc0*/  IMAD R43, R91, R73, R42 ;  /* 0x000000495b2b7224 */ /* 0x000fe200078e022a */
[----:B------:R-:W-:Y:S01]  /*62cd0*/  IADD3.X R42, P0, PT, R93, R84, RZ, P0, !PT ;  /* 0x000000545d2a7210 */ /* 0x000fe2000071e4ff */
[----:B------:R-:W-:Y:S01]  /*62ce0*/  IMAD.WIDE.U32.X R30, R87, R79, R30, P1 ;  /* 0x0000004f571e7225 */ /* 0x000fe200008e041e */
[----:B------:R-:W-:-:S03]  /*62cf0*/  IADD3 R15, P1, PT, R15, R32, RZ ;  /* 0x000000200f0f7210 */ /* 0x000fc60007f3e0ff */
[----:B------:R-:W-:Y:S01]  /*62d00*/  IMAD.X R33, RZ, RZ, RZ, P6 ;  /* 0x000000ffff217224 */ /* 0x000fe200030e06ff */
[----:B------:R-:W-:Y:S01]  /*62d10*/  IADD3 R37, P6, PT, R37, R2, RZ ;  /* 0x0000000225257210 */ /* 0x000fe20007fde0ff */
[----:B------:R-:W-:Y:S01]  /*62d20*/  IMAD.IADD R35, R35, 0x1, R43 ;  /* 0x0000000123237824 */ /* 0x000fe200078e022b */
[----:B------:R-:W-:Y:S01]  /*62d30*/  IADD3.X R85, P1, PT, R42, R85, RZ, P1, !PT ;  /* 0x000000552a557210 */ /* 0x000fe20000f3e4ff */
[----:B------:R-:W-:Y:S02]  /*62d40*/  IMAD.MOV.U32 R32, RZ, RZ, R3 ;  /* 0x000000ffff207224 */ /* 0x000fe400078e0003 */
[----:B------:R-:W-:-:S04]  /*62d50*/  IMAD.WIDE.U32 R2, R35, R74, RZ ;  /* 0x0000004a23027225 */ /* 0x000fc800078e00ff */
[----:B------:R-:W-:Y:S01]  /*62d60*/  IMAD.WIDE.U32.X R32, R87, R81, R32, P6 ;  /* 0x0000005157207225 */ /* 0x000fe200030e0420 */
[----:B------:R-:W-:Y:S02]  /*62d70*/  IADD3.X R87, P0, P1, R38, RZ, RZ, P1, P0 ;  /* 0x000000ff26577210 */ /* 0x000fe400009004ff */
[----:B------:R-:W-:Y:S01]  /*62d80*/  IADD3.X R38, PT, PT, R41, RZ, RZ, P2, P5 ;  /* 0x000000ff29267210 */ /* 0x000fe200017ea4ff */
[----:B------:R-:W-:Y:S01]  /*62d90*/  IMAD.WIDE.U32 R42, R34, R74, RZ ;  /* 0x0000004a222a7225 */ /* 0x000fe200078e00ff */
[----:B------:R-:W-:Y:S02]  /*62da0*/  IADD3 R15, P2, PT, R40, R15, RZ ;  /* 0x0000000f280f7210 */ /* 0x000fe40007f5e0ff */
[----:B------:R-:W-:Y:S01]  /*62db0*/  IADD3.X R40, PT, PT, R39, RZ, RZ, P0, P1 ;  /* 0x000000ff27287210 */ /* 0x000fe200007e24ff */
[----:B------:R-:W-:Y:S01]  /*62dc0*/  IMAD.WIDE.U32 R2, P5, R34, R75, R2 ;  /* 0x0000004b22027225 */ /* 0x000fe200078a0002 */
[----:B------:R-:W-:Y:S02]  /*62dd0*/  IADD3 R39, P6, PT, R15, R24, RZ ;  /* 0x000000180f277210 */ /* 0x000fe40007fde0ff */
[----:B------:R-:W-:Y:S01]  /*62de0*/  IADD3.X R38, P2, PT, R38, R85, RZ, P2, !PT ;  /* 0x0000005526267210 */ /* 0x000fe2000175e4ff */
[----:B------:R-:W-:Y:S01]  /*62df0*/  IMAD.MOV.U32 R15, RZ, RZ, RZ ;  /* 0x000000ffff0f7224 */ /* 0x000fe200078e00ff */
[----:B------:R-:W-:Y:S01]  /*62e00*/  IADD3 RZ, P0, PT, R91, R42, RZ ;  /* 0x0000002a5bff7210 */ /* 0x000fe20007f1e0ff */
[----:B------:R-:W-:Y:S01]  /*62e10*/  IMAD.MOV.U32 R24, RZ, RZ, R3 ;  /* 0x000000ffff187224 */ /* 0x000fe200078e0003 */
[----:B------:R-:W-:Y:S01]  /*62e20*/  IADD3 R42, P1, PT, R43, R2, RZ ;  /* 0x000000022b2a7210 */ /* 0x000fe20007f3e0ff */
[----:B------:R-:W-:Y:S01]  /*62e30*/  IMAD.WIDE.U32 R14, R64, R62, R14 ;  /* 0x0000003e400e7225 */ /* 0x000fe200078e000e */
[----:B------:R-:W-:-:S02]  /*62e40*/  IADD3.X R41, P6, PT, R38, R25, RZ, P6, !PT ;  /* 0x0000001926297210 */ /* 0x000fc400037de4ff */
[----:B------:R-:W-:Y:S01]  /*62e50*/  IADD3.X R38, PT, PT, RZ, RZ, RZ, P3, P4 ;  /* 0x000000ffff267210 */ /* 0x000fe20001fe84ff */
[----:B------:R-:W-:Y:S01]  /*62e60*/  IMAD.X R25, RZ, RZ, RZ, P5 ;  /* 0x000000ffff197224 */ /* 0x000fe200028e06ff */
[----:B------:R-:W-:Y:S01]  /*62e70*/  IADD3.X RZ, P0, PT, R125, R42, RZ, P0, !PT ;  /* 0x0000002a7dff7210 */ /* 0x000fe2000071e4ff */
[----:B------:R-:W-:Y:S01]  /*62e80*/  IMAD.WIDE.U32 R2, R35, R76, RZ ;  /* 0x0000004c23027225 */ /* 0x000fe200078e00ff */
[----:B------:R-:W-:Y:S02]  /*62e90*/  IADD3 R87, P5, PT, R87, R4, RZ ;  /* 0x0000000457577210 */ /* 0x000fe40007fbe0ff */
[----:B------:R-:W-:Y:S01]  /*62ea0*/  IADD3.X R30, P2, P6, R30, RZ, RZ, P6, P2 ;  /* 0x000000ff1e1e7210 */ /* 0x000fe200036444ff */
[----:B------:R-:W-:Y:S01]  /*62eb0*/  IMAD.WIDE.U32.X R24, R35, R75, R24, P1 ;  /* 0x0000004b23187225 */ /* 0x000fe200008e0418 */
[----:B------:R-:W-:Y:S02]  /*62ec0*/  IADD3 R89, P4, P1, R38, R14, R89 ;  /* 0x0000000e26597210 */ /* 0x000fe4000799e059 */
[----:B------:R-:W-:Y:S01]  /*62ed0*/  IADD3 R85, P3, PT, R30, R87, RZ ;  /* 0x000000571e557210 */ /* 0x000fe20007f7e0ff */
[----:B------:R-:W-:Y:S01]  /*62ee0*/  IMAD.X R40, R40, 0x1, R13, P5 ;  /* 0x0000000128287824 */ /* 0x000fe200028e060d */
[----:B------:R-:W-:Y:S01]  /*62ef0*/  IADD3.X R14, P0, PT, RZ, R24, RZ, P0, !PT ;  /* 0x00000018ff0e7210 */ /* 0x000fe2000071e4ff */
[----:B------:R-:W-:Y:S01]  /*62f00*/  IMAD.IADD R0, R0, 0x1, R15 ;  /* 0x0000000100007824 */ /* 0x000fe200078e020f */
[----:B------:R-:W-:Y:S01]  /*62f10*/  IADD3.X R43, PT, PT, R31, RZ, RZ, P2, P6 ;  /* 0x000000ff1f2b7210 */ /* 0x000fe200017ec4ff */
[----:B------:R-:W-:Y:S01]  /*62f20*/  IMAD.WIDE.U32 R2, P2, R34, R77, R2 ;  /* 0x0000004d22027225 */ /* 0x000fe20007840002 */
[----:B------:R-:W-:-:S02]  /*62f30*/  IADD3 R85, P6, PT, R85, R36, RZ ;  /* 0x0000002455557210 */ /* 0x000fc40007fde0ff */
[----:B------:R-:W-:Y:S01]  /*62f40*/  IADD3.X R0, PT, PT, RZ, R0, RZ, P4, P1 ;  /* 0x00000000ff007210 */ /* 0x000fe200027e24ff */
[----:B------:R-:W-:Y:S01]  /*62f50*/  IMAD.WIDE.U32 R30, R34, R76, RZ ;  /* 0x0000004c221e7225 */ /* 0x000fe200078e00ff */
[----:B------:R-:W-:-:S03]  /*62f60*/  ISETP.GT.U32.AND P1, PT, R68, R63, PT ;  /* 0x0000003f4400720c */ /* 0x000fc60003f24070 */
[----:B------:R-:W-:Y:S01]  /*62f70*/  IMAD.X R24, RZ, RZ, R25, P0 ;  /* 0x000000ffff187224 */ /* 0x000fe200000e0619 */
[----:B------:R-:W-:Y:S01]  /*62f80*/  IADD3 R39, P0, PT, R14, R39, RZ ;  /* 0x000000270e277210 */ /* 0x000fe20007f1e0ff */
[----:B------:R-:W-:Y:S01]  /*62f90*/  IMAD.X R25, RZ, RZ, RZ, P2 ;  /* 0x000000ffff197224 */ /* 0x000fe200010e06ff */
[----:B------:R-:W-:Y:S02]  /*62fa0*/  IADD3 R14, P5, PT, R31, R2, RZ ;  /* 0x000000021f0e7210 */ /* 0x000fe40007fbe0ff */
[----:B------:R-:W-:Y:S02]  /*62fb0*/  IADD3.X R2, P3, PT, R43, R40, RZ, P3, !PT ;  /* 0x000000282b027210 */ /* 0x000fe40001f7e4ff */
[----:B------:R-:W-:Y:S02]  /*62fc0*/  IADD3 R39, P2, PT, R39, R30, RZ ;  /* 0x0000001e27277210 */ /* 0x000fe40007f5e0ff */
[----:B------:R-:W-:Y:S01]  /*62fd0*/  IADD3.X R41, P0, PT, R24, R41, RZ, P0, !PT ;  /* 0x0000002918297210 */ /* 0x000fe2000071e4ff */
[----:B------:R-:W-:Y:S01]  /*62fe0*/  IMAD.MOV.U32 R24, RZ, RZ, R3 ;  /* 0x000000ffff187224 */ /* 0x000fe200078e0003 */
[----:B------:R-:W-:Y:S01]  /*62ff0*/  IADD3.X R37, P6, PT, R2, R37, RZ, P6, !PT ;  /* 0x0000002502257210 */ /* 0x000fe200037de4ff */
[----:B------:R-:W-:Y:S01]  /*63000*/  IMAD.WIDE.U32 R2, R35, R78, RZ ;  /* 0x0000004e23027225 */ /* 0x000fe200078e00ff */
[----:B------:R-:W-:-:S02]  /*63010*/  IADD3.X R43, P2, PT, R41, R14, RZ, P2, !PT ;  /* 0x0000000e292b7210 */ /* 0x000fc4000175e4ff */
[----:B------:R-:W-:Y:S01]  /*63020*/  IADD3.X R41, P3, P6, R32, RZ, RZ, P6, P3 ;  /* 0x000000ff20297210 */ /* 0x000fe200036664ff */
[----:B------:R-:W-:Y:S01]  /*63030*/  IMAD.WIDE.U32.X R24, R35, R77, R24, P5 ;  /* 0x0000004d23187225 */ /* 0x000fe200028e0418 */
[----:B------:R-:W-:Y:S02]  /*63040*/  IADD3 R89, P4, P5, R16, R89, R89 ;  /* 0x0000005910597210 */ /* 0x000fe40007d9e059 */
[----:B------:R-:W-:Y:S01]  /*63050*/  IADD3.X R16, PT, PT, R33, RZ, RZ, P3, P6 ;  /* 0x000000ff21107210 */ /* 0x000fe20001fec4ff */
[-C--:B------:R-:W-:Y:S01]  /*63060*/  IMAD R30, R43, R72.reuse, RZ ;  /* 0x000000482b1e7224 */ /* 0x080fe200078e02ff */
[----:B------:R-:W-:Y:S01]  /*63070*/  IADD3.X R24, P2, P6, R24, RZ, RZ, P2, P0 ;  /* 0x000000ff18187210 */ /* 0x000fe200016404ff */
[----:B------:R-:W-:Y:S01]  /*63080*/  IMAD.WIDE.U32 R14, R39, R72, RZ ;  /* 0x00000048270e7225 */ /* 0x000fe200078e00ff */
[----:B------:R-:W-:Y:S02]  /*63090*/  ISETP.GT.U32.AND.EX P1, PT, R83, R69, PT, P1 ;  /* 0x000000455300720c */ /* 0x000fe40003f24110 */
[----:B------:R-:W-:Y:S01]  /*630a0*/  IADD3.X R36, PT, PT, R25, RZ, RZ, P2, P6 ;  /* 0x000000ff19247210 */ /* 0x000fe200017ec4ff */
[----:B------:R-:W-:Y:S01]  /*630b0*/  IMAD R31, R39, R73, R30 ;  /* 0x00000049271f7224 */ /* 0x000fe200078e021e */
[----:B------:R-:W-:Y:S01]  /*630c0*/  ISETP.GE.U32.AND P2, PT, R87, R4, PT ;  /* 0x000000045700720c */ /* 0x000fe20003f46070 */
[----:B------:R-:W-:Y:S01]  /*630d0*/  IMAD.WIDE.U32 R2, P6, R34, R79, R2 ;  /* 0x0000004f22027225 */ /* 0x000fe200078c0002 */
[----:B------:R-:W-:-:S02]  /*630e0*/  SEL R25, RZ, 0x1, !P1 ;  /* 0x00000001ff197807 */ /* 0x000fc40004800000 */
[----:B------:R-:W-:Y:S01]  /*630f0*/  ISETP.GE.U32.AND.EX P1, PT, R40, R13, PT, P2 ;  /* 0x0000000d2800720c */ /* 0x000fe20003f26120 */
[----:B------:R-:W-:Y:S01]  /*63100*/  IMAD.IADD R13, R15, 0x1, R31 ;  /* 0x000000010f0d7824 */ /* 0x000fe200078e021f */
[----:B------:R-:W-:Y:S01]  /*63110*/  IADD3.X R4, PT, PT, RZ, R0, R0, P4, P5 ;  /* 0x00000000ff047210 */ /* 0x000fe200027ea400 */
[----:B------:R-:W-:Y:S01]  /*63120*/  IMAD.WIDE.U32 R30, R34, R78, RZ ;  /* 0x0000004e221e7225 */ /* 0x000fe200078e00ff */
[----:B------:R-:W-:Y:S02]  /*63130*/  IADD3 R66, P4, P5, R25, R66, R44 ;  /* 0x0000004219427210 */ /* 0x000fe40007d9e02c */
[----:B------:R-:W-:Y:S01]  /*63140*/  IADD3 R85, P2, PT, R24, R85, RZ ;  /* 0x0000005518557210 */ /* 0x000fe20007f5e0ff */
[----:B------:R-:W-:Y:S01]  /*63150*/  IMAD.WIDE.U32 R32, R13, R74, RZ ;  /* 0x0000004a0d207225 */ /* 0x000fe200078e00ff */
[----:B------:R-:W-:Y:S02]  /*63160*/  IADD3.X R0, PT, PT, RZ, R67, RZ, P4, P5 ;  /* 0x00000043ff007210 */ /* 0x000fe400027ea4ff */
[----:B------:R-:W-:Y:S01]  /*63170*/  IADD3 R15, P4, PT, R31, R2, RZ ;  /* 0x000000021f0f7210 */ /* 0x000fe20007f9e0ff */
[----:B------:R-:W-:Y:S01]  /*63180*/  IMAD.MOV.U32 R24, RZ, RZ, R3 ;  /* 0x000000ffff187224 */ /* 0x000fe200078e0003 */
[----:B------:R-:W-:Y:S01]  /*63190*/  IADD3.X R36, P2, PT, R36, R37, RZ, P2, !PT ;  /* 0x0000002524247210 */ /* 0x000fe2000175e4ff */
[----:B------:R-:W-:Y:S01]  /*631a0*/  IMAD.WIDE.U32 R2, R14, R74, RZ ;  /* 0x0000004a0e027225 */ /* 0x000fe200078e00ff */
[----:B------:R-:W-:-:S02]  /*631b0*/  ISETP.GE.U32.AND P0, PT, R86, R63, PT ;  /* 0x0000003f5600720c */ /* 0x000fc40003f06070 */
[----:B------:R-:W-:Y:S01]  /*631c0*/  IADD3 R26, P3, PT, R26, R82, RZ ;  /* 0x000000521a1a7210 */ /* 0x000fe20007f7e0ff */
        /* <DEDUP_REMOVED lines=16> */
[----:B------:R-:W-:Y:S02]  /*632d0*/  ISETP.GE.U32.AND.EX P0, PT, R84, R69, PT, P0 ;  /* 0x000000455400720c */ /* 0x000fe40003f06100 */
[----:B------:R-:W-:Y:S01]  /*632e0*/  ISETP.GE.U32.AND P2, PT, R38, R89, PT ;  /* 0x000000592600720c */ /* 0x000fe20003f46070 */
        /* <DEDUP_REMOVED lines=28> */
[----:B------:R-:W-:Y:S01]  /*634b0*/  IADD3.X R16, P1, PT, R25, R16, RZ, P1, !PT ;  /* 0x0000001019107210 */ /* 0x000fe20000f3e4ff */
[----:B------:R-:W-:Y:S01]  /*634c0*/  IMAD.WIDE.U32 R24, R14, R78, RZ ;  /* 0x0000004e0e187225 */ /* 0x000fe200078e00ff */
[----:B------:R-:W-:-:S02]  /*634d0*/  ISETP.GE.U32.AND.EX P5, PT, R39, R4, PT, P2 ;  /* 0x000000042700720c */ /* 0x000fc40003fa6120 */
[----:B------:R-:W-:Y:S01]  /*634e0*/  IADD3.X R36, PT, PT, R3, RZ, RZ, P4, P6 ;  /* 0x000000ff03247210 */ /* 0x000fe200027ec4ff */
[----:B------:R-:W-:Y:S01]  /*634f0*/  IMAD.WIDE.U32 R2, R13, R78, RZ ;  /* 0x0000004e0d027225 */ /* 0x000fe200078e00ff */
[----:B------:R-:W-:Y:S02]  /*63500*/  ISETP.GE.U32.AND P2, PT, R41, R38, PT ;  /* 0x000000262900720c */ /* 0x000fe40003f46070 */
[----:B------:R-:W-:Y:S02]  /*63510*/  IADD3.X R37, P0, P1, R30, RZ, RZ, P1, P0 ;  /* 0x000000ff1e257210 */ /* 0x000fe400009004ff */
[----:B------:R-:W-:Y:S02]  /*63520*/  IADD3 R66, P6, P4, R15, R23, R66 ;  /* 0x000000170f427210 */ /* 0x000fe40007cde042 */
[----:B------:R-:W-:Y:S02]  /*63530*/  ISETP.GE.U32.AND.EX P2, PT, R32, R39, PT, P2 ;  /* 0x000000272000720c */ /* 0x000fe40003f46120 */
[----:B------:R-:W-:Y:S01]  /*63540*/  SEL R15, RZ, 0x1, P5 ;  /* 0x00000001ff0f7807 */ /* 0x000fe20002800000 */
[----:B------:R-:W-:Y:S01]  /*63550*/  IMAD.WIDE.U32 R2, P5, R14, R79, R2 ;  /* 0x0000004f0e027225 */ /* 0x000fe200078a0002 */
[----:B------:R-:W-:-:S02]  /*63560*/  IADD3.X R4, PT, PT, R31, RZ, RZ, P0, P1 ;  /* 0x000000ff1f047210 */ /* 0x000fc400007e24ff */
[----:B------:R-:W-:Y:S01]  /*63570*/  IADD3 R37, P0, PT, R37, R34, RZ ;  /* 0x0000002225257210 */ /* 0x000fe20007f1e0ff */
[----:B------:R-:W-:Y:S01]  /*63580*/  IMAD.X R31, RZ, RZ, RZ, P5 ;  /* 0x000000ffff1f7224 */ /* 0x000fe200028e06ff */
[----:B------:R-:W-:Y:S02]  /*63590*/  IADD3 R15, P3, PT, R15, R26, RZ ;  /* 0x0000001a0f0f7210 */ /* 0x000fe40007f7e0ff */
[----:B------:R-:W-:Y:S02]  /*635a0*/  SEL R30, RZ, 0x1, P2 ;  /* 0x00000001ff1e7807 */ /* 0x000fe40001000000 */
[----:B------:R-:W-:Y:S02]  /*635b0*/  IADD3 R2, P2, PT, R25, R2, RZ ;  /* 0x0000000219027210 */ /* 0x000fe40007f5e0ff */
        /* <DEDUP_REMOVED lines=9> */
[----:B------:R-:W-:Y:S02]  /*63650*/  IADD3.X R0, PT, PT, RZ, R65, R0, P6, P4 ;  /* 0x00000041ff007210 */ /* 0x000fe400037e8400 */
        /* <DEDUP_REMOVED lines=10> */
[----:B------:R-:W-:Y:S01]  /*63700*/  IMAD.X R36, R36, 0x1, R23, P2 ;  /* 0x0000000124247824 */ /* 0x000fe200010e0617 */
[----:B------:R-:W-:Y:S01]  /*63710*/  IADD3 R4, P1, PT, R15, R24, RZ ;  /* 0x000000180f047210 */ /* 0x000fe20007f3e0ff */
[----:B------:R-:W-:Y:S01]  /*63720*/  IMAD.MOV.U32 R30, RZ, RZ, R25 ;  /* 0x000000ffff1e7224 */ /* 0x000fe200078e0019 */
        /* <DEDUP_REMOVED lines=45> */
.L_x_470:
        /* <DEDUP_REMOVED lines=21> */
.L_x_471:
        /* <DEDUP_REMOVED lines=69> */
.L_x_472:
        /* <DEDUP_REMOVED lines=21> */
.L_x_473:
        /* <DEDUP_REMOVED lines=30> */
[----:B------:R-:W-:Y:S02]  /*642d0*/  IADD3 R23, P1, P2, R35, R14, R0 ;  /* 0x0000000e23177210 */ /* 0x000fe40007a3e000 */
        /* <DEDUP_REMOVED lines=42> */
.L_x_474:
        /* <DEDUP_REMOVED lines=21> */
.L_x_475:
[----:B------:R-:W-:Y:S01]  /*646d0*/  CS2R R90, SRZ ;  /* 0x00000000005a7805 */ /* 0x000fe2000001ff00 */
[----:B------:R-:W-:Y:S02]  /*646e0*/  IMAD.MOV.U32 R13, RZ, RZ, RZ ;  /* 0x000000ffff0d7224 */ /* 0x000fe400078e00ff */
[----:B------:R-:W-:-:S04]  /*646f0*/  IMAD.WIDE.U32 R24, R29, R29, RZ ;  /* 0x0000001d1d187225 */ /* 0x000fc800078e00ff */
[----:B------:R-:W-:-:S04]  /*64700*/  IMAD.WIDE.U32 R2, R64, R64, RZ ;  /* 0x0000004040027225 */ /* 0x000fc800078e00ff */
[----:B------:R-:W-:Y:S01]  /*64710*/  IMAD.MOV.U32 R39, RZ, RZ, RZ ;  /* 0x000000ffff277224 */ /* 0x000fe200078e00ff */
[----:B------:R-:W-:Y:S01]  /*64720*/  LOP3.LUT R4, R2, 0xfffffffd, RZ, 0xc0, !PT ;  /* 0xfffffffd02047812 */ /* 0x000fe200078ec0ff */
[----:B------:R-:W-:-:S04]  /*64730*/  IMAD.WIDE.U32 R40, R66, R29, RZ ;  /* 0x0000001d42287225 */ /* 0x000fc800078e00ff */
[----:B------:R-:W-:Y:S02]  /*64740*/  IMAD.IADD R62, R25, 0x1, R13 ;  /* 0x00000001193e7824 */ /* 0x000fe400078e020d */
[----:B------:R-:W-:Y:S01]  /*64750*/  IMAD.IADD R13, R41, 0x1, R39 ;  /* 0x00000001290d7824 */ /* 0x000fe200078e0227 */
[----:B------:R-:W-:Y:S01]  /*64760*/  LOP3.LUT R41, R24, 0xfffffffd, RZ, 0xc0, !PT ;  /* 0xfffffffd18297812 */ /* 0x000fe200078ec0ff */
[----:B------:R-:W-:Y:S02]  /*64770*/  IMAD.IADD R0, R90, 0x1, R3 ;  /* 0x000000015a007824 */ /* 0x000fe400078e0203 */
[----:B------:R-:W-:Y:S02]  /*64780*/  IMAD.MOV.U32 R93, RZ, RZ, RZ ;  /* 0x000000ffff5d7224 */ /* 0x000fe400078e00ff */
[----:B------:R-:W-:-:S04]  /*64790*/  IMAD.WIDE.U32 R14, R67, R29, RZ ;  /* 0x0000001d430e7225 */ /* 0x000fc800078e00ff */
[----:B------:R-:W-:-:S04]  /*647a0*/  IMAD.WIDE.U32 R2, R66, R44, RZ ;  /* 0x0000002c42027225 */ /* 0x000fc800078e00ff */
[----:B------:R-:W-:Y:S01]  /*647b0*/  IMAD.WIDE.U32 R24, R23, R29, RZ ;  /* 0x0000001d17187225 */ /* 0x000fe200078e00ff */
[----:B------:R-:W-:-:S03]  /*647c0*/  IADD3 R16, P0, P2, R2, R13, R14 ;  /* 0x0000000d02107210 */ /* 0x000fc60007a1e00e */
        /* <DEDUP_REMOVED lines=16> */
[----:B------:R-:W-:Y:S01]  /*648d0*/  IMAD.MOV.U32 R39, RZ, RZ, RZ ;  /* 0x000000ffff277224 */ /* 0x000fe200078e00ff */
[----:B------:R-:W-:Y:S01]  /*648e0*/  IADD3.X R3, PT, PT, RZ, RZ, RZ, P0, P2 ;  /* 0x000000ffff037210 */ /* 0x000fe200007e44ff */
[----:B------:R-:W-:Y:S02]  /*648f0*/  IMAD.IADD R30, R93, 0x1, R35 ;  /* 0x000000015d1e7824 */ /* 0x000fe400078e0223 */
[----:B------:R-:W-:-:S04]  /*64900*/  IMAD.WIDE.U32 R32, R44, R29, RZ ;  /* 0x0000001d2c207225 */ /* 0x000fc800078e00ff */
[----:B------:R-:W-:Y:S02]  /*64910*/  IMAD.MOV.U32 R31, RZ, RZ, RZ ;  /* 0x000000ffff1f7224 */ /* 0x000fe400078e00ff */
[----:B------:R-:W-:Y:S02]  /*64920*/  IMAD.MOV.U32 R69, RZ, RZ, RZ ;  /* 0x000000ffff457224 */ /* 0x000fe400078e00ff */
[----:B------:R-:W-:-:S04]  /*64930*/  IMAD.WIDE.U32 R38, R44, R67, R38 ;  /* 0x000000432c267225 */ /* 0x000fc800078e0026 */
[----:B------:R-:W-:Y:S01]  /*64940*/  IMAD.WIDE.U32 R36, R65, R64, RZ ;  /* 0x0000004041247225 */ /* 0x000fe200078e00ff */
[----:B------:R-:W-:-:S03]  /*64950*/  IADD3 R3, P0, P4, R3, R38, R15 ;  /* 0x0000002603037210 */ /* 0x000fc60007c1e00f */
[----:B------:R-:W-:Y:S02]  /*64960*/  IMAD.SHL.U32 R85, R32, 0x2, RZ ;  /* 0x0000000220557824 */ /* 0x000fe400078e00ff */
[----:B------:R-:W-:-:S03]  /*64970*/  IMAD.WIDE.U32 R30, R65, R67, R30 ;  /* 0x00000043411e7225 */ /* 0x000fc600078e001e */
[----:B------:R-:W-:Y:S01]  /*64980*/  LOP3.LUT R85, R85, 0xfffffffe, RZ, 0xc0, !PT ;  /* 0xfffffffe55557812 */ /* 0x000fe200078ec0ff */
[----:B------:R-:W-:Y:S01]  /*64990*/  IMAD.IADD R63, R33, 0x1, R69 ;  /* 0x00000001213f7824 */ /* 0x000fe200078e0245 */
[----:B------:R-:W-:Y:S01]  /*649a0*/  IADD3.X R33, PT, PT, RZ, RZ, RZ, P1, P6 ;  /* 0x000000ffff217210 */ /* 0x000fe20000fec4ff */
[----:B------:R-:W-:Y:S01]  /*649b0*/  IMAD.IADD R83, R93, 0x1, R39 ;  /* 0x000000015d537824 */ /* 0x000fe200078e0227 */
[----:B------:R-:W-:Y:S01]  /*649c0*/  IADD3 R84, P1, PT, R13, R30, RZ ;  /* 0x0000001e0d547210 */ /* 0x000fe20007f3e0ff */
[----:B------:R-:W-:Y:S01]  /*649d0*/  IMAD.SHL.U32 R25, R36, 0x2, RZ ;  /* 0x0000000224197824 */ /* 0x000fe200078e00ff */
[----:B------:R-:W-:Y:S01]  /*649e0*/  SHF.L.U64.HI R89, R32, 0x1, R63 ;  /* 0x0000000120597819 */ /* 0x000fe2000001023f */
[----:B------:R-:W-:Y:S01]  /*649f0*/  IMAD.MOV.U32 R15, RZ, RZ, RZ ;  /* 0x000000ffff0f7224 */ /* 0x000fe200078e00ff */
[----:B------:R-:W-:Y:S01]  /*64a00*/  IADD3.X R83, PT, PT, RZ, R83, RZ, P0, P4 ;  /* 0x00000053ff537210 */ /* 0x000fe200007e84ff */
[----:B------:R-:W-:Y:S01]  /*64a10*/  IMAD.IADD R35, R91, 0x1, R37 ;  /* 0x000000015b237824 */ /* 0x000fe200078e0225 */
[----:B------:R-:W-:Y:S01]  /*64a20*/  LOP3.LUT R25, R25, 0xfffffffe, RZ, 0xc0, !PT ;  /* 0xfffffffe19197812 */ /* 0x000fe200078ec0ff */
[----:B------:R-:W-:Y:S01]  /*64a30*/  IMAD.WIDE.U32 R14, R26, R44, R14 ;  /* 0x0000002c1a0e7225 */ /* 0x000fe200078e000e */
[----:B------:R-:W-:-:S02]  /*64a40*/  IADD3 R85, P0, PT, R85, R62, RZ ;  /* 0x0000003e55557210 */ /* 0x000fc40007f1e0ff */
[----:B------:R-:W-:Y:S01]  /*64a50*/  IADD3 R25, P2, PT, R25, R0, RZ ;  /* 0x0000000019197210 */ /* 0x000fe20007f5e0ff */
[----:B------:R-:W-:Y:S01]  /*64a60*/  IMAD.X R93, R93, 0x1, R31, P1 ;  /* 0x000000015d5d7824 */ /* 0x000fe200008e061f */
[--C-:B------:R-:W-:Y:S01]  /*64a70*/  SHF.L.U64.HI R68, R36, 0x1, R35.reuse ;  /* 0x0000000124447819 */ /* 0x100fe20000010223 */
[-C--:B------:R-:W-:Y:S01]  /*64a80*/  IMAD.WIDE.U32 R30, R64, R29.reuse, RZ ;  /* 0x0000001d401e7225 */ /* 0x080fe200078e00ff */
[----:B------:R-:W-:Y:S02]  /*64a90*/  SHF.R.U64 R42, R36, 0x1f, R35 ;  /* 0x0000001f242a7819 */ /* 0x000fe40000001223 */
[----:B------:R-:W-:Y:S01]  /*64aa0*/  SHF.R.U64 R34, R32, 0x1f, R63 ;  /* 0x0000001f20227819 */ /* 0x000fe2000000123f */
[----:B------:R-:W-:Y:S01]  /*64ab0*/  IMAD R0, R85, R72, RZ ;  /* 0x0000004855007224 */ /* 0x000fe200078e02ff */
[----:B------:R-:W-:Y:S01]  /*64ac0*/  IADD3 R13, P4, P6, R33, R14, R43 ;  /* 0x0000000e210d7210 */ /* 0x000fe20007e9e02b */
[----:B------:R-:W-:Y:S01]  /*64ad0*/  IMAD.WIDE.U32 R32, R65, R29, RZ ;  /* 0x0000001d41207225 */ /* 0x000fe200078e00ff */
[----:B------:R-:W-:-:S02]  /*64ae0*/  LOP3.LUT R68, R68, 0x1, RZ, 0xc0, !PT ;  /* 0x0000000144447812 */ /* 0x000fc400078ec0ff */
[----:B------:R-:W-:Y:S01]  /*64af0*/  LOP3.LUT R89, R89, 0x1, RZ, 0xc0, !PT ;  /* 0x0000000159597812 */ /* 0x000fe200078ec0ff */
[----:B------:R-:W-:Y:S01]  /*64b00*/  IMAD.WIDE.U32 R36, R64, R44, RZ ;  /* 0x0000002c40247225 */ /* 0x000fe200078e00ff */
[----:B------:R-:W-:Y:S02]  /*64b10*/  LOP3.LUT R34, R34, 0xfffffffe, RZ, 0xc0, !PT ;  /* 0xfffffffe22227812 */ /* 0x000fe400078ec0ff */
[----:B------:R-:W-:Y:S01]  /*64b20*/  LOP3.LUT R42, R42, 0xfffffffe, RZ, 0xc0, !PT ;  /* 0xfffffffe2a2a7812 */ /* 0x000fe200078ec0ff */
[----:B------:R-:W-:Y:S02]  /*64b30*/  IMAD.IADD R31, R31, 0x1, R90 ;  /* 0x000000011f1f7824 */ /* 0x000fe400078e025a */
        /* <DEDUP_REMOVED lines=13> */
[----:B------:R-:W-:Y:S01]  /*64c10*/  SHF.R.U32.HI R14, RZ, 0x1f, R35 ;  /* 0x0000001fff0e7819 */ /* 0x000fe20000011623 */
[----:B------:R-:W-:Y:S01]  /*64c20*/  IMAD.IADD R90, R90, 0x1, R37 ;  /* 0x000000015a5a7824 */ /* 0x000fe200078e0225 */
[----:B------:R-:W-:Y:S01]  /*64c30*/  LOP3.LUT R35, R32, 0x1, RZ, 0xc0, !PT ;  /* 0x0000000120237812 */ /* 0x000fe200078ec0ff */
[----:B------:R-:W-:Y:S01]  /*64c40*/  IMAD.X R87, RZ, RZ, R16, P2 ;  /* 0x000000ffff577224 */ /* 0x000fe200010e0610 */
[----:B------:R-:W-:Y:S01]  /*64c50*/  ISETP.GT.U32.AND P0, PT, R40, R63, PT ;  /* 0x0000003f2800720c */ /* 0x000fe20003f04070 */
[----:B------:R-:W-:Y:S01]  /*64c60*/  IMAD.MOV.U32 R37, RZ, RZ, RZ ;  /* 0x000000ffff257224 */ /* 0x000fe200078e00ff */
[----:B------:R-:W-:Y:S01]  /*64c70*/  IADD3 R41, P2, PT, R63, R4, RZ ;  /* 0x000000043f297210 */ /* 0x000fe20007f5e0ff */
[----:B------:R-:W-:Y:S01]  /*64c80*/  IMAD.WIDE.U32 R34, R44, R44, R34 ;  /* 0x0000002c2c227225 */ /* 0x000fe200078e0022 */
[----:B------:R-:W-:-:S02]  /*64c90*/  LOP3.LUT R43, R14, 0x1, RZ, 0xc0, !PT ;  /* 0x000000010e2b7812 */ /* 0x000fc400078ec0ff */
[----:B------:R-:W-:Y:S01]  /*64ca0*/  ISETP.GT.U32.AND.EX P0, PT, R16, R87, PT, P0 ;  /* 0x000000571000720c */ /* 0x000fe20003f04100 */
[----:B------:R-:W-:Y:S01]  /*64cb0*/  IMAD.X R92, R87, 0x1, R25, P2 ;  /* 0x00000001575c7824 */ /* 0x000fe200010e0619 */
[----:B------:R-:W-:Y:S01]  /*64cc0*/  IADD3 R4, P2, PT, R89, R34, RZ ;  /* 0x0000002259047210 */ /* 0x000fe20007f5e0ff */
[----:B------:R-:W-:Y:S01]  /*64cd0*/  IMAD.WIDE.U32 R42, R65, R65, R42 ;  /* 0x00000041412a7225 */ /* 0x000fe200078e002a */
[----:B------:R-:W-:Y:S02]  /*64ce0*/  SEL R14, R40, R63, P0 ;  /* 0x0000003f280e7207 */ /* 0x000fe40000000000 */
[----:B------:R-:W-:Y:S01]  /*64cf0*/  SEL R25, R16, R87, P0 ;  /* 0x0000005710197207 */ /* 0x000fe20000000000 */
[----:B------:R-:W-:Y:S01]  /*64d00*/  IMAD.IADD R36, R91, 0x1, R43 ;  /* 0x000000015b247824 */ /* 0x000fe200078e022b */
[----:B------:R-:W-:Y:S01]  /*64d10*/  IADD3.X R82, PT, PT, RZ, R82, RZ, P4, P6 ;  /* 0x00000052ff527210 */ /* 0x000fe200027ec4ff */
[----:B------:R-:W-:Y:S01]  /*64d20*/  IMAD.WIDE.U32 R62, R127, R74, RZ ;  /* 0x0000004a7f3e7225 */ /* 0x000fe200078e00ff */
[----:B------:R-:W-:-:S02]  /*64d30*/  ISETP.GT.U32.AND P0, PT, R14, R41, PT ;  /* 0x000000290e00720c */ /* 0x000fc40003f04070 */
[----:B------:R-:W-:Y:S01]  /*64d40*/  IADD3 R68, P6, P4, R68, R42, R3 ;  /* 0x0000002a44447210 */ /* 0x000fe20007cde003 */
[----:B------:R-:W-:Y:S01]  /*64d50*/  IMAD.X R69, R69, 0x1, R35, P2 ;  /* 0x0000000145457824 */ /* 0x000fe200010e0623 */
[----:B------:R-:W-:Y:S01]  /*64d60*/  ISETP.GT.U32.AND.EX P0, PT, R25, R92, PT, P0 ;  /* 0x0000005c1900720c */ /* 0x000fe20003f04100 */
[----:B------:R-:W-:Y:S01]  /*64d70*/  IMAD.WIDE.U32 R34, R127, R76, RZ ;  /* 0x0000004c7f227225 */ /* 0x000fe200078e00ff */
        /* <DEDUP_REMOVED lines=38> */
[----:B------:R-:W-:Y:S01]  /*64fe0*/  IADD3.X R129, P0, PT, R129, R34, RZ, P0, !PT ;  /* 0x0000002281817210 */ /* 0x000fe2000071e4ff */
        /* <DEDUP_REMOVED lines=100> */
[----:B------:R-:W-:Y:S01]  /*65630*/  IADD3.X RZ, P0, PT, R129, R42, RZ, P0, !PT ;  /* 0x0000002a81ff7210 */ /* 0x000fe2000071e4ff */
[----:B------:R-:W-:Y:S01]  /*65640*/  IMAD.MOV.U32 R2, RZ, RZ, R35 ;  /* 0x000000ffff027224 */ /* 0x000fe200078e0023 */
[----:B------:R-:W-:Y:S02]  /*65650*/  IADD3.X R43, PT, PT, RZ, RZ, RZ, P5, P3 ;  /* 0x000000ffff2b7210 */ /* 0x000fe40002fe64ff */
[----:B------:R-:W-:Y:S01]  /*65660*/  IADD3 R42, P5, PT, R131, R4, RZ ;  /* 0x00000004832a7210 */ /* 0x000fe20007fbe0ff */
[----:B------:R-:W-:Y:S01]  /*65670*/  IMAD.WIDE.U32.X R24, R15, R75, R2, P1 ;  /* 0x0000004b0f187225 */ /* 0x000fe200008e0402 */
[----:B------:R-:W-:Y:S02]  /*65680*/  IADD3.X R31, P2, P6, R40, RZ, RZ, P6, P2 ;  /* 0x000000ff281f7210 */ /* 0x000fe400036444ff */
[----:B------:R-:W-:Y:S01]  /*65690*/  IADD3 R43, P4, P1, R43, R36, R90 ;  /* 0x000000242b2b7210 */ /* 0x000fe2000799e05a */
[----:B------:R-:W-:Y:S01]  /*656a0*/  IMAD.WIDE.U32 R2, R15, R76, RZ ;  /* 0x0000004c0f027225 */ /* 0x000fe200078e00ff */
[----:B------:R-:W-:-:S02]  /*656b0*/  IADD3 R31, P3, PT, R31, R42, RZ ;  /* 0x0000002a1f1f7210 */ /* 0x000fc40007f7e0ff */
        /* <DEDUP_REMOVED lines=20> */
[-C--:B------:R-:W-:Y:S01]  /*65800*/  IMAD.WIDE.U32 R2, R15, R78.reuse, RZ ;  /* 0x0000004e0f027225 */ /* 0x080fe200078e00ff */
[----:B------:R-:W-:Y:S02]  /*65810*/  IADD3 R88, P4, P5, R88, R43, R43 ;  /* 0x0000002b58587210 */ /* 0x000fe40007d9e02b */
[----:B------:R-:W-:Y:S01]  /*65820*/  IADD3.X R38, PT, PT, R39, RZ, RZ, P3, P6 ;  /* 0x000000ff27267210 */ /* 0x000fe20001fec4ff */
[----:B------:R-:W-:Y:S01]  /*65830*/  IMAD.WIDE.U32 R32, R14, R78, RZ ;  /* 0x0000004e0e207225 */ /* 0x000fe200078e00ff */
[----:B------:R-:W-:Y:S02]  /*65840*/  IADD3.X R43, P2, P6, R24, RZ, RZ, P2, P0 ;  /* 0x000000ff182b7210 */ /* 0x000fe400016404ff */
[-C--:B------:R-:W-:Y:S02]  /*65850*/  ISETP.GT.U32.AND P1, PT, R85, R16.reuse, PT ;  /* 0x000000105500720c */ /* 0x080fe40003f24070 */
[----:B------:R-:W-:Y:S01]  /*65860*/  ISETP.GE.U32.AND P0, PT, R62, R16, PT ;  /* 0x000000103e00720c */ /* 0x000fe20003f06070 */
        /* <DEDUP_REMOVED lines=9> */
[----:B------:R-:W-:Y:S02]  /*65900*/  ISETP.GE.U32.AND.EX P1, PT, R35, R69, PT, P2 ;  /* 0x000000452300720c */ /* 0x000fe40003f26120 */
[----:B------:R-:W-:Y:S01]  /*65910*/  IADD3 R84, P4, P5, R31, R84, R0 ;  /* 0x000000541f547210 */ /* 0x000fe20007d9e000 */
        /* <DEDUP_REMOVED lines=10> */
[----:B------:R-:W-:Y:S02]  /*659c0*/  ISETP.GE.U32.AND.EX P0, PT, R125, R86, PT, P0 ;  /* 0x000000567d00720c */ /* 0x000fe40003f06100 */
[----:B------:R-:W-:Y:S01]  /*659d0*/  IADD3.X R63, P6, PT, R63, R0, RZ, P6, !PT ;  /* 0x000000003f3f7210 */ /* 0x000fe200037de4ff */
[----:B------:R-:W-:Y:S01]  /*659e0*/  IMAD.WIDE.U32 R34, P5, R24, R75, R34 ;  /* 0x0000004b18227225 */ /* 0x000fe200078a0022 */
[----:B------:R-:W-:Y:S02]  /*659f0*/  SEL R0, RZ, 0x1, P1 ;  /* 0x00000001ff007807 */ /* 0x000fe40000800000 */
[----:B------:R-:W-:Y:S01]  /*65a00*/  IADD3 RZ, P1, PT, R41, R2, RZ ;  /* 0x0000000229ff7210 */ /* 0x000fe20007f3e0ff */
[----:B------:R-:W-:Y:S01]  /*65a10*/  IMAD.WIDE.U32.X R30, R15, R79, R30, P4 ;  /* 0x0000004f0f1e7225 */ /* 0x000fe200020e041e */
[----:B------:R-:W-:-:S02]  /*65a20*/  IADD3 R2, P4, PT, R3, R34, RZ ;  /* 0x0000002203027210 */ /* 0x000fc40007f9e0ff */
[----:B------:R-:W-:Y:S01]  /*65a30*/  IADD3 R68, P3, PT, R68, R87, RZ ;  /* 0x0000005744447210 */ /* 0x000fe20007f7e0ff */
        /* <DEDUP_REMOVED lines=20> */
[----:B------:R-:W-:Y:S01]  /*65b80*/  IMAD.X R35, R38, 0x1, R69, P5 ;  /* 0x0000000126237824 */ /* 0x000fe200028e0645 */
[----:B------:R-:W-:Y:S01]  /*65b90*/  SEL R38, RZ, 0x1, P0 ;  /* 0x00000001ff267807 */ /* 0x000fe20000000000 */
[----:B------:R-:W-:Y:S01]  /*65ba0*/  IMAD.WIDE.U32.X R36, R15, R81, R36, P6 ;  /* 0x000000510f247225 */ /* 0x000fe200030e0424 */
[----:B------:R-:W-:Y:S02]  /*65bb0*/  IADD3 R25, P6, PT, R25, R30, RZ ;  /* 0x0000001e19197210 */ /* 0x000fe40007fde0ff */
[----:B------:R-:W-:Y:S01]  /*65bc0*/  IADD3 R33, P0, PT, R0, R43, RZ ;  /* 0x0000002b00217210 */ /* 0x000fe20007f1e0ff */
[----:B------:R-:W-:Y:S01]  /*65bd0*/  IMAD.WIDE.U32 R14, P1, R24, R77, R2 ;  /* 0x0000004d180e7225 */ /* 0x000fe20007820002 */
[----:B------:R-:W-:-:S02]  /*65be0*/  IADD3.X R2, P4, PT, R16, R35, RZ, P4, !PT ;  /* 0x0000002310027210 */ /* 0x000fc4000279e4ff */
        /* <DEDUP_REMOVED lines=15> */
[----:B------:R-:W-:Y:S02]  /*65ce0*/  IADD3.X R36, PT, PT, R37, RZ, RZ, P4, P6 ;  /* 0x000000ff25247210 */ /* 0x000fe400027ec4ff */
[----:B------:R-:W-:Y:S01]  /*65cf0*/  SEL R35, RZ, 0x1, P5 ;  /* 0x00000001ff237807 */ /* 0x000fe20002800000 */
[----:B------:R-:W-:Y:S01]  /*65d00*/  IMAD.WIDE.U32 R14, P5, R24, R79, R14 ;  /* 0x0000004f180e7225 */ /* 0x000fe200078a000e */
[----:B------:R-:W-:-:S02]  /*65d10*/  IADD3 R84, P6, P4, R38, R13, R84 ;  /* 0x0000000d26547210 */ /* 0x000fc40007cde054 */
[----:B------:R-:W-:Y:S01]  /*65d20*/  IADD3.X R16, PT, PT, R3, RZ, RZ, P0, P1 ;  /* 0x000000ff03107210 */ /* 0x000fe200007e24ff */
[----:B------:R-:W-:Y:S01]  /*65d30*/  IMAD.WIDE.U32 R2, R24, R78, RZ ;  /* 0x0000004e18027225 */ /* 0x000fe200078e00ff */
[----:B------:R-:W-:Y:S02]  /*65d40*/  IADD3 R13, P0, PT, R4, R25, RZ ;  /* 0x00000019040d7210 */ /* 0x000fe40007f1e0ff */
[----:B------:R-:W-:Y:S01]  /*65d50*/  SEL R25, RZ, 0x1, P2 ;  /* 0x00000001ff197807 */ /* 0x000fe20001000000 */
[----:B------:R-:W-:Y:S01]  /*65d60*/  IMAD.X R38, RZ, RZ, R83, P3 ;  /* 0x000000ffff267224 */ /* 0x000fe200018e0653 */
[----:B------:R-:W-:Y:S01]  /*65d70*/  IADD3 R35, P3, PT, R35, R68, RZ ;  /* 0x0000004423237210 */ /* 0x000fe20007f7e0ff */
[----:B------:R-:W-:Y:S01]  /*65d80*/  IMAD.MOV.U32 R30, RZ, RZ, R15 ;  /* 0x000000ffff1e7224 */ /* 0x000fe200078e000f */
[----:B------:R-:W-:Y:S01]  /*65d90*/  IADD3.X R4, P0, PT, R16, R31, RZ, P0, !PT ;  /* 0x0000001f10047210 */ /* 0x000fe2000071e4ff */
[----:B------:R-:W-:Y:S01]  /*65da0*/  IMAD.X R31, RZ, RZ, RZ, P5 ;  /* 0x000000ffff1f7224 */ /* 0x000fe200028e06ff */
[----:B------:R-:W-:-:S02]  /*65db0*/  IADD3 R37, P2, PT, R3, R14, RZ ;  /* 0x0000000e03257210 */ /* 0x000fc40007f5e0ff */
[----:B------:R-:W-:Y:S01]  /*65dc0*/  IADD3 R40, P1, PT, R13, R2, RZ ;  /* 0x000000020d287210 */ /* 0x000fe20007f3e0ff */
[----:B------:R-:W-:Y:S01]  /*65dd0*/  IMAD.WIDE.U32 R2, R39, R80, RZ ;  /* 0x0000005027027225 */ /* 0x000fe200078e00ff */
[----:B------:R-:W-:Y:S02]  /*65de0*/  IADD3 R16, P5, PT, R25, R35, RZ ;  /* 0x0000002319107210 */ /* 0x000fe40007fbe0ff */
[----:B------:R-:W-:Y:S01]  /*65df0*/  IADD3.X R37, P1, PT, R4, R37, RZ, P1, !PT ;  /* 0x0000002504257210 */ /* 0x000fe20000f3e4ff */
[----:B------:R-:W-:Y:S01]  /*65e00*/  IMAD.X R13, RZ, RZ, R38, P3 ;  /* 0x000000ffff0d7224 */ /* 0x000fe200018e0626 */
[----:B------:R-:W-:Y:S01]  /*65e10*/  ISETP.GE.U32.AND P3, PT, R35, R68, PT ;  /* 0x000000442300720c */ /* 0x000fe20003f66070 */
[----:B------:R-:W-:-:S03]  /*65e20*/  IMAD.WIDE.U32.X R14, R39, R79, R30, P2 ;  /* 0x0000004f270e7225 */ /* 0x000fc600010e041e */
[----:B------:R-:W-:Y:S01]  /*65e30*/  ISETP.GE.U32.AND.EX P3, PT, R13, R38, PT, P3 ;  /* 0x000000260d00720c */ /* 0x000fe20003f66130 */
[----:B------:R-:W-:Y:S01]  /*65e40*/  IMAD.X R34, RZ, RZ, R13, P5 ;  /* 0x000000ffff227224 */ /* 0x000fe200028e060d */
        /* <DEDUP_REMOVED lines=66> */
.L_x_476:
        /* <DEDUP_REMOVED lines=21> */
.L_x_477:
        /* <DEDUP_REMOVED lines=64> */
.L_x_478:
        /* <DEDUP_REMOVED lines=64> */
.L_x_479:
        /* <DEDUP_REMOVED lines=65> */
.L_x_480:
[----:B------:R-:W-:Y:S01]  /*66fd0*/  CS2R R86, SRZ ;  /* 0x0000000000567805 */ /* 0x000fe2000001ff00 */
[----:B------:R-:W-:-:S04]  /*66fe0*/  IMAD.WIDE.U32 R42, R68, R29, RZ ;  /* 0x0000001d442a7225 */ /* 0x000fc800078e00ff */
[----:B------:R-:W-:-:S04]  /*66ff0*/  IMAD.WIDE.U32 R40, R69, R29, RZ ;  /* 0x0000001d45287225 */ /* 0x000fc800078e00ff */
        /* <DEDUP_REMOVED lines=25> */
[----:B------:R-:W-:Y:S01]  /*67190*/  IMAD.WIDE.U32 R32, R12, R64, RZ ;  /* 0x000000400c207225 */ /* 0x000fe200078e00ff */
[----:B------:R-:W-:-:S03]  /*671a0*/  IADD3.X R124, PT, PT, RZ, RZ, RZ, P5, P6 ;  /* 0x000000ffff7c7210 */ /* 0x000fc60002fec4ff */
[----:B------:R-:W-:-:S04]  /*671b0*/  IMAD.WIDE.U32 R88, R83, R64, RZ ;  /* 0x0000004053587225 */ /* 0x000fc800078e00ff */
[----:B------:R-:W-:Y:S01]  /*671c0*/  IMAD.IADD R126, R85, 0x1, R7 ;  /* 0x00000001557e7824 */ /* 0x000fe200078e0207 */
[----:B------:R-:W-:Y:S01]  /*671d0*/  IADD3 R88, P4, PT, R42, R88, RZ ;  /* 0x000000582a587210 */ /* 0x000fe20007f9e0ff */
[----:B------:R-:W-:-:S03]  /*671e0*/  IMAD.WIDE.U32 R30, R83, R65, RZ ;  /* 0x00000041531e7225 */ /* 0x000fc600078e00ff */
[----:B------:R-:W-:Y:S01]  /*671f0*/  IADD3.X R126, PT, PT, RZ, R126, RZ, P0, P2 ;  /* 0x0000007eff7e7210 */ /* 0x000fe200007e44ff */
[----:B------:R-:W-:Y:S02]  /*67200*/  IMAD.IADD R24, R37, 0x1, R33 ;  /* 0x0000000125187824 */ /* 0x000fe400078e0221 */
[----:B------:R-:W-:Y:S02]  /*67210*/  IMAD.MOV.U32 R25, RZ, RZ, RZ ;  /* 0x000000ffff197224 */ /* 0x000fe400078e00ff */
[----:B------:R-:W-:Y:S02]  /*67220*/  IMAD.IADD R35, R5, 0x1, R89 ;  /* 0x0000000105237824 */ /* 0x000fe400078e0259 */
[----:B------:R-:W-:Y:S02]  /*67230*/  IMAD.MOV.U32 R91, RZ, RZ, RZ ;  /* 0x000000ffff5b7224 */ /* 0x000fe400078e00ff */
[----:B------:R-:W-:Y:S01]  /*67240*/  IMAD.WIDE.U32 R6, R68, R64, RZ ;  /* 0x0000004044067225 */ /* 0x000fe200078e00ff */
[----:B------:R-:W-:-:S03]  /*67250*/  IADD3 R92, P2, P0, R30, R35, R32 ;  /* 0x000000231e5c7210 */ /* 0x000fc6000785e020 */
[----:B------:R-:W-:Y:S02]  /*67260*/  IMAD.IADD R89, R5, 0x1, R31 ;  /* 0x0000000105597824 */ /* 0x000fe400078e021f */
        /* <DEDUP_REMOVED lines=27> */
[----:B------:R-:W-:Y:S01]  /*67420*/  IMAD.WIDE.U32 R24, R83, R29, RZ ;  /* 0x0000001d53187225 */ /* 0x000fe200078e00ff */
[----:B------:R-:W-:-:S02]  /*67430*/  IADD3 R39, P6, PT, R90, R40, RZ ;  /* 0x000000285a277210 */ /* 0x000fc40007fde0ff */
[----:B------:R-:W-:Y:S01]  /*67440*/  IADD3 R124, P4, P5, R124, R34, R127 ;  /* 0x000000227c7c7210 */ /* 0x000fe20007d9e07f */
[----:B------:R-:W-:Y:S01]  /*67450*/  IMAD.IADD R126, R91, 0x1, R35 ;  /* 0x000000015b7e7824 */ /* 0x000fe200078e0223 */
[----:B------:R-:W-:Y:S01]  /*67460*/  IADD3 R91, P3, PT, R39, R6, RZ ;  /* 0x00000006275b7210 */ /* 0x000fe20007f7e0ff */
[----:B------:R-:W-:Y:S01]  /*67470*/  IMAD.WIDE.U32 R32, R12, R29, RZ ;  /* 0x0000001d0c207225 */ /* 0x000fe200078e00ff */
[----:B------:R-:W-:Y:S02]  /*67480*/  ISETP.GT.U32.AND P1, PT, R40, R39, PT ;  /* 0x000000272800720c */ /* 0x000fe40003f24070 */
        /* <DEDUP_REMOVED lines=10> */
[----:B------:R-:W-:Y:S01]  /*67530*/  IMAD.MOV.U32 R11, RZ, RZ, RZ ;  /* 0x000000ffff0b7224 */ /* 0x000fe200078e00ff */
[----:B------:R-:W-:Y:S01]  /*67540*/  IADD3 R32, P3, P5, R93, R30, R43 ;  /* 0x0000001e5d207210 */ /* 0x000fe20007d7e02b */
[----:B------:R-:W-:Y:S01]  /*67550*/  IMAD.IADD R25, R85, 0x1, R31 ;  /* 0x0000000155197824 */ /* 0x000fe200078e021f */
[----:B------:R-:W-:Y:S01]  /*67560*/  SEL R40, R40, R39, P1 ;  /* 0x0000002728287207 */ /* 0x000fe20000800000 */
[----:B------:R-:W-:Y:S01]  /*67570*/  IMAD R43, R125, R72, RZ ;  /* 0x000000487d2b7224 */ /* 0x000fe200078e02ff */
[----:B------:R-:W-:Y:S01]  /*67580*/  SEL R38, R41, R38, P1 ;  /* 0x0000002629267207 */ /* 0x000fe20000800000 */
[----:B------:R-:W-:Y:S01]  /*67590*/  IMAD.WIDE.U32 R34, R69, R65, RZ ;  /* 0x0000004145227225 */ /* 0x000fe200078e00ff */
[----:B------:R-:W-:-:S03]  /*675a0*/  ISETP.GT.U32.AND P1, PT, R40, R91, PT ;  /* 0x0000005b2800720c */ /* 0x000fc60003f24070 */
[----:B------:R-:W-:Y:S01]  /*675b0*/  IMAD.WIDE.U32 R10, R65, R63, R10 ;  /* 0x0000003f410a7225 */ /* 0x000fe200078e000a */
[----:B------:R-:W-:Y:S02]  /*675c0*/  IADD3.X R65, PT, PT, R128, R25, RZ, P3, P5 ;  /* 0x0000001980417210 */ /* 0x000fe40001fea4ff */
[----:B------:R-:W-:Y:S01]  /*675d0*/  ISETP.GT.U32.AND.EX P1, PT, R38, R29, PT, P1 ;  /* 0x0000001d2600720c */ /* 0x000fe20003f24110 */
[----:B------:R-:W-:-:S03]  /*675e0*/  IMAD.WIDE.U32 R30, R24, R72, RZ ;  /* 0x00000048181e7225 */ /* 0x000fc600078e00ff */
        /* <DEDUP_REMOVED lines=45> */
[----:B------:R-:W-:-:S03]  /*678c0*/  IMAD.WIDE.U32 R24, R31, R78, RZ ;  /* 0x0000004e1f187225 */ /* 0x000fc600078e00ff */
        /* <DEDUP_REMOVED lines=12> */
[----:B------:R-:W-:Y:S01]  /*67990*/  IMAD.IADD R87, R87, 0x1, R65 ;  /* 0x0000000157577824 */ /* 0x000fe200078e0241 */
        /* <DEDUP_REMOVED lines=25> */
[----:B------:R-:W-:Y:S02]  /*67b30*/  IADD3 R36, P5, P6, R36, R10, R25 ;  /* 0x0000000a24247210 */ /* 0x000fe40007ebe019 */
[----:B------:R-:W-:Y:S01]  /*67b40*/  IADD3.X R68, PT, PT, RZ, RZ, RZ, P2, P0 ;  /* 0x000000ffff447210 */ /* 0x000fe200017e04ff */
        /* <DEDUP_REMOVED lines=20> */
[----:B------:R-:W-:-:S03]  /*67c90*/  IMAD.IADD R10, R37, 0x1, R35 ;  /* 0x00000001250a7824 */ /* 0x000fc600078e0223 */
        /* <DEDUP_REMOVED lines=18> */
[----:B------:R-:W-:Y:S01]  /*67dc0*/  IMAD.WIDE.U32 R64, R10, R74, RZ ;  /* 0x0000004a0a407225 */ /* 0x000fe200078e00ff */
[----:B------:R-:W-:-:S03]  /*67dd0*/  IADD3 R6, P5, P4, R24, R25, R34 ;  /* 0x0000001918067210 */ /* 0x000fc60007cbe022 */
[----:B------:R-:W-:Y:S02]  /*67de0*/  IMAD.IADD R23, R11, 0x1, R23 ;  /* 0x000000010b177824 */ /* 0x000fe400078e0217 */
[----:B------:R-:W-:-:S04]  /*67df0*/  IMAD.WIDE.U32 R24, P2, R30, R81, R42 ;  /* 0x000000511e187225 */ /* 0x000fc8000784002a */
[----:B------:R-:W-:-:S04]  /*67e00*/  IMAD.WIDE.U32 R34, R23, R74, RZ ;  /* 0x0000004a17227225 */ /* 0x000fc800078e00ff */
[----:B------:R-:W-:-:S04]  /*67e10*/  IMAD.WIDE.U32 R42, R30, R80, RZ ;  /* 0x000000501e2a7225 */ /* 0x000fc800078e00ff */
[----:B------:R-:W-:-:S04]  /*67e20*/  IMAD.WIDE.U32 R34, P6, R10, R75, R34 ;  /* 0x0000004b0a227225 */ /* 0x000fc800078c0022 */
        /* <DEDUP_REMOVED lines=34> */
[----:B------:R-:W-:-:S04]  /*68050*/  IMAD.WIDE.U32 R38, R10, R78, RZ ;  /* 0x0000004e0a267225 */ /* 0x000fc800078e00ff */
[----:B------:R-:W-:-:S04]  /*68060*/  IMAD.WIDE.U32 R24, P2, R10, R79, R24 ;  /* 0x0000004f0a187225 */ /* 0x000fc80007840018 */
[----:B------:R-:W-:Y:S01]  /*68070*/  IMAD.IADD R6, R33, 0x1, R37 ;  /* 0x0000000121067824 */ /* 0x000fe200078e0225 */
[----:B------:R-:W-:Y:S01]  /*68080*/  IADD3 R83, P3, PT, R39, R24, RZ ;  /* 0x0000001827537210 */ /* 0x000fe20007f7e0ff */
[----:B------:R-:W-:Y:S02]  /*68090*/  IMAD.MOV.U32 R7, RZ, RZ, RZ ;  /* 0x000000ffff077224 */ /* 0x000fe400078e00ff */
[----:B------:R-:W-:-:S04]  /*680a0*/  IMAD.WIDE.U32 R34, R23, R80, RZ ;  /* 0x0000005017227225 */ /* 0x000fc800078e00ff */
[----:B------:R-:W-:Y:S01]  /*680b0*/  IMAD.WIDE.U32 R6, R44, R12, R6 ;  /* 0x0000000c2c067225 */ /* 0x000fe200078e0006 */
[----:B------:R-:W-:Y:S02]  /*680c0*/  IADD3.X R44, PT, PT, R31, RZ, RZ, P0, P6 ;  /* 0x000000ff1f2c7210 */ /* 0x000fe400007ec4ff */
[----:B------:R-:W-:Y:S01]  /*680d0*/  IADD3 R11, P0, PT, R11, R42, RZ ;  /* 0x0000002a0b0b7210 */ /* 0x000fe20007f1e0ff */
[-C--:B------:R-:W-:Y:S02]  /*680e0*/  IMAD R24, R65, R72.reuse, RZ ;  /* 0x0000004841187224 */ /* 0x080fe400078e02ff */
[----:B------:R-:W-:Y:S01]  /*680f0*/  IMAD.WIDE.U32 R30, R63, R72, RZ ;  /* 0x000000483f1e7225 */ /* 0x000fe200078e00ff */
[----:B------:R-:W-:Y:S02]  /*68100*/  IADD3 R12, P1, PT, R11, R38, RZ ;  /* 0x000000260b0c7210 */ /* 0x000fe40007f3e0ff */
[----:B------:R-:W-:Y:S01]  /*68110*/  IADD3.X R44, P0, PT, R44, R43, RZ, P0, !PT ;  /* 0x0000002b2c2c7210 */ /* 0x000fe2000071e4ff */
[----:B------:R-:W-:-:S02]  /*68120*/  IMAD R33, R63, R73, R24 ;  /* 0x000000493f217224 */ /* 0x000fc400078e0218 */
[----:B------:R-:W-:Y:S01]  /*68130*/  IMAD.X R39, RZ, RZ, RZ, P2 ;  /* 0x000000ffff277224 */ /* 0x000fe200010e06ff */
[----:B------:R-:W-:Y:S01]  /*68140*/  IADD3.X R44, P1, PT, R44, R83, RZ, P1, !PT ;  /* 0x000000532c2c7210 */ /* 0x000fe20000f3e4ff */
        /* <DEDUP_REMOVED lines=48> */
[----:B------:R-:W-:Y:S01]  /*68450*/  IMAD.WIDE.U32 R34, R30, R78, RZ ;  /* 0x0000004e1e227225 */ /* 0x000fe200078e00ff */
[----:B------:R-:W-:Y:S02]  /*68460*/  IADD3.X R10, P0, P3, R10, RZ, RZ, P3, P0 ;  /* 0x000000ff0a0a7210 */ /* 0x000fe40001b004ff */
[----:B------:R-:W-:Y:S01]  /*68470*/  ISETP.GE.U32.AND.EX P1, PT, R41, R62, PT, P1 ;  /* 0x0000003e2900720c */ /* 0x000fe20003f26110 */
[----:B------:R-:W-:Y:S01]  /*68480*/  IMAD.MOV.U32 R24, RZ, RZ, R7 ;  /* 0x000000ffff187224 */ /* 0x000fe200078e0007 */
[----:B------:R-:W-:-:S02]  /*68490*/  IADD3 R68, P6, P2, R90, R89, R68 ;  /* 0x000000595a447210 */ /* 0x000fc40007ade044 */
[----:B------:R-:W-:Y:S02]  /*684a0*/  IADD3.X R41, PT, PT, R11, RZ, RZ, P0, P3 ;  /* 0x000000ff0b297210 */ /* 0x000fe400007e64ff */
        /* <DEDUP_REMOVED lines=20> */
[----:B------:R-:W-:Y:S02]  /*685f0*/  IADD3 R64, P3, PT, R31, R10, RZ ;  /* 0x0000000a1f407210 */ /* 0x000fe40007f7e0ff */
[----:B------:R-:W-:Y:S01]  /*68600*/  IADD3.X R24, PT, PT, R25, RZ, RZ, P1, P2 ;  /* 0x000000ff19187210 */ /* 0x000fe20000fe44ff */
[----:B------:R-:W-:Y:S01]  /*68610*/  IMAD.X R62, RZ, RZ, R9, P0 ;  /* 0x000000ffff3e7224 */ /* 0x000fe200000e0609 */
[----:B------:R-:W-:Y:S01]  /*68620*/  IADD3 R7, P1, PT, R7, R44, RZ ;  /* 0x0000002c07077210 */ /* 0x000fe20007f3e0ff */
[----:B------:R-:W-:Y:S01]  /*68630*/  IMAD.MOV.U32 R38, RZ, RZ, R11 ;  /* 0x000000ffff267224 */ /* 0x000fe200078e000b */
[----:B------:R-:W-:Y:S01]  /*68640*/  ISETP.GE.U32.AND P0, PT, R82, R66, PT ;  /* 0x000000425200720c */ /* 0x000fe20003f06070 */
[----:B------:R-:W-:-:S03]  /*68650*/  IMAD.WIDE.U32 R34, P2, R6, R75, R34 ;  /* 0x0000004b06227225 */ /* 0x000fc60007840022 */
[----:B------:R-:W-:Y:S01]  /*68660*/  ISETP.GE.U32.AND.EX P0, PT, R69, R29, PT, P0 ;  /* 0x0000001d4500720c */ /* 0x000fe20003f06100 */
[----:B------:R-:W-:Y:S01]  /*68670*/  IMAD.X R63, R63, 0x1, R62, P6 ;  /* 0x000000013f3f7824 */ /* 0x000fe200030e063e */
[----:B------:R-:W-:Y:S01]  /*68680*/  IADD3 R42, P6, PT, R7, R30, RZ ;  /* 0x0000001e072a7210 */ /* 0x000fe20007fde0ff */
        /* <DEDUP_REMOVED lines=27> */
[----:B------:R-:W-:Y:S02]  /*68840*/  IADD3 R40, P5, P4, R8, R40, R5 ;  /* 0x0000002808287210 */ /* 0x000fe40007cbe005 */
[----:B------:R-:W-:Y:S02]  /*68850*/  IADD3.X R5, P1, P2, R24, RZ, RZ, P2, P1 ;  /* 0x000000ff18057210 */ /* 0x000fe400012224ff */
[----:B------:R-:W-:Y:S02]  /*68860*/  SEL R7, RZ, 0x1, P0 ;  /* 0x00000001ff077807 */ /* 0x000fe40000000000 */
[----:B------:R-:W-:Y:S01]  /*68870*/  ISETP.GE.U32.AND.EX P3, PT, R62, R9, PT, P3 ;  /* 0x000000093e00720c */ /* 0x000fe20003f66130 */
[----:B------:R-:W-:Y:S01]  /*68880*/  IMAD.WIDE.U32 R8, R23, R78, RZ ;  /* 0x0000004e17087225 */ /* 0x000fe200078e00ff */
        /* <DEDUP_REMOVED lines=8> */
[----:B------:R-:W-:Y:S02]  /*68910*/  IADD3 R5, P1, PT, R5, R42, RZ ;  /* 0x0000002a05057210 */ /* 0x000fe40007f3e0ff */
[----:B------:R-:W-:-:S02]  /*68920*/  IADD3 R32, P4, PT, R7, R40, RZ ;  /* 0x0000002807207210 */ /* 0x000fc40007f9e0ff */
[----:B------:R-:W-:Y:S02]  /*68930*/  SEL R31, RZ, 0x1, P0 ;  /* 0x00000001ff1f7807 */ /* 0x000fe40000000000 */
        /* <DEDUP_REMOVED lines=18> */
[----:B------:R-:W-:Y:S02]  /*68a60*/  IADD3.X R10, PT, PT, R11, RZ, RZ, P1, P0 ;  /* 0x000000ff0b0a7210 */ /* 0x000fe40000fe04ff */
[----:B------:R-:W-:Y:S01]  /*68a70*/  SEL R11, RZ, 0x1, P3 ;  /* 0x00000001ff0b7807 */ /* 0x000fe20001800000 */
[----:B------:R-:W-:Y:S01]  /*68a80*/  IMAD.X R7, RZ, RZ, RZ, P4 ;  /* 0x000000ffff077224 */ /* 0x000fe200020e06ff */
[----:B------:R-:W-:Y:S01]  /*68a90*/  IADD3 R32, P4, PT, R29, R31, RZ ;  /* 0x0000001f1d207210 */ /* 0x000fe20007f9e0ff */
[----:B------:R-:W-:Y:S01]  /*68aa0*/  IMAD.MOV.U32 R6, RZ, RZ, R25 ;  /* 0x000000ffff067224 */ /* 0x000fe200078e0019 */
[----:B------:R-:W-:-:S02]  /*68ab0*/  IADD3 R24, P1, PT, R9, R24, RZ ;  /* 0x0000001809187210 */ /* 0x000fc40007f3e0ff */
[----:B------:R-:W-:Y:S01]  /*68ac0*/  IADD3 R5, P0, PT, R5, R32, RZ ;  /* 0x0000002005057210 */ /* 0x000fe20007f1e0ff */
[----:B------:R-:W-:Y:S01]  /*68ad0*/  IMAD.X R9, R38, 0x1, R33, P4 ;  /* 0x0000000126097824 */ /* 0x000fe200020e0621 */
        /* <DEDUP_REMOVED lines=50> */
.L_x_481:
        /* <DEDUP_REMOVED lines=21> */
.L_x_482:
        /* <DEDUP_REMOVED lines=31> */
[----:B------:R-:W-:Y:S01]  /*69140*/  IMAD.WIDE.U32 R38, R102, R95, RZ ;  /* 0x0000005f66267225 */ /* 0x000fe200078e00ff */
[----:B------:R-:W-:-:S03]  /*69150*/  IADD3 R29, P4, P5, R42, R29, R34 ;  /* 0x0000001d2a1d7210 */ /* 0x000fc60007d9e022 */
[----:B------:R-:W-:Y:S02]  /*69160*/  IMAD.MOV.U32 R25, RZ, RZ, RZ ;  /* 0x000000ffff197224 */ /* 0x000fe400078e00ff */
[----:B------:R-:W-:Y:S02]  /*69170*/  IMAD.IADD R47, R47, 0x1, R33 ;  /* 0x000000012f2f7824 */ /* 0x000fe400078e0221 */
[----:B------:R-:W-:Y:S01]  /*69180*/  IMAD.X R29, R29, 0x1, R44, P0 ;  /* 0x000000011d1d7824 */ /* 0x000fe200000e062c */
[----:B------:R-:W-:Y:S01]  /*69190*/  ISETP.GE.U32.AND P0, PT, R23, R10, PT ;  /* 0x0000000a1700720c */ /* 0x000fe20003f06070 */
[----:B------:R-:W-:-:S03]  /*691a0*/  IMAD.WIDE.U32 R32, R103, R95, RZ ;  /* 0x0000005f67207225 */ /* 0x000fc600078e00ff */
[----:B------:R-:W-:Y:S01]  /*691b0*/  ISETP.GE.U32.AND.EX P0, PT, R29, R44, PT, P0 ;  /* 0x0000002c1d00720c */ /* 0x000fe20003f06100 */
[----:B------:R-:W-:-:S04]  /*691c0*/  IMAD.WIDE.U32 R40, R103, R94, RZ ;  /* 0x0000005e67287225 */ /* 0x000fc800078e00ff */
[----:B------:R-:W-:Y:S01]  /*691d0*/  IMAD.IADD R34, R48, 0x1, R39 ;  /* 0x0000000130227824 */ /* 0x000fe200078e0227 */
[----:B------:R-:W-:Y:S01]  /*691e0*/  IADD3.X R39, PT, PT, RZ, RZ, RZ, P1, P2 ;  /* 0x000000ffff277210 */ /* 0x000fe20000fe44ff */
[----:B------:R-:W-:-:S04]  /*691f0*/  IMAD.WIDE.U32 R24, R104, R70, R24 ;  /* 0x0000004668187225 */ /* 0x000fc800078e0018 */
[----:B------:R-:W-:Y:S01]  /*69200*/  IMAD.IADD R36, R45, 0x1, R35 ;  /* 0x000000012d247824 */ /* 0x000fe200078e0223 */
[----:B------:R-:W-:Y:S01]  /*69210*/  IADD3.X R35, PT, PT, RZ, RZ, RZ, P3, P6 ;  /* 0x000000ffff237210 */ /* 0x000fe20001fec4ff */
[C---:B------:R-:W-:Y:S01]  /*69220*/  IMAD.IADD R7, R52.reuse, 0x1, R33 ;  /* 0x0000000134077824 */ /* 0x040fe200078e0221 */
[----:B------:R-:W-:Y:S01]  /*69230*/  IADD3 R39, P3, P6, R39, R24, R11 ;  /* 0x0000001827277210 */ /* 0x000fe20007e7e00b */
[----:B------:R-:W-:Y:S02]  /*69240*/  IMAD.MOV.U32 R37, RZ, RZ, RZ ;  /* 0x000000ffff257224 */ /* 0x000fe400078e00ff */
[----:B------:R-:W-:Y:S01]  /*69250*/  IMAD.IADD R33, R52, 0x1, R41 ;  /* 0x0000000134217824 */ /* 0x000fe200078e0229 */
[----:B------:R-:W-:Y:S01]  /*69260*/  IADD3 R38, P2, P1, R40, R7, R38 ;  /* 0x0000000728267210 */ /* 0x000fe2000795e026 */
[----:B------:R-:W-:Y:S02]  /*69270*/  IMAD.IADD R41, R50, 0x1, R25 ;  /* 0x0000000132297824 */ /* 0x000fe400078e0219 */
[----:B------:R-:W-:Y:S01]  /*69280*/  IMAD.IADD R31, R49, 0x1, R43 ;  /* 0x00000001311f7824 */ /* 0x000fe200078e022b */
[----:B------:R-:W-:Y:S01]  /*69290*/  SEL R43, RZ, 0x1, P0 ;  /* 0x00000001ff2b7807 */ /* 0x000fe20000000000 */
[----:B------:R-:W-:Y:S01]  /*692a0*/  IMAD.WIDE.U32 R36, R100, R94, R36 ;  /* 0x0000005e64247225 */ /* 0x000fe200078e0024 */
[----:B------:R-:W-:-:S02]  /*692b0*/  IADD3.X R41, PT, PT, RZ, R41, RZ, P3, P6 ;  /* 0x00000029ff297210 */ /* 0x000fc40001fec4ff */
[----:B------:R-:W-:Y:S01]  /*692c0*/  IADD3 R7, P3, PT, R43, R6, RZ ;  /* 0x000000062b077210 */ /* 0x000fe20007f7e0ff */
[----:B------:R-:W-:Y:S01]  /*692d0*/  IMAD.WIDE.U32 R10, R104, R95, RZ ;  /* 0x0000005f680a7225 */ /* 0x000fe200078e00ff */
[----:B------:R-:W-:-:S03]  /*692e0*/  IADD3 R42, P0, P6, R63, R36, R31 ;  /* 0x000000243f2a7210 */ /* 0x000fc60007e1e01f */
[----:B------:R-:W-:Y:S02]  /*692f0*/  IMAD.IADD R44, R45, 0x1, R37 ;  /* 0x000000012d2c7824 */ /* 0x000fe400078e0225 */
[----:B------:R-:W-:Y:S02]  /*69300*/  IMAD.MOV.U32 R31, RZ, RZ, RZ ;  /* 0x000000ffff1f7224 */ /* 0x000fe400078e00ff */
[----:B------:R-:W-:Y:S01]  /*69310*/  IMAD.IADD R24, R50, 0x1, R11 ;  /* 0x0000000132187824 */ /* 0x000fe200078e020b */
[----:B------:R-:W-:Y:S01]  /*69320*/  IADD3.X R44, PT, PT, R65, R44, RZ, P0, P6 ;  /* 0x0000002c412c7210 */ /* 0x000fe200007ec4ff */
[----:B------:R-:W-:Y:S01]  /*69330*/  IMAD.X R11, RZ, RZ, R62, P3 ;  /* 0x000000ffff0b7224 */ /* 0x000fe200018e063e */
[----:B------:R-:W-:Y:S01]  /*69340*/  ISETP.GT.U32.AND P0, PT, R6, R7, PT ;  /* 0x000000070600720c */ /* 0x000fe20003f04070 */
[----:B------:R-:W-:Y:S01]  /*69350*/  IMAD.WIDE.U32 R30, R106, R70, R30 ;  /* 0x000000466a1e7225 */ /* 0x000fe200078e001e */
[----:B------:R-:W-:Y:S02]  /*69360*/  IADD3 R67, P3, PT, R7, R32, RZ ;  /* 0x0000002007437210 */ /* 0x000fe40007f7e0ff */
[----:B------:R-:W-:Y:S01]  /*69370*/  ISETP.GT.U32.AND.EX P0, PT, R62, R11, PT, P0 ;  /* 0x0000000b3e00720c */ /* 0x000fe20003f04100 */
[----:B------:R-:W-:-:S02]  /*69380*/  IMAD.IADD R37, R46, 0x1, R31 ;  /* 0x000000012e257824 */ /* 0x000fc400078e021f */
[----:B------:R-:W-:Y:S01]  /*69390*/  IMAD.X R69, R11, 0x1, R38, P3 ;  /* 0x000000010b457824 */ /* 0x000fe200018e0626 */
[----:B------:R-:W-:Y:S01]  /*693a0*/  IADD3 R36, P3, P6, R35, R30, R47 ;  /* 0x0000001e23247210 */ /* 0x000fe20007e7e02f */
[----:B------:R-:W-:Y:S01]  /*693b0*/  IMAD.MOV.U32 R35, RZ, RZ, RZ ;  /* 0x000000ffff237224 */ /* 0x000fe200078e00ff */
[----:B------:R-:W-:Y:S01]  /*693c0*/  SEL R6, R6, R7, P0 ;  /* 0x0000000706067207 */ /* 0x000fe20000000000 */
[----:B------:R-:W-:Y:S01]  /*693d0*/  IMAD.MOV.U32 R25, RZ, RZ, RZ ;  /* 0x000000ffff197224 */ /* 0x000fe200078e00ff */
[----:B------:R-:W-:Y:S01]  /*693e0*/  SEL R11, R62, R11, P0 ;  /* 0x0000000b3e0b7207 */ /* 0x000fe20000000000 */
[-C--:B------:R-:W-:Y:S01]  /*693f0*/  IMAD.WIDE.U32 R30, R105, R94.reuse, RZ ;  /* 0x0000005e691e7225 */ /* 0x080fe200078e00ff */
[----:B------:R-:W-:Y:S02]  /*69400*/  ISETP.GT.U32.AND P0, PT, R6, R67, PT ;  /* 0x000000430600720c */ /* 0x000fe40003f04070 */
[----:B------:R-:W-:Y:S01]  /*69410*/  IADD3.X R37, PT, PT, RZ, R37, RZ, P3, P6 ;  /* 0x00000025ff257210 */ /* 0x000fe20001fec4ff */
[----:B------:R-:W-:Y:S01]  /*69420*/  IMAD.WIDE.U32 R34, R102, R94, R34 ;  /* 0x0000005e66227225 */ /* 0x000fe200078e0022 */
[----:B------:R-:W-:-:S02]  /*69430*/  ISETP.GT.U32.AND.EX P0, PT, R11, R69, PT, P0 ;  /* 0x000000450b00720c */ /* 0x000fc40003f04100 */
[----:B------:R-:W-:Y:S01]  /*69440*/  IADD3.X R11, PT, PT, RZ, RZ, RZ, P2, P1 ;  /* 0x000000ffff0b7210 */ /* 0x000fe200017e24ff */
[----:B------:R-:W-:Y:S01]  /*69450*/  IMAD.WIDE.U32 R24, R104, R94, R24 ;  /* 0x0000005e68187225 */ /* 0x000fe200078e0018 */
[----:B------:R-:W-:-:S03]  /*69460*/  IADD3 R46, P3, P6, R39, R34, R33 ;  /* 0x00000022272e7210 */ /* 0x000fc60007e7e021 */
[----:B------:R-:W-:Y:S01]  /*69470*/  IMAD.IADD R65, R51, 0x1, R31 ;  /* 0x0000000133417824 */ /* 0x000fe200078e021f */
[----:B------:R-:W-:Y:S01]  /*69480*/  SEL R31, RZ, 0x1, !P0 ;  /* 0x00000001ff1f7807 */ /* 0x000fe20004000000 */
[----:B------:R-:W-:Y:S02]  /*69490*/  IMAD.IADD R32, R48, 0x1, R35 ;  /* 0x0000000130207824 */ /* 0x000fe400078e0223 */
[----:B------:R-:W-:Y:S01]  /*694a0*/  IMAD.WIDE.U32 R6, R100, R97, RZ ;  /* 0x0000006164067225 */ /* 0x000fe200078e00ff */
[----:B------:R-:W-:-:S03]  /*694b0*/  IADD3 R65, P1, P2, R36, R24, R65 ;  /* 0x0000001824417210 */ /* 0x000fc60007a3e041 */
[----:B------:R-:W-:Y:S01]  /*694c0*/  IMAD.IADD R64, R50, 0x1, R25 ;  /* 0x0000000132407824 */ /* 0x000fe200078e0219 */
[----:B------:R-:W-:Y:S01]  /*694d0*/  IADD3.X R50, PT, PT, R41, R32, RZ, P3, P6 ;  /* 0x0000002029327210 */ /* 0x000fe20001fec4ff */
[----:B------:R-:W-:Y:S02]  /*694e0*/  IMAD.IADD R34, R45, 0x1, R7 ;  /* 0x000000012d227824 */ /* 0x000fe400078e0207 */
[----:B------:R-:W-:Y:S01]  /*694f0*/  IMAD.WIDE.U32 R32, R101, R96, RZ ;  /* 0x0000006065207225 */ /* 0x000fe200078e00ff */
[----:B------:R-:W-:Y:S02]  /*69500*/  IADD3.X R64, PT, PT, R37, R64, RZ, P1, P2 ;  /* 0x0000004025407210 */ /* 0x000fe40000fe44ff */
[----:B------:R-:W-:Y:S01]  /*69510*/  IADD3 R46, P2, P3, R31, R46, R11 ;  /* 0x0000002e1f2e7210 */ /* 0x000fe20007b5e00b */
[----:B------:R-:W-:Y:S02]  /*69520*/  IMAD.MOV.U32 R35, RZ, RZ, RZ ;  /* 0x000000ffff237224 */ /* 0x000fe400078e00ff */
[----:B------:R-:W-:Y:S01]  /*69530*/  IMAD.WIDE.U32 R24, R101, R71, RZ ;  /* 0x0000004765187225 */ /* 0x000fe200078e00ff */
[----:B------:R-:W-:-:S03]  /*69540*/  IADD3.X R50, PT, PT, RZ, R50, RZ, P2, P3 ;  /* 0x00000032ff327210 */ /* 0x000fc600017e64ff */
[----:B------:R-:W-:-:S04]  /*69550*/  IMAD.WIDE.U32 R34, R100, R96, R34 ;  /* 0x0000006064227225 */ /* 0x000fc800078e0022 */
[----:B------:R-:W-:Y:S02]  /*69560*/  IMAD.IADD R11, R49, 0x1, R33 ;  /* 0x00000001310b7824 */ /* 0x000fe400078e0221 */
[----:B------:R-:W-:-:S03]  /*69570*/  IMAD.WIDE.U32 R36, R100, R71, RZ ;  /* 0x0000004764247225 */ /* 0x000fc600078e00ff */
[----:B------:R-:W-:Y:S01]  /*69580*/  IADD3 R46, P0, P1, R46, R34, R11 ;  /* 0x000000222e2e7210 */ /* 0x000fe2000791e00b */
[----:B------:R-:W-:-:S04]  /*69590*/  IMAD.WIDE.U32 R38, R101, R70, RZ ;  /* 0x0000004665267225 */ /* 0x000fc800078e00ff */
[----:B------:R-:W-:-:S04]  /*695a0*/  IMAD.WIDE.U32 R40, R101, R97, RZ ;  /* 0x0000006165287225 */ /* 0x000fc800078e00ff */
[----:B------:R-:W-:Y:S01]  /*695b0*/  IMAD.IADD R71, R49, 0x1, R25 ;  /* 0x0000000131477824 */ /* 0x000fe200078e0219 */
[----:B------:R-:W-:Y:S01]  /*695c0*/  IADD3 R63, P6, PT, R67, R40, RZ ;  /* 0x00000028433f7210 */ /* 0x000fe20007fde0ff */
[----:B------:R-:W-:Y:S02]  /*695d0*/  IMAD.IADD R7, R45, 0x1, R35 ;  /* 0x000000012d077824 */ /* 0x000fe400078e0223 */
[----:B------:R-:W-:Y:S01]  /*695e0*/  IMAD.IADD R11, R49, 0x1, R41 ;  /* 0x00000001310b7824 */ /* 0x000fe200078e0229 */
[----:B------:R-:W-:Y:S01]  /*695f0*/  IADD3 R71, P2, P3, R38, R71, R36 ;  /* 0x0000004726477210 */ /* 0x000fe20007b5e024 */
[----:B------:R-:W-:Y:S01]  /*69600*/  IMAD.IADD R34, R45, 0x1, R37 ;  /* 0x000000012d227824 */ /* 0x000fe200078e0225 */
[----:B------:R-:W-:Y:S01]  /*69610*/  IADD3.X R40, PT, PT, R50, R7, RZ, P0, P1 ;  /* 0x0000000732287210 */ /* 0x000fe200007e24ff */
[----:B------:R-:W-:Y:S01]  /*69620*/  IMAD.WIDE.U32 R36, R105, R95, RZ ;  /* 0x0000005f69247225 */ /* 0x000fe200078e00ff */
[----:B------:R-:W-:Y:S02]  /*69630*/  IADD3 R7, P1, PT, R31, R8, RZ ;  /* 0x000000081f077210 */ /* 0x000fe40007f3e0ff */
[----:B------:R-:W-:Y:S01]  /*69640*/  IADD3.X R41, PT, PT, RZ, RZ, RZ, P2, P3 ;  /* 0x000000ffff297210 */ /* 0x000fe200017e64ff */
        /* <DEDUP_REMOVED lines=8> */
[----:B------:R-:W-:Y:S01]  /*696d0*/  IMAD.MOV.U32 R33, RZ, RZ, RZ ;  /* 0x000000ffff217224 */ /* 0x000fe200078e00ff */
        /* <DEDUP_REMOVED lines=10> */
[----:B------:R-:W-:Y:S01]  /*69780*/  IADD3.X R67, PT, PT, RZ, RZ, RZ, P4, P5 ;  /* 0x000000ffff437210 */ /* 0x000fe200027ea4ff */
[----:B------:R-:W-:Y:S02]  /*69790*/  IMAD.IADD R51, R7, 0x1, R51 ;  /* 0x0000000107337824 */ /* 0x000fe400078e0233 */
[----:B------:R-:W-:Y:S01]  /*697a0*/  IMAD.X R82, R32, 0x1, R11, P0 ;  /* 0x0000000120527824 */ /* 0x000fe200000e060b */
[----:B------:R-:W-:Y:S01]  /*697b0*/  ISETP.GT.U32.AND P0, PT, R8, R66, PT ;  /* 0x000000420800720c */ /* 0x000fe20003f04070 */
[----:B------:R-:W-:-:S03]  /*697c0*/  IMAD.WIDE.U32 R36, R51, R74, RZ ;  /* 0x0000004a33247225 */ /* 0x000fc600078e00ff */
[----:B------:R-:W-:Y:S01]  /*697d0*/  ISETP.GT.U32.AND.EX P0, PT, R25, R82, PT, P0 ;  /* 0x000000521900720c */ /* 0x000fe20003f04100 */
[----:B------:R-:W-:Y:S01]  /*697e0*/  IMAD.IADD R32, R48, 0x1, R31 ;  /* 0x0000000130207824 */ /* 0x000fe200078e021f */
[----:B------:R-:W-:Y:S01]  /*697f0*/  SEL R31, RZ, 0x1, P1 ;  /* 0x00000001ff1f7807 */ /* 0x000fe20000800000 */
[----:B------:R-:W-:Y:S01]  /*69800*/  IMAD.WIDE.U32 R8, R103, R97, RZ ;  /* 0x0000006167087225 */ /* 0x000fe200078e00ff */
[----:B------:R-:W-:Y:S02]  /*69810*/  SEL R68, RZ, 0x1, !P0 ;  /* 0x00000001ff447807 */ /* 0x000fe40004000000 */
[----:B------:R-:W-:Y:S01]  /*69820*/  IADD3 R7, P4, PT, R31, R66, RZ ;  /* 0x000000421f077210 */ /* 0x000fe20007f9e0ff */
        /* <DEDUP_REMOVED lines=13> */
[----:B------:R-:W-:Y:S01]  /*69900*/  IMAD.WIDE.U32 R24, R51, R76, RZ ;  /* 0x0000004c33187225 */ /* 0x000fe200078e00ff */
[----:B------:R-:W-:-:S03]  /*69910*/  ISETP.GT.U32.AND.EX P1, PT, R82, R35, PT, P1 ;  /* 0x000000235200720c */ /* 0x000fc60003f24110 */
[----:B------:R-:W-:Y:S01]  /*69920*/  IMAD.WIDE.U32.X R10, R51, R75, R10, P4 ;  /* 0x0000004b330a7225 */ /* 0x000fe200020e040a */
[----:B------:R-:W-:Y:S02]  /*69930*/  IADD3 R37, P4, PT, R7, R8, RZ ;  /* 0x0000000807257210 */ /* 0x000fe40007f9e0ff */
[----:B------:R-:W-:Y:S01]  /*69940*/  SEL R52, R66, R7, P1 ;  /* 0x0000000742347207 */ /* 0x000fe20000800000 */
[----:B------:R-:W-:Y:S01]  /*69950*/  IMAD.WIDE.U32 R8, R6, R76, RZ ;  /* 0x0000004c06087225 */ /* 0x000fe200078e00ff */
[----:B------:R-:W-:Y:S02]  /*69960*/  IADD3.X R10, P0, PT, RZ, R10, RZ, P0, !PT ;  /* 0x0000000aff0a7210 */ /* 0x000fe4000071e4ff */
[----:B------:R-:W-:Y:S01]  /*69970*/  IADD3.X R66, PT, PT, RZ, RZ, RZ, P6, P5 ;  /* 0x000000ffff427210 */ /* 0x000fe200037ea4ff */
[----:B------:R-:W-:Y:S01]  /*69980*/  IMAD.X R30, R35, 0x1, R30, P4 ;  /* 0x00000001231e7824 */ /* 0x000fe200020e061e */
[----:B------:R-:W-:Y:S01]  /*69990*/  IADD3 R36, P5, P6, R68, R65, R67 ;  /* 0x0000004144247210 */ /* 0x000fe20007ebe043 */
[----:B------:R-:W-:Y:S01]  /*699a0*/  IMAD.WIDE.U32 R24, P4, R6, R77, R24 ;  /* 0x0000004d06187225 */ /* 0x000fe20007880018 */
[----:B------:R-:W-:-:S02]  /*699b0*/  SEL R7, R82, R35, P1 ;  /* 0x0000002352077207 */ /* 0x000fc40000800000 */
[----:B------:R-:W-:Y:S01]  /*699c0*/  IADD3 R67, P1, PT, R10, R23, RZ ;  /* 0x000000170a437210 */ /* 0x000fe20007f3e0ff */
[----:B------:R-:W-:Y:S01]  /*699d0*/  IMAD.X R10, RZ, RZ, R11, P0 ;  /* 0x000000ffff0a7224 */ /* 0x000fe200000e060b */
[----:B------:R-:W-:Y:S01]  /*699e0*/  IADD3.X R23, PT, PT, RZ, R64, RZ, P5, P6 ;  /* 0x00000040ff177210 */ /* 0x000fe20002fec4ff */
[----:B------:R-:W-:Y:S01]  /*699f0*/  IMAD.X R11, RZ, RZ, RZ, P4 ;  /* 0x000000ffff0b7224 */ /* 0x000fe200020e06ff */
[----:B------:R-:W-:Y:S01]  /*69a00*/  IADD3 R64, P6, PT, R9, R24, RZ ;  /* 0x0000001809407210 */ /* 0x000fe20007fde0ff */
[----:B------:R-:W-:Y:S01]  /*69a10*/  IMAD.WIDE.U32 R32, R102, R96, R32 ;  /* 0x0000006066207225 */ /* 0x000fe200078e0020 */
[----:B------:R-:W-:Y:S02]  /*69a20*/  IADD3.X R71, P1, PT, R10, R29, RZ, P1, !PT ;  /* 0x0000001d0a477210 */ /* 0x000fe40000f3e4ff */
[----:B------:R-:W-:Y:S01]  /*69a30*/  IADD3 R67, P0, PT, R67, R8, RZ ;  /* 0x0000000843437210 */ /* 0x000fe20007f1e0ff */
[----:B------:R-:W-:Y:S01]  /*69a40*/  IMAD.MOV.U32 R10, RZ, RZ, R25 ;  /* 0x000000ffff0a7224 */ /* 0x000fe200078e0019 */
[----:B------:R-:W-:Y:S01]  /*69a50*/  IADD3 R36, P4, P5, R36, R32, R69 ;  /* 0x0000002024247210 */ /* 0x000fe20007d9e045 */
[----:B------:R-:W-:-:S04]  /*69a60*/  IMAD.WIDE.U32 R8, R101, R99, RZ ;  /* 0x0000006365087225 */ /* 0x000fc800078e00ff */
[----:B------:R-:W-:Y:S01]  /*69a70*/  IMAD.WIDE.U32.X R10, R51, R77, R10, P6 ;  /* 0x0000004d330a7225 */ /* 0x000fe200030e040a */
[----:B------:R-:W-:Y:S02]  /*69a80*/  IADD3.X R71, P6, PT, R71, R64, RZ, P0, !PT ;  /* 0x0000004047477210 */ /* 0x000fe400007de4ff */
[----:B------:R-:W-:Y:S01]  /*69a90*/  ISETP.GT.U32.AND P0, PT, R52, R37, PT ;  /* 0x000000253400720c */ /* 0x000fe20003f04070 */
[----:B------:R-:W-:Y:S01]  /*69aa0*/  IMAD.IADD R48, R48, 0x1, R33 ;  /* 0x0000000130307824 */ /* 0x000fe200078e0221 */
[----:B------:R-:W-:Y:S01]  /*69ab0*/  IADD3.X R10, P1, P6, R10, RZ, RZ, P6, P1 ;  /* 0x000000ff0a0a7210 */ /* 0x000fe200036224ff */
[----:B------:R-:W-:Y:S01]  /*69ac0*/  IMAD.WIDE.U32 R32, R101, R98, RZ ;  /* 0x0000006265207225 */ /* 0x000fe200078e00ff */
[----:B------:R-:W-:Y:S02]  /*69ad0*/  ISETP.GT.U32.AND.EX P0, PT, R7, R30, PT, P0 ;  /* 0x0000001e0700720c */ /* 0x000fe40003f04100 */
[----:B------:R-:W-:Y:S01]  /*69ae0*/  IADD3.X R48, PT, PT, R23, R48, RZ, P4, P5 ;  /* 0x0000003017307210 */ /* 0x000fe200027ea4ff */
[----:B------:R-:W-:Y:S01]  /*69af0*/  IMAD.WIDE.U32 R38, R100, R99, RZ ;  /* 0x0000006364267225 */ /* 0x000fe200078e00ff */
[----:B------:R-:W-:-:S02]  /*69b00*/  SEL R29, RZ, 0x1, !P0 ;  /* 0x00000001ff1d7807 */ /* 0x000fc40004000000 */
[----:B------:R-:W-:Y:S01]  /*69b10*/  IADD3.X R23, PT, PT, RZ, RZ, RZ, P3, P2 ;  /* 0x000000ffff177210 */ /* 0x000fe20001fe44ff */
[----:B------:R-:W-:Y:S01]  /*69b20*/  IMAD.IADD R65, R49, 0x1, R9 ;  /* 0x0000000131417824 */ /* 0x000fe200078e0209 */
[----:B------:R-:W-:Y:S01]  /*69b30*/  IADD3 R29, P2, P3, R29, R36, R66 ;  /* 0x000000241d1d7210 */ /* 0x000fe20007b5e042 */
[----:B------:R-:W-:Y:S01]  /*69b40*/  IMAD.IADD R24, R45, 0x1, R39 ;  /* 0x000000012d187824 */ /* 0x000fe200078e0227 */
[----:B------:R-:W-:Y:S01]  /*69b50*/  IADD3.X R7, PT, PT, R11, RZ, RZ, P1, P6 ;  /* 0x000000ff0b077210 */ /* 0x000fe20000fec4ff */
[----:B------:R-:W-:Y:S01]  /*69b60*/  IMAD.MOV.U32 R25, RZ, RZ, RZ ;  /* 0x000000ffff197224 */ /* 0x000fe200078e00ff */
[----:B------:R-:W-:Y:S01]  /*69b70*/  IADD3 R65, P4, P5, R32, R65, R38 ;  /* 0x0000004120417210 */ /* 0x000fe20007d9e026 */
[----:B------:R-:W-:Y:S01]  /*69b80*/  IMAD.IADD R9, R49, 0x1, R33 ;  /* 0x0000000131097824 */ /* 0x000fe200078e0221 */
[----:B------:R-:W-:Y:S01]  /*69b90*/  IADD3 R69, P1, PT, R10, R63, RZ ;  /* 0x0000003f0a457210 */ /* 0x000fe20007f3e0ff */
[----:B------:R-:W-:Y:S01]  /*69ba0*/  IMAD.WIDE.U32 R32, R51, R78, RZ ;  /* 0x0000004e33207225 */ /* 0x000fe200078e00ff */
[----:B------:R-:W-:-:S02]  /*69bb0*/  IADD3.X R63, PT, PT, RZ, R48, RZ, P2, P3 ;  /* 0x00000030ff3f7210 */ /* 0x000fc400017e64ff */
[----:B------:R-:W-:Y:S01]  /*69bc0*/  IADD3.X R64, P1, PT, R7, R62, RZ, P1, !PT ;  /* 0x0000003e07407210 */ /* 0x000fe20000f3e4ff */
[----:B------:R-:W-:Y:S02]  /*69bd0*/  IMAD R38, R71, R72, RZ ;  /* 0x0000004847267224 */ /* 0x000fe400078e02ff */
[----:B------:R-:W-:-:S04]  /*69be0*/  IMAD.WIDE.U32 R98, R100, R98, R24 ;  /* 0x0000006264627225 */ /* 0x000fc800078e0018 */
[----:B------:R-:W-:Y:S01]  /*69bf0*/  IMAD.WIDE.U32 R10, R67, R72, RZ ;  /* 0x00000048430a7225 */ /* 0x000fe200078e00ff */
[----:B------:R-:W-:-:S03]  /*69c00*/  IADD3 R9, P2, P3, R29, R98, R9 ;  /* 0x000000621d097210 */ /* 0x000fc60007b5e009 */
[----:B------:R-:W-:Y:S02]  /*69c10*/  IMAD R89, R67, R73, R38 ;  /* 0x0000004943597224 */ /* 0x000fe400078e0226 */
[----:B------:R-:W-:-:S04]  /*69c20*/  IMAD.WIDE.U32 R24, R6, R78, RZ ;  /* 0x0000004e06187225 */ /* 0x000fc800078e00ff */
[----:B------:R-:W-:Y:S02]  /*69c30*/  IMAD.IADD R36, R45, 0x1, R99 ;  /* 0x000000012d247824 */ /* 0x000fe400078e0263 */
[----:B------:R-:W-:-:S04]  /*69c40*/  IMAD.WIDE.U32 R32, P0, R6, R79, R32 ;  /* 0x0000004f06207225 */ /* 0x000fc80007800020 */
[----:B------:R-:W-:Y:S01]  /*69c50*/  IMAD.WIDE.U32 R48, R51, R80, RZ ;  /* 0x0000005033307225 */ /* 0x000fe200078e00ff */
[----:B------:R-:W-:-:S03]  /*69c60*/  IADD3 R91, P6, PT, R25, R32, RZ ;  /* 0x00000020195b7210 */ /* 0x000fc60007fde0ff */
[----:B------:R-:W-:Y:S01]  /*69c70*/  IMAD.IADD R29, R11, 0x1, R89 ;  /* 0x000000010b1d7824 */ /* 0x000fe200078e0259 */
[----:B------:R-:W-:Y:S01]  /*69c80*/  IADD3.X R11, PT, PT, R63, R36, RZ, P2, P3 ;  /* 0x000000243f0b7210 */ /* 0x000fe200017e64ff */
        /* <DEDUP_REMOVED lines=13> */
[----:B------:R-:W-:Y:S01]  /*69d60*/  IMAD.MOV.U32 R32, RZ, RZ, R25 ;  /* 0x000000ffff207224 */ /* 0x000fe200078e0019 */
[----:B------:R-:W-:Y:S01]  /*69d70*/  IADD3 RZ, P1, PT, R67, R62, RZ ;  /* 0x0000003e43ff7210 */ /* 0x000fe20007f3e0ff */
[----:B------:R-:W-:Y:S01]  /*69d80*/  IMAD.X R25, RZ, RZ, RZ, P3 ;  /* 0x000000ffff197224 */ /* 0x000fe200018e06ff */
[----:B------:R-:W-:Y:S01]  /*69d90*/  IADD3 R48, P3, PT, R63, R48, RZ ;  /* 0x000000303f307210 */ /* 0x000fe20007f7e0ff */
[----:B------:R-:W-:Y:S01]  /*69da0*/  IMAD.MOV.U32 R24, RZ, RZ, R49 ;  /* 0x000000ffff187224 */ /* 0x000fe200078e0031 */
[----:B------:R-:W-:Y:S01]  /*69db0*/  IADD3.X R62, PT, PT, R39, RZ, RZ, P2, P6 ;  /* 0x000000ff273e7210 */ /* 0x000fe200017ec4ff */
[----:B------:R-:W-:Y:S01]  /*69dc0*/  IMAD.WIDE.U32.X R32, R51, R81, R32, P0 ;  /* 0x0000005133207225 */ /* 0x000fe200000e0420 */
[----:B------:R-:W-:Y:S02]  /*69dd0*/  IADD3 R36, P6, PT, R37, R8, RZ ;  /* 0x0000000825247210 */ /* 0x000fe40007fde0ff */
[----:B------:R-:W-:Y:S01]  /*69de0*/  IADD3.X RZ, P2, PT, R71, R48, RZ, P1, !PT ;  /* 0x0000003047ff7210 */ /* 0x000fe20000f5e4ff */
[----:B------:R-:W-:Y:S01]  /*69df0*/  IMAD.WIDE.U32.X R38, R29, R75, R24, P3 ;  /* 0x0000004b1d267225 */ /* 0x000fe200018e0418 */
[----:B------:R-:W-:-:S02]  /*69e00*/  ISETP.GE.U32.AND P3, PT, R12, R27, PT ;  /* 0x0000001b0c00720c */ /* 0x000fc40003f66070 */
[----:B------:R-:W-:Y:S01]  /*69e10*/  IADD3 R7, P1, PT, R7, R36, RZ ;  /* 0x0000002407077210 */ /* 0x000fe20007f3e0ff */
[----:B------:R-:W-:Y:S01]  /*69e20*/  IMAD.WIDE.U32 R24, R29, R76, RZ ;  /* 0x0000004c1d187225 */ /* 0x000fe200078e00ff */
[----:B------:R-:W-:Y:S02]  /*69e30*/  ISETP.GE.U32.AND.EX P3, PT, R5, R28, PT, P3 ;  /* 0x0000001c0500720c */ /* 0x000fe40003f66130 */
[----:B------:R-:W-:Y:S01]  /*69e40*/  IADD3.X R8, P2, PT, RZ, R38, RZ, P2, !PT ;  /* 0x00000026ff087210 */ /* 0x000fe2000175e4ff */
[C---:B------:R-:W-:Y:S01]  /*69e50*/  IMAD.WIDE.U32 R48, R10.reuse, R76, RZ ;  /* 0x0000004c0a307225 */ /* 0x040fe200078e00ff */
[----:B------:R-:W-:Y:S02]  /*69e60*/  IADD3 R52, P0, PT, R7, R6, RZ ;  /* 0x0000000607347210 */ /* 0x000fe40007f1e0ff */
[----:B------:R-:W-:Y:S01]  /*69e70*/  SEL R38, RZ, 0x1, P3 ;  /* 0x00000001ff267807 */ /* 0x000fe20001800000 */
[----:B------:R-:W-:-:S04]  /*69e80*/  IMAD.WIDE.U32 R6, P3, R10, R77, R24 ;  /* 0x0000004d0a067225 */ /* 0x000fc80007860018 */
[----:B------:R-:W-:Y:S02]  /*69e90*/  IMAD.X R25, R65, 0x1, R30, P6 ;  /* 0x0000000141197824 */ /* 0x000fe400030e061e */
[----:B------:R-:W-:Y:S01]  /*69ea0*/  IMAD.X R63, RZ, RZ, R39, P2 ;  /* 0x000000ffff3f7224 */ /* 0x000fe200010e0627 */
[----:B------:R-:W-:Y:S01]  /*69eb0*/  IADD3 R51, P2, PT, R8, R69, RZ ;  /* 0x0000004508337210 */ /* 0x000fe20007f5e0ff */
[----:B------:R-:W-:Y:S01]  /*69ec0*/  IMAD.X R39, RZ, RZ, RZ, P3 ;  /* 0x000000ffff277224 */ /* 0x000fe200018e06ff */
[----:B------:R-:W-:Y:S01]  /*69ed0*/  IADD3 R6, P3, PT, R49, R6, RZ ;  /* 0x0000000631067210 */ /* 0x000fe20007f7e0ff */
[----:B------:R-:W-:Y:S01]  /*69ee0*/  IMAD.MOV.U32 R35, RZ, RZ, RZ ;  /* 0x000000ffff237224 */ /* 0x000fe200078e00ff */
[----:B------:R-:W-:Y:S02]  /*69ef0*/  IADD3.X R49, P1, PT, R62, R25, RZ, P1, !PT ;  /* 0x000000193e317210 */ /* 0x000fe40000f3e4ff */
[----:B------:R-:W-:Y:S01]  /*69f00*/  IADD3.X R8, PT, PT, RZ, RZ, RZ, P4, P5 ;  /* 0x000000ffff087210 */ /* 0x000fe200027ea4ff */
[----:B------:R-:W-:Y:S01]  /*69f10*/  IMAD.WIDE.U32 R34, R100, R70, R34 ;  /* 0x0000004664227225 */ /* 0x000fe200078e0022 */
[----:B------:R-:W-:-:S02]  /*69f20*/  IADD3 R51, P5, PT, R51, R48, RZ ;  /* 0x0000003033337210 */ /* 0x000fc40007fbe0ff */
[----:B------:R-:W-:Y:S01]  /*69f30*/  IADD3.X R63, P2, PT, R63, R64, RZ, P2, !PT ;  /* 0x000000403f3f7210 */ /* 0x000fe2000175e4ff */
[----:B------:R-:W-:Y:S01]  /*69f40*/  IMAD.IADD R45, R45, 0x1, R35 ;  /* 0x000000012d2d7824 */ /* 0x000fe200078e0223 */
[----:B------:R-:W-:Y:S01]  /*69f50*/  IADD3 R24, P4, PT, R19, R38, RZ ;  /* 0x0000002613187210 */ /* 0x000fe20007f9e0ff */
[----:B------:R-:W-:Y:S01]  /*69f60*/  IMAD.MOV.U32 R38, RZ, RZ, R7 ;  /* 0x000000ffff267224 */ /* 0x000fe200078e0007 */
[----:B------:R-:W-:Y:S02]  /*69f70*/  IADD3.X R49, P0, PT, R49, R66, RZ, P0, !PT ;  /* 0x0000004231317210 */ /* 0x000fe4000071e4ff */
[----:B------:R-:W-:Y:S01]  /*69f80*/  IADD3.X R63, P5, PT, R63, R6, RZ, P5, !PT ;  /* 0x000000063f3f7210 */ /* 0x000fe20002fbe4ff */
[----:B------:R-:W-:Y:S01]  /*69f90*/  IMAD.WIDE.U32.X R6, R29, R77, R38, P3 ;  /* 0x0000004d1d067225 */ /* 0x000fe200018e0426 */
[----:B------:R-:W-:Y:S02]  /*69fa0*/  IADD3.X R66, P3, P6, R32, RZ, RZ, P0, P1 ;  /* 0x000000ff20427210 */ /* 0x000fe400006624ff */
[----:B------:R-:W-:Y:S01]  /*69fb0*/  IADD3 R41, P0, P1, R41, R34, R47 ;  /* 0x0000002229297210 */ /* 0x000fe2000791e02f */
[----:B------:R-:W-:Y:S01]  /*69fc0*/  IMAD.WIDE.U32 R38, R29, R78, RZ ;  /* 0x0000004e1d267225 */ /* 0x000fe200078e00ff */
[----:B------:R-:W-:-:S02]  /*69fd0*/  IADD3.X R68, PT, PT, R33, RZ, RZ, P3, P6 ;  /* 0x000000ff21447210 */ /* 0x000fc40001fec4ff */
[----:B------:R-:W-:Y:S01]  /*69fe0*/  IADD3.X R19, P3, P6, R6, RZ, RZ, P5, P2 ;  /* 0x000000ff06137210 */ /* 0x000fe20002e644ff */
[C---:B------:R-:W-:Y:S01]  /*69ff0*/  IMAD.WIDE.U32 R34, R10.reuse, R78, RZ ;  /* 0x0000004e0a227225 */ /* 0x040fe200078e00ff */
[----:B------:R-:W-:Y:S02]  /*6a000*/  IADD3.X R45, PT, PT, RZ, R45, RZ, P0, P1 ;  /* 0x0000002dff2d7210 */ /* 0x000fe400007e24ff */
[----:B------:R-:W-:Y:S01]  /*6a010*/  IADD3 R19, P0, PT, R19, R52, RZ ;  /* 0x0000003413137210 */ /* 0x000fe20007f1e0ff */
[----:B------:R-:W-:Y:S01]  /*6a020*/  IMAD.WIDE.U32 R32, P5, R10, R79, R38 ;  /* 0x0000004f0a207225 */ /* 0x000fe200078a0026 */
[----:B------:R-:W-:Y:S02]  /*6a030*/  IADD3.X R64, PT, PT, R7, RZ, RZ, P3, P6 ;  /* 0x000000ff07407210 */ /* 0x000fe40001fec4ff */
[----:B------:R-:W-:Y:S01]  /*6a040*/  IADD3 R62, P3, PT, R19, R34, RZ ;  /* 0x00000022133e7210 */ /* 0x000fe20007f7e0ff */
[----:B------:R-:W-:Y:S01]  /*6a050*/  IMAD.X R19, RZ, RZ, R20, P4 ;  /* 0x000000ffff137224 */ /* 0x000fe200020e0614 */
[----:B------:R-:W-:Y:S01]  /*6a060*/  IADD3 R42, P1, P2, R43, R42, R50 ;  /* 0x0000002a2b2a7210 */ /* 0x000fe20007a3e032 */
[----:B------:R-:W-:Y:S01]  /*6a070*/  IMAD R20, R63, R72, RZ ;  /* 0x000000483f147224 */ /* 0x000fe200078e02ff */
[----:B------:R-:W-:Y:S01]  /*6a080*/  IADD3 R47, P6, PT, R35, R32, RZ ;  /* 0x00000020232f7210 */ /* 0x000fe20007fde0ff */
[----:B------:R-:W-:Y:S01]  /*6a090*/  IMAD.X R39, RZ, RZ, RZ, P5 ;  /* 0x000000ffff277224 */ /* 0x000fe200028e06ff */
[----:B------:R-:W-:Y:S01]  /*6a0a0*/  ISETP.GE.U32.AND P4, PT, R83, R24, PT ;  /* 0x000000185300720c */ /* 0x000fe20003f86070 */
        /* <DEDUP_REMOVED lines=8> */
[----:B------:R-:W-:Y:S02]  /*6a130*/  IADD3.X R44, PT, PT, RZ, R44, RZ, P1, P2 ;  /* 0x0000002cff2c7210 */ /* 0x000fe40000fe44ff */
[----:B------:R-:W-:Y:S01]  /*6a140*/  IADD3 R23, P2, P1, R31, R46, R23 ;  /* 0x0000002e1f177210 */ /* 0x000fe2000795e017 */
[----:B------:R-:W-:Y:S02]  /*6a150*/  IMAD.IADD R7, R7, 0x1, R43 ;  /* 0x0000000107077824 */ /* 0x000fe400078e022b */
[----:B------:R-:W-:Y:S01]  /*6a160*/  IMAD.WIDE.U32.X R38, R29, R79, R38, P6 ;  /* 0x0000004f1d267225 */ /* 0x000fe200030e0426 */
[----:B------:R-:W-:-:S02]  /*6a170*/  IADD3 R66, P6, PT, R66, R41, RZ ;  /* 0x0000002942427210 */ /* 0x000fc40007fde0ff */
[----:B------:R-:W-:Y:S01]  /*6a180*/  IADD3.X R40, PT, PT, RZ, R40, RZ, P2, P1 ;  /* 0x00000028ff287210 */ /* 0x000fe200017e24ff */
[----:B------:R-:W-:Y:S01]  /*6a190*/  IMAD.WIDE.U32 R34, P4, R10, R81, R34 ;  /* 0x000000510a227225 */ /* 0x000fe20007880022 */
[----:B------:R-:W-:Y:S02]  /*6a1a0*/  IADD3.X R43, P0, P3, R38, RZ, RZ, P3, P0 ;  /* 0x000000ff262b7210 */ /* 0x000fe40001b004ff */
[----:B------:R-:W-:Y:S01]  /*6a1b0*/  ISETP.GE.U32.AND P2, PT, R36, R37, PT ;  /* 0x000000252400720c */ /* 0x000fe20003f46070 */
[----:B------:R-:W-:Y:S01]  /*6a1c0*/  IMAD.WIDE.U32 R32, R10, R80, RZ ;  /* 0x000000500a207225 */ /* 0x000fe200078e00ff */
[----:B------:R-:W-:Y:S02]  /*6a1d0*/  IADD3 R10, P5, PT, R21, R20, RZ ;  /* 0x00000014150a7210 */ /* 0x000fe40007fbe0ff */
[----:B------:R-:W-:Y:S01]  /*6a1e0*/  IADD3.X R52, PT, PT, R39, RZ, RZ, P0, P3 ;  /* 0x000000ff27347210 */ /* 0x000fe200007e64ff */
[----:B------:R-:W-:Y:S01]  /*6a1f0*/  IMAD.WIDE.U32 R48, R7, R74, RZ ;  /* 0x0000004a07307225 */ /* 0x000fe200078e00ff */
[----:B------:R-:W-:-:S03]  /*6a200*/  IADD3 R43, P0, PT, R43, R66, RZ ;  /* 0x000000422b2b7210 */ /* 0x000fc60007f1e0ff */
        /* <DEDUP_REMOVED lines=40> */
[----:B------:R-:W-:Y:S01]  /*6a490*/  IMAD.WIDE.U32 R38, R7, R80, RZ ;  /* 0x0000005007267225 */ /* 0x000fe200078e00ff */
[----:B------:R-:W-:Y:S02]  /*6a4a0*/  IADD3 R49, P4, PT, R49, R42, RZ ;  /* 0x0000002a31317210 */ /* 0x000fe40007f9e0ff */
[----:B------:R-:W-:Y:S01]  /*6a4b0*/  IADD3 R41, P0, PT, R41, R36, RZ ;  /* 0x0000002429297210 */ /* 0x000fe20007f1e0ff */
[----:B------:R-:W-:Y:S01]  /*6a4c0*/  IMAD R20, R47, R72, RZ ;  /* 0x000000482f147224 */ /* 0x000fe200078e02ff */
[----:B------:R-:W-:Y:S01]  /*6a4d0*/  IADD3.X R31, P3, PT, R31, R52, RZ, P3, !PT ;  /* 0x000000341f1f7210 */ /* 0x000fe20001f7e4ff */
[----:B------:R-:W-:Y:S01]  /*6a4e0*/  IMAD.X R33, RZ, RZ, RZ, P1 ;  /* 0x000000ffff217224 */ /* 0x000fe200008e06ff */
[----:B------:R-:W-:Y:S01]  /*6a4f0*/  IADD3 R50, P1, PT, R37, R34, RZ ;  /* 0x0000002225327210 */ /* 0x000fe20007f3e0ff */
[----:B------:R-:W-:-:S02]  /*6a500*/  IMAD R29, R43, R73, R20 ;  /* 0x000000492b1d7224 */ /* 0x000fc400078e0214 */
[----:B------:R-:W-:Y:S02]  /*6a510*/  IMAD.MOV.U32 R32, RZ, RZ, R35 ;  /* 0x000000ffff207224 */ /* 0x000fe400078e0023 */
[----:B------:R-:W-:-:S04]  /*6a520*/  IMAD.WIDE.U32 R72, R43, R72, RZ ;  /* 0x000000482b487225 */ /* 0x000fc800078e00ff */
[----:B------:R-:W-:-:S04]  /*6a530*/  IMAD.WIDE.U32 R34, P6, R6, R81, R38 ;  /* 0x0000005106227225 */ /* 0x000fc800078c0026 */
[----:B------:R-:W-:-:S04]  /*6a540*/  IMAD.WIDE.U32 R20, R6, R80, RZ ;  /* 0x0000005006147225 */ /* 0x000fc800078e00ff */
[----:B------:R-:W-:Y:S02]  /*6a550*/  IMAD.IADD R29, R73, 0x1, R29 ;  /* 0x00000001491d7824 */ /* 0x000fe400078e021d */
[----:B------:R-:W-:Y:S01]  /*6a560*/  IMAD.X R37, RZ, RZ, RZ, P6 ;  /* 0x000000ffff257224 */ /* 0x000fe200030e06ff */
[----:B------:R-:W-:Y:S01]  /*6a570*/  IADD3 R63, P6, PT, R21, R34, RZ ;  /* 0x00000022153f7210 */ /* 0x000fe20007fde0ff */
[----:B------:R-:W-:Y:S01]  /*6a580*/  IMAD.WIDE.U32.X R32, R7, R79, R32, P1 ;  /* 0x0000004f07207225 */ /* 0x000fe200008e0420 */
[----:B------:R-:W-:Y:S02]  /*6a590*/  ISETP.GE.U32.AND P1, PT, R49, R42, PT ;  /* 0x0000002a3100720c */ /* 0x000fe40003f26070 */
[----:B------:R-:W-:Y:S01]  /*6a5a0*/  IADD3.X R42, P0, PT, R31, R50, RZ, P0, !PT ;  /* 0x000000321f2a7210 */ /* 0x000fe2000071e4ff */
[----:B------:R-:W-:Y:S02]  /*6a5b0*/  IMAD.MOV.U32 R36, RZ, RZ, R35 ;  /* 0x000000ffff247224 */ /* 0x000fe400078e0023 */
[----:B------:R-:W-:Y:S01]  /*6a5c0*/  IMAD.WIDE.U32 R38, R29, R74, RZ ;  /* 0x0000004a1d267225 */ /* 0x000fe200078e00ff */
[----:B------:R-:W-:-:S03]  /*6a5d0*/  IADD3.X R21, P0, P3, R32, RZ, RZ, P0, P3 ;  /* 0x000000ff20157210 */ /* 0x000fc600003064ff */
        /* <DEDUP_REMOVED lines=19> */
[----:B------:R-:W-:-:S03]  /*6a710*/  SEL R44, RZ, 0x1, P1 ;  /* 0x00000001ff2c7807 */ /* 0x000fc60000800000 */
        /* <DEDUP_REMOVED lines=15> */
[----:B------:R-:W-:Y:S02]  /*6a810*/  IADD3.X R32, P4, P1, R32, RZ, RZ, P1, P4 ;  /* 0x000000ff20207210 */ /* 0x000fe400009884ff */
[----:B------:R-:W-:Y:S02]  /*6a820*/  IADD3 R42, P0, PT, R44, R23, RZ ;  /* 0x000000172c2a7210 */ /* 0x000fe40007f1e0ff */
[----:B------:R-:W-:Y:S02]  /*6a830*/  ISETP.GE.U32.AND.EX P3, PT, R25, R30, PT, P2 ;  /* 0x0000001e1900720c */ /* 0x000fe40003f66120 */
[----:B------:R-:W-:Y:S01]  /*6a840*/  IADD3.X R25, PT, PT, R33, RZ, RZ, P4, P1 ;  /* 0x000000ff21197210 */ /* 0x000fe200027e24ff */
[----:B------:R-:W-:Y:S01]  /*6a850*/  IMAD.WIDE.U32 R30, P4, R72, R79, R6 ;  /* 0x0000004f481e7225 */ /* 0x000fe20007880006 */
[----:B------:R-:W-:-:S02]  /*6a860*/  ISETP.GE.U32.AND P2, PT, R42, R23, PT ;  /* 0x000000172a00720c */ /* 0x000fc40003f46070 */
[----:B------:R-:W-:Y:S01]  /*6a870*/  ISETP.GE.U32.AND P6, PT, R46, R49, PT ;  /* 0x000000312e00720c */ /* 0x000fe20003fc6070 */
[----:B------:R-:W-:Y:S01]  /*6a880*/  IMAD.WIDE.U32 R6, R72, R78, RZ ;  /* 0x0000004e48067225 */ /* 0x000fe200078e00ff */
[----:B------:R-:W-:Y:S02]  /*6a890*/  IADD3 R23, P1, PT, R32, R39, RZ ;  /* 0x0000002720177210 */ /* 0x000fe40007f3e0ff */
[----:B------:R-:W-:Y:S01]  /*6a8a0*/  SEL R41, RZ, 0x1, P3 ;  /* 0x00000001ff297807 */ /* 0x000fe20001800000 */
[----:B------:R-:W-:Y:S01]  /*6a8b0*/  IMAD.X R33, RZ, RZ, RZ, P4 ;  /* 0x000000ffff217224 */ /* 0x000fe200020e06ff */
[----:B------:R-:W-:Y:S01]  /*6a8c0*/  ISETP.GE.U32.AND.EX P6, PT, R45, R51, PT, P6 ;  /* 0x000000332d00720c */ /* 0x000fe20003fc6160 */
[----:B------:R-:W-:Y:S01]  /*6a8d0*/  IMAD.MOV.U32 R32, RZ, RZ, R31 ;  /* 0x000000ffff207224 */ /* 0x000fe200078e001f */
[----:B------:R-:W-:Y:S01]  /*6a8e0*/  IADD3 R43, P3, PT, R23, R6, RZ ;  /* 0x00000006172b7210 */ /* 0x000fe20007f7e0ff */
[----:B------:R-:W-:Y:S01]  /*6a8f0*/  IMAD.X R39, RZ, RZ, R40, P0 ;  /* 0x000000ffff277224 */ /* 0x000fe200000e0628 */
[----:B------:R-:W-:Y:S01]  /*6a900*/  IADD3 R30, P4, PT, R7, R30, RZ ;  /* 0x0000001e071e7210 */ /* 0x000fe20007f9e0ff */
[----:B------:R-:W-:Y:S01]  /*6a910*/  IMAD.WIDE.U32 R6, R29, R80, RZ ;  /* 0x000000501d067225 */ /* 0x000fe200078e00ff */
[----:B------:R-:W-:-:S02]  /*6a920*/  IADD3.X R23, P1, PT, R25, R38, RZ, P1, !PT ;  /* 0x0000002619177210 */ /* 0x000fc40000f3e4ff */
[----:B------:R-:W-:Y:S02]  /*6a930*/  SEL R34, RZ, 0x1, P6 ;  /* 0x00000001ff227807 */ /* 0x000fe40003000000 */
[----:B------:R-:W-:Y:S01]  /*6a940*/  IADD3.X R38, P3, PT, R23, R30, RZ, P3, !PT ;  /* 0x0000001e17267210 */ /* 0x000fe20001f7e4ff */
[----:B------:R-:W-:Y:S01]  /*6a950*/  IMAD.WIDE.U32.X R30, R29, R79, R32, P4 ;  /* 0x0000004f1d1e7225 */ /* 0x000fe200020e0420 */
[----:B------:R-:W-:Y:S02]  /*6a960*/  IADD3 R25, P0, PT, R34, R42, RZ ;  /* 0x0000002a22197210 */ /* 0x000fe40007f1e0ff */
[----:B------:R-:W-:Y:S01]  /*6a970*/  ISETP.GE.U32.AND.EX P2, PT, R39, R40, PT, P2 ;  /* 0x000000282700720c */ /* 0x000fe20003f46120 */
[----:B------:R-:W-:Y:S01]  /*6a980*/  IMAD.WIDE.U32 R34, P6, R72, R81, R6 ;  /* 0x0000005148227225 */ /* 0x000fe200078c0006 */
[----:B------:R-:W-:-:S03]  /*6a990*/  IADD3.X R23, P3, P1, R30, RZ, RZ, P3, P1 ;  /* 0x000000ff1e177210 */ /* 0x000fc600019624ff */
[----:B------:R-:W-:Y:S01]  /*6a9a0*/  IMAD.X R32, RZ, RZ, R39, P0 ;  /* 0x000000ffff207224 */ /* 0x000fe200000e0627 */
[----:B------:R-:W-:Y:S01]  /*6a9b0*/  ISETP.GE.U32.AND P0, PT, R25, R42, PT ;  /* 0x0000002a1900720c */ /* 0x000fe20003f06070 */
[----:B------:R-:W-:Y:S01]  /*6a9c0*/  IMAD.X R7, RZ, RZ, RZ, P6 ;  /* 0x000000ffff077224 */ /* 0x000fe200030e06ff */
[----:B------:R-:W-:Y:S01]  /*6a9d0*/  IADD3 R33, P6, P4, R41, R9, R8 ;  /* 0x0000000929217210 */ /* 0x000fe20007cde008 */
[----:B------:R-:W-:Y:S01]  /*6a9e0*/  IMAD.WIDE.U32 R72, R72, R80, RZ ;  /* 0x0000005048487225 */ /* 0x000fe200078e00ff */
[----:B------:R-:W-:Y:S02]  /*6a9f0*/  IADD3.X R8, PT, PT, R31, RZ, RZ, P3, P1 ;  /* 0x000000ff1f087210 */ /* 0x000fe40001fe24ff */
[----:B------:R-:W-:Y:S01]  /*6aa00*/  IADD3 R30, P1, PT, R36, R25, RZ ;  /* 0x00000019241e7210 */ /* 0x000fe20007f3e0ff */
[----:B------:R-:W-:Y:S01]  /*6aa10*/  IMAD.MOV.U32 R6, RZ, RZ, R35 ;  /* 0x000000ffff067224 */ /* 0x000fe200078e0023 */
[----:B------:R-:W-:Y:S01]  /*6aa20*/  ISETP.GE.U32.AND.EX P0, PT, R32, R39, PT, P0 ;  /* 0x000000272000720c */ /* 0x000fe20003f06100 */
[----:B------:R-:W-:Y:S01]  /*6aa30*/  IMAD.X R35, RZ, RZ, R22, P5 ;  /* 0x000000ffff237224 */ /* 0x000fe200028e0616 */
[----:B------:R-:W-:-:S02]  /*6aa40*/  SEL R31, RZ, 0x1, P2 ;  /* 0x00000001ff1f7807 */ /* 0x000fc40001000000 */
[----:B------:R-:W-:Y:S01]  /*6aa50*/  IADD3 R9, P2, PT, R23, R30, RZ ;  /* 0x0000001e17097210 */ /* 0x000fe20007f5e0ff */
[----:B------:R-:W-:Y:S01]  /*6aa60*/  IMAD.X R23, R37, 0x1, R32, P1 ;  /* 0x0000000125177824 */ /* 0x000fe200008e0620 */
[----:B------:R-:W-:Y:S02]  /*6aa70*/  ISETP.GE.U32.AND P5, PT, R87, R10, PT ;  /* 0x0000000a5700720c */ /* 0x000fe40003fa6070 */
[----:B------:R-:W-:Y:S02]  /*6aa80*/  SEL R22, RZ, 0x1, P0 ;  /* 0x00000001ff167807 */ /* 0x000fe40000000000 */
[----:B------:R-:W-:Y:S02]  /*6aa90*/  ISETP.GE.U32.AND P0, PT, R30, R25, PT ;  /* 0x000000191e00720c */ /* 0x000fe40003f06070 */
[----:B------:R-:W-:Y:S02]  /*6aaa0*/  IADD3 R39, P3, PT, R73, R34, RZ ;  /* 0x0000002249277210 */ /* 0x000fe40007f7e0ff */
[----:B------:R-:W-:-:S02]  /*6aab0*/  ISETP.GE.U32.AND.EX P5, PT, R84, R35, PT, P5 ;  /* 0x000000235400720c */ /* 0x000fc40003fa6150 */
[----:B------:R-:W-:Y:S01]  /*6aac0*/  IADD3 R73, P1, PT, R9, R72, RZ ;  /* 0x0000004809497210 */ /* 0x000fe20007f3e0ff */
[----:B------:R-:W-:Y:S01]  /*6aad0*/  IMAD.WIDE.U32.X R6, R29, R81, R6, P3 ;  /* 0x000000511d067225 */ /* 0x000fe200018e0406 */
[----:B------:R-:W-:Y:S02]  /*6aae0*/  IADD3.X R8, P2, PT, R8, R23, RZ, P2, !PT ;  /* 0x0000001708087210 */ /* 0x000fe4000175e4ff */
[----:B------:R-:W-:Y:S02]  /*6aaf0*/  ISETP.GE.U32.AND.EX P0, PT, R23, R32, PT, P0 ;  /* 0x000000201700720c */ /* 0x000fe40003f06100 */
[----:B------:R-:W-:Y:S02]  /*6ab00*/  SEL R25, RZ, 0x1, P5 ;  /* 0x00000001ff197807 */ /* 0x000fe40002800000 */
[----:B------:R-:W-:Y:S02]  /*6ab10*/  IADD3.X R30, P1, PT, R8, R39, RZ, P1, !PT ;  /* 0x00000027081e7210 */ /* 0x000fe40000f3e4ff */
[----:B------:R-:W-:-:S02]  /*6ab20*/  SEL R8, RZ, 0x1, P0 ;  /* 0x00000001ff087807 */ /* 0x000fc40000000000 */
[----:B------:R-:W-:Y:S02]  /*6ab30*/  IADD3 R9, P3, P0, R22, R33, R31 ;  /* 0x0000002116097210 */ /* 0x000fe4000787e01f */
[----:B------:R-:W-:Y:S02]  /*6ab40*/  IADD3.X R11, PT, PT, RZ, R11, RZ, P6, P4 ;  /* 0x0000000bff0b7210 */ /* 0x000fe400037e84ff */
        /* <DEDUP_REMOVED lines=58> */
.L_x_483:
        /* <DEDUP_REMOVED lines=30> */
.L_x_484:
        /* <DEDUP_REMOVED lines=21> */
.L_x_485:
        /* <DEDUP_REMOVED lines=72> */
.L_x_486:
        /* <DEDUP_REMOVED lines=23> */
.L_x_453:
        /* <DEDUP_REMOVED lines=69> */
.L_x_487:
        /* <DEDUP_REMOVED lines=21> */
.L_x_488:
        /* <DEDUP_REMOVED lines=8> */
[----:B------:R-:W-:Y:S02]  /*6be30*/  IMAD.IADD R51, R4, 0x1, R3 ;  /* 0x0000000104337824 */ /* 0x000fe400078e0203 */
[----:B------:R-:W-:Y:S02]  /*6be40*/  IMAD.MOV.U32 R97, RZ, RZ, RZ ;  /* 0x000000ffff617224 */ /* 0x000fe400078e00ff */
[----:B------:R-:W-:-:S04]  /*6be50*/  IMAD.WIDE.U32 R2, R140, R13, RZ ;  /* 0x0000000d8c027225 */ /* 0x000fc800078e00ff */
[----:B------:R-:W-:-:S04]  /*6be60*/  IMAD.WIDE.U32 R140, R140, R99, RZ ;  /* 0x000000638c8c7225 */ /* 0x000fc800078e00ff */
[----:B------:R-:W-:Y:S02]  /*6be70*/  IMAD.IADD R95, R138, 0x1, R47 ;  /* 0x000000018a5f7824 */ /* 0x000fe400078e022f */
[----:B------:R-:W-:-:S03]  /*6be80*/  IMAD.WIDE.U32 R66, R13, R13, RZ ;  /* 0x0000000d0d427225 */ /* 0x000fc600078e00ff */
[----:B------:R-:W-:Y:S01]  /*6be90*/  SHF.L.U64.HI R86, R46, 0x1, R95 ;  /* 0x000000012e567819 */ /* 0x000fe2000001025f */
[----:B------:R-:W-:Y:S01]  /*6bea0*/  IMAD.MOV.U32 R65, RZ, RZ, RZ ;  /* 0x000000ffff417224 */ /* 0x000fe200078e00ff */
[----:B------:R-:W-:Y:S01]  /*6beb0*/  LOP3.LUT R66, R66, 0xfffffffd, RZ, 0xc0, !PT ;  /* 0xfffffffd42427812 */ /* 0x000fe200078ec0ff */
[----:B------:R-:W-:-:S04]  /*6bec0*/  IMAD.WIDE.U32 R14, R84, R84, RZ ;  /* 0x00000054540e7225 */ /* 0x000fc800078e00ff */
[----:B------:R-:W-:Y:S02]  /*6bed0*/  IMAD.MOV.U32 R52, RZ, RZ, RZ ;  /* 0x000000ffff347224 */ /* 0x000fe400078e00ff */
[----:B------:R-:W-:Y:S02]  /*6bee0*/  IMAD.IADD R3, R3, 0x1, R97 ;  /* 0x0000000103037824 */ /* 0x000fe400078e0261 */
[----:B------:R-:W-:Y:S02]  /*6bef0*/  IMAD.MOV.U32 R85, RZ, RZ, RZ ;  /* 0x000000ffff557224 */ /* 0x000fe400078e00ff */
[----:B------:R-:W-:-:S04]  /*6bf00*/  IMAD.WIDE.U32 R62, R64, R13, RZ ;  /* 0x0000000d403e7225 */ /* 0x000fc800078e00ff */
[----:B------:R-:W-:Y:S01]  /*6bf10*/  IMAD.IADD R97, R97, 0x1, R141 ;  /* 0x0000000161617824 */ /* 0x000fe200078e028d */
[----:B------:R-:W-:Y:S01]  /*6bf20*/  SHF.R.U64 R141, R46, 0x1f, R95 ;  /* 0x0000001f2e8d7819 */ /* 0x000fe2000000125f */
[----:B------:R-:W-:Y:S01]  /*6bf30*/  IMAD.IADD R65, R67, 0x1, R65 ;  /* 0x0000000143417824 */ /* 0x000fe200078e0241 */
[----:B------:R-:W-:Y:S01]  /*6bf40*/  LOP3.LUT R67, R14, 0xfffffffd, RZ, 0xc0, !PT ;  /* 0xfffffffd0e437812 */ /* 0x000fe200078ec0ff */
[----:B------:R-:W-:Y:S01]  /*6bf50*/  IMAD.MOV.U32 R83, RZ, RZ, RZ ;  /* 0x000000ffff537224 */ /* 0x000fe200078e00ff */
[----:B------:R-:W-:Y:S01]  /*6bf60*/  IADD3 R140, P1, P0, R140, R3, R62 ;  /* 0x000000038c8c7210 */ /* 0x000fe2000783e03e */
[----:B------:R-:W-:Y:S01]  /*6bf70*/  IMAD.WIDE.U32 R48, R99, R13, RZ ;  /* 0x0000000d63307225 */ /* 0x000fe200078e00ff */
[----:B------:R-:W-:-:S03]  /*6bf80*/  SHF.R.U32.HI R95, RZ, 0x1f, R95 ;  /* 0x0000001fff5f7819 */ /* 0x000fc6000001165f */
[----:B------:R-:W-:Y:S02]  /*6bf90*/  IMAD.SHL.U32 R142, R46, 0x2, RZ ;  /* 0x000000022e8e7824 */ /* 0x000fe400078e00ff */
[----:B------:R-:W-:-:S03]  /*6bfa0*/  IMAD.WIDE.U32 R46, R84, R13, RZ ;  /* 0x0000000d542e7225 */ /* 0x000fc600078e00ff */
[----:B------:R-:W-:Y:S01]  /*6bfb0*/  LOP3.LUT R142, R142, 0xfffffffe, RZ, 0xc0, !PT ;  /* 0xfffffffe8e8e7812 */ /* 0x000fe200078ec0ff */
[----:B------:R-:W-:Y:S02]  /*6bfc0*/  IMAD.IADD R14, R17, 0x1, R52 ;  /* 0x00000001110e7824 */ /* 0x000fe400078e0234 */
[----:B------:R-:W-:Y:S02]  /*6bfd0*/  IMAD.IADD R16, R63, 0x1, R85 ;  /* 0x000000013f107824 */ /* 0x000fe400078e0255 */
[----:B------:R-:W-:Y:S02]  /*6bfe0*/  IMAD.MOV.U32 R17, RZ, RZ, RZ ;  /* 0x000000ffff117224 */ /* 0x000fe400078e00ff */
[----:B------:R-:W-:Y:S02]  /*6bff0*/  IMAD.IADD R49, R49, 0x1, R83 ;  /* 0x0000000131317824 */ /* 0x000fe400078e0253 */
[----:B------:R-:W-:-:S03]  /*6c000*/  IMAD.WIDE.U32 R70, R45, R84, RZ ;  /* 0x000000542d467225 */ /* 0x000fc600078e00ff */
[C-C-:B------:R-:W-:Y:S01]  /*6c010*/  SHF.L.U64.HI R143, R48.reuse, 0x1, R49.reuse ;  /* 0x00000001308f7819 */ /* 0x140fe20000010231 */
[C---:B------:R-:W-:Y:S01]  /*6c020*/  IMAD.SHL.U32 R0, R48.reuse, 0x2, RZ ;  /* 0x0000000230007824 */ /* 0x040fe200078e00ff */
[--C-:B------:R-:W-:Y:S01]  /*6c030*/  SHF.R.U64 R48, R48, 0x1f, R49.reuse ;  /* 0x0000001f30307819 */ /* 0x100fe20000001231 */
[----:B------:R-:W-:Y:S01]  /*6c040*/  IMAD.WIDE.U32 R62, R98, R13, RZ ;  /* 0x0000000d623e7225 */ /* 0x000fe200078e00ff */
[----:B------:R-:W-:Y:S02]  /*6c050*/  SHF.R.U32.HI R13, RZ, 0x1f, R49 ;  /* 0x0000001fff0d7819 */ /* 0x000fe40000011631 */
[----:B------:R-:W-:Y:S01]  /*6c060*/  LOP3.LUT R0, R0, 0xfffffffe, RZ, 0xc0, !PT ;  /* 0xfffffffe00007812 */ /* 0x000fe200078ec0ff */
[----:B------:R-:W-:Y:S01]  /*6c070*/  IMAD.WIDE.U32 R68, R84, R99, RZ ;  /* 0x0000006354447225 */ /* 0x000fe200078e00ff */
[----:B------:R-:W-:Y:S02]  /*6c080*/  LOP3.LUT R49, R13, 0x1, RZ, 0xc0, !PT ;  /* 0x000000010d317812 */ /* 0x000fe400078ec0ff */
[----:B------:R-:W-:Y:S01]  /*6c090*/  IADD3 R0, P5, PT, R0, R65, RZ ;  /* 0x0000004100007210 */ /* 0x000fe20007fbe0ff */
[----:B------:R-:W-:Y:S01]  /*6c0a0*/  IMAD.IADD R3, R47, 0x1, R139 ;  /* 0x000000012f037824 */ /* 0x000fe200078e028b */
[----:B------:R-:W-:Y:S01]  /*6c0b0*/  LOP3.LUT R48, R48, 0xfffffffe, RZ, 0xc0, !PT ;  /* 0xfffffffe30307812 */ /* 0x000fe200078ec0ff */
[----:B------:R-:W-:Y:S01]  /*6c0c0*/  IMAD.WIDE.U32 R16, R64, R99, R16 ;  /* 0x0000006340107225 */ /* 0x000fe200078e0010 */
[----:B------:R-:W-:-:S03]  /*6c0d0*/  LOP3.LUT R13, R143, 0x1, RZ, 0xc0, !PT ;  /* 0x000000018f0d7812 */ /* 0x000fc600078ec0ff */
[----:B------:R-:W-:Y:S01]  /*6c0e0*/  IMAD.IADD R64, R52, 0x1, R71 ;  /* 0x0000000134407824 */ /* 0x000fe200078e0247 */
[----:B------:R-:W-:Y:S01]  /*6c0f0*/  IADD3.X R71, PT, PT, RZ, RZ, RZ, P2, P3 ;  /* 0x000000ffff477210 */ /* 0x000fe200017e64ff */
[----:B------:R-:W-:Y:S01]  /*6c100*/  IMAD.IADD R15, R139, 0x1, R15 ;  /* 0x000000018b0f7824 */ /* 0x000fe200078e020f */
[----:B------:R-:W-:Y:S01]  /*6c110*/  IADD3 R3, P3, P4, R68, R3, R62 ;  /* 0x0000000344037210 */ /* 0x000fe20007c7e03e */
[----:B------:R-:W-:Y:S01]  /*6c120*/  IMAD.WIDE.U32 R48, R99, R99, R48 ;  /* 0x0000006363307225 */ /* 0x000fe200078e0030 */
[----:B------:R-:W-:Y:S02]  /*6c130*/  IADD3.X R62, PT, PT, RZ, RZ, RZ, P1, P0 ;  /* 0x000000ffff3e7210 */ /* 0x000fe40000fe04ff */
[----:B------:R-:W-:Y:S01]  /*6c140*/  SHF.R.U32.HI R96, RZ, 0x1f, R3 ;  /* 0x0000001fff607819 */ /* 0x000fe20000011603 */
[----:B------:R-:W-:Y:S01]  /*6c150*/  IMAD.X R13, RZ, RZ, R13, P5 ;  /* 0x000000ffff0d7224 */ /* 0x000fe200028e060d */
[----:B------:R-:W-:Y:S01]  /*6c160*/  IADD3 R142, P6, PT, R142, R15, RZ ;  /* 0x0000000f8e8e7210 */ /* 0x000fe20007fde0ff */
[----:B------:R-:W-:Y:S01]  /*6c170*/  IMAD.MOV.U32 R15, RZ, RZ, RZ ;  /* 0x000000ffff0f7224 */ /* 0x000fe200078e00ff */
[----:B------:R-:W-:Y:S01]  /*6c180*/  IADD3 R47, P2, PT, R96, R50, RZ ;  /* 0x00000032602f7210 */ /* 0x000fe20007f5e0ff */
[----:B------:R-:W-:Y:S01]  /*6c190*/  IMAD.MOV.U32 R65, RZ, RZ, RZ ;  /* 0x000000ffff417224 */ /* 0x000fe200078e00ff */
[----:B------:R-:W-:Y:S01]  /*6c1a0*/  IADD3 R13, P1, PT, R13, R48, RZ ;  /* 0x000000300d0d7210 */ /* 0x000fe20007f3e0ff */
[----:B------:R-:W-:Y:S01]  /*6c1b0*/  IMAD.WIDE.U32 R14, R99, R45, R14 ;  /* 0x0000002d630e7225 */ /* 0x000fe200078e000e */
[----:B------:R-:W-:-:S02]  /*6c1c0*/  ISETP.GT.U32.AND P5, PT, R50, R47, PT ;  /* 0x0000002f3200720c */ /* 0x000fc40003fa4070 */
[----:B------:R-:W-:Y:S01]  /*6c1d0*/  SHF.L.U64.HI R146, R46, 0x1, R3 ;  /* 0x000000012e927819 */ /* 0x000fe20000010203 */
[----:B------:R-:W-:Y:S02]  /*6c1e0*/  IMAD.X R144, RZ, RZ, R87, P2 ;  /* 0x000000ffff907224 */ /* 0x000fe400010e0657 */
[----:B------:R-:W-:Y:S01]  /*6c1f0*/  IMAD.WIDE.U32 R64, R98, R45, R64 ;  /* 0x0000002d62407225 */ /* 0x000fe200078e0040 */
[----:B------:R-:W-:Y:S02]  /*6c200*/  IADD3 R45, P2, P0, R62, R16, R97 ;  /* 0x000000103e2d7210 */ /* 0x000fe4000785e061 */
[----:B------:R-:W-:Y:S01]  /*6c210*/  ISETP.GT.U32.AND.EX P5, PT, R87, R144, PT, P5 ;  /* 0x000000905700720c */ /* 0x000fe20003fa4150 */
[----:B------:R-:W-:Y:S01]  /*6c220*/  IMAD.X R83, R83, 0x1, R49, P1 ;  /* 0x0000000153537824 */ /* 0x000fe200008e0631 */
[----:B------:R-:W-:Y:S01]  /*6c230*/  IADD3 R62, P1, PT, R47, R67, RZ ;  /* 0x000000432f3e7210 */ /* 0x000fe20007f3e0ff */
[----:B------:R-:W-:Y:S01]  /*6c240*/  IMAD.IADD R68, R85, 0x1, R17 ;  /* 0x0000000155447824 */ /* 0x000fe200078e0211 */
[----:B------:R-:W-:Y:S01]  /*6c250*/  SEL R49, R50, R47, P5 ;  /* 0x0000002f32317207 */ /* 0x000fe20002800000 */
[----:B------:R-:W-:Y:S01]  /*6c260*/  IMAD.IADD R139, R139, 0x1, R69 ;  /* 0x000000018b8b7824 */ /* 0x000fe200078e0245 */
[----:B------:R-:W-:Y:S01]  /*6c270*/  LOP3.LUT R67, R86, 0x1, RZ, 0xc0, !PT ;  /* 0x0000000156437812 */ /* 0x000fe200078ec0ff */
[----:B------:R-:W-:Y:S01]  /*6c280*/  IMAD.X R47, R144, 0x1, R142, P1 ;  /* 0x00000001902f7824 */ /* 0x000fe200008e068e */
[----:B------:R-:W-:-:S02]  /*6c290*/  ISETP.GT.U32.AND P1, PT, R49, R62, PT ;  /* 0x0000003e3100720c */ /* 0x000fc40003f24070 */
[----:B------:R-:W-:Y:S01]  /*6c2a0*/  SEL R48, R87, R144, P5 ;  /* 0x0000009057307207 */ /* 0x000fe20002800000 */
[----:B------:R-:W-:Y:S01]  /*6c2b0*/  IMAD.X R67, RZ, RZ, R67, P6 ;  /* 0x000000ffff437224 */ /* 0x000fe200030e0643 */
[----:B------:R-:W-:Y:S01]  /*6c2c0*/  LOP3.LUT R16, R141, 0xfffffffe, RZ, 0xc0, !PT ;  /* 0xfffffffe8d107812 */ /* 0x000fe200078ec0ff */
[----:B------:R-:W-:Y:S01]  /*6c2d0*/  IMAD.IADD R144, R52, 0x1, R15 ;  /* 0x0000000134907824 */ /* 0x000fe200078e020f */
[----:B------:R-:W-:Y:S02]  /*6c2e0*/  LOP3.LUT R17, R95, 0x1, RZ, 0xc0, !PT ;  /* 0x000000015f117812 */ /* 0x000fe400078ec0ff */
[----:B------:R-:W-:Y:S01]  /*6c2f0*/  ISETP.GT.U32.AND.EX P1, PT, R48, R47, PT, P1 ;  /* 0x0000002f3000720c */ /* 0x000fe20003f24110 */
[----:B------:R-:W-:Y:S01]  /*6c300*/  IMAD.WIDE.U32 R48, R94, R98, RZ ;  /* 0x000000625e307225 */ /* 0x000fe200078e00ff */
[----:B------:R-:W-:Y:S02]  /*6c310*/  IADD3 R71, P5, P6, R71, R14, R51 ;  /* 0x0000000e47477210 */ /* 0x000fe40007ebe033 */
[----:B------:R-:W-:Y:S01]  /*6c320*/  SEL R95, RZ, 0x1, !P1 ;  /* 0x00000001ff5f7807 */ /* 0x000fe20004800000 */
[----:B------:R-:W-:Y:S01]  /*6c330*/  IMAD.WIDE.U32 R16, R98, R98, R16 ;  /* 0x0000006262107225 */ /* 0x000fe200078e0010 */
[----:B------:R-:W-:-:S03]  /*6c340*/  IADD3.X R144, PT, PT, RZ, R144, RZ, P5, P6 ;  /* 0x00000090ff907210 */ /* 0x000fc60002fec4ff */
[----:B------:R-:W-:Y:S01]  /*6c350*/  IMAD R51, R0, R72, RZ ;  /* 0x0000004800337224 */ /* 0x000fe200078e02ff */
[----:B------:R-:W-:Y:S01]  /*6c360*/  IADD3 R142, P5, P6, R67, R16, R71 ;  /* 0x00000010438e7210 */ /* 0x000fe20007ebe047 */
[----:B------:R-:W-:-:S04]  /*6c370*/  IMAD.WIDE.U32 R14, R66, R72, RZ ;  /* 0x00000048420e7225 */ /* 0x000fc800078e00ff */
        /* <DEDUP_REMOVED lines=113> */
[----:B------:R-:W-:-:S03]  /*6ca90*/  IMAD.WIDE.U32 R16, R4, R80, RZ ;  /* 0x0000005004107225 */ /* 0x000fc600078e00ff */
[----:B------:R-:W-:Y:S01]  /*6caa0*/  IADD3.X R144, P2, PT, R144, R147, RZ, P2, !PT ;  /* 0x0000009390907210 */ /* 0x000fe2000175e4ff */
[----:B------:R-:W-:-:S04]  /*6cab0*/  IMAD.WIDE.U32 R2, P6, R46, R79, R2 ;  /* 0x0000004f2e027225 */ /* 0x000fc800078c0002 */
[----:B------:R-:W-:Y:S02]  /*6cac0*/  IMAD.MOV.U32 R62, RZ, RZ, R69 ;  /* 0x000000ffff3e7224 */ /* 0x000fe400078e0045 */
[----:B------:R-:W-:Y:S02]  /*6cad0*/  IMAD.X R49, RZ, RZ, RZ, P6 ;  /* 0x000000ffff317224 */ /* 0x000fe400030e06ff */
[----:B------:R-:W-:Y:S01]  /*6cae0*/  IMAD.X R140, R94, 0x1, R140, P1 ;  /* 0x000000015e8c7824 */ /* 0x000fe200008e068c */
[----:B------:R-:W-:Y:S01]  /*6caf0*/  IADD3 R51, P1, PT, R51, R2, RZ ;  /* 0x0000000233337210 */ /* 0x000fe20007f3e0ff */
[----:B------:R-:W-:Y:S02]  /*6cb00*/  IMAD R68, R144, R72, RZ ;  /* 0x0000004890447224 */ /* 0x000fe400078e02ff */
[----:B------:R-:W-:-:S04]  /*6cb10*/  IMAD.WIDE.U32 R16, P6, R46, R81, R16 ;  /* 0x000000512e107225 */ /* 0x000fc800078c0010 */
[----:B------:R-:W-:Y:S01]  /*6cb20*/  IMAD.WIDE.U32.X R62, R4, R77, R62, P0 ;  /* 0x0000004d043e7225 */ /* 0x000fe200000e043e */
[----:B------:R-:W-:-:S03]  /*6cb30*/  IADD3 R69, P0, PT, R15, R141, RZ ;  /* 0x0000008d0f457210 */ /* 0x000fc60007f1e0ff */
[----:B------:R-:W-:Y:S02]  /*6cb40*/  IMAD.MOV.U32 R48, RZ, RZ, R3 ;  /* 0x000000ffff307224 */ /* 0x000fe400078e0003 */
[----:B------:R-:W-:-:S04]  /*6cb50*/  IMAD.WIDE.U32 R46, R46, R80, RZ ;  /* 0x000000502e2e7225 */ /* 0x000fc800078e00ff */
[----:B------:R-:W-:-:S04]  /*6cb60*/  IMAD.WIDE.U32 R2, R143, R72, RZ ;  /* 0x000000488f027225 */ /* 0x000fc800078e00ff */
[----:B------:R-:W-:Y:S01]  /*6cb70*/  IMAD R145, R143, R73, R68 ;  /* 0x000000498f917224 */ /* 0x000fe200078e0244 */
[----:B------:R-:W-:Y:S01]  /*6cb80*/  IADD3.X R68, P0, PT, R142, R140, RZ, P0, !PT ;  /* 0x0000008c8e447210 */ /* 0x000fe2000071e4ff */
[----:B------:R-:W-:Y:S01]  /*6cb90*/  IMAD.X R15, RZ, RZ, RZ, P6 ;  /* 0x000000ffff0f7224 */ /* 0x000fe200030e06ff */
[----:B------:R-:W-:Y:S01]  /*6cba0*/  IADD3 R142, P6, PT, R47, R16, RZ ;  /* 0x000000102f8e7210 */ /* 0x000fe20007fde0ff */
[----:B------:R-:W-:Y:S01]  /*6cbb0*/  IMAD.WIDE.U32.X R48, R4, R79, R48, P1 ;  /* 0x0000004f04307225 */ /* 0x000fe200008e0430 */
[----:B------:R-:W-:Y:S02]  /*6cbc0*/  IADD3 R148, P1, PT, R69, R14, RZ ;  /* 0x0000000e45947210 */ /* 0x000fe40007f3e0ff */
[----:B------:R-:W-:Y:S01]  /*6cbd0*/  IADD3.X R47, P2, P5, R62, RZ, RZ, P2, P5 ;  /* 0x000000ff3e2f7210 */ /* 0x000fe2000154a4ff */
[----:B------:R-:W-:Y:S01]  /*6cbe0*/  IMAD.IADD R3, R3, 0x1, R145 ;  /* 0x0000000103037824 */ /* 0x000fe200078e0291 */
[----:B------:R-:W-:Y:S01]  /*6cbf0*/  IADD3.X R67, P1, PT, R68, R67, RZ, P1, !PT ;  /* 0x0000004344437210 */ /* 0x000fe20000f3e4ff */
[----:B------:R-:W-:-:S02]  /*6cc00*/  IMAD.MOV.U32 R14, RZ, RZ, R17 ;  /* 0x000000ffff0e7224 */ /* 0x000fc400078e0011 */
[----:B------:R-:W-:Y:S01]  /*6cc10*/  IMAD.WIDE.U32 R16, R3, R74, RZ ;  /* 0x0000004a03107225 */ /* 0x000fe200078e00ff */
[----:B------:R-:W-:-:S03]  /*6cc20*/  IADD3.X R146, P0, P1, R64, RZ, RZ, P1, P0 ;  /* 0x000000ff40927210 */ /* 0x000fc600009004ff */
[----:B------:R-:W-:Y:S01]  /*6cc30*/  IMAD.WIDE.U32.X R68, R4, R81, R14, P6 ;  /* 0x0000005104447225 */ /* 0x000fe200030e040e */
[----:B------:R-:W-:Y:S02]  /*6cc40*/  IADD3.X R4, PT, PT, R63, RZ, RZ, P2, P5 ;  /* 0x000000ff3f047210 */ /* 0x000fe400017ea4ff */
[----:B------:R-:W-:Y:S01]  /*6cc50*/  IADD3 R47, P2, PT, R47, R148, RZ ;  /* 0x000000942f2f7210 */ /* 0x000fe20007f5e0ff */
[----:B------:R-:W-:Y:S01]  /*6cc60*/  IMAD.WIDE.U32 R14, R2, R74, RZ ;  /* 0x0000004a020e7225 */ /* 0x000fe200078e00ff */
[----:B------:R-:W-:Y:S02]  /*6cc70*/  IADD3.X R64, PT, PT, R65, RZ, RZ, P0, P1 ;  /* 0x000000ff41407210 */ /* 0x000fe400007e24ff */
[----:B------:R-:W-:Y:S01]  /*6cc80*/  IADD3.X R4, P2, PT, R4, R67, RZ, P2, !PT ;  /* 0x0000004304047210 */ /* 0x000fe2000175e4ff */
[----:B------:R-:W-:Y:S01]  /*6cc90*/  IMAD.WIDE.U32 R16, P5, R2, R75, R16 ;  /* 0x0000004b02107225 */ /* 0x000fe200078a0010 */
[----:B------:R-:W-:Y:S02]  /*6cca0*/  IADD3 R62, P6, PT, R47, R50, RZ ;  /* 0x000000322f3e7210 */ /* 0x000fe40007fde0ff */
[----:B------:R-:W-:Y:S01]  /*6ccb0*/  IADD3 RZ, P0, PT, R143, R14, RZ ;  /* 0x0000000e8fff7210 */ /* 0x000fe20007f1e0ff */
[----:B------:R-:W-:Y:S01]  /*6ccc0*/  IMAD.MOV.U32 R67, RZ, RZ, RZ ;  /* 0x000000ffff437224 */ /* 0x000fe200078e00ff */
[----:B------:R-:W-:Y:S01]  /*6ccd0*/  IADD3 R47, P1, PT, R15, R16, RZ ;  /* 0x000000100f2f7210 */ /* 0x000fe20007f3e0ff */
[----:B------:R-:W-:Y:S01]  /*6cce0*/  IMAD.X R15, RZ, RZ, RZ, P5 ;  /* 0x000000ffff0f7224 */ /* 0x000fe200028e06ff */
[----:B------:R-:W-:Y:S01]  /*6ccf0*/  IADD3.X R50, PT, PT, RZ, RZ, RZ, P3, P4 ;  /* 0x000000ffff327210 */ /* 0x000fe20001fe84ff */
[----:B------:R-:W-:Y:S01]  /*6cd00*/  IMAD.WIDE.U32 R66, R99, R98, R66 ;  /* 0x0000006263427225 */ /* 0x000fe200078e0042 */
[----:B------:R-:W-:-:S02]  /*6cd10*/  IADD3.X R98, P6, PT, R4, R51, RZ, P6, !PT ;  /* 0x0000003304627210 */ /* 0x000fc400037de4ff */
[----:B------:R-:W-:Y:S01]  /*6cd20*/  IADD3.X RZ, P0, PT, R144, R47, RZ, P0, !PT ;  /* 0x0000002f90ff7210 */ /* 0x000fe2000071e4ff */
[----:B------:R-:W-:Y:S01]  /*6cd30*/  IMAD.MOV.U32 R14, RZ, RZ, R17 ;  /* 0x000000ffff0e7224 */ /* 0x000fe200078e0011 */
[----:B------:R-:W-:Y:S02]  /*6cd40*/  IADD3 R4, P5, PT, R146, R13, RZ ;  /* 0x0000000d92047210 */ /* 0x000fe40007fbe0ff */
[----:B------:R-:W-:Y:S01]  /*6cd50*/  IADD3.X R47, P2, P6, R48, RZ, RZ, P6, P2 ;  /* 0x000000ff302f7210 */ /* 0x000fe200036444ff */
[----:B------:R-:W-:Y:S01]  /*6cd60*/  IMAD.WIDE.U32.X R16, R3, R75, R14, P1 ;  /* 0x0000004b03107225 */ /* 0x000fe200008e040e */
[----:B------:R-:W-:Y:S02]  /*6cd70*/  IADD3 R139, P4, P1, R50, R66, R139 ;  /* 0x00000042328b7210 */ /* 0x000fe4000799e08b */
[----:B------:R-:W-:Y:S01]  /*6cd80*/  IADD3 R47, P3, PT, R47, R4, RZ ;  /* 0x000000042f2f7210 */ /* 0x000fe20007f7e0ff */
[----:B------:R-:W-:Y:S01]  /*6cd90*/  IMAD.WIDE.U32 R14, R3, R76, RZ ;  /* 0x0000004c030e7225 */ /* 0x000fe200078e00ff */
[----:B------:R-:W-:-:S02]  /*6cda0*/  IADD3.X R49, PT, PT, R49, RZ, RZ, P2, P6 ;  /* 0x000000ff31317210 */ /* 0x000fc400017ec4ff */
        /* <DEDUP_REMOVED lines=92> */
[----:B------:R-:W-:-:S02]  /*6d370*/  ISETP.GE.U32.AND.EX P5, PT, R69, R4, PT, P2 ;  /* 0x000000044500720c */ /* 0x000fc40003fa6120 */
[----:B------:R-:W-:Y:S01]  /*6d380*/  ISETP.GE.U32.AND P2, PT, R70, R17, PT ;  /* 0x000000114600720c */ /* 0x000fe20003f46070 */
[----:B------:R-:W-:Y:S01]  /*6d390*/  IMAD.X R68, RZ, RZ, R85, P3 ;  /* 0x000000ffff447224 */ /* 0x000fe200018e0655 */
[----:B------:R-:W-:Y:S02]  /*6d3a0*/  IADD3.X R67, P0, P1, R2, RZ, RZ, P1, P0 ;  /* 0x000000ff02437210 */ /* 0x000fe400009004ff */
[----:B------:R-:W-:Y:S02]  /*6d3b0*/  ISETP.GE.U32.AND.EX P2, PT, R49, R69, PT, P2 ;  /* 0x000000453100720c */ /* 0x000fe40003f46120 */
[----:B------:R-:W-:Y:S01]  /*6d3c0*/  SEL R64, RZ, 0x1, P5 ;  /* 0x00000001ff407807 */ /* 0x000fe20002800000 */
[C---:B------:R-:W-:Y:S01]  /*6d3d0*/  IMAD.WIDE.U32 R14, P5, R16.reuse, R79, R14 ;  /* 0x0000004f100e7225 */ /* 0x040fe200078a000e */
[----:B------:R-:W-:Y:S02]  /*6d3e0*/  IADD3.X R4, PT, PT, R3, RZ, RZ, P0, P1 ;  /* 0x000000ff03047210 */ /* 0x000fe400007e24ff */
[----:B------:R-:W-:Y:S01]  /*6d3f0*/  IADD3 R67, P0, PT, R67, R50, RZ ;  /* 0x0000003243437210 */ /* 0x000fe20007f1e0ff */
[----:B------:R-:W-:Y:S01]  /*6d400*/  IMAD.WIDE.U32 R2, R16, R78, RZ ;  /* 0x0000004e10027225 */ /* 0x000fe200078e00ff */
[----:B------:R-:W-:-:S02]  /*6d410*/  IADD3.X R48, P4, P6, R62, RZ, RZ, P6, P4 ;  /* 0x000000ff3e307210 */ /* 0x000fc400036884ff */
[----:B------:R-:W-:Y:S01]  /*6d420*/  IADD3 R64, P3, PT, R64, R71, RZ ;  /* 0x0000004740407210 */ /* 0x000fe20007f7e0ff */
[----:B------:R-:W-:Y:S01]  /*6d430*/  IMAD.MOV.U32 R46, RZ, RZ, R15 ;  /* 0x000000ffff2e7224 */ /* 0x000fe200078e000f */
[----:B------:R-:W-:Y:S02]  /*6d440*/  SEL R49, RZ, 0x1, P2 ;  /* 0x00000001ff317807 */ /* 0x000fe40001000000 */
[----:B------:R-:W-:Y:S01]  /*6d450*/  IADD3.X R4, P0, PT, R4, R47, RZ, P0, !PT ;  /* 0x0000002f04047210 */ /* 0x000fe2000071e4ff */
[----:B------:R-:W-:Y:S01]  /*6d460*/  IMAD.X R47, RZ, RZ, RZ, P5 ;  /* 0x000000ffff2f7224 */ /* 0x000fe200028e06ff */
[----:B------:R-:W-:Y:S02]  /*6d470*/  IADD3.X R62, PT, PT, R63, RZ, RZ, P4, P6 ;  /* 0x000000ff3f3e7210 */ /* 0x000fe400027ec4ff */
[----:B------:R-:W-:Y:S02]  /*6d480*/  IADD3 R17, P2, PT, R3, R14, RZ ;  /* 0x0000000e03117210 */ /* 0x000fe40007f5e0ff */
[----:B------:R-:W-:Y:S01]  /*6d490*/  IADD3 R67, P1, PT, R67, R2, RZ ;  /* 0x0000000243437210 */ /* 0x000fe20007f3e0ff */
[----:B------:R-:W-:Y:S01]  /*6d4a0*/  IMAD.WIDE.U32 R2, R0, R80, RZ ;  /* 0x0000005000027225 */ /* 0x000fe200078e00ff */
[----:B------:R-:W-:-:S02]  /*6d4b0*/  IADD3 R86, P6, P4, R65, R45, R86 ;  /* 0x0000002d41567210 */ /* 0x000fc40007cde056 */
[----:B------:R-:W-:Y:S01]  /*6d4c0*/  IADD3 R49, P5, PT, R49, R64, RZ ;  /* 0x0000004031317210 */ /* 0x000fe20007fbe0ff */
[----:B------:R-:W-:Y:S01]  /*6d4d0*/  IMAD.X R45, RZ, RZ, R68, P3 ;  /* 0x000000ffff2d7224 */ /* 0x000fe200018e0644 */
[----:B------:R-:W-:Y:S01]  /*6d4e0*/  ISETP.GE.U32.AND P3, PT, R64, R71, PT ;  /* 0x000000474000720c */ /* 0x000fe20003f66070 */
[----:B------:R-:W-:Y:S01]  /*6d4f0*/  IMAD.WIDE.U32.X R46, R0, R79, R46, P2 ;  /* 0x0000004f002e7225 */ /* 0x000fe200010e042e */
[----:B------:R-:W-:Y:S02]  /*6d500*/  IADD3.X R51, P1, PT, R4, R17, RZ, P1, !PT ;  /* 0x0000001104337210 */ /* 0x000fe40000f3e4ff */
[----:B------:R-:W-:Y:S01]  /*6d510*/  ISETP.GE.U32.AND.EX P3, PT, R45, R68, PT, P3 ;  /* 0x000000442d00720c */ /* 0x000fe20003f66130 */
[----:B------:R-:W-:Y:S01]  /*6d520*/  IMAD.X R50, RZ, RZ, R45, P5 ;  /* 0x000000ffff327224 */ /* 0x000fe200028e062d */
[----:B------:R-:W-:Y:S01]  /*6d530*/  ISETP.GE.U32.AND P5, PT, R49, R64, PT ;  /* 0x000000403100720c */ /* 0x000fe20003fa6070 */
[----:B------:R-:W-:Y:S01]  /*6d540*/  IMAD.WIDE.U32 R2, P2, R16, R81, R2 ;  /* 0x0000005110027225 */ /* 0x000fe20007840002 */
[----:B------:R-:W-:-:S02]  /*6d550*/  IADD3.X R4, P1, P0, R46, RZ, RZ, P1, P0 ;  /* 0x000000ff2e047210 */ /* 0x000fc400008204ff */
[----:B------:R-:W-:Y:S01]  /*6d560*/  ISETP.GE.U32.AND.EX P5, PT, R50, R45, PT, P5 ;  /* 0x0000002d3200720c */ /* 0x000fe20003fa6150 */
        /* <DEDUP_REMOVED lines=53> */
.L_x_489:
        /* <DEDUP_REMOVED lines=21> */
.L_x_490:
[----:B------:R-:W-:Y:S01]  /*6da10*/  IMAD.MOV.U32 R83, RZ, RZ, RZ ;  /* 0x000000ffff537224 */ /* 0x000fe200078e00ff */
[----:B------:R-:W-:Y:S01]  /*6da20*/  CS2R R84, SRZ ;  /* 0x0000000000547805 */ /* 0x000fe2000001ff00 */
[----:B------:R-:W-:Y:S01]  /*6da30*/  IMAD.WIDE.U32 R48, R67, R92, RZ ;  /* 0x0000005c43307225 */ /* 0x000fe200078e00ff */
[----:B------:R-:W-:Y:S02]  /*6da40*/  CS2R R86, SRZ ;  /* 0x0000000000567805 */ /* 0x000fe4000001ff00 */
        /* <DEDUP_REMOVED lines=15> */
[----:B------:R-:W-:-:S03]  /*6db40*/  IMAD.WIDE.U32 R2, R69, R92, RZ ;  /* 0x0000005c45027225 */ /* 0x000fc600078e00ff */
[----:B------:R-:W-:Y:S01]  /*6db50*/  P2R R145, PR, RZ, 0x10 ;  /* 0x00000010ff917803 */ /* 0x000fe20000000000 */
[----:B------:R-:W-:Y:S02]  /*6db60*/  IMAD.IADD R16, R15, 0x1, R84 ;  /* 0x000000010f107824 */ /* 0x000fe400078e0254 */
[----:B------:R-:W-:Y:S02]  /*6db70*/  IMAD.MOV.U32 R17, RZ, RZ, RZ ;  /* 0x000000ffff117224 */ /* 0x000fe400078e00ff */
[----:B------:R-:W-:-:S04]  /*6db80*/  IMAD.WIDE.U32 R64, R70, R92, RZ ;  /* 0x0000005c46407225 */ /* 0x000fc800078e00ff */
[----:B------:R-:W-:Y:S01]  /*6db90*/  IMAD.WIDE.U32 R14, R69, R132, RZ ;  /* 0x00000084450e7225 */ /* 0x000fe200078e00ff */
[----:B------:R-:W-:-:S03]  /*6dba0*/  @P6 LOP3.LUT R53, R53, 0x1, RZ, 0xfc, !PT ;  /* 0x0000000135356812 */ /* 0x000fc600078efcff */
[----:B------:R-:W-:Y:S01]  /*6dbb0*/  IMAD.IADD R3, R3, 0x1, R86 ;  /* 0x0000000103037824 */ /* 0x000fe200078e0256 */
[----:B------:R-:W-:Y:S01]  /*6dbc0*/  LOP3.LUT R53, R53, 0xfffffffb, RZ, 0xc0, !PT ;  /* 0xfffffffb35357812 */ /* 0x000fe200078ec0ff */
[----:B------:R-:W-:-:S03]  /*6dbd0*/  IMAD.WIDE.U32 R16, R132, R68, R16 ;  /* 0x0000004484107225 */ /* 0x000fc600078e0010 */
[----:B------:R-:W-:Y:S01]  /*6dbe0*/  IADD3 R3, P1, P5, R14, R3, R64 ;  /* 0x000000030e037210 */ /* 0x000fe20007d3e040 */
[----:B------:R-:W-:Y:S01]  /*6dbf0*/  IMAD.IADD R49, R71, 0x1, R51 ;  /* 0x0000000147317824 */ /* 0x000fe200078e0233 */
[----:B------:R-:W-:Y:S01]  /*6dc00*/  IADD3 R97, P2, P3, R97, R16, R45 ;  /* 0x0000001061617210 */ /* 0x000fe20007b5e02d */
[----:B------:R-:W-:-:S04]  /*6dc10*/  IMAD.WIDE.U32 R50, R0, R92, RZ ;  /* 0x0000005c00327225 */ /* 0x000fc800078e00ff */
        /* <DEDUP_REMOVED lines=452> */
.L_x_491:
        /* <DEDUP_REMOVED lines=21> */
.L_x_492:
        /* <DEDUP_REMOVED lines=43> */
[----:B------:R-:W-:Y:S01]  /*6fc60*/  IMAD.WIDE.U32 R138, R68, R24, RZ ;  /* 0x00000018448a7225 */ /* 0x000fe200078e00ff */
[----:B------:R-:W-:-:S03]  /*6fc70*/  ISETP.GE.U32.AND.EX P3, PT, R144, R49, PT, P3 ;  /* 0x000000319000720c */ /* 0x000fc60003f66130 */
[----:B------:R-:W-:Y:S01]  /*6fc80*/  IMAD.MOV.U32 R49, RZ, RZ, RZ ;  /* 0x000000ffff317224 */ /* 0x000fe200078e00ff */
[----:B------:R-:W-:Y:S01]  /*6fc90*/  SEL R146, RZ, 0x1, P3 ;  /* 0x00000001ff927807 */ /* 0x000fe20001800000 */
[----:B------:R-:W-:Y:S02]  /*6fca0*/  IMAD.IADD R147, R83, 0x1, R47 ;  /* 0x0000000153937824 */ /* 0x000fe400078e022f */
[----:B------:R-:W-:-:S03]  /*6fcb0*/  IMAD.WIDE.U32 R48, R25, R70, R48 ;  /* 0x0000004619307225 */ /* 0x000fc600078e0030 */
[----:B------:R-:W-:Y:S01]  /*6fcc0*/  IADD3 R147, P1, P5, R96, R147, R138 ;  /* 0x0000009360937210 */ /* 0x000fe20007d3e08a */
[----:B------:R-:W-:Y:S01]  /*6fcd0*/  IMAD.IADD R94, R94, 0x1, R141 ;  /* 0x000000015e5e7824 */ /* 0x000fe200078e028d */
[----:B------:R-:W-:Y:S01]  /*6fce0*/  IADD3 R141, P3, PT, R146, R16, RZ ;  /* 0x00000010928d7210 */ /* 0x000fe20007f7e0ff */
[----:B------:R-:W-:Y:S01]  /*6fcf0*/  IMAD.IADD R14, R84, 0x1, R139 ;  /* 0x00000001540e7824 */ /* 0x000fe200078e028b */
[----:B------:R-:W-:Y:S01]  /*6fd00*/  IADD3.X R139, PT, PT, RZ, RZ, RZ, P4, P6 ;  /* 0x000000ffff8b7210 */ /* 0x000fe200027ec4ff */
[----:B------:R-:W-:Y:S01]  /*6fd10*/  IMAD.IADD R98, R95, 0x1, R143 ;  /* 0x000000015f627824 */ /* 0x000fe200078e028f */
[----:B------:R-:W-:Y:S01]  /*6fd20*/  IADD3 R140, P6, P4, R140, R48, R15 ;  /* 0x000000308c8c7210 */ /* 0x000fe20007cde00f */
[----:B------:R-:W-:Y:S01]  /*6fd30*/  IMAD.MOV.U32 R99, RZ, RZ, RZ ;  /* 0x000000ffff637224 */ /* 0x000fe200078e00ff */
[----:B------:R-:W-:Y:S01]  /*6fd40*/  IADD3.X R138, PT, PT, RZ, RZ, RZ, P1, P5 ;  /* 0x000000ffff8a7210 */ /* 0x000fe20000fea4ff */
[----:B------:R-:W-:Y:S01]  /*6fd50*/  IMAD.MOV.U32 R15, RZ, RZ, RZ ;  /* 0x000000ffff0f7224 */ /* 0x000fe200078e00ff */
[----:B------:R-:W-:Y:S01]  /*6fd60*/  ISETP.GT.U32.AND P1, PT, R16, R141, PT ;  /* 0x0000008d1000720c */ /* 0x000fe20003f24070 */
[----:B------:R-:W-:-:S04]  /*6fd70*/  IMAD.WIDE.U32 R98, R25, R4, R98 ;  /* 0x0000000419627225 */ /* 0x000fc800078e0062 */
        /* <DEDUP_REMOVED lines=18> */
[----:B------:R-:W-:-:S03]  /*6fea0*/  IMAD.WIDE.U32 R46, R70, R24, RZ ;  /* 0x00000018462e7225 */ /* 0x000fc600078e00ff */
[----:B------:R-:W-:Y:S01]  /*6feb0*/  IADD3 R15, P6, P4, R48, R15, R96 ;  /* 0x0000000f300f7210 */ /* 0x000fe20007cde060 */
[----:B------:R-:W-:Y:S01]  /*6fec0*/  IMAD.WIDE.U32 R16, R14, R72, RZ ;  /* 0x000000480e107225 */ /* 0x000fe200078e00ff */
[----:B------:R-:W-:Y:S02]  /*6fed0*/  IADD3.X R48, PT, PT, R142, R143, RZ, P3, P5 ;  /* 0x0000008f8e307210 */ /* 0x000fe40001fea4ff */
[----:B------:R-:W-:Y:S01]  /*6fee0*/  IADD3 R141, P3, P5, R139, R98, R94 ;  /* 0x000000628b8d7210 */ /* 0x000fe20007d7e05e */
[----:B------:R-:W-:Y:S01]  /*6fef0*/  IMAD R94, R15, R72, RZ ;  /* 0x000000480f5e7224 */ /* 0x000fe200078e02ff */
[----:B------:R-:W-:Y:S01]  /*6ff00*/  P2R R26, PR, RZ, 0x40 ;  /* 0x00000040ff1a7803 */ /* 0x000fe20000000000 */
        /* <DEDUP_REMOVED lines=123> */
[----:B------:R-:W-:Y:S02]  /*706c0*/  ISETP.NE.AND P6, PT, R26, RZ, PT ;  /* 0x000000ff1a00720c */ /* 0x000fe40003fc5270 */
[----:B------:R-:W-:Y:S01]  /*706d0*/  IADD3.X R28, PT, PT, RZ, RZ, RZ, P2, P0 ;  /* 0x000000ffff1c7210 */ /* 0x000fe200017e04ff */
        /* <DEDUP_REMOVED lines=52> */
[----:B------:R-:W-:Y:S01]  /*70a20*/  IADD3.X R71, P0, PT, R71, R86, RZ, P0, !PT ;  /* 0x0000005647477210 */ /* 0x000fe2000071e4ff */
[----:B------:R-:W-:Y:S01]  /*70a30*/  IMAD.WIDE.U32 R96, R25, R66, R96 ;  /* 0x0000004219607225 */ /* 0x000fe200078e0060 */
[----:B------:R-:W-:Y:S02]  /*70a40*/  IADD3.X R25, PT, PT, RZ, RZ, RZ, P1, P3 ;  /* 0x000000ffff197210 */ /* 0x000fe40000fe64ff */
[----:B------:R-:W-:Y:S01]  /*70a50*/  IADD3 R66, P3, PT, R47, R14, RZ ;  /* 0x0000000e2f427210 */ /* 0x000fe20007f7e0ff */
        /* <DEDUP_REMOVED lines=57> */
[----:B------:R-:W-:-:S02]  /*70df0*/  IADD3 R0, P6, P2, R146, R0, R28 ;  /* 0x0000000092007210 */ /* 0x000fc40007ade01c */
[----:B------:R-:W-:Y:S01]  /*70e00*/  ISETP.GE.U32.AND.EX P1, PT, R84, R13, PT, P1 ;  /* 0x0000000d5400720c */ /* 0x000fe20003f26110 */
[----:B------:R-:W-:Y:S01]  /*70e10*/  IMAD R28, R49, R72, RZ ;  /* 0x00000048311c7224 */ /* 0x000fe200078e02ff */
[----:B------:R-:W-:Y:S02]  /*70e20*/  IADD3.X R66, PT, PT, R47, RZ, RZ, P0, P3 ;  /* 0x000000ff2f427210 */ /* 0x000fe400007e64ff */
[----:B------:R-:W-:Y:S01]  /*70e30*/  IADD3 R13, P0, PT, R14, R85, RZ ;  /* 0x000000550e0d7210 */ /* 0x000fe20007f1e0ff */
[----:B------:R-:W-:Y:S01]  /*70e40*/  IMAD.MOV.U32 R14, RZ, RZ, R3 ;  /* 0x000000ffff0e7224 */ /* 0x000fe200078e0003 */
[----:B------:R-:W-:Y:S02]  /*70e50*/  IADD3.X R145, PT, PT, RZ, R145, RZ, P6, P2 ;  /* 0x00000091ff917210 */ /* 0x000fe400037e44ff */
        /* <DEDUP_REMOVED lines=52> */
[----:B------:R-:W-:Y:S01]  /*711a0*/  IADD3.X R22, PT, PT, RZ, RZ, RZ, P5, P4 ;  /* 0x000000ffff167210 */ /* 0x000fe20002fe84ff */
[----:B------:R-:W-:Y:S01]  /*711b0*/  IMAD.WIDE.U32.X R16, R13, R77, R16, P6 ;  /* 0x0000004d0d107225 */ /* 0x000fe200030e0410 */
[----:B------:R-:W-:-:S02]  /*711c0*/  IADD3 R70, P5, P4, R4, R70, R25 ;  /* 0x0000004604467210 */ /* 0x000fc40007cbe019 */
[----:B------:R-:W-:Y:S02]  /*711d0*/  SEL R4, RZ, 0x1, P0 ;  /* 0x00000001ff047807 */ /* 0x000fe40000000000 */
[----:B------:R-:W-:Y:S02]  /*711e0*/  IADD3.X R68, P2, PT, R66, R23, RZ, P2, !PT ;  /* 0x0000001742447210 */ /* 0x000fe4000175e4ff */
[----:B------:R-:W-:Y:S02]  /*711f0*/  ISETP.GE.U32.AND P0, PT, R86, R71, PT ;  /* 0x000000475600720c */ /* 0x000fe40003f06070 */
[----:B------:R-:W-:Y:S02]  /*71200*/  ISETP.GE.U32.AND.EX P3, PT, R28, R145, PT, P3 ;  /* 0x000000911c00720c */ /* 0x000fe40003f66130 */
[----:B------:R-:W-:Y:S02]  /*71210*/  IADD3.X R69, P1, P2, R16, RZ, RZ, P2, P1 ;  /* 0x000000ff10457210 */ /* 0x000fe400012224ff */
[----:B------:R-:W-:-:S02]  /*71220*/  ISETP.GE.U32.AND.EX P0, PT, R3, R28, PT, P0 ;  /* 0x0000001c0300720c */ /* 0x000fc40003f06100 */
[----:B------:R-:W-:Y:S01]  /*71230*/  SEL R3, RZ, 0x1, P3 ;  /* 0x00000001ff037807 */ /* 0x000fe20001800000 */
[C---:B------:R-:W-:Y:S01]  /*71240*/  IMAD.WIDE.U32 R14, P3, R2.reuse, R79, R14 ;  /* 0x0000004f020e7225 */ /* 0x040fe2000786000e */
[----:B------:R-:W-:Y:S02]  /*71250*/  IADD3.X R0, PT, PT, R17, RZ, RZ, P1, P2 ;  /* 0x000000ff11007210 */ /* 0x000fe40000fe44ff */
[----:B------:R-:W-:Y:S01]  /*71260*/  IADD3.X R28, PT, PT, RZ, R87, RZ, P5, P4 ;  /* 0x00000057ff1c7210 */ /* 0x000fe20002fe84ff */
[----:B------:R-:W-:Y:S01]  /*71270*/  IMAD.WIDE.U32 R16, R2, R78, RZ ;  /* 0x0000004e02107225 */ /* 0x000fe200078e00ff */
[----:B------:R-:W-:Y:S02]  /*71280*/  IADD3 R3, P4, PT, R3, R70, RZ ;  /* 0x0000004603037210 */ /* 0x000fe40007f9e0ff */
[----:B------:R-:W-:Y:S01]  /*71290*/  IADD3 R67, P6, P2, R4, R67, R22 ;  /* 0x0000004304437210 */ /* 0x000fe20007ade016 */
[----:B------:R-:W-:Y:S01]  /*712a0*/  IMAD.X R23, RZ, RZ, RZ, P3 ;  /* 0x000000ffff177224 */ /* 0x000fe200018e06ff */
[----:B------:R-:W-:Y:S01]  /*712b0*/  IADD3 R69, P1, PT, R69, R46, RZ ;  /* 0x0000002e45457210 */ /* 0x000fe20007f3e0ff */
[----:B------:R-:W-:Y:S01]  /*712c0*/  IMAD.X R25, RZ, RZ, R28, P4 ;  /* 0x000000ffff197224 */ /* 0x000fe200020e061c */
[----:B------:R-:W-:Y:S01]  /*712d0*/  SEL R4, RZ, 0x1, P0 ;  /* 0x00000001ff047807 */ /* 0x000fe20000000000 */
[----:B------:R-:W-:Y:S01]  /*712e0*/  IMAD.MOV.U32 R22, RZ, RZ, R15 ;  /* 0x000000ffff167224 */ /* 0x000fe200078e000f */
[----:B------:R-:W-:-:S02]  /*712f0*/  IADD3 R14, P5, PT, R17, R14, RZ ;  /* 0x0000000e110e7210 */ /* 0x000fc40007fbe0ff */
[----:B------:R-:W-:Y:S01]  /*71300*/  IADD3 R69, P0, PT, R69, R16, RZ ;  /* 0x0000001045457210 */ /* 0x000fe20007f1e0ff */
[----:B------:R-:W-:Y:S01]  /*71310*/  IMAD.WIDE.U32 R16, R13, R80, RZ ;  /* 0x000000500d107225 */ /* 0x000fe200078e00ff */
[----:B------:R-:W-:Y:S02]  /*71320*/  IADD3.X R27, P1, PT, R0, R27, RZ, P1, !PT ;  /* 0x0000001b001b7210 */ /* 0x000fe40000f3e4ff */
[----:B------:R-:W-:Y:S02]  /*71330*/  IADD3 R4, P4, PT, R4, R3, RZ ;  /* 0x0000000304047210 */ /* 0x000fe40007f9e0ff */
[----:B------:R-:W-:Y:S01]  /*71340*/  IADD3.X R27, P0, PT, R27, R14, RZ, P0, !PT ;  /* 0x0000000e1b1b7210 */ /* 0x000fe2000071e4ff */
[----:B------:R-:W-:Y:S01]  /*71350*/  IMAD.WIDE.U32.X R14, R13, R79, R22, P5 ;  /* 0x0000004f0d0e7225 */ /* 0x000fe200028e0416 */
[----:B------:R-:W-:Y:S02]  /*71360*/  ISETP.GE.U32.AND P3, PT, R3, R70, PT ;  /* 0x000000460300720c */ /* 0x000fe40003f66070 */
[----:B------:R-:W-:Y:S01]  /*71370*/  ISETP.GE.U32.AND P5, PT, R4, R3, PT ;  /* 0x000000030400720c */ /* 0x000fe20003fa6070 */
[----:B------:R-:W-:Y:S01]  /*71380*/  IMAD.X R26, RZ, RZ, R25, P4 ;  /* 0x000000ffff1a7224 */ /* 0x000fe200020e0619 */
        /* <DEDUP_REMOVED lines=60> */
.L_x_493:
        /* <DEDUP_REMOVED lines=21> */
.L_x_494:
        /* <DEDUP_REMOVED lines=69> */
.L_x_495:
        /* <DEDUP_REMOVED lines=21> */
.L_x_496:
[----:B------:R-:W-:Y:S02]  /*71e40*/  IMAD.MOV.U32 R135, RZ, RZ, RZ ;  /* 0x000000ffff877224 */ /* 0x000fe400078e00ff */
[----:B------:R-:W-:-:S04]  /*71e50*/  IMAD.WIDE.U32 R98, R96, R86, RZ ;  /* 0x0000005660627225 */ /* 0x000fc800078e00ff */
[----:B------:R-:W-:-:S04]  /*71e60*/  IMAD.WIDE.U32 R16, R86, R86, RZ ;  /* 0x0000005656107225 */ /* 0x000fc800078e00ff */
[----:B------:R-:W-:-:S04]  /*71e70*/  IMAD.WIDE.U32 R14, R97, R86, RZ ;  /* 0x00000056610e7225 */ /* 0x000fc800078e00ff */
[----:B------:R-:W-:-:S04]  /*71e80*/  IMAD.WIDE.U32 R2, R96, R87, RZ ;  /* 0x0000005760027225 */ /* 0x000fc800078e00ff */
[----:B------:R-:W-:Y:S01]  /*71e90*/  IMAD.IADD R145, R99, 0x1, R135 ;  /* 0x0000000163917824 */ /* 0x000fe200078e0287 */
[----:B------:R-:W-:Y:S01]  /*71ea0*/  LOP3.LUT R99, R16, 0xfffffffd, RZ, 0xc0, !PT ;  /* 0xfffffffd10637812 */ /* 0x000fe200078ec0ff */
[----:B------:R-:W-:Y:S02]  /*71eb0*/  IMAD.MOV.U32 R13, RZ, RZ, RZ ;  /* 0x000000ffff0d7224 */ /* 0x000fe400078e00ff */
[----:B------:R-:W-:Y:S01]  /*71ec0*/  IMAD.MOV.U32 R147, RZ, RZ, RZ ;  /* 0x000000ffff937224 */ /* 0x000fe200078e00ff */
[----:B------:R-:W-:Y:S01]  /*71ed0*/  IADD3 R145, P0, P6, R2, R145, R14 ;  /* 0x0000009102917210 */ /* 0x000fe20007e1e00e */
[----:B------:R-:W-:-:S03]  /*71ee0*/  IMAD.WIDE.U32 R26, R85, R86, RZ ;  /* 0x00000056551a7225 */ /* 0x000fc600078e00ff */
[----:B------:R-:W-:Y:S01]  /*71ef0*/  IADD3.X R0, PT, PT, RZ, RZ, RZ, P0, P6 ;  /* 0x000000ffff007210 */ /* 0x000fe200007ec4ff */
        /* <DEDUP_REMOVED lines=17> */
[----:B------:R-:W-:-:S04]  /*72010*/  IMAD.WIDE.U32 R48, R94, R94, RZ ;  /* 0x0000005e5e307225 */ /* 0x000fc800078e00ff */
[----:B------:R-:W-:Y:S01]  /*72020*/  IMAD.MOV.U32 R136, RZ, RZ, RZ ;  /* 0x000000ffff887224 */ /* 0x000fe200078e00ff */
[----:B------:R-:W-:Y:S01]  /*72030*/  LOP3.LUT R48, R48, 0xfffffffd, RZ, 0xc0, !PT ;  /* 0xfffffffd30307812 */ /* 0x000fe200078ec0ff */
[----:B------:R-:W-:Y:S02]  /*72040*/  IMAD.SHL.U32 R14, R16, 0x2, RZ ;  /* 0x00000002100e7824 */ /* 0x000fe400078e00ff */
[----:B------:R-:W-:Y:S02]  /*72050*/  IMAD.IADD R135, R135, 0x1, R139 ;  /* 0x0000000187877824 */ /* 0x000fe400078e028b */
[----:B------:R-:W-:Y:S01]  /*72060*/  IMAD.SHL.U32 R27, R46, 0x2, RZ ;  /* 0x000000022e1b7824 */ /* 0x000fe200078e00ff */
[----:B------:R-:W-:Y:S01]  /*72070*/  LOP3.LUT R14, R14, 0xfffffffe, RZ, 0xc0, !PT ;  /* 0xfffffffe0e0e7812 */ /* 0x000fe200078ec0ff */
[----:B------:R-:W-:Y:S02]  /*72080*/  IMAD.IADD R139, R142, 0x1, R17 ;  /* 0x000000018e8b7824 */ /* 0x000fe400078e0211 */
[----:B------:R-:W-:Y:S01]  /*72090*/  IMAD.IADD R3, R136, 0x1, R49 ;  /* 0x0000000188037824 */ /* 0x000fe200078e0231 */
[----:B------:R-:W-:Y:S01]  /*720a0*/  LOP3.LUT R27, R27, 0xfffffffe, RZ, 0xc0, !PT ;  /* 0xfffffffe1b1b7812 */ /* 0x000fe200078ec0ff */
[----:B------:R-:W-:Y:S01]  /*720b0*/  IMAD.MOV.U32 R23, RZ, RZ, RZ ;  /* 0x000000ffff177224 */ /* 0x000fe200078e00ff */
[C---:B------:R-:W-:Y:S01]  /*720c0*/  SHF.L.U64.HI R137, R16.reuse, 0x1, R139 ;  /* 0x0000000110897819 */ /* 0x040fe2000001028b */
[----:B------:R-:W-:Y:S01]  /*720d0*/  IMAD.IADD R2, R147, 0x1, R19 ;  /* 0x0000000193027824 */ /* 0x000fe200078e0213 */
[----:B------:R-:W-:Y:S01]  /*720e0*/  SHF.R.U64 R49, R16, 0x1f, R139 ;  /* 0x0000001f10317819 */ /* 0x000fe2000000128b */
[----:B------:R-:W-:Y:S01]  /*720f0*/  IMAD.WIDE.U32 R16, R94, R86, RZ ;  /* 0x000000565e107225 */ /* 0x000fe200078e00ff */
[----:B------:R-:W-:-:S02]  /*72100*/  IADD3 R14, P4, PT, R14, R3, RZ ;  /* 0x000000030e0e7210 */ /* 0x000fc40007f9e0ff */
[----:B------:R-:W-:Y:S01]  /*72110*/  IADD3 R27, P0, PT, R27, R20, RZ ;  /* 0x000000141b1b7210 */ /* 0x000fe20007f1e0ff */
[----:B------:R-:W-:Y:S02]  /*72120*/  IMAD.MOV.U32 R3, RZ, RZ, RZ ;  /* 0x000000ffff037224 */ /* 0x000fe400078e00ff */
[----:B------:R-:W-:-:S04]  /*72130*/  IMAD.WIDE.U32 R22, R87, R97, R22 ;  /* 0x0000006157167225 */ /* 0x000fc800078e0016 */
[----:B------:R-:W-:Y:S01]  /*72140*/  IMAD.WIDE.U32 R18, R95, R86, RZ ;  /* 0x000000565f127225 */ /* 0x000fe200078e00ff */
[----:B------:R-:W-:Y:S02]  /*72150*/  IADD3 R133, P1, P2, R0, R22, R133 ;  /* 0x0000001600857210 */ /* 0x000fe40007a3e085 */
[----:B------:R-:W-:Y:S01]  /*72160*/  IADD3.X R0, PT, PT, RZ, RZ, RZ, P3, P5 ;  /* 0x000000ffff007210 */ /* 0x000fe20001fea4ff */
[----:B------:R-:W-:-:S04]  /*72170*/  IMAD.WIDE.U32 R20, R94, R87, RZ ;  /* 0x000000575e147225 */ /* 0x000fc800078e00ff */
[----:B------:R-:W-:Y:S02]  /*72180*/  IMAD.IADD R17, R17, 0x1, R136 ;  /* 0x0000000111117824 */ /* 0x000fe400078e0288 */
[----:B------:R-:W-:-:S03]  /*72190*/  IMAD.WIDE.U32 R2, R95, R97, R2 ;  /* 0x000000615f027225 */ /* 0x000fc600078e0002 */
[----:B------:R-:W-:Y:S01]  /*721a0*/  IADD3 R17, P5, P3, R20, R17, R18 ;  /* 0x0000001114117210 */ /* 0x000fe20007bbe012 */
[----:B------:R-:W-:Y:S01]  /*721b0*/  IMAD R20, R27, R72, RZ ;  /* 0x000000481b147224 */ /* 0x000fe200078e02ff */
[----:B------:R-:W-:Y:S01]  /*721c0*/  IADD3 R134, P6, PT, R135, R2, RZ ;  /* 0x0000000287867210 */ /* 0x000fe20007fde0ff */
[----:B------:R-:W-:Y:S01]  /*721d0*/  IMAD.IADD R135, R147, 0x1, R23 ;  /* 0x0000000193877824 */ /* 0x000fe200078e0217 */
[----:B------:R-:W-:Y:S01]  /*721e0*/  SHF.R.U32.HI R140, RZ, 0x1f, R17 ;  /* 0x0000001fff8c7819 */ /* 0x000fe20000011611 */
[----:B------:R-:W-:Y:S01]  /*721f0*/  IMAD.WIDE.U32 R22, R99, R72, RZ ;  /* 0x0000004863167225 */ /* 0x000fe200078e00ff */
[----:B------:R-:W-:Y:S02]  /*72200*/  LOP3.LUT R2, R49, 0xfffffffe, RZ, 0xc0, !PT ;  /* 0xfffffffe31027812 */ /* 0x000fe400078ec0ff */
[----:B------:R-:W-:Y:S01]  /*72210*/  LOP3.LUT R18, R137, 0x1, RZ, 0xc0, !PT ;  /* 0x0000000189127812 */ /* 0x000fe200078ec0ff */
[----:B------:R-:W-:Y:S01]  /*72220*/  IMAD.X R147, R147, 0x1, R3, P6 ;  /* 0x0000000193937824 */ /* 0x000fe200030e0603 */
[----:B------:R-:W-:Y:S01]  /*72230*/  SHF.R.U32.HI R3, RZ, 0x1f, R139 ;  /* 0x0000001fff037819 */ /* 0x000fe2000001168b */
[----:B------:R-:W-:Y:S01]  /*72240*/  IMAD R137, R99, R73, R20 ;  /* 0x0000004963897224 */ /* 0x000fe200078e0214 */
[----:B------:R-:W-:Y:S01]  /*72250*/  IADD3 R49, P6, PT, R140, R98, RZ ;  /* 0x000000628c317210 */ /* 0x000fe20007fde0ff */
[----:B------:R-:W-:Y:S01]  /*72260*/  IMAD.X R18, RZ, RZ, R18, P4 ;  /* 0x000000ffff127224 */ /* 0x000fe200020e0612 */
[----:B------:R-:W-:Y:S01]  /*72270*/  LOP3.LUT R3, R3, 0x1, RZ, 0xc0, !PT ;  /* 0x0000000103037812 */ /* 0x000fe200078ec0ff */
[----:B------:R-:W-:Y:S01]  /*72280*/  IMAD.IADD R150, R23, 0x1, R137 ;  /* 0x0000000117967824 */ /* 0x000fe200078e0289 */
[----:B------:R-:W-:Y:S01]  /*72290*/  ISETP.GT.U32.AND P4, PT, R98, R49, PT ;  /* 0x000000316200720c */ /* 0x000fe20003f84070 */
[----:B------:R-:W-:Y:S01]  /*722a0*/  IMAD.X R144, RZ, RZ, R145, P6 ;  /* 0x000000ffff907224 */ /* 0x000fe200030e0691 */
[----:B------:R-:W-:Y:S01]  /*722b0*/  IADD3.X R135, PT, PT, RZ, R135, RZ, P1, P2 ;  /* 0x00000087ff877210 */ /* 0x000fe20000fe44ff */
[----:B------:R-:W-:Y:S01]  /*722c0*/  IMAD.WIDE.U32 R2, R95, R95, R2 ;  /* 0x0000005f5f027225 */ /* 0x000fe200078e0002 */
[----:B------:R-:W-:-:S02]  /*722d0*/  IADD3 R137, P1, PT, R49, R48, RZ ;  /* 0x0000003031897210 */ /* 0x000fc40007f3e0ff */
[C---:B------:R-:W-:Y:S01]  /*722e0*/  ISETP.GT.U32.AND.EX P4, PT, R145.reuse, R144, PT, P4 ;  /* 0x000000909100720c */ /* 0x040fe20003f84140 */
[----:B------:R-:W-:Y:S01]  /*722f0*/  IMAD.IADD R146, R142, 0x1, R3 ;  /* 0x000000018e927824 */ /* 0x000fe200078e0203 */
[----:B------:R-:W-:Y:S01]  /*72300*/  IADD3 R18, P6, P2, R18, R2, R133 ;  /* 0x0000000212127210 */ /* 0x000fe20007ade085 */
[----:B------:R-:W-:Y:S01]  /*72310*/  IMAD.X R20, R144, 0x1, R14, P1 ;  /* 0x0000000190147824 */ /* 0x000fe200008e060e */
[----:B------:R-:W-:Y:S01]  /*72320*/  SEL R2, R98, R49, P4 ;  /* 0x0000003162027207 */ /* 0x000fe20002000000 */
[----:B------:R-:W-:Y:S01]  /*72330*/  IMAD.WIDE.U32 R48, R150, R74, RZ ;  /* 0x0000004a96307225 */ /* 0x000fe200078e00ff */
[----:B------:R-:W-:Y:S02]  /*72340*/  SEL R23, R145, R144, P4 ;  /* 0x0000009091177207 */ /* 0x000fe40002000000 */
[----:B------:R-:W-:Y:S01]  /*72350*/  ISETP.GT.U32.AND P1, PT, R2, R137, PT ;  /* 0x000000890200720c */ /* 0x000fe20003f24070 */
[----:B------:R-:W-:Y:S01]  /*72360*/  IMAD.WIDE.U32 R2, R22, R74, RZ ;  /* 0x0000004a16027225 */ /* 0x000fe200078e00ff */
[----:B------:R-:W-:-:S02]  /*72370*/  IADD3.X R144, PT, PT, RZ, R146, R135, P6, P2 ;  /* 0x00000092ff907210 */ /* 0x000fc400037e4487 */
[----:B------:R-:W-:Y:S01]  /*72380*/  ISETP.GT.U32.AND.EX P1, PT, R23, R20, PT, P1 ;  /* 0x000000141700720c */ /* 0x000fe20003f24110 */
[----:B------:R-:W-:Y:S01]  /*72390*/  IMAD.WIDE.U32 R48, P4, R22, R75, R48 ;  /* 0x0000004b16307225 */ /* 0x000fe20007880030 */
[----:B------:R-:W-:Y:S02]  /*723a0*/  IADD3 RZ, P6, PT, R99, R2, RZ ;  /* 0x0000000263ff7210 */ /* 0x000fe40007fde0ff */
[----:B------:R-:W-:Y:S01]  /*723b0*/  SEL R99, RZ, 0x1, !P1 ;  /* 0x00000001ff637807 */ /* 0x000fe20004800000 */
[----:B------:R-:W-:Y:S01]  /*723c0*/  IMAD.MOV.U32 R14, RZ, RZ, RZ ;  /* 0x000000ffff0e7224 */ /* 0x000fe200078e00ff */
[----:B------:R-:W-:Y:S01]  /*723d0*/  IADD3 R2, P2, PT, R3, R48, RZ ;  /* 0x0000003003027210 */ /* 0x000fe20007f5e0ff */
[----:B------:R-:W-:Y:S01]  /*723e0*/  IMAD.X R3, RZ, RZ, RZ, P4 ;  /* 0x000000ffff037224 */ /* 0x000fe200020e06ff */
[----:B------:R-:W-:Y:S02]  /*723f0*/  IADD3 R23, P4, PT, R137, R98, RZ ;  /* 0x0000006289177210 */ /* 0x000fe40007f9e0ff */
[----:B------:R-:W-:Y:S01]  /*72400*/  IADD3.X RZ, P1, PT, R27, R2, RZ, P6, !PT ;  /* 0x000000021bff7210 */ /* 0x000fe2000373e4ff */
[----:B------:R-:W-:-:S02]  /*72410*/  IMAD.MOV.U32 R2, RZ, RZ, R49 ;  /* 0x000000ffff027224 */ /* 0x000fc400078e0031 */
[----:B------:R-:W-:Y:S01]  /*72420*/  IMAD.X R145, R20, 0x1, R145, P4 ;  /* 0x0000000114917824 */ /* 0x000fe200020e0691 */
[----:B------:R-:W-:Y:S01]  /*72430*/  IADD3 R27, P4, P6, R133, R18, R99 ;  /* 0x00000012851b7210 */ /* 0x000fe20007e9e063 */
[----:B------:R-:W-:Y:S01]  /*72440*/  IMAD.WIDE.U32.X R2, R150, R75, R2, P2 ;  /* 0x0000004b96027225 */ /* 0x000fe200010e0402 */
[----:B------:R-:W-:Y:S02]  /*72450*/  ISETP.GE.U32.AND P2, PT, R23, R137, PT ;  /* 0x000000891700720c */ /* 0x000fe40003f46070 */
[----:B------:R-:W-:Y:S01]  /*72460*/  IADD3.X R133, PT, PT, R135, R144, RZ, P4, P6 ;  /* 0x0000009087857210 */ /* 0x000fe200027ec4ff */
[----:B------:R-:W-:Y:S01]  /*72470*/  IMAD.IADD R49, R47, 0x1, R14 ;  /* 0x000000012f317824 */ /* 0x000fe200078e020e */
        /* <DEDUP_REMOVED lines=8> */
[----:B------:R-:W-:-:S02]  /*72500*/  SEL R139, RZ, 0x1, P6 ;  /* 0x00000001ff8b7807 */ /* 0x000fc40003000000 */
[----:B------:R-:W-:Y:S02]  /*72510*/  ISETP.GT.U32.AND.EX P4, PT, R4, R47, PT, P4 ;  /* 0x0000002f0400720c */ /* 0x000fe40003f84140 */
[C-C-:B------:R-:W-:Y:S02]  /*72520*/  SHF.L.U64.HI R18, R46.reuse, 0x1, R49.reuse ;  /* 0x000000012e127819 */ /* 0x140fe40000010231 */
[----:B------:R-:W-:Y:S01]  /*72530*/  SHF.R.U64 R98, R46, 0x1f, R49 ;  /* 0x0000001f2e627819 */ /* 0x000fe20000001231 */
[----:B------:R-:W-:Y:S01]  /*72540*/  IMAD.X R46, R47, 0x1, R138, P1 ;  /* 0x000000012f2e7824 */ /* 0x000fe200008e068a */
[C---:B------:R-:W-:Y:S02]  /*72550*/  SHF.L.U64.HI R99, R16.reuse, 0x1, R17 ;  /* 0x0000000110637819 */ /* 0x040fe40000010211 */
[----:B------:R-:W-:Y:S01]  /*72560*/  LEA R143, P2, R16, R143, 0x1 ;  /* 0x0000008f108f7211 */ /* 0x000fe200078408ff */
[----:B------:R-:W-:Y:S01]  /*72570*/  IMAD.WIDE.U32 R16, R22, R76, RZ ;  /* 0x0000004c16107225 */ /* 0x000fe200078e00ff */
[----:B------:R-:W-:-:S02]  /*72580*/  IADD3 R135, P1, PT, R139, R48, RZ ;  /* 0x000000308b877210 */ /* 0x000fc40007f3e0ff */
[----:B------:R-:W-:Y:S02]  /*72590*/  SEL R137, R26, R137, P4 ;  /* 0x000000891a897207 */ /* 0x000fe40002000000 */
[----:B------:R-:W-:Y:S01]  /*725a0*/  SEL R47, R4, R47, P4 ;  /* 0x0000002f042f7207 */ /* 0x000fe20002000000 */
[----:B------:R-:W-:Y:S01]  /*725b0*/  IMAD.WIDE.U32 R2, P4, R22, R77, R2 ;  /* 0x0000004d16027225 */ /* 0x000fe20007880002 */
[----:B------:R-:W-:Y:S02]  /*725c0*/  IADD3.X R99, P2, PT, R146, R99, RZ, P2, !PT ;  /* 0x0000006392637210 */ /* 0x000fe4000175e4ff */
[----:B------:R-:W-:Y:S01]  /*725d0*/  SHF.R.U32.HI R49, RZ, 0x1f, R49 ;  /* 0x0000001fff317819 */ /* 0x000fe20000011631 */
[----:B------:R-:W-:Y:S01]  /*725e0*/  IMAD.X R141, RZ, RZ, R46, P1 ;  /* 0x000000ffff8d7224 */ /* 0x000fe200008e062e */
[----:B------:R-:W-:Y:S01]  /*725f0*/  IADD3 R144, P1, PT, R143, R16, RZ ;  /* 0x000000108f907210 */ /* 0x000fe20007f3e0ff */
[----:B------:R-:W-:Y:S01]  /*72600*/  IMAD.X R149, RZ, RZ, RZ, P4 ;  /* 0x000000ffff957224 */ /* 0x000fe200020e06ff */
[----:B------:R-:W-:Y:S01]  /*72610*/  IADD3 R16, P6, PT, R17, R2, RZ ;  /* 0x0000000211107210 */ /* 0x000fe20007fde0ff */
[----:B------:R-:W-:Y:S01]  /*72620*/  IMAD.MOV.U32 R17, RZ, RZ, RZ ;  /* 0x000000ffff117224 */ /* 0x000fe200078e00ff */
[----:B------:R-:W-:Y:S01]  /*72630*/  IADD3 R20, P4, PT, R135, R24, RZ ;  /* 0x0000001887147210 */ /* 0x000fe20007f9e0ff */
[----:B------:R-:W-:Y:S01]  /*72640*/  IMAD.MOV.U32 R148, RZ, RZ, R3 ;  /* 0x000000ffff947224 */ /* 0x000fe200078e0003 */
[----:B------:R-:W-:Y:S01]  /*72650*/  LOP3.LUT R98, R98, 0xfffffffe, RZ, 0xc0, !PT ;  /* 0xfffffffe62627812 */ /* 0x000fe200078ec0ff */
[----:B------:R-:W-:Y:S01]  /*72660*/  IMAD.IADD R2, R15, 0x1, R17 ;  /* 0x000000010f027824 */ /* 0x000fe200078e0211 */
[----:B------:R-:W-:Y:S01]  /*72670*/  LOP3.LUT R15, R18, 0x1, RZ, 0xc0, !PT ;  /* 0x00000001120f7812 */ /* 0x000fe200078ec0ff */
[----:B------:R-:W-:Y:S01]  /*72680*/  IMAD.X R138, R141, 0x1, R138, P4 ;  /* 0x000000018d8a7824 */ /* 0x000fe200020e068a */
[----:B------:R-:W-:Y:S01]  /*72690*/  ISETP.GT.U32.AND P4, PT, R48, R135, PT ;  /* 0x000000873000720c */ /* 0x000fe20003f84070 */
[----:B------:R-:W-:-:S02]  /*726a0*/  IMAD.MOV.U32 R3, RZ, RZ, RZ ;  /* 0x000000ffff037224 */ /* 0x000fc400078e00ff */
[----:B------:R-:W-:Y:S01]  /*726b0*/  IMAD.X R15, RZ, RZ, R15, P0 ;  /* 0x000000ffff0f7224 */ /* 0x000fe200000e060f */
[----:B------:R-:W-:Y:S01]  /*726c0*/  ISETP.GT.U32.AND P0, PT, R137, R48, PT ;  /* 0x000000308900720c */ /* 0x000fe20003f04070 */
[----:B------:R-:W-:Y:S01]  /*726d0*/  IMAD.WIDE.U32.X R148, R150, R77, R148, P6 ;  /* 0x0000004d96947225 */ /* 0x000fe200030e0494 */
[----:B------:R-:W-:Y:S02]  /*726e0*/  IADD3.X R137, P1, PT, R99, R16, RZ, P1, !PT ;  /* 0x0000001063897210 */ /* 0x000fe40000f3e4ff */
[----:B------:R-:W-:Y:S01]  /*726f0*/  LOP3.LUT R99, R49, 0x1, RZ, 0xc0, !PT ;  /* 0x0000000131637812 */ /* 0x000fe200078ec0ff */
[----:B------:R-:W-:Y:S01]  /*72700*/  IMAD.WIDE.U32 R2, R84, R87, R2 ;  /* 0x0000005754027225 */ /* 0x000fe200078e0002 */
[----:B------:R-:W-:Y:S02]  /*72710*/  ISETP.GT.U32.AND.EX P4, PT, R46, R141, PT, P4 ;  /* 0x0000008d2e00720c */ /* 0x000fe40003f84140 */
[----:B------:R-:W-:Y:S01]  /*72720*/  IADD3.X R24, P2, P1, R148, RZ, RZ, P1, P2 ;  /* 0x000000ff94187210 */ /* 0x000fe200009444ff */
[----:B------:R-:W-:Y:S01]  /*72730*/  IMAD.WIDE.U32 R98, R87, R87, R98 ;  /* 0x0000005757627225 */ /* 0x000fe200078e0062 */
[----:B------:R-:W-:-:S02]  /*72740*/  SEL R135, R48, R135, P4 ;  /* 0x0000008730877207 */ /* 0x000fc40002000000 */
[----:B------:R-:W-:Y:S01]  /*72750*/  SEL R141, R46, R141, P4 ;  /* 0x0000008d2e8d7207 */ /* 0x000fe20002000000 */
[----:B------:R-:W-:Y:S01]  /*72760*/  IMAD.IADD R17, R17, 0x1, R3 ;  /* 0x0000000111117824 */ /* 0x000fe200078e0203 */
[----:B------:R-:W-:Y:S01]  /*72770*/  IADD3 R18, P6, P4, R25, R2, R13 ;  /* 0x0000000219127210 */ /* 0x000fe20007cde00d */
[C---:B------:R-:W-:Y:S01]  /*72780*/  IMAD.WIDE.U32 R2, R150.reuse, R78, RZ ;  /* 0x0000004e96027225 */ /* 0x040fe200078e00ff */
[----:B------:R-:W-:Y:S02]  /*72790*/  ISETP.GT.U32.AND.EX P0, PT, R47, R46, PT, P0 ;  /* 0x0000002e2f00720c */ /* 0x000fe40003f04100 */
[----:B------:R-:W-:Y:S01]  /*727a0*/  IADD3.X R148, PT, PT, R149, RZ, RZ, P2, P1 ;  /* 0x000000ff95947210 */ /* 0x000fe200017e24ff */
[----:B------:R-:W-:Y:S01]  /*727b0*/  IMAD R25, R137, R72, RZ ;  /* 0x0000004889197224 */ /* 0x000fe200078e02ff */
[----:B------:R-:W-:Y:S01]  /*727c0*/  IADD3 R13, P1, PT, R15, R98, RZ ;  /* 0x000000620f0d7210 */ /* 0x000fe20007f3e0ff */
[----:B------:R-:W-:Y:S01]  /*727d0*/  IMAD.WIDE.U32 R46, R150, R80, RZ ;  /* 0x00000050962e7225 */ /* 0x000fe200078e00ff */
[----:B------:R-:W-:-:S02]  /*727e0*/  SEL R16, RZ, 0x1, !P0 ;  /* 0x00000001ff107807 */ /* 0x000fc40004000000 */
[----:B------:R-:W-:Y:S01]  /*727f0*/  IADD3 R15, P2, P0, R0, R134, R18 ;  /* 0x00000086000f7210 */ /* 0x000fe2000785e012 */
[----:B------:R-:W-:Y:S01]  /*72800*/  IMAD.X R98, R14, 0x1, R99, P1 ;  /* 0x000000010e627824 */ /* 0x000fe200008e0663 */
[----:B------:R-:W-:Y:S01]  /*72810*/  IADD3.X R99, PT, PT, RZ, R17, RZ, P6, P4 ;  /* 0x00000011ff637210 */ /* 0x000fe200037e84ff */
[----:B------:R-:W-:Y:S01]  /*72820*/  IMAD.WIDE.U32 R2, P6, R22, R79, R2 ;  /* 0x0000004f16027225 */ /* 0x000fe200078c0002 */
[----:B------:R-:W-:Y:S02]  /*72830*/  IADD3 R134, P4, P1, R134, R15, R16 ;  /* 0x0000000f86867210 */ /* 0x000fe4000799e010 */
[----:B------:R-:W-:Y:S01]  /*72840*/  IADD3.X R146, PT, PT, RZ, R147, R99, P2, P0 ;  /* 0x00000093ff927210 */ /* 0x000fe200017e0463 */
[----:B------:R-:W-:Y:S01]  /*72850*/  IMAD.WIDE.U32 R14, R22, R78, RZ ;  /* 0x0000004e160e7225 */ /* 0x000fe200078e00ff */
[----:B------:R-:W-:Y:S02]  /*72860*/  IADD3 R149, P0, PT, R24, R23, RZ ;  /* 0x0000001718957210 */ /* 0x000fe40007f1e0ff */
[----:B------:R-:W-:Y:S01]  /*72870*/  IADD3.X R146, PT, PT, R147, R146, RZ, P4, P1 ;  /* 0x0000009293927210 */ /* 0x000fe200027e24ff */
[C---:B------:R-:W-:Y:S01]  /*72880*/  IMAD R49, R144.reuse, R73, R25 ;  /* 0x0000004990317224 */ /* 0x040fe200078e0219 */
[----:B------:R-:W-:Y:S01]  /*72890*/  IADD3 R143, P2, PT, R15, R2, RZ ;  /* 0x000000020f8f7210 */ /* 0x000fe20007f5e0ff */
[----:B------:R-:W-:-:S04]  /*728a0*/  IMAD.WIDE.U32 R16, R144, R72, RZ ;  /* 0x0000004890107225 */ /* 0x000fc800078e00ff */
[----:B------:R-:W-:Y:S02]  /*728b0*/  IMAD.X R25, RZ, RZ, RZ, P6 ;  /* 0x000000ffff197224 */ /* 0x000fe400030e06ff */
[----:B------:R-:W-:-:S04]  /*728c0*/  IMAD.WIDE.U32 R46, P6, R22, R81, R46 ;  /* 0x00000051162e7225 */ /* 0x000fc800078c002e */
[----:B------:R-:W-:-:S04]  /*728d0*/  IMAD.WIDE.U32 R22, R22, R80, RZ ;  /* 0x0000005016167225 */ /* 0x000fc800078e00ff */
[----:B------:R-:W-:Y:S02]  /*728e0*/  IMAD.IADD R15, R17, 0x1, R49 ;  /* 0x00000001110f7824 */ /* 0x000fe400078e0231 */
[----:B------:R-:W-:Y:S02]  /*728f0*/  IMAD.MOV.U32 R24, RZ, RZ, R3 ;  /* 0x000000ffff187224 */ /* 0x000fe400078e0003 */
[----:B------:R-:W-:Y:S01]  /*72900*/  IMAD.X R3, RZ, RZ, RZ, P6 ;  /* 0x000000ffff037224 */ /* 0x000fe200030e06ff */
[----:B------:R-:W-:Y:S01]  /*72910*/  IADD3 R17, P6, PT, R23, R46, RZ ;  /* 0x0000002e17117210 */ /* 0x000fe20007fde0ff */
[----:B------:R-:W-:Y:S01]  /*72920*/  IMAD.WIDE.U32 R48, R15, R74, RZ ;  /* 0x0000004a0f307225 */ /* 0x000fe200078e00ff */
[----:B------:R-:W-:-:S03]  /*72930*/  IADD3.X R46, P0, PT, R148, R145, RZ, P0, !PT ;  /* 0x00000091942e7210 */ /* 0x000fc6000071e4ff */
[----:B------:R-:W-:Y:S02]  /*72940*/  IMAD.MOV.U32 R2, RZ, RZ, R47 ;  /* 0x000000ffff027224 */ /* 0x000fe400078e002f */
[----:B------:R-:W-:-:S04]  /*72950*/  IMAD.WIDE.U32.X R24, R150, R79, R24, P2 ;  /* 0x0000004f96187225 */ /* 0x000fc800010e0418 */
[----:B------:R-:W-:Y:S01]  /*72960*/  IMAD.WIDE.U32.X R2, R150, R81, R2, P6 ;  /* 0x0000005196027225 */ /* 0x000fe200030e0402 */
[----:B------:R-:W-:-:S03]  /*72970*/  IADD3 R14, P6, PT, R149, R14, RZ ;  /* 0x0000000e950e7210 */ /* 0x000fc60007fde0ff */
[----:B------:R-:W-:Y:S01]  /*72980*/  IMAD.WIDE.U32 R48, P2, R16, R75, R48 ;  /* 0x0000004b10307225 */ /* 0x000fe20007840030 */
[----:B------:R-:W-:-:S03]  /*72990*/  IADD3.X R143, P6, PT, R46, R143, RZ, P6, !PT ;  /* 0x0000008f2e8f7210 */ /* 0x000fc600037de4ff */
[----:B------:R-:W-:Y:S01]  /*729a0*/  IMAD.WIDE.U32 R148, R16, R74, RZ ;  /* 0x0000004a10947225 */ /* 0x000fe200078e00ff */
[----:B------:R-:W-:-:S03]  /*729b0*/  IADD3.X R147, P0, P6, R24, RZ, RZ, P6, P0 ;  /* 0x000000ff18937210 */ /* 0x000fc600036004ff */
[----:B------:R-:W-:Y:S01]  /*729c0*/  IMAD.X R47, RZ, RZ, RZ, P2 ;  /* 0x000000ffff2f7224 */ /* 0x000fe200010e06ff */
[----:B------:R-:W-:Y:S01]  /*729d0*/  IADD3 R150, P4, PT, R149, R48, RZ ;  /* 0x0000003095967210 */ /* 0x000fe20007f9e0ff */
[----:B------:R-:W-:Y:S01]  /*729e0*/  IMAD.MOV.U32 R46, RZ, RZ, R49 ;  /* 0x000000ffff2e7224 */ /* 0x000fe200078e0031 */
[----:B------:R-:W-:Y:S01]  /*729f0*/  IADD3 RZ, P1, PT, R144, R148, RZ ;  /* 0x0000009490ff7210 */ /* 0x000fe20007f3e0ff */
[----:B------:R-:W-:Y:S01]  /*72a00*/  IMAD.WIDE.U32 R48, R15, R76, RZ ;  /* 0x0000004c0f307225 */ /* 0x000fe200078e00ff */
[----:B------:R-:W-:Y:S02]  /*72a10*/  IADD3 R26, P2, PT, R20, R26, RZ ;  /* 0x0000001a141a7210 */ /* 0x000fe40007f5e0ff */
[----:B------:R-:W-:Y:S01]  /*72a20*/  IADD3.X RZ, P1, PT, R137, R150, RZ, P1, !PT ;  /* 0x0000009689ff7210 */ /* 0x000fe20000f3e4ff */
[----:B------:R-:W-:Y:S01]  /*72a30*/  IMAD.WIDE.U32.X R46, R15, R75, R46, P4 ;  /* 0x0000004b0f2e7225 */ /* 0x000fe200020e042e */
[----:B------:R-:W-:-:S03]  /*72a40*/  IADD3.X R145, PT, PT, R25, RZ, RZ, P0, P6 ;  /* 0x000000ff19917210 */ /* 0x000fc600007ec4ff */
[----:B------:R-:W-:Y:S01]  /*72a50*/  IMAD.X R4, R138, 0x1, R4, P2 ;  /* 0x000000018a047824 */ /* 0x000fe200010e0604 */
[----:B------:R-:W-:Y:S01]  /*72a60*/  IADD3.X R137, P1, PT, RZ, R46, RZ, P1, !PT ;  /* 0x0000002eff897210 */ /* 0x000fe20000f3e4ff */
[C---:B------:R-:W-:Y:S01]  /*72a70*/  IMAD.WIDE.U32 R48, P6, R16.reuse, R77, R48 ;  /* 0x0000004d10307225 */ /* 0x040fe200078c0030 */
[----:B------:R-:W-:Y:S02]  /*72a80*/  IADD3 R147, P2, PT, R147, R26, RZ ;  /* 0x0000001a93937210 */ /* 0x000fe40007f5e0ff */
[----:B------:R-:W-:Y:S01]  /*72a90*/  IADD3 R137, P0, PT, R137, R14, RZ ;  /* 0x0000000e89897210 */ /* 0x000fe20007f1e0ff */
[----:B------:R-:W-:Y:S01]  /*72aa0*/  IMAD.WIDE.U32 R24, R16, R76, RZ ;  /* 0x0000004c10187225 */ /* 0x000fe200078e00ff */
[----:B------:R-:W-:Y:S02]  /*72ab0*/  IADD3 R147, P4, PT, R147, R22, RZ ;  /* 0x0000001693937210 */ /* 0x000fe40007f9e0ff */
[----:B------:R-:W-:Y:S01]  /*72ac0*/  IADD3.X R144, P2, PT, R145, R4, RZ, P2, !PT ;  /* 0x0000000491907210 */ /* 0x000fe2000175e4ff */
[----:B------:R-:W-:Y:S01]  /*72ad0*/  IMAD.X R14, RZ, RZ, R47, P1 ;  /* 0x000000ffff0e7224 */ /* 0x000fe200008e062f */
[----:B------:R-:W-:Y:S01]  /*72ae0*/  IADD3 R137, P1, PT, R137, R24, RZ ;  /* 0x0000001889897210 */ /* 0x000fe20007f3e0ff */
[----:B------:R-:W-:Y:S01]  /*72af0*/  IMAD.X R23, RZ, RZ, RZ, P6 ;  /* 0x000000ffff177224 */ /* 0x000fe200030e06ff */
[----:B------:R-:W-:Y:S01]  /*72b00*/  IADD3 R48, P6, PT, R25, R48, RZ ;  /* 0x0000003019307210 */ /* 0x000fe20007fde0ff */
[----:B------:R-:W-:Y:S01]  /*72b10*/  IMAD.MOV.U32 R22, RZ, RZ, R49 ;  /* 0x000000ffff167224 */ /* 0x000fe200078e0031 */
[----:B------:R-:W-:Y:S01]  /*72b20*/  IADD3.X R143, P0, PT, R14, R143, RZ, P0, !PT ;  /* 0x0000008f0e8f7210 */ /* 0x000fe2000071e4ff */
[----:B------:R-:W-:Y:S01]  /*72b30*/  IMAD.WIDE.U32 R46, R15, R78, RZ ;  /* 0x0000004e0f2e7225 */ /* 0x000fe200078e00ff */
[----:B------:R-:W-:-:S02]  /*72b40*/  IADD3.X R144, P4, PT, R144, R17, RZ, P4, !PT ;  /* 0x0000001190907210 */ /* 0x000fc4000279e4ff */
[----:B------:R-:W-:Y:S01]  /*72b50*/  IADD3.X R145, P1, PT, R143, R48, RZ, P1, !PT ;  /* 0x000000308f917210 */ /* 0x000fe20000f3e4ff */
[----:B------:R-:W-:Y:S01]  /*72b60*/  IMAD.WIDE.U32.X R22, R15, R77, R22, P6 ;  /* 0x0000004d0f167225 */ /* 0x000fe200030e0416 */
[----:B------:R-:W-:-:S03]  /*72b70*/  IADD3.X R143, P2, P4, R2, RZ, RZ, P4, P2 ;  /* 0x000000ff028f7210 */ /* 0x000fc600024444ff */
        /* <DEDUP_REMOVED lines=11> */
[----:B------:R-:W-:-:S02]  /*72c30*/  IADD3.X R144, P2, PT, R23, R144, RZ, P2, !PT ;  /* 0x0000009017907210 */ /* 0x000fc4000175e4ff */
[----:B------:R-:W-:Y:S01]  /*72c40*/  IADD3.X R23, PT, PT, RZ, RZ, RZ, P5, P3 ;  /* 0x000000ffff177210 */ /* 0x000fe20002fe64ff */
[----:B------:R-:W-:Y:S01]  /*72c50*/  IMAD R14, R145, R72, RZ ;  /* 0x00000048910e7224 */ /* 0x000fe200078e02ff */
[----:B------:R-:W-:Y:S01]  /*72c60*/  IADD3.X R147, P6, PT, R144, R147, RZ, P6, !PT ;  /* 0x0000009390937210 */ /* 0x000fe200037de4ff */
[----:B------:R-:W-:Y:S01]  /*72c70*/  IMAD.WIDE.U32.X R46, R15, R79, R2, P4 ;  /* 0x0000004f0f2e7225 */ /* 0x000fe200020e0402 */
[----:B------:R-:W-:-:S03]  /*72c80*/  IADD3 R144, P5, PT, R143, R13, RZ ;  /* 0x0000000d8f907210 */ /* 0x000fc60007fbe0ff */
        /* <DEDUP_REMOVED lines=10> */
[----:B------:R-:W-:-:S04]  /*72d30*/  IMAD.WIDE.U32.X R16, R15, R81, R16, P4 ;  /* 0x000000510f107225 */ /* 0x000fc800020e0410 */
[----:B------:R-:W-:-:S04]  /*72d40*/  IMAD.WIDE.U32 R148, R2, R74, RZ ;  /* 0x0000004a02947225 */ /* 0x000fc800078e00ff */
[----:B------:R-:W-:Y:S01]  /*72d50*/  IMAD.WIDE.U32 R24, P4, R2, R75, R24 ;  /* 0x0000004b02187225 */ /* 0x000fe20007880018 */
[----:B------:R-:W-:-:S03]  /*72d60*/  IADD3 RZ, P0, PT, R137, R148, RZ ;  /* 0x0000009489ff7210 */ /* 0x000fc60007f1e0ff */
[----:B------:R-:W-:Y:S01]  /*72d70*/  IMAD.IADD R49, R136, 0x1, R21 ;  /* 0x0000000188317824 */ /* 0x000fe200078e0215 */
[----:B------:R-:W-:Y:S01]  /*72d80*/  IADD3 R148, P1, PT, R149, R24, RZ ;  /* 0x0000001895947210 */ /* 0x000fe20007f3e0ff */
[----:B------:R-:W-:Y:S01]  /*72d90*/  IMAD.MOV.U32 R15, RZ, RZ, RZ ;  /* 0x000000ffff0f7224 */ /* 0x000fe200078e00ff */
[----:B------:R-:W-:Y:S01]  /*72da0*/  IADD3.X R21, P2, P6, R46, RZ, RZ, P6, P2 ;  /* 0x000000ff2e157210 */ /* 0x000fe200036444ff */
[----:B------:R-:W-:Y:S01]  /*72db0*/  IMAD.X R137, RZ, RZ, RZ, P4 ;  /* 0x000000ffff897224 */ /* 0x000fe200020e06ff */
[----:B------:R-:W-:Y:S01]  /*72dc0*/  IADD3.X RZ, P0, PT, R145, R148, RZ, P0, !PT ;  /* 0x0000009491ff7210 */ /* 0x000fe2000071e4ff */
[----:B------:R-:W-:Y:S01]  /*72dd0*/  IMAD.MOV.U32 R136, RZ, RZ, R25 ;  /* 0x000000ffff887224 */ /* 0x000fe200078e0019 */
[----:B------:R-:W-:Y:S01]  /*72de0*/  IADD3 R21, P3, PT, R21, R144, RZ ;  /* 0x0000009015157210 */ /* 0x000fe20007f7e0ff */
[----:B------:R-:W-:-:S04]  /*72df0*/  IMAD.WIDE.U32 R14, R87, R95, R14 ;  /* 0x0000005f570e7225 */ /* 0x000fc800078e000e */
        /* <DEDUP_REMOVED lines=9> */
[----:B------:R-:W-:-:S04]  /*72e90*/  IMAD.WIDE.U32 R46, R2, R76, RZ ;  /* 0x0000004c022e7225 */ /* 0x000fc800078e00ff */
[----:B------:R-:W-:Y:S01]  /*72ea0*/  IMAD.X R136, RZ, RZ, R137, P0 ;  /* 0x000000ffff887224 */ /* 0x000fe200000e0689 */
[----:B------:R-:W-:Y:S01]  /*72eb0*/  IADD3 R49, P0, PT, R49, R150, RZ ;  /* 0x0000009631317210 */ /* 0x000fe20007f1e0ff */
[----:B------:R-:W-:Y:S01]  /*72ec0*/  IMAD.X R23, RZ, RZ, RZ, P2 ;  /* 0x000000ffff177224 */ /* 0x000fe200010e06ff */
[----:B------:R-:W-:Y:S01]  /*72ed0*/  IADD3 R148, P5, PT, R47, R24, RZ ;  /* 0x000000182f947210 */ /* 0x000fe20007fbe0ff */
[----:B------:R-:W-:Y:S01]  /*72ee0*/  IMAD.IADD R24, R142, 0x1, R15 ;  /* 0x000000018e187824 */ /* 0x000fe200078e020f */
[----:B------:R-:W-:Y:S01]  /*72ef0*/  IADD3.X R137, P0, PT, R136, R147, RZ, P0, !PT ;  /* 0x0000009388897210 */ /* 0x000fe2000071e4ff */
[----:B------:R-:W-:Y:S01]  /*72f00*/  IMAD.MOV.U32 R22, RZ, RZ, R25 ;  /* 0x000000ffff167224 */ /* 0x000fe200078e0019 */
[----:B------:R-:W-:Y:S01]  /*72f10*/  IADD3.X R136, P6, PT, R14, R19, RZ, P6, !PT ;  /* 0x000000130e887210 */ /* 0x000fe200037de4ff */
[----:B------:R-:W-:Y:S01]  /*72f20*/  IMAD.WIDE.U32 R14, R3, R78, RZ ;  /* 0x0000004e030e7225 */ /* 0x000fe200078e00ff */
[----:B------:R-:W-:Y:S02]  /*72f30*/  IADD3 R49, P2, PT, R49, R46, RZ ;  /* 0x0000002e31317210 */ /* 0x000fe40007f5e0ff */
[----:B------:R-:W-:Y:S01]  /*72f40*/  IADD3.X R46, P3, P6, R16, RZ, RZ, P6, P3 ;  /* 0x000000ff102e7210 */ /* 0x000fe200036664ff */
[----:B------:R-:W-:Y:S01]  /*72f50*/  IMAD.WIDE.U32.X R22, R3, R77, R22, P5 ;  /* 0x0000004d03167225 */ /* 0x000fe200028e0416 */
[----:B------:R-:W-:-:S02]  /*72f60*/  IADD3.X R137, P2, PT, R137, R148, RZ, P2, !PT ;  /* 0x0000009489897210 */ /* 0x000fc4000175e4ff */
[----:B------:R-:W-:Y:S02]  /*72f70*/  IADD3.X R24, PT, PT, RZ, R24, RZ, P4, P1 ;  /* 0x00000018ff187210 */ /* 0x000fe400027e24ff */
[----:B------:R-:W-:Y:S02]  /*72f80*/  ISETP.GT.U32.AND P1, PT, R135, R20, PT ;  /* 0x000000148700720c */ /* 0x000fe40003f24070 */
[----:B------:R-:W-:Y:S01]  /*72f90*/  IADD3.X R19, PT, PT, R17, RZ, RZ, P3, P6 ;  /* 0x000000ff11137210 */ /* 0x000fe20001fec4ff */
[----:B------:R-:W-:Y:S01]  /*72fa0*/  IMAD.WIDE.U32 R16, R49, R72, RZ ;  /* 0x0000004831107225 */ /* 0x000fe200078e00ff */
[----:B------:R-:W-:Y:S02]  /*72fb0*/  IADD3.X R25, P2, P6, R22, RZ, RZ, P2, P0 ;  /* 0x000000ff16197210 */ /* 0x000fe400016404ff */
[----:B------:R-:W-:Y:S01]  /*72fc0*/  ISETP.GE.U32.AND P0, PT, R26, R20, PT ;  /* 0x000000141a00720c */ /* 0x000fe20003f06070 */
[----:B------:R-:W-:Y:S01]  /*72fd0*/  IMAD R20, R137, R72, RZ ;  /* 0x0000004889147224 */ /* 0x000fe200078e02ff */
[----:B------:R-:W-:-:S02]  /*72fe0*/  ISETP.GT.U32.AND.EX P1, PT, R141, R138, PT, P1 ;  /* 0x0000008a8d00720c */ /* 0x000fc40003f24110 */
[----:B------:R-:W-:Y:S02]  /*72ff0*/  IADD3 R140, P4, P5, R140, R143, R143 ;  /* 0x0000008f8c8c7210 */ /* 0x000fe40007d9e08f */
[----:B------:R-:W-:Y:S02]  /*73000*/  IADD3 R139, P3, PT, R27, R139, RZ ;  /* 0x0000008b1b8b7210 */ /* 0x000fe40007f7e0ff */
[----:B------:R-:W-:Y:S01]  /*73010*/  IADD3.X R27, PT, PT, R23, RZ, RZ, P2, P6 ;  /* 0x000000ff171b7210 */ /* 0x000fe200017ec4ff */
[----:B------:R-:W-:Y:S01]  /*73020*/  IMAD R23, R49, R73, R20 ;  /* 0x0000004931177224 */ /* 0x000fe200078e0214 */
[----:B------:R-:W-:Y:S01]  /*73030*/  SEL R47, RZ, 0x1, !P1 ;  /* 0x00000001ff2f7807 */ /* 0x000fe20004800000 */
[----:B------:R-:W-:Y:S01]  /*73040*/  IMAD.WIDE.U32 R14, P6, R2, R79, R14 ;  /* 0x0000004f020e7225 */ /* 0x000fe200078c000e */
[----:B------:R-:W-:Y:S02]  /*73050*/  ISETP.GE.U32.AND P2, PT, R144, R13, PT ;  /* 0x0000000d9000720c */ /* 0x000fe40003f46070 */
[----:B------:R-:W-:Y:S01]  /*73060*/  IADD3.X R13, PT, PT, RZ, R24, R24, P4, P5 ;  /* 0x00000018ff0d7210 */ /* 0x000fe200027ea418 */
[----:B------:R-:W-:Y:S01]  /*73070*/  IMAD.MOV.U32 R20, RZ, RZ, R15 ;  /* 0x000000ffff147224 */ /* 0x000fe200078e000f */
        /* <DEDUP_REMOVED lines=11> */
[----:B------:R-:W-:Y:S01]  /*73130*/  IMAD.WIDE.U32 R14, R16, R74, RZ ;  /* 0x0000004a100e7225 */ /* 0x000fe200078e00ff */
[----:B------:R-:W-:Y:S02]  /*73140*/  SEL R17, RZ, 0x1, P1 ;  /* 0x00000001ff117807 */ /* 0x000fe40000800000 */
[----:B------:R-:W-:Y:S01]  /*73150*/  IADD3.X R48, P6, PT, R48, R23, RZ, P6, !PT ;  /* 0x0000001730307210 */ /* 0x000fe200037de4ff */
[----:B------:R-:W-:Y:S01]  /*73160*/  IMAD.WIDE.U32 R24, P5, R16, R75, R24 ;  /* 0x0000004b10187225 */ /* 0x000fe200078a0018 */
[----:B------:R-:W-:-:S02]  /*73170*/  IADD3 RZ, P1, PT, R49, R14, RZ ;  /* 0x0000000e31ff7210 */ /* 0x000fc40007f3e0ff */
[----:B------:R-:W-:Y:S01]  /*73180*/  ISETP.GE.U32.AND.EX P0, PT, R4, R138, PT, P0 ;  /* 0x0000008a0400720c */ /* 0x000fe20003f06100 */
[----:B------:R-:W-:Y:S01]  /*73190*/  IMAD.WIDE.U32.X R20, R3, R79, R20, P4 ;  /* 0x0000004f03147225 */ /* 0x000fe200020e0414 */
[----:B------:R-:W-:Y:S02]  /*731a0*/  IADD3 R14, P4, PT, R15, R24, RZ ;  /* 0x000000180f0e7210 */ /* 0x000fe40007f9e0ff */
[----:B------:R-:W-:Y:S01]  /*731b0*/  SEL R136, RZ, 0x1, P0 ;  /* 0x00000001ff887807 */ /* 0x000fe20000000000 */
        /* <DEDUP_REMOVED lines=43> */
[----:B------:R-:W-:Y:S01]  /*73470*/  IADD3.X R20, PT, PT, R3, RZ, RZ, P0, P1 ;  /* 0x000000ff03147210 */ /* 0x000fe200007e24ff */
[C---:B------:R-:W-:Y:S01]  /*73480*/  IMAD.WIDE.U32 R2, R16.reuse, R78, RZ ;  /* 0x0000004e10027225 */ /* 0x040fe200078e00ff */
[----:B------:R-:W-:Y:S02]  /*73490*/  SEL R18, RZ, 0x1, P5 ;  /* 0x00000001ff127807 */ /* 0x000fe40002800000 */
[----:B------:R-:W-:Y:S01]  /*734a0*/  ISETP.GE.U32.AND.EX P2, PT, R135, R134, PT, P2 ;  /* 0x000000868700720c */ /* 0x000fe20003f46120 */
[----:B------:R-:W-:Y:S01]  /*734b0*/  IMAD.WIDE.U32 R14, P5, R16, R79, R14 ;  /* 0x0000004f100e7225 */ /* 0x000fe200078a000e */
[----:B------:R-:W-:Y:S02]  /*734c0*/  IADD3 R13, P0, PT, R13, R24, RZ ;  /* 0x000000180d0d7210 */ /* 0x000fe40007f1e0ff */
[----:B------:R-:W-:Y:S01]  /*734d0*/  SEL R24, RZ, 0x1, P2 ;  /* 0x00000001ff187807 */ /* 0x000fe20001000000 */
[----:B------:R-:W-:Y:S01]  /*734e0*/  IMAD.X R19, RZ, RZ, RZ, P5 ;  /* 0x000000ffff137224 */ /* 0x000fe200028e06ff */
[----:B------:R-:W-:Y:S01]  /*734f0*/  IADD3 R17, P3, PT, R18, R139, RZ ;  /* 0x0000008b12117210 */ /* 0x000fe20007f7e0ff */
[----:B------:R-:W-:Y:S01]  /*73500*/  IMAD.MOV.U32 R18, RZ, RZ, R15 ;  /* 0x000000ffff127224 */ /* 0x000fe200078e000f */
[----:B------:R-:W-:-:S02]  /*73510*/  IADD3 R25, P2, PT, R3, R14, RZ ;  /* 0x0000000e03197210 */ /* 0x000fc40007f5e0ff */
        /* <DEDUP_REMOVED lines=64> */
.L_x_497:
        /* <DEDUP_REMOVED lines=21> */
.L_x_498:
        /* <DEDUP_REMOVED lines=64> */
.L_x_499:
        /* <DEDUP_REMOVED lines=64> */
.L_x_500:
        /* <DEDUP_REMOVED lines=64> */
.L_x_501:
        /* <DEDUP_REMOVED lines=65> */
.L_x_502:
        /* <DEDUP_REMOVED lines=219> */
[----:B------:R-:W-:Y:S01]  /*75830*/  IADD3 R94, P0, PT, R18, R96, RZ ;  /* 0x00000060125e7210 */ /* 0x000fe20007f1e0ff */
        /* <DEDUP_REMOVED lines=55> */
[----:B------:R-:W-:-:S04]  /*75bb0*/  IMAD.WIDE.U32 R66, R23, R80, RZ ;  /* 0x0000005017427225 */ /* 0x000fc800078e00ff */
        /* <DEDUP_REMOVED lines=54> */
[----:B------:R-:W-:Y:S01]  /*75f20*/  ISETP.GE.U32.AND.EX P1, PT, R95, R96, PT, P1 ;  /* 0x000000605f00720c */ /* 0x000fe20003f26110 */
[----:B------:R-:W-:Y:S01]  /*75f30*/  IMAD R48, R85, R72, RZ ;  /* 0x0000004855307224 */ /* 0x000fe200078e02ff */
[----:B------:R-:W-:Y:S01]  /*75f40*/  IADD3 R83, P6, P2, R140, R19, R83 ;  /* 0x000000138c537210 */ /* 0x000fe20007ade053 */
[----:B------:R-:W-:Y:S01]  /*75f50*/  IMAD.MOV.U32 R20, RZ, RZ, R23 ;  /* 0x000000ffff147224 */ /* 0x000fe200078e0017 */
[----:B------:R-:W-:Y:S01]  /*75f60*/  IADD3.X R95, PT, PT, R67, RZ, RZ, P0, P3 ;  /* 0x000000ff435f7210 */ /* 0x000fe200007e64ff */
[----:B------:R-:W-:Y:S01]  /*75f70*/  IMAD R47, R69, R73, R48 ;  /* 0x00000049452f7224 */ /* 0x000fe200078e0230 */
[----:B------:R-:W-:Y:S01]  /*75f80*/  IADD3 R97, P0, PT, R97, R68, RZ ;  /* 0x0000004461617210 */ /* 0x000fe20007f1e0ff */
[----:B------:R-:W-:Y:S01]  /*75f90*/  IMAD.WIDE.U32 R48, R24, R80, RZ ;  /* 0x0000005018307225 */ /* 0x000fe200078e00ff */
[----:B------:R-:W-:-:S02]  /*75fa0*/  IADD3.X R139, PT, PT, RZ, R139, RZ, P6, P2 ;  /* 0x0000008bff8b7210 */ /* 0x000fc400037e44ff */
[----:B------:R-:W-:Y:S01]  /*75fb0*/  IADD3 R66, P3, PT, R27, R22, RZ ;  /* 0x000000161b427210 */ /* 0x000fe20007f7e0ff */
[----:B------:R-:W-:Y:S01]  /*75fc0*/  IMAD.WIDE.U32 R22, R69, R72, RZ ;  /* 0x0000004845167225 */ /* 0x000fe200078e00ff */
[----:B------:R-:W-:Y:S02]  /*75fd0*/  IADD3 R97, P6, PT, R97, R26, RZ ;  /* 0x0000001a61617210 */ /* 0x000fe40007fde0ff */
[----:B------:R-:W-:Y:S01]  /*75fe0*/  SEL R68, RZ, 0x1, P1 ;  /* 0x00000001ff447807 */ /* 0x000fe20000800000 */
[----:B------:R-:W-:Y:S01]  /*75ff0*/  IMAD.WIDE.U32 R26, R25, R80, RZ ;  /* 0x00000050191a7225 */ /* 0x000fe200078e00ff */
[----:B------:R-:W-:Y:S02]  /*76000*/  IADD3.X R95, P2, PT, R95, R98, RZ, P0, !PT ;  /* 0x000000625f5f7210 */ /* 0x000fe4000075e4ff */
[----:B------:R-:W-:Y:S01]  /*76010*/  IADD3 R68, P0, PT, R68, R83, RZ ;  /* 0x0000005344447210 */ /* 0x000fe20007f1e0ff */
[----:B------:R-:W-:Y:S01]  /*76020*/  IMAD.WIDE.U32.X R20, R25, R79, R20, P3 ;  /* 0x0000004f19147225 */ /* 0x000fe200018e0414 */
[----:B------:R-:W-:-:S03]  /*76030*/  IADD3.X R95, P1, PT, R95, R66, RZ, P6, !PT ;  /* 0x000000425f5f7210 */ /* 0x000fc6000373e4ff */
[----:B------:R-:W-:Y:S01]  /*76040*/  IMAD.WIDE.U32 R26, P6, R24, R81, R26 ;  /* 0x00000051181a7225 */ /* 0x000fe200078c001a */
[----:B------:R-:W-:-:S03]  /*76050*/  IADD3.X R20, P1, P2, R20, RZ, RZ, P1, P2 ;  /* 0x000000ff14147210 */ /* 0x000fc60000a244ff */
[----:B------:R-:W-:Y:S01]  /*76060*/  IMAD.IADD R47, R23, 0x1, R47 ;  /* 0x00000001172f7824 */ /* 0x000fe200078e022f */
[----:B------:R-:W-:Y:S01]  /*76070*/  IADD3 R26, P3, PT, R49, R26, RZ ;  /* 0x0000001a311a7210 */ /* 0x000fe20007f7e0ff */
        /* <DEDUP_REMOVED lines=66> */
[----:B------:R-:W-:Y:S01]  /*764a0*/  IMAD.WIDE.U32.X R18, R47, R79, R24, P5 ;  /* 0x0000004f2f127225 */ /* 0x000fe200028e0418 */
[----:B------:R-:W-:-:S02]  /*764b0*/  ISETP.GE.U32.AND.EX P3, PT, R67, R86, PT, P3 ;  /* 0x000000564300720c */ /* 0x000fc40003f66130 */
[----:B------:R-:W-:Y:S01]  /*764c0*/  ISETP.GE.U32.AND P5, PT, R27, R68, PT ;  /* 0x000000441b00720c */ /* 0x000fe20003fa6070 */
        /* <DEDUP_REMOVED lines=56> */
.L_x_503:
        /* <DEDUP_REMOVED lines=21> */
.L_x_504:
[----:B------:R-:W-:Y:S01]  /*769a0*/  CS2R R134, SRZ ;  /* 0x0000000000867805 */ /* 0x000fe2000001ff00 */
[----:B------:R-:W-:Y:S01]  /*769b0*/  IMAD.WIDE.U32 R46, R64, R10, RZ ;  /* 0x0000000a402e7225 */ /* 0x000fe200078e00ff */
[----:B------:R-:W-:-:S03]  /*769c0*/  CS2R R84, SRZ ;  /* 0x0000000000547805 */ /* 0x000fc6000001ff00 */
[----:B------:R-:W-:Y:S02]  /*769d0*/  IMAD.MOV.U32 R99, RZ, RZ, RZ ;  /* 0x000000ffff637224 */ /* 0x000fe400078e00ff */
[----:B------:R-:W-:-:S04]  /*769e0*/  IMAD.WIDE.U32 R138, R51, R8, RZ ;  /* 0x00000008338a7225 */ /* 0x000fc800078e00ff */
[----:B------:R-:W-:-:S04]  /*769f0*/  IMAD.WIDE.U32 R20, R62, R10, RZ ;  /* 0x0000000a3e147225 */ /* 0x000fc800078e00ff */
[----:B------:R-:W-:Y:S01]  /*76a00*/  IMAD.WIDE.U32 R22, R65, R10, RZ ;  /* 0x0000000a41167225 */ /* 0x000fe200078e00ff */
[----:B------:R-:W-:-:S03]  /*76a10*/  IADD3 R138, P4, PT, R20, R138, RZ ;  /* 0x0000008a148a7210 */ /* 0x000fc60007f9e0ff */
[----:B------:R-:W-:-:S04]  /*76a20*/  IMAD.WIDE.U32 R18, R64, R9, RZ ;  /* 0x0000000940127225 */ /* 0x000fc800078e00ff */
[----:B------:R-:W-:Y:S02]  /*76a30*/  IMAD.IADD R47, R47, 0x1, R135 ;  /* 0x000000012f2f7824 */ /* 0x000fe400078e0287 */
[----:B------:R-:W-:-:S03]  /*76a40*/  IMAD.WIDE.U32 R26, R62, R9, RZ ;  /* 0x000000093e1a7225 */ /* 0x000fc600078e00ff */
[----:B------:R-:W-:Y:S01]  /*76a50*/  IADD3 R47, P1, P3, R18, R47, R22 ;  /* 0x0000002f122f7210 */ /* 0x000fe20007b3e016 */
[----:B------:R-:W-:Y:S02]  /*76a60*/  IMAD.IADD R143, R99, 0x1, R139 ;  /* 0x00000001638f7824 */ /* 0x000fe400078e028b */
[----:B------:R-:W-:Y:S02]  /*76a70*/  IMAD.MOV.U32 R133, RZ, RZ, RZ ;  /* 0x000000ffff857224 */ /* 0x000fe400078e00ff */
[----:B------:R-:W-:-:S04]  /*76a80*/  IMAD.WIDE.U32 R48, R63, R10, RZ ;  /* 0x0000000a3f307225 */ /* 0x000fc800078e00ff */
[----:B------:R-:W-:Y:S02]  /*76a90*/  IMAD.IADD R141, R21, 0x1, R134 ;  /* 0x00000001158d7824 */ /* 0x000fe400078e0286 */
[----:B------:R-:W-:Y:S02]  /*76aa0*/  IMAD.IADD R21, R134, 0x1, R27 ;  /* 0x0000000186157824 */ /* 0x000fe400078e021b */
[----:B------:R-:W-:Y:S01]  /*76ab0*/  IMAD.IADD R139, R135, 0x1, R19 ;  /* 0x00000001878b7824 */ /* 0x000fe200078e0213 */
[----:B------:R-:W-:Y:S01]  /*76ac0*/  IADD3 R141, P0, P2, R26, R141, R48 ;  /* 0x0000008d1a8d7210 */ /* 0x000fe20007a1e030 */
[----:B------:R-:W-:-:S04]  /*76ad0*/  IMAD.WIDE.U32 R18, R45, R10, RZ ;  /* 0x0000000a2d127225 */ /* 0x000fc800078e00ff */
[----:B------:R-:W-:Y:S02]  /*76ae0*/  IMAD.MOV.U32 R27, RZ, RZ, RZ ;  /* 0x000000ffff1b7224 */ /* 0x000fe400078e00ff */
[----:B------:R-:W-:Y:S02]  /*76af0*/  IMAD.IADD R24, R49, 0x1, R133 ;  /* 0x0000000131187824 */ /* 0x000fe400078e0285 */
[----:B------:R-:W-:Y:S02]  /*76b00*/  IMAD.MOV.U32 R25, RZ, RZ, RZ ;  /* 0x000000ffff197224 */ /* 0x000fe400078e00ff */
[----:B------:R-:W-:-:S04]  /*76b10*/  IMAD.WIDE.U32 R136, R45, R9, RZ ;  /* 0x000000092d887225 */ /* 0x000fc800078e00ff */
[----:B------:R-:W-:-:S04]  /*76b20*/  IMAD.WIDE.U32 R48, R50, R10, RZ ;  /* 0x0000000a32307225 */ /* 0x000fc800078e00ff */
        /* <DEDUP_REMOVED lines=23> */
[----:B------:R-:W-:Y:S02]  /*76ca0*/  IMAD.IADD R140, R27, 0x1, R137 ;  /* 0x000000011b8c7824 */ /* 0x000fe400078e0289 */
[----:B------:R-:W-:Y:S01]  /*76cb0*/  IMAD.IADD R66, R133, 0x1, R71 ;  /* 0x0000000185427824 */ /* 0x000fe200078e0247 */
[----:B------:R-:W-:Y:S01]  /*76cc0*/  IADD3.X R71, PT, PT, RZ, RZ, RZ, P5, P6 ;  /* 0x000000ffff477210 */ /* 0x000fe20002fec4ff */
        /* <DEDUP_REMOVED lines=20> */
[----:B------:R-:W-:Y:S01]  /*76e10*/  IMAD.WIDE.U32 R22, R51, R10, RZ ;  /* 0x0000000a33167225 */ /* 0x000fe200078e00ff */
[----:B------:R-:W-:-:S02]  /*76e20*/  IADD3.X R70, PT, PT, RZ, RZ, RZ, P1, P3 ;  /* 0x000000ffff467210 */ /* 0x000fc40000fe64ff */
[----:B------:R-:W-:Y:S01]  /*76e30*/  ISETP.GT.U32.AND P1, PT, R46, R87, PT ;  /* 0x000000572e00720c */ /* 0x000fe20003f24070 */
[----:B------:R-:W-:Y:S01]  /*76e40*/  IMAD.WIDE.U32 R48, R7, R65, R48 ;  /* 0x0000004107307225 */ /* 0x000fe200078e0030 */
[----:B------:R-:W-:-:S03]  /*76e50*/  IADD3 R65, P3, PT, R87, R24, RZ ;  /* 0x0000001857417210 */ /* 0x000fc60007f7e0ff */
        /* <DEDUP_REMOVED lines=102> */
[----:B------:R-:W-:Y:S01]  /*774c0*/  SEL R8, RZ, 0x1, !P5 ;  /* 0x00000001ff087807 */ /* 0x000fe20006800000 */
[----:B------:R-:W-:-:S03]  /*774d0*/  IMAD.WIDE.U32 R62, R62, R6, RZ ;  /* 0x000000063e3e7225 */ /* 0x000fc600078e00ff */
[----:B------:R-:W-:Y:S01]  /*774e0*/  IADD3 R87, P5, P6, R8, R87, R20 ;  /* 0x0000005708577210 */ /* 0x000fe20007ebe014 */
[----:B------:R-:W-:-:S03]  /*774f0*/  IMAD.IADD R20, R133, 0x1, R23 ;  /* 0x0000000185147824 */ /* 0x000fc600078e0217 */
[----:B------:R-:W-:Y:S02]  /*77500*/  IADD3.X R67, PT, PT, RZ, R26, RZ, P5, P6 ;  /* 0x0000001aff437210 */ /* 0x000fe40002fec4ff */
        /* <DEDUP_REMOVED lines=25> */
[----:B------:R-:W-:Y:S02]  /*776a0*/  IMAD R6, R85, R72, RZ ;  /* 0x0000004855067224 */ /* 0x000fe400078e02ff */
[----:B------:R-:W-:-:S04]  /*776b0*/  IMAD.WIDE.U32 R22, R11, R52, R22 ;  /* 0x000000340b167225 */ /* 0x000fc800078e0016 */
[----:B------:R-:W-:Y:S02]  /*776c0*/  IMAD.IADD R11, R99, 0x1, R47 ;  /* 0x00000001630b7824 */ /* 0x000fe400078e022f */
[----:B------:R-:W-:Y:S02]  /*776d0*/  IMAD.IADD R20, R45, 0x1, R23 ;  /* 0x000000012d147824 */ /* 0x000fe400078e0217 */
[----:B------:R-:W-:Y:S01]  /*776e0*/  IMAD R47, R71, R73, R6 ;  /* 0x00000049472f7224 */ /* 0x000fe200078e0206 */
[----:B------:R-:W-:Y:S01]  /*776f0*/  IADD3 R24, P5, P6, R24, R22, R11 ;  /* 0x0000001618187210 */ /* 0x000fe20007ebe00b */
[----:B------:R-:W-:-:S03]  /*77700*/  IMAD.WIDE.U32 R22, R7, R80, RZ ;  /* 0x0000005007167225 */ /* 0x000fc600078e00ff */
[----:B------:R-:W-:Y:S01]  /*77710*/  IADD3.X R20, PT, PT, R63, R20, RZ, P5, P6 ;  /* 0x000000143f147210 */ /* 0x000fe20002fec4ff */
[----:B------:R-:W-:Y:S01]  /*77720*/  IMAD.WIDE.U32 R62, R51, R12, RZ ;  /* 0x0000000c333e7225 */ /* 0x000fe200078e00ff */
[----:B------:R-:W-:Y:S02]  /*77730*/  ISETP.NE.AND P6, PT, R10, RZ, PT ;  /* 0x000000ff0a00720c */ /* 0x000fe40003fc5270 */
[----:B------:R-:W-:Y:S01]  /*77740*/  IADD3.X R51, PT, PT, RZ, RZ, RZ, P2, P0 ;  /* 0x000000ffff337210 */ /* 0x000fe200017e04ff */
[----:B------:R-:W-:Y:S01]  /*77750*/  IMAD.WIDE.U32 R10, R71, R72, RZ ;  /* 0x00000048470a7225 */ /* 0x000fe200078e00ff */
[----:B------:R-:W-:Y:S02]  /*77760*/  IADD3.X R12, PT, PT, RZ, RZ, RZ, P6, P4 ;  /* 0x000000ffff0c7210 */ /* 0x000fe400037e84ff */
[----:B------:R-:W-:Y:S01]  /*77770*/  IADD3 R65, P0, PT, R8, R62, RZ ;  /* 0x0000003e08417210 */ /* 0x000fe20007f1e0ff */
[----:B------:R-:W-:Y:S02]  /*77780*/  IMAD.IADD R63, R99, 0x1, R63 ;  /* 0x00000001633f7824 */ /* 0x000fe400078e023f */
[----:B------:R-:W-:-:S02]  /*77790*/  IMAD.IADD R11, R11, 0x1, R47 ;  /* 0x000000010b0b7824 */ /* 0x000fc400078e022f */
[----:B------:R-:W-:Y:S01]  /*777a0*/  IMAD.WIDE.U32 R22, P2, R66, R81, R22 ;  /* 0x0000005142167225 */ /* 0x000fe20007840016 */
[----:B------:R-:W-:-:S03]  /*777b0*/  IADD3 R63, P5, P4, R46, R63, R48 ;  /* 0x0000003f2e3f7210 */ /* 0x000fc60007cbe030 */
[----:B------:R-:W-:-:S04]  /*777c0*/  IMAD.WIDE.U32 R66, R66, R80, RZ ;  /* 0x0000005042427225 */ /* 0x000fc800078e00ff */
        /* <DEDUP_REMOVED lines=9> */
[----:B------:R-:W-:Y:S02]  /*77860*/  IADD3 R67, P2, PT, R67, R66, RZ ;  /* 0x0000004243437210 */ /* 0x000fe40007f5e0ff */
[----:B------:R-:W-:Y:S01]  /*77870*/  IADD3.X R66, P0, PT, R138, R64, RZ, P0, !PT ;  /* 0x000000408a427210 */ /* 0x000fe2000071e4ff */
[----:B------:R-:W-:Y:S01]  /*77880*/  IMAD.X R7, RZ, RZ, RZ, P6 ;  /* 0x000000ffff077224 */ /* 0x000fe200030e06ff */
[----:B------:R-:W-:Y:S01]  /*77890*/  IADD3 R26, P6, PT, R63, R46, RZ ;  /* 0x0000002e3f1a7210 */ /* 0x000fe20007fde0ff */
[----:B------:R-:W-:Y:S01]  /*778a0*/  IMAD.MOV.U32 R6, RZ, RZ, R47 ;  /* 0x000000ffff067224 */ /* 0x000fe200078e002f */
[----:B------:R-:W-:Y:S01]  /*778b0*/  IADD3.X R66, P2, PT, R66, R87, RZ, P2, !PT ;  /* 0x0000005742427210 */ /* 0x000fe2000175e4ff */
[----:B------:R-:W-:-:S04]  /*778c0*/  IMAD.WIDE.U32 R22, R11, R76, RZ ;  /* 0x0000004c0b167225 */ /* 0x000fc800078e00ff */
        /* <DEDUP_REMOVED lines=17> */
[----:B------:R-:W-:Y:S01]  /*779e0*/  IMAD.IADD R99, R99, 0x1, R25 ;  /* 0x0000000163637824 */ /* 0x000fe200078e0219 */
[----:B------:R-:W-:Y:S01]  /*779f0*/  IADD3.X R87, P0, PT, R87, R48, RZ, P0, !PT ;  /* 0x0000003057577210 */ /* 0x000fe2000071e4ff */
[----:B------:R-:W-:-:S04]  /*77a00*/  IMAD.WIDE.U32.X R22, R11, R77, R6, P6 ;  /* 0x0000004d0b167225 */ /* 0x000fc800030e0406 */
[----:B------:R-:W-:Y:S01]  /*77a10*/  IMAD.WIDE.U32 R6, R11, R78, RZ ;  /* 0x0000004e0b067225 */ /* 0x000fe200078e00ff */
[----:B------:R-:W-:-:S03]  /*77a20*/  IADD3.X R22, P0, P6, R22, RZ, RZ, P0, P2 ;  /* 0x000000ff16167210 */ /* 0x000fc600006044ff */
[----:B------:R-:W-:Y:S01]  /*77a30*/  IMAD.WIDE.U32 R48, R10, R78, RZ ;  /* 0x0000004e0a307225 */ /* 0x000fe200078e00ff */
        /* <DEDUP_REMOVED lines=45> */
[----:B------:R-:W-:Y:S02]  /*77d10*/  IADD3 R84, P6, PT, R27, R10, RZ ;  /* 0x0000000a1b547210 */ /* 0x000fe40007fde0ff */
[----:B------:R-:W-:Y:S01]  /*77d20*/  IADD3.X R27, P1, PT, R66, R85, RZ, P0, !PT ;  /* 0x00000055421b7210 */ /* 0x000fe2000073e4ff */
[----:B------:R-:W-:Y:S01]  /*77d30*/  IMAD.X R46, RZ, RZ, R47, P3 ;  /* 0x000000ffff2e7224 */ /* 0x000fe200018e062f */
[----:B------:R-:W-:Y:S02]  /*77d40*/  IADD3 R45, P0, PT, R45, R52, RZ ;  /* 0x000000342d2d7210 */ /* 0x000fe40007f1e0ff */
        /* <DEDUP_REMOVED lines=13> */
[----:B------:R-:W-:Y:S01]  /*77e20*/  ISETP.GE.U32.AND P1, PT, R62, R12, PT ;  /* 0x0000000c3e00720c */ /* 0x000fe20003f26070 */
[----:B------:R-:W-:Y:S01]  /*77e30*/  IMAD.WIDE.U32 R26, R22, R78, RZ ;  /* 0x0000004e161a7225 */ /* 0x000fe200078e00ff */
[----:B------:R-:W-:-:S02]  /*77e40*/  IADD3 R51, P6, P2, R50, R19, R51 ;  /* 0x0000001332337210 */ /* 0x000fc40007ade033 */
[----:B------:R-:W-:Y:S01]  /*77e50*/  IADD3.X R52, PT, PT, R49, RZ, RZ, P0, P3 ;  /* 0x000000ff31347210 */ /* 0x000fe200007e64ff */
[----:B------:R-:W-:Y:S01]  /*77e60*/  IMAD R46, R63, R72, RZ ;  /* 0x000000483f2e7224 */ /* 0x000fe200078e02ff */
[----:B------:R-:W-:Y:S01]  /*77e70*/  IADD3 R19, P0, PT, R6, R71, RZ ;  /* 0x0000004706137210 */ /* 0x000fe20007f1e0ff */
[----:B------:R-:W-:Y:S01]  /*77e80*/  IMAD.MOV.U32 R6, RZ, RZ, R11 ;  /* 0x000000ffff067224 */ /* 0x000fe200078e000b */
[----:B------:R-:W-:Y:S02]  /*77e90*/  ISETP.GE.U32.AND.EX P1, PT, R85, R86, PT, P1 ;  /* 0x000000565500720c */ /* 0x000fe40003f26110 */
[----:B------:R-:W-:Y:S01]  /*77ea0*/  IADD3.X R12, PT, PT, RZ, R21, RZ, P6, P2 ;  /* 0x00000015ff0c7210 */ /* 0x000fe200037e44ff */
[----:B------:R-:W-:Y:S01]  /*77eb0*/  IMAD R21, R45, R73, R46 ;  /* 0x000000492d157224 */ /* 0x000fe200078e022e */
[----:B------:R-:W-:Y:S01]  /*77ec0*/  IADD3 R23, P3, PT, R27, R10, RZ ;  /* 0x0000000a1b177210 */ /* 0x000fe20007f7e0ff */
[----:B------:R-:W-:Y:S01]  /*77ed0*/  IMAD.WIDE.U32 R10, R45, R72, RZ ;  /* 0x000000482d0a7225 */ /* 0x000fe200078e00ff */
[----:B------:R-:W-:-:S02]  /*77ee0*/  IADD3 R62, P6, PT, R19, R26, RZ ;  /* 0x0000001a133e7210 */ /* 0x000fc40007fde0ff */
[----:B------:R-:W-:Y:S01]  /*77ef0*/  SEL R50, RZ, 0x1, P1 ;  /* 0x00000001ff327807 */ /* 0x000fe20000800000 */
        /* <DEDUP_REMOVED lines=8> */
[----:B------:R-:W-:-:S04]  /*77f80*/  IMAD.WIDE.U32 R22, R22, R80, RZ ;  /* 0x0000005016167225 */ /* 0x000fc800078e00ff */
[----:B------:R-:W-:Y:S01]  /*77f90*/  IMAD.WIDE.U32 R46, R21, R74, RZ ;  /* 0x0000004a152e7225 */ /* 0x000fe200078e00ff */
[----:B------:R-:W-:-:S03]  /*77fa0*/  IADD3 R71, P3, PT, R23, R26, RZ ;  /* 0x0000001a17477210 */ /* 0x000fc60007f7e0ff */
[----:B------:R-:W-:Y:S01]  /*77fb0*/  IMAD.X R11, RZ, RZ, R12, P0 ;  /* 0x000000ffff0b7224 */ /* 0x000fe200000e060c */
[----:B------:R-:W-:Y:S01]  /*77fc0*/  ISETP.GE.U32.AND P0, PT, R65, R8, PT ;  /* 0x000000084100720c */ /* 0x000fe20003f06070 */
[----:B------:R-:W-:Y:S01]  /*77fd0*/  IMAD.X R49, RZ, RZ, RZ, P6 ;  /* 0x000000ffff317224 */ /* 0x000fe200030e06ff */
[----:B------:R-:W-:Y:S01]  /*77fe0*/  IADD3 R65, P6, PT, R67, R50, RZ ;  /* 0x0000003243417210 */ /* 0x000fe20007fde0ff */
        /* <DEDUP_REMOVED lines=41> */
[----:B------:R-:W-:Y:S01]  /*78280*/  SEL R12, RZ, 0x1, P3 ;  /* 0x00000001ff0c7807 */ /* 0x000fe20001800000 */
[C---:B------:R-:W-:Y:S01]  /*78290*/  IMAD.WIDE.U32 R6, P3, R10.reuse, R79, R6 ;  /* 0x0000004f0a067225 */ /* 0x040fe20007860006 */
[----:B------:R-:W-:Y:S02]  /*782a0*/  IADD3.X R22, PT, PT, R23, RZ, RZ, P1, P2 ;  /* 0x000000ff17167210 */ /* 0x000fe40000fe44ff */
[----:B------:R-:W-:Y:S01]  /*782b0*/  IADD3 R45, P6, P2, R45, R24, R8 ;  /* 0x000000182d2d7210 */ /* 0x000fe20007ade008 */
[----:B------:R-:W-:Y:S01]  /*782c0*/  IMAD.WIDE.U32 R8, R10, R78, RZ ;  /* 0x0000004e0a087225 */ /* 0x000fe200078e00ff */
[----:B------:R-:W-:-:S02]  /*782d0*/  ISETP.GE.U32.AND.EX P0, PT, R67, R11, PT, P0 ;  /* 0x0000000b4300720c */ /* 0x000fc40003f06100 */
[----:B------:R-:W-:Y:S01]  /*782e0*/  IADD3 R5, P1, PT, R5, R66, RZ ;  /* 0x0000004205057210 */ /* 0x000fe20007f3e0ff */
[----:B------:R-:W-:Y:S01]  /*782f0*/  IMAD.X R19, RZ, RZ, RZ, P3 ;  /* 0x000000ffff137224 */ /* 0x000fe200018e06ff */
[----:B------:R-:W-:Y:S01]  /*78300*/  IADD3 R12, P4, PT, R12, R49, RZ ;  /* 0x000000310c0c7210 */ /* 0x000fe20007f9e0ff */
[----:B------:R-:W-:Y:S01]  /*78310*/  IMAD.MOV.U32 R18, RZ, RZ, R7 ;  /* 0x000000ffff127224 */ /* 0x000fe200078e0007 */
[----:B------:R-:W-:Y:S02]  /*78320*/  SEL R11, RZ, 0x1, P0 ;  /* 0x00000001ff0b7807 */ /* 0x000fe40000000000 */
[----:B------:R-:W-:Y:S01]  /*78330*/  IADD3 R51, P0, PT, R5, R8, RZ ;  /* 0x0000000805337210 */ /* 0x000fe20007f1e0ff */
[----:B------:R-:W-:Y:S01]  /*78340*/  IMAD.X R24, RZ, RZ, R69, P4 ;  /* 0x000000ffff187224 */ /* 0x000fe200020e0645 */
[----:B------:R-:W-:Y:S01]  /*78350*/  IADD3 R6, P5, PT, R9, R6, RZ ;  /* 0x0000000609067210 */ /* 0x000fe20007fbe0ff */
[----:B------:R-:W-:Y:S01]  /*78360*/  IMAD.WIDE.U32 R8, R21, R80, RZ ;  /* 0x0000005015087225 */ /* 0x000fe200078e00ff */
[----:B------:R-:W-:-:S02]  /*78370*/  IADD3.X R5, P1, PT, R22, R47, RZ, P1, !PT ;  /* 0x0000002f16057210 */ /* 0x000fc40000f3e4ff */
[----:B------:R-:W-:Y:S02]  /*78380*/  IADD3 R22, P4, PT, R11, R12, RZ ;  /* 0x0000000c0b167210 */ /* 0x000fe40007f9e0ff */
[----:B------:R-:W-:Y:S01]  /*78390*/  IADD3.X R46, P0, PT, R5, R6, RZ, P0, !PT ;  /* 0x00000006052e7210 */ /* 0x000fe2000071e4ff */
[----:B------:R-:W-:Y:S01]  /*783a0*/  IMAD.WIDE.U32.X R6, R21, R79, R18, P5 ;  /* 0x0000004f15067225 */ /* 0x000fe200028e0412 */
[----:B------:R-:W-:Y:S02]  /*783b0*/  ISETP.GE.U32.AND P3, PT, R12, R49, PT ;  /* 0x000000310c00720c */ /* 0x000fe40003f66070 */
[----:B------:R-:W-:Y:S01]  /*783c0*/  ISETP.GE.U32.AND P5, PT, R22, R12, PT ;  /* 0x0000000c1600720c */ /* 0x000fe20003fa6070 */
[----:B------:R-:W-:Y:S01]  /*783d0*/  IMAD.X R23, RZ, RZ, R24, P4 ;  /* 0x000000ffff177224 */ /* 0x000fe200020e0618 */
[----:B------:R-:W-:Y:S01]  /*783e0*/  IADD3.X R5, P1, P0, R6, RZ, RZ, P0, P1 ;  /* 0x000000ff06057210 */ /* 0x000fe200000224ff */
[----:B------:R-:W-:Y:S01]  /*783f0*/  IMAD.WIDE.U32 R8, P4, R10, R81, R8 ;  /* 0x000000510a087225 */ /* 0x000fe20007880008 */
[----:B------:R-:W-:-:S02]  /*78400*/  ISETP.GE.U32.AND.EX P3, PT, R24, R69, PT, P3 ;  /* 0x000000451800720c */ /* 0x000fc40003f66130 */
[----:B------:R-:W-:Y:S01]  /*78410*/  IADD3.X R6, PT, PT, R7, RZ, RZ, P1, P0 ;  /* 0x000000ff07067210 */ /* 0x000fe20000fe04ff */
[----:B------:R-:W-:Y:S01]  /*78420*/  IMAD.X R11, RZ, RZ, RZ, P4 ;  /* 0x000000ffff0b7224 */ /* 0x000fe200020e06ff */
[----:B------:R-:W-:Y:S01]  /*78430*/  IADD3 R12, P4, PT, R27, R22, RZ ;  /* 0x000000161b0c7210 */ /* 0x000fe20007f9e0ff */
[----:B------:R-:W-:Y:S01]  /*78440*/  IMAD.WIDE.U32 R18, R10, R80, RZ ;  /* 0x000000500a127225 */ /* 0x000fe200078e00ff */
[----:B------:R-:W-:Y:S02]  /*78450*/  ISETP.GE.U32.AND.EX P5, PT, R23, R24, PT, P5 ;  /* 0x000000181700720c */ /* 0x000fe40003fa6150 */
        /* <DEDUP_REMOVED lines=55> */
.L_x_505:
        /* <DEDUP_REMOVED lines=21> */
.L_x_506:
        /* <DEDUP_REMOVED lines=69> */
.L_x_507:
        /* <DEDUP_REMOVED lines=21> */
.L_x_508:
        /* <DEDUP_REMOVED lines=104> */
.L_x_509:
        /* <DEDUP_REMOVED lines=30> */
.L_x_510:
        /* <DEDUP_REMOVED lines=21> */
.L_x_511:
[----:B------:R-:W-:-:S04]  /*79870*/  IMAD.WIDE.U32 R6, R48, R48, RZ ;  /* 0x0000003030067225 */ /* 0x000fc800078e00ff */
[----:B------:R-:W-:Y:S01]  /*79880*/  IMAD.MOV.U32 R5, RZ, RZ, RZ ;  /* 0x000000ffff057224 */ /* 0x000fe200078e00ff */
[----:B------:R-:W-:Y:S01]  /*79890*/  LOP3.LUT R51, R6, 0xfffffffd, RZ, 0xc0, !PT ;  /* 0xfffffffd06337812 */ /* 0x000fe200078ec0ff */
[----:B------:R-:W-:Y:S02]  /*798a0*/  IMAD.MOV.U32 R69, RZ, RZ, RZ ;  /* 0x000000ffff457224 */ /* 0x000fe400078e00ff */
[----:B------:R-:W-:-:S04]  /*798b0*/  IMAD.WIDE.U32 R62, R67, R48, RZ ;  /* 0x00000030433e7225 */ /* 0x000fc800078e00ff */
[----:B------:R-:W-:-:S04]  /*798c0*/  IMAD.WIDE.U32 R10, R71, R71, RZ ;  /* 0x00000047470a7225 */ /* 0x000fc800078e00ff */
[----:B------:R-:W-:Y:S01]  /*798d0*/  IMAD.MOV.U32 R99, RZ, RZ, RZ ;  /* 0x000000ffff637224 */ /* 0x000fe200078e00ff */
[----:B------:R-:W-:Y:S01]  /*798e0*/  LOP3.LUT R50, R10, 0xfffffffd, RZ, 0xc0, !PT ;  /* 0xfffffffd0a327812 */ /* 0x000fe200078ec0ff */
        /* <DEDUP_REMOVED lines=9> */
[----:B------:R-:W-:-:S03]  /*79980*/  IADD3.X R94, PT, PT, RZ, RZ, RZ, P2, P3 ;  /* 0x000000ffff5e7210 */ /* 0x000fc600017e64ff */
[----:B------:R-:W-:Y:S02]  /*79990*/  IMAD.IADD R20, R7, 0x1, R97 ;  /* 0x0000000107147824 */ /* 0x000fe400078e0261 */
[----:B------:R-:W-:Y:S02]  /*799a0*/  IMAD.IADD R63, R69, 0x1, R9 ;  /* 0x00000001453f7824 */ /* 0x000fe400078e0209 */
        /* <DEDUP_REMOVED lines=11> */
[----:B------:R-:W-:Y:S02]  /*79a60*/  IMAD.IADD R101, R5, 0x1, R9 ;  /* 0x0000000105657824 */ /* 0x000fe400078e0209 */
[----:B------:R-:W-:Y:S01]  /*79a70*/  IMAD.IADD R18, R25, 0x1, R107 ;  /* 0x0000000119127824 */ /* 0x000fe200078e026b */
[C-C-:B------:R-:W-:Y:S01]  /*79a80*/  SHF.L.U64.HI R103, R6.reuse, 0x1, R23.reuse ;  /* 0x0000000106677819 */ /* 0x140fe20000010217 */
[----:B------:R-:W-:Y:S01]  /*79a90*/  IMAD.WIDE.U32 R24, R71, R48, RZ ;  /* 0x0000003047187225 */ /* 0x000fe200078e00ff */
[----:B------:R-:W-:-:S02]  /*79aa0*/  SHF.R.U64 R22, R6, 0x1f, R23 ;  /* 0x0000001f06167819 */ /* 0x000fc40000001217 */
[--C-:B------:R-:W-:Y:S01]  /*79ab0*/  SHF.L.U64.HI R70, R8, 0x1, R101.reuse ;  /* 0x0000000108467819 */ /* 0x100fe20000010265 */
[----:B------:R-:W-:Y:S01]  /*79ac0*/  IMAD.SHL.U32 R95, R6, 0x2, RZ ;  /* 0x00000002065f7824 */ /* 0x000fe200078e00ff */
[C---:B------:R-:W-:Y:S01]  /*79ad0*/  SHF.R.U64 R66, R8.reuse, 0x1f, R101 ;  /* 0x0000001f08427819 */ /* 0x040fe20000001265 */
[----:B------:R-:W-:Y:S01]  /*79ae0*/  IMAD.SHL.U32 R68, R8, 0x2, RZ ;  /* 0x0000000208447824 */ /* 0x000fe200078e00ff */
[----:B------:R-:W-:Y:S01]  /*79af0*/  SHF.R.U32.HI R11, RZ, 0x1f, R23 ;  /* 0x0000001fff0b7819 */ /* 0x000fe20000011617 */
        /* <DEDUP_REMOVED lines=8> */
[----:B------:R-:W-:Y:S01]  /*79b80*/  IMAD.MOV.U32 R19, RZ, RZ, RZ ;  /* 0x000000ffff137224 */ /* 0x000fe200078e00ff */
[----:B------:R-:W-:Y:S01]  /*79b90*/  LOP3.LUT R68, R68, 0xfffffffe, RZ, 0xc0, !PT ;  /* 0xfffffffe44447812 */ /* 0x000fe200078ec0ff */
[----:B------:R-:W-:Y:S01]  /*79ba0*/  IMAD.WIDE.U32 R46, R17, R71, RZ ;  /* 0x00000047112e7225 */ /* 0x000fe200078e00ff */
[----:B------:R-:W-:Y:S02]  /*79bb0*/  IADD3 R25, P3, P4, R6, R25, R8 ;  /* 0x0000001906197210 */ /* 0x000fe40007c7e008 */
[----:B------:R-:W-:Y:S01]  /*79bc0*/  IADD3 R68, P6, PT, R68, R21, RZ ;  /* 0x0000001544447210 */ /* 0x000fe20007fde0ff */
[----:B------:R-:W-:Y:S01]  /*79bd0*/  IMAD.WIDE.U32 R18, R45, R64, R18 ;  /* 0x000000402d127225 */ /* 0x000fe200078e0012 */
[----:B------:R-:W-:-:S03]  /*79be0*/  SHF.R.U32.HI R45, RZ, 0x1f, R25 ;  /* 0x0000001fff2d7819 */ /* 0x000fc60000011619 */
[----:B------:R-:W-:Y:S01]  /*79bf0*/  IMAD.WIDE.U32 R22, R64, R64, R22 ;  /* 0x0000004040167225 */ /* 0x000fe200078e0016 */
[----:B------:R-:W-:-:S03]  /*79c00*/  IADD3 R11, P2, PT, R45, R62, RZ ;  /* 0x0000003e2d0b7210 */ /* 0x000fc60007f5e0ff */
[----:B------:R-:W-:Y:S01]  /*79c10*/  IMAD.X R103, RZ, RZ, R103, P5 ;  /* 0x000000ffff677224 */ /* 0x000fe200028e0667 */
[----:B------:R-:W-:Y:S01]  /*79c20*/  ISETP.GT.U32.AND P5, PT, R62, R11, PT ;  /* 0x0000000b3e00720c */ /* 0x000fe20003fa4070 */
        /* <DEDUP_REMOVED lines=8> */
[----:B------:R-:W-:Y:S01]  /*79cb0*/  IMAD.WIDE.U32 R20, R64, R17, R20 ;  /* 0x0000001140147225 */ /* 0x000fe200078e0014 */
[----:B------:R-:W-:-:S02]  /*79cc0*/  LOP3.LUT R22, R70, 0x1, RZ, 0xc0, !PT ;  /* 0x0000000146167812 */ /* 0x000fc400078ec0ff */
[----:B------:R-:W-:Y:S01]  /*79cd0*/  SEL R8, R62, R11, P5 ;  /* 0x0000000b3e087207 */ /* 0x000fe20002800000 */
[----:B------:R-:W-:Y:S01]  /*79ce0*/  IMAD.WIDE.U32 R48, R52, R17, R48 ;  /* 0x0000001134307225 */ /* 0x000fe200078e0030 */
[----:B------:R-:W-:-:S03]  /*79cf0*/  LOP3.LUT R18, R66, 0xfffffffe, RZ, 0xc0, !PT ;  /* 0xfffffffe42127812 */ /* 0x000fc600078ec0ff */
[----:B------:R-:W-:Y:S01]  /*79d00*/  IMAD.X R17, R105, 0x1, R23, P1 ;  /* 0x0000000169117824 */ /* 0x000fe200008e0617 */
[----:B------:R-:W-:Y:S01]  /*79d10*/  IADD3 R47, P1, PT, R11, R50, RZ ;  /* 0x000000320b2f7210 */ /* 0x000fe20007f3e0ff */
[----:B------:R-:W-:Y:S01]  /*79d20*/  IMAD.IADD R96, R107, 0x1, R19 ;  /* 0x000000016b607824 */ /* 0x000fe200078e0213 */
[----:B------:R-:W-:Y:S01]  /*79d30*/  SHF.R.U32.HI R11, RZ, 0x1f, R101 ;  /* 0x0000001fff0b7819 */ /* 0x000fe20000011665 */
[----:B------:R-:W-:-:S03]  /*79d40*/  IMAD.WIDE.U32 R70, R67, R71, RZ ;  /* 0x0000004743467225 */ /* 0x000fc600078e00ff */
[----:B------:R-:W-:Y:S01]  /*79d50*/  LOP3.LUT R19, R11, 0x1, RZ, 0xc0, !PT ;  /* 0x000000010b137812 */ /* 0x000fe200078ec0ff */
[----:B------:R-:W-:Y:S01]  /*79d60*/  IMAD.X R101, R65, 0x1, R68, P1 ;  /* 0x0000000141657824 */ /* 0x000fe200008e0644 */
[----:B------:R-:W-:Y:S01]  /*79d70*/  ISETP.GT.U32.AND P1, PT, R8, R47, PT ;  /* 0x0000002f0800720c */ /* 0x000fe20003f24070 */
[----:B------:R-:W-:Y:S01]  /*79d80*/  IMAD.IADD R7, R99, 0x1, R7 ;  /* 0x0000000163077824 */ /* 0x000fe200078e0207 */
[----:B------:R-:W-:Y:S01]  /*79d90*/  SEL R8, R102, R65, P5 ;  /* 0x0000004166087207 */ /* 0x000fe20002800000 */
[----:B------:R-:W-:Y:S01]  /*79da0*/  IMAD.X R65, RZ, RZ, R22, P6 ;  /* 0x000000ffff417224 */ /* 0x000fe200030e0616 */
[----:B------:R-:W-:Y:S01]  /*79db0*/  IADD3 R50, P5, P6, R94, R20, R63 ;  /* 0x000000145e327210 */ /* 0x000fe20007ebe03f */
[----:B------:R-:W-:Y:S01]  /*79dc0*/  IMAD.IADD R63, R97, 0x1, R21 ;  /* 0x00000001613f7824 */ /* 0x000fe200078e0215 */
[----:B------:R-:W-:Y:S01]  /*79dd0*/  ISETP.GT.U32.AND.EX P1, PT, R8, R101, PT, P1 ;  /* 0x000000650800720c */ /* 0x000fe20003f24110 */
[----:B------:R-:W-:Y:S01]  /*79de0*/  IMAD.WIDE.U32 R20, R67, R52, RZ ;  /* 0x0000003443147225 */ /* 0x000fe200078e00ff */
[----:B------:R-:W-:-:S02]  /*79df0*/  IADD3.X R67, PT, PT, RZ, R96, RZ, P2, P0 ;  /* 0x00000060ff437210 */ /* 0x000fc400017e04ff */
[----:B------:R-:W-:Y:S01]  /*79e00*/  SEL R94, RZ, 0x1, !P1 ;  /* 0x00000001ff5e7807 */ /* 0x000fe20004800000 */
[----:B------:R-:W-:-:S04]  /*79e10*/  IMAD.WIDE.U32 R18, R52, R52, R18 ;  /* 0x0000003434127225 */ /* 0x000fc800078e0012 */
[-C--:B------:R-:W-:Y:S02]  /*79e20*/  IMAD R8, R95, R72.reuse, RZ ;  /* 0x000000485f087224 */ /* 0x080fe400078e02ff */
[----:B------:R-:W-:-:S04]  /*79e30*/  IMAD.WIDE.U32 R22, R51, R72, RZ ;  /* 0x0000004833167225 */ /* 0x000fc800078e00ff */
[----:B------:R-:W-:Y:S01]  /*79e40*/  IMAD.IADD R11, R69, 0x1, R21 ;  /* 0x00000001450b7824 */ /* 0x000fe200078e0215 */
[----:B------:R-:W-:Y:S01]  /*79e50*/  IADD3.X R21, PT, PT, RZ, R63, RZ, P5, P6 ;  /* 0x0000003fff157210 */ /* 0x000fe20002fec4ff */
[----:B------:R-:W-:Y:S01]  /*79e60*/  IMAD.IADD R66, R5, 0x1, R19 ;  /* 0x0000000105427824 */ /* 0x000fe200078e0213 */
[----:B------:R-:W-:Y:S01]  /*79e70*/  IADD3 R65, P5, P6, R65, R18, R50 ;  /* 0x0000001241417210 */ /* 0x000fe20007ebe032 */
        /* <DEDUP_REMOVED lines=13> */
[----:B------:R-:W-:-:S04]  /*79f50*/  IMAD.WIDE.U32 R50, P5, R22, R75, R50 ;  /* 0x0000004b16327225 */ /* 0x000fc800078a0032 */
[----:B------:R-:W-:Y:S01]  /*79f60*/  IMAD.X R102, R101, 0x1, R102, P6 ;  /* 0x0000000165667824 */ /* 0x000fe200030e0666 */
[----:B------:R-:W-:Y:S01]  /*79f70*/  IADD3 R62, P2, PT, R19, R50, RZ ;  /* 0x00000032133e7210 */ /* 0x000fe20007f5e0ff */
[----:B------:R-:W-:-:S03]  /*79f80*/  IMAD.WIDE.U32 R48, P6, R22, R77, R48 ;  /* 0x0000004d16307225 */ /* 0x000fc600078c0030 */
[----:B------:R-:W-:Y:S01]  /*79f90*/  ISETP.GE.U32.AND.EX P0, PT, R102, R101, PT, P0 ;  /* 0x000000656600720c */ /* 0x000fe20003f06100 */
[----:B------:R-:W-:Y:S01]  /*79fa0*/  IMAD.IADD R69, R69, 0x1, R71 ;  /* 0x0000000145457824 */ /* 0x000fe200078e0247 */
[----:B------:R-:W-:Y:S01]  /*79fb0*/  IADD3.X RZ, P1, PT, R95, R62, RZ, P1, !PT ;  /* 0x0000003e5fff7210 */ /* 0x000fe20000f3e4ff */
        /* <DEDUP_REMOVED lines=13> */
[C---:B------:R-:W-:Y:S02]  /*7a090*/  SHF.L.U64.HI R94, R24.reuse, 0x1, R25 ;  /* 0x00000001185e7819 */ /* 0x040fe40000010219 */
        /* <DEDUP_REMOVED lines=9> */
[----:B------:R-:W-:Y:S02]  /*7a130*/  IADD3.X R107, P0, PT, R107, R94, RZ, P0, !PT ;  /* 0x0000005e6b6b7210 */ /* 0x000fe4000071e4ff */
        /* <DEDUP_REMOVED lines=16> */
[----:B------:R-:W-:Y:S01]  /*7a240*/  ISETP.GT.U32.AND.EX P2, PT, R62, R100, PT, P2 ;  /* 0x000000643e00720c */ /* 0x000fe20003f44120 */
[----:B------:R-:W-:Y:S01]  /*7a250*/  IMAD.X R47, RZ, RZ, RZ, P6 ;  /* 0x000000ffff2f7224 */ /* 0x000fe200030e06ff */
[----:B------:R-:W-:Y:S01]  /*7a260*/  IADD3 R103, P6, PT, R19, R24, RZ ;  /* 0x0000001813677210 */ /* 0x000fe20007fde0ff */
[----:B------:R-:W-:Y:S01]  /*7a270*/  IMAD.MOV.U32 R46, RZ, RZ, R25 ;  /* 0x000000ffff2e7224 */ /* 0x000fe200078e0019 */
[----:B------:R-:W-:Y:S01]  /*7a280*/  IADD3.X R20, P5, P0, R20, RZ, RZ, P5, P0 ;  /* 0x000000ff14147210 */ /* 0x000fe200028a04ff */
[----:B------:R-:W-:-:S03]  /*7a290*/  IMAD.WIDE.U32 R50, P1, R22, R81, R50 ;  /* 0x0000005116327225 */ /* 0x000fc60007820032 */
[----:B------:R-:W-:Y:S01]  /*7a2a0*/  IADD3.X R21, PT, PT, R21, RZ, RZ, P5, P0 ;  /* 0x000000ff15157210 */ /* 0x000fe20002fe04ff */
        /* <DEDUP_REMOVED lines=23> */
[----:B------:R-:W-:Y:S01]  /*7a420*/  IMAD.WIDE.U32 R20, R101, R76, RZ ;  /* 0x0000004c65147225 */ /* 0x000fe200078e00ff */
[----:B------:R-:W-:-:S02]  /*7a430*/  IADD3.X R104, P5, PT, R104, R103, RZ, P2, !PT ;  /* 0x0000006768687210 */ /* 0x000fc400017be4ff */
        /* <DEDUP_REMOVED lines=45> */
[----:B------:R-:W-:Y:S01]  /*7a710*/  IADD3.X R102, PT, PT, RZ, RZ, RZ, P3, P4 ;  /* 0x000000ffff667210 */ /* 0x000fe20001fe84ff */
[----:B------:R-:W-:Y:S01]  /*7a720*/  IMAD.WIDE.U32.X R22, R101, R81, R22, P6 ;  /* 0x0000005165167225 */ /* 0x000fe200030e0416 */
[----:B------:R-:W-:Y:S02]  /*7a730*/  IADD3.X R101, P0, P1, R48, RZ, RZ, P1, P0 ;  /* 0x000000ff30657210 */ /* 0x000fe400009004ff */
[----:B------:R-:W-:Y:S01]  /*7a740*/  IADD3 R48, P6, PT, R9, R18, RZ ;  /* 0x0000001209307210 */ /* 0x000fe20007fde0ff */
[----:B------:R-:W-:Y:S01]  /*7a750*/  IMAD.WIDE.U32 R62, R24, R74, RZ ;  /* 0x0000004a183e7225 */ /* 0x000fe200078e00ff */
[----:B------:R-:W-:Y:S02]  /*7a760*/  IADD3.X R100, PT, PT, R49, RZ, RZ, P0, P1 ;  /* 0x000000ff31647210 */ /* 0x000fe400007e24ff */
[----:B------:R-:W-:Y:S01]  /*7a770*/  IADD3.X R50, P2, PT, R50, R19, RZ, P2, !PT ;  /* 0x0000001332327210 */ /* 0x000fe2000175e4ff */
[----:B------:R-:W-:Y:S01]  /*7a780*/  IMAD.WIDE.U32 R10, P5, R24, R75, R10 ;  /* 0x0000004b180a7225 */ /* 0x000fe200078a000a */
[----:B------:R-:W-:-:S02]  /*7a790*/  IADD3 RZ, P0, PT, R103, R62, RZ ;  /* 0x0000003e67ff7210 */ /* 0x000fc40007f1e0ff */
[----:B------:R-:W-:Y:S01]  /*7a7a0*/  IADD3.X R50, P6, PT, R50, R125, RZ, P6, !PT ;  /* 0x0000007d32327210 */ /* 0x000fe200037de4ff */
[----:B------:R-:W-:Y:S01]  /*7a7b0*/  IMAD.MOV.U32 R9, RZ, RZ, RZ ;  /* 0x000000ffff097224 */ /* 0x000fe200078e00ff */
[----:B------:R-:W-:Y:S01]  /*7a7c0*/  IADD3 R62, P1, PT, R63, R10, RZ ;  /* 0x0000000a3f3e7210 */ /* 0x000fe20007f3e0ff */
[----:B------:R-:W-:-:S03]  /*7a7d0*/  IMAD.WIDE.U32 R18, R64, R52, R8 ;  /* 0x0000003440127225 */ /* 0x000fc600078e0008 */
[----:B------:R-:W-:Y:S01]  /*7a7e0*/  IADD3.X RZ, P0, PT, R105, R62, RZ, P0, !PT ;  /* 0x0000003e69ff7210 */ /* 0x000fe2000071e4ff */
[----:B------:R-:W-:Y:S01]  /*7a7f0*/  IMAD.X R9, RZ, RZ, RZ, P5 ;  /* 0x000000ffff097224 */ /* 0x000fe200028e06ff */
[----:B------:R-:W-:Y:S01]  /*7a800*/  IADD3 R64, P5, PT, R101, R6, RZ ;  /* 0x0000000665407210 */ /* 0x000fe20007fbe0ff */
[----:B------:R-:W-:Y:S01]  /*7a810*/  IMAD.MOV.U32 R8, RZ, RZ, R11 ;  /* 0x000000ffff087224 */ /* 0x000fe200078e000b */
[----:B------:R-:W-:Y:S01]  /*7a820*/  IADD3.X R101, P2, P6, R20, RZ, RZ, P6, P2 ;  /* 0x000000ff14657210 */ /* 0x000fe200036444ff */
[----:B------:R-:W-:Y:S02]  /*7a830*/  IMAD.IADD R5, R5, 0x1, R19 ;  /* 0x0000000105057824 */ /* 0x000fe400078e0213 */
[----:B------:R-:W-:Y:S01]  /*7a840*/  IMAD.WIDE.U32.X R10, R25, R75, R8, P1 ;  /* 0x0000004b190a7225 */ /* 0x000fe200008e0408 */
[----:B------:R-:W-:Y:S02]  /*7a850*/  IADD3 R102, P4, P1, R102, R18, R7 ;  /* 0x0000001266667210 */ /* 0x000fe4000799e007 */
[----:B------:R-:W-:Y:S01]  /*7a860*/  IADD3 R101, P3, PT, R101, R64, RZ ;  /* 0x0000004065657210 */ /* 0x000fe20007f7e0ff */
[----:B------:R-:W-:Y:S01]  /*7a870*/  IMAD.WIDE.U32 R8, R25, R76, RZ ;  /* 0x0000004c19087225 */ /* 0x000fe200078e00ff */
[----:B------:R-:W-:-:S02]  /*7a880*/  IADD3.X R49, P0, PT, RZ, R10, RZ, P0, !PT ;  /* 0x0000000aff317210 */ /* 0x000fc4000071e4ff */
[----:B------:R-:W-:Y:S01]  /*7a890*/  IADD3.X R62, PT, PT, R21, RZ, RZ, P2, P6 ;  /* 0x000000ff153e7210 */ /* 0x000fe200017ec4ff */
[----:B------:R-:W-:Y:S01]  /*7a8a0*/  IMAD.X R18, R100, 0x1, R17, P5 ;  /* 0x0000000164127824 */ /* 0x000fe200028e0611 */
[----:B------:R-:W-:Y:S01]  /*7a8b0*/  IADD3 R101, P6, PT, R101, R46, RZ ;  /* 0x0000002e65657210 */ /* 0x000fe20007fde0ff */
[----:B------:R-:W-:Y:S01]  /*7a8c0*/  IMAD.WIDE.U32 R8, P2, R24, R77, R8 ;  /* 0x0000004d18087225 */ /* 0x000fe20007840008 */
[----:B------:R-:W-:Y:S02]  /*7a8d0*/  IADD3.X R5, PT, PT, RZ, R5, RZ, P4, P1 ;  /* 0x00000005ff057210 */ /* 0x000fe400027e24ff */
[----:B------:R-:W-:Y:S01]  /*7a8e0*/  IADD3.X R62, P3, PT, R62, R18, RZ, P3, !PT ;  /* 0x000000123e3e7210 */ /* 0x000fe20001f7e4ff */
[----:B------:R-:W-:Y:S01]  /*7a8f0*/  IMAD.WIDE.U32 R20, R24, R76, RZ ;  /* 0x0000004c18147225 */ /* 0x000fe200078e00ff */
[----:B------:R-:W-:Y:S02]  /*7a900*/  ISETP.GT.U32.AND P1, PT, R94, R70, PT ;  /* 0x000000465e00720c */ /* 0x000fe40003f24070 */
        /* <DEDUP_REMOVED lines=18> */
[----:B------:R-:W-:Y:S01]  /*7aa30*/  ISETP.GT.U32.AND.EX P1, PT, R95, R71, PT, P1 ;  /* 0x000000475f00720c */ /* 0x000fe20003f24110 */
[----:B------:R-:W-:Y:S01]  /*7aa40*/  IMAD.WIDE.U32 R8, P6, R24, R79, R8 ;  /* 0x0000004f18087225 */ /* 0x000fe200078c0008 */
[----:B------:R-:W-:Y:S02]  /*7aa50*/  ISETP.GE.U32.AND P2, PT, R64, R6, PT ;  /* 0x000000064000720c */ /* 0x000fe40003f46070 */
[----:B------:R-:W-:Y:S01]  /*7aa60*/  SEL R47, RZ, 0x1, !P1 ;  /* 0x00000001ff2f7807 */ /* 0x000fe20004800000 */
[----:B------:R-:W-:Y:S01]  /*7aa70*/  IMAD.WIDE.U32 R6, R49, R72, RZ ;  /* 0x0000004831067225 */ /* 0x000fe200078e00ff */
        /* <DEDUP_REMOVED lines=9> */
[----:B------:R-:W-:Y:S01]  /*7ab10*/  IADD3 R65, P3, PT, R65, R69, RZ ;  /* 0x0000004541417210 */ /* 0x000fe20007f7e0ff */
[----:B------:R-:W-:Y:S01]  /*7ab20*/  IMAD.MOV.U32 R10, RZ, RZ, R9 ;  /* 0x000000ffff0a7224 */ /* 0x000fe200078e0009 */
[----:B------:R-:W-:Y:S01]  /*7ab30*/  IADD3.X R51, P2, PT, R51, R62, RZ, P2, !PT ;  /* 0x0000003e33337210 */ /* 0x000fe2000175e4ff */
[C---:B------:R-:W-:Y:S01]  /*7ab40*/  IMAD.WIDE.U32 R8, R6.reuse, R74, RZ ;  /* 0x0000004a06087225 */ /* 0x040fe200078e00ff */
[----:B------:R-:W-:Y:S02]  /*7ab50*/  SEL R69, RZ, 0x1, P1 ;  /* 0x00000001ff457807 */ /* 0x000fe40000800000 */
[----:B------:R-:W-:Y:S01]  /*7ab60*/  ISETP.GE.U32.AND P0, PT, R99, R70, PT ;  /* 0x000000466300720c */ /* 0x000fe20003f06070 */
        /* <DEDUP_REMOVED lines=40> */
[----:B------:R-:W-:Y:S02]  /*7adf0*/  IADD3.X R19, P6, PT, R7, R62, RZ, P6, !PT ;  /* 0x0000003e07137210 */ /* 0x000fe400037de4ff */
[----:B------:R-:W-:Y:S01]  /*7ae00*/  IADD3 R17, P1, PT, R17, R18, RZ ;  /* 0x0000001211117210 */ /* 0x000fe20007f3e0ff */
[----:B------:R-:W-:Y:S01]  /*7ae10*/  IMAD.WIDE.U32.X R10, R5, R77, R10, P5 ;  /* 0x0000004d050a7225 */ /* 0x000fe200028e040a */
[----:B------:R-:W-:Y:S02]  /*7ae20*/  IADD3.X R21, P4, P6, R8, RZ, RZ, P6, P4 ;  /* 0x000000ff08157210 */ /* 0x000fe400036884ff */
[----:B------:R-:W-:-:S02]  /*7ae30*/  IADD3.X R20, P1, PT, R20, R49, RZ, P1, !PT ;  /* 0x0000003114147210 */ /* 0x000fc40000f3e4ff */
[----:B------:R-:W-:Y:S01]  /*7ae40*/  IADD3.X R22, PT, PT, R9, RZ, RZ, P4, P6 ;  /* 0x000000ff09167210 */ /* 0x000fe200027ec4ff */
[----:B------:R-:W-:Y:S01]  /*7ae50*/  IMAD.WIDE.U32 R8, R5, R78, RZ ;  /* 0x0000004e05087225 */ /* 0x000fe200078e00ff */
[----:B------:R-:W-:Y:S02]  /*7ae60*/  ISETP.GE.U32.AND.EX P5, PT, R63, R45, PT, P2 ;  /* 0x0000002d3f00720c */ /* 0x000fe40003fa6120 */
[----:B------:R-:W-:Y:S01]  /*7ae70*/  IADD3.X R7, P0, P1, R10, RZ, RZ, P1, P0 ;  /* 0x000000ff0a077210 */ /* 0x000fe200009004ff */
[----:B------:R-:W-:Y:S01]  /*7ae80*/  IMAD.X R45, RZ, RZ, R66, P3 ;  /* 0x000000ffff2d7224 */ /* 0x000fe200018e0642 */
        /* <DEDUP_REMOVED lines=35> */
[----:B------:R-:W-:Y:S02]  /*7b0c0*/  SEL R12, RZ, 0x1, P3 ;  /* 0x00000001ff0c7807 */ /* 0x000fe40001800000 */
[----:B------:R-:W-:-:S02]  /*7b0d0*/  ISETP.GE.U32.AND.EX P5, PT, R23, R48, PT, P5 ;  /* 0x000000301700720c */ /* 0x000fc40003fa6150 */
[----:B------:R-:W-:Y:S02]  /*7b0e0*/  ISETP.GE.U32.AND P3, PT, R21, R24, PT ;  /* 0x000000181500720c */ /* 0x000fe40003f66070 */
[----:B------:R-:W-:Y:S02]  /*7b0f0*/  IADD3 R21, P2, PT, R9, R10, RZ ;  /* 0x0000000a09157210 */ /* 0x000fe40007f5e0ff */
[----:B------:R-:W-:Y:S02]  /*7b100*/  IADD3.X R8, P0, PT, R18, R11, RZ, P0, !PT ;  /* 0x0000000b12087210 */ /* 0x000fe4000071e4ff */
[----:B------:R-:W-:Y:S02]  /*7b110*/  SEL R5, RZ, 0x1, P5 ;  /* 0x00000001ff057807 */ /* 0x000fe40002800000 */
[----:B------:R-:W-:Y:S02]  /*7b120*/  ISETP.GE.U32.AND.EX P3, PT, R11, R23, PT, P3 ;  /* 0x000000170b00720c */ /* 0x000fe40003f66130 */
[----:B------:R-:W-:-:S02]  /*7b130*/  IADD3.X R18, P2, PT, R8, R19, RZ, P2, !PT ;  /* 0x0000001308127210 */ /* 0x000fc4000175e4ff */
[----:B------:R-:W-:Y:S02]  /*7b140*/  IADD3.X R9, PT, PT, RZ, R67, R46, P6, P4 ;  /* 0x00000043ff097210 */ /* 0x000fe400037e842e */
        /* <DEDUP_REMOVED lines=39> */
.L_x_512:
        /* <DEDUP_REMOVED lines=21> */
.L_x_513:
        /* <DEDUP_REMOVED lines=64> */
.L_x_514:
        /* <DEDUP_REMOVED lines=17> */
[----:B------:R-:W-:Y:S02]  /*7ba20*/  IMAD.X R47, R47, 0x1, ~R29, P3 ;  /* 0x000000012f2f7824 */ /* 0x000fe400018e0e1d */
[----:B------:R-:W-:Y:S01]  /*7ba30*/  IMAD.MOV.U32 R29, RZ, RZ, RZ ;  /* 0x000000ffff1d7224 */ /* 0x000fe200078e00ff */
        /* <DEDUP_REMOVED lines=46> */
.L_x_515:
[----:B------:R-:W-:-:S04]  /*7bd20*/  IMAD.WIDE.U32 R6, R92, R49, RZ ;  /* 0x000000315c067225 */ /* 0x000fc800078e00ff */
[----:B------:R-:W-:-:S04]  /*7bd30*/  IMAD.WIDE.U32 R8, R82, R69, RZ ;  /* 0x0000004552087225 */ /* 0x000fc800078e00ff */
[----:B------:R-:W-:Y:S01]  /*7bd40*/  IMAD.MOV.U32 R40, RZ, RZ, RZ ;  /* 0x000000ffff287224 */ /* 0x000fe200078e00ff */
[----:B------:R-:W-:Y:S01]  /*7bd50*/  IADD3 R63, P4, PT, R8, R6, RZ ;  /* 0x00000006083f7210 */ /* 0x000fe20007f9e0ff */
[----:B------:R-:W-:Y:S02]  /*7bd60*/  IMAD.IADD R25, R29, 0x1, R7 ;  /* 0x000000011d197824 */ /* 0x000fe400078e0207 */
        /* <DEDUP_REMOVED lines=31> */
[----:B------:R-:W-:-:S03]  /*7bf60*/  IMAD.WIDE.U32 R36, R92, R67, RZ ;  /* 0x000000435c247225 */ /* 0x000fc600078e00ff */
[----:B------:R-:W-:Y:S01]  /*7bf70*/  IADD3.X R52, PT, PT, RZ, R52, RZ, P0, P2 ;  /* 0x00000034ff347210 */ /* 0x000fe200007e44ff */
        /* <DEDUP_REMOVED lines=19> */
[----:B------:R-:W-:-:S04]  /*7c0b0*/  IMAD.WIDE.U32 R8, R90, R49, RZ ;  /* 0x000000315a087225 */ /* 0x000fc800078e00ff */
        /* <DEDUP_REMOVED lines=147> */
[----:B------:R-:W-:Y:S01]  /*7c9f0*/  IMAD.WIDE.U32 R30, R132, R41, RZ ;  /* 0x00000029841e7225 */ /* 0x000fe200078e00ff */
        /* <DEDUP_REMOVED lines=9> */
[C---:B------:R-:W-:Y:S02]  /*7ca90*/  IMAD R39, R36.reuse, R73, R31 ;  /* 0x0000004924277224 */ /* 0x040fe400078e021f */
[----:B------:R-:W-:Y:S01]  /*7caa0*/  IMAD.WIDE.U32 R22, R36, R72, RZ ;  /* 0x0000004824167225 */ /* 0x000fe200078e00ff */
[----:B------:R-:W-:Y:S02]  /*7cab0*/  IADD3.X R24, PT, PT, R35, R24, RZ, P5, P6 ;  /* 0x0000001823187210 */ /* 0x000fe40002fec4ff */
[----:B------:R-:W-:Y:S01]  /*7cac0*/  ISETP.NE.AND P6, PT, R62, RZ, PT ;  /* 0x000000ff3e00720c */ /* 0x000fe20003fc5270 */
[----:B------:R-:W-:Y:S02]  /*7cad0*/  IMAD.IADD R31, R29, 0x1, R93 ;  /* 0x000000011d1f7824 */ /* 0x000fe400078e025d */
[----:B------:R-:W-:Y:S01]  /*7cae0*/  IMAD.WIDE.U32 R34, R21, R80, RZ ;  /* 0x0000005015227225 */ /* 0x000fe200078e00ff */
[----:B------:R-:W-:-:S03]  /*7caf0*/  IADD3.X R41, PT, PT, RZ, RZ, RZ, P6, P4 ;  /* 0x000000ffff297210 */ /* 0x000fc600037e84ff */
[----:B------:R-:W-:Y:S01]  /*7cb00*/  IMAD.IADD R40, R23, 0x1, R39 ;  /* 0x0000000117287824 */ /* 0x000fe200078e0227 */
[----:B------:R-:W-:Y:S01]  /*7cb10*/  IADD3 R23, P5, P4, R32, R31, R30 ;  /* 0x0000001f20177210 */ /* 0x000fe20007cbe01e */
[----:B------:R-:W-:Y:S01]  /*7cb20*/  IMAD.WIDE.U32 R42, R22, R74, RZ ;  /* 0x0000004a162a7225 */ /* 0x000fe200078e00ff */
[----:B------:R-:W-:Y:S02]  /*7cb30*/  IADD3.X R32, PT, PT, RZ, RZ, RZ, P2, P0 ;  /* 0x000000ffff207210 */ /* 0x000fe400017e04ff */
[----:B------:R-:W-:Y:S01]  /*7cb40*/  IADD3 R39, P0, PT, R8, R92, RZ ;  /* 0x0000005c08277210 */ /* 0x000fe20007f1e0ff */
        /* <DEDUP_REMOVED lines=40> */
[----:B------:R-:W-:-:S04]  /*7cdd0*/  IMAD.WIDE.U32 R30, R22, R78, RZ ;  /* 0x0000004e161e7225 */ /* 0x000fc800078e00ff */
[----:B------:R-:W-:Y:S01]  /*7cde0*/  IMAD.WIDE.U32 R132, R132, R17, R20 ;  /* 0x0000001184847225 */ /* 0x000fe200078e0014 */
[----:B------:R-:W-:Y:S02]  /*7cdf0*/  IADD3 R17, P0, PT, R11, R48, RZ ;  /* 0x000000300b117210 */ /* 0x000fe40007f1e0ff */
[----:B------:R-:W-:Y:S01]  /*7ce00*/  IADD3.X R11, PT, PT, RZ, RZ, RZ, P1, P3 ;  /* 0x000000ffff0b7210 */ /* 0x000fe20000fe64ff */
        /* <DEDUP_REMOVED lines=61> */
[----:B------:R-:W-:Y:S01]  /*7d1e0*/  IMAD R12, R43, R72, RZ ;  /* 0x000000482b0c7224 */ /* 0x000fe200078e02ff */
[----:B------:R-:W-:Y:S01]  /*7d1f0*/  IADD3 R5, P0, PT, R5, R42, RZ ;  /* 0x0000002a05057210 */ /* 0x000fe20007f1e0ff */
[----:B------:R-:W-:Y:S01]  /*7d200*/  IMAD.MOV.U32 R20, RZ, RZ, R31 ;  /* 0x000000ffff147224 */ /* 0x000fe200078e001f */
[----:B------:R-:W-:-:S02]  /*7d210*/  ISETP.GE.U32.AND P1, PT, R46, R52, PT ;  /* 0x000000342e00720c */ /* 0x000fc40003f26070 */
[----:B------:R-:W-:Y:S02]  /*7d220*/  IADD3.X R42, PT, PT, RZ, R9, RZ, P6, P2 ;  /* 0x00000009ff2a7210 */ /* 0x000fe400037e44ff */
[----:B------:R-:W-:Y:S01]  /*7d230*/  IADD3 R36, P6, PT, R5, R36, RZ ;  /* 0x0000002405247210 */ /* 0x000fe20007fde0ff */
[----:B------:R-:W-:Y:S01]  /*7d240*/  IMAD R5, R41, R73, R12 ;  /* 0x0000004929057224 */ /* 0x000fe200078e020c */
[----:B------:R-:W-:Y:S01]  /*7d250*/  ISETP.GE.U32.AND.EX P1, PT, R29, R45, PT, P1 ;  /* 0x0000002d1d00720c */ /* 0x000fe20003f26110 */
[----:B------:R-:W-:Y:S01]  /*7d260*/  IMAD.WIDE.U32 R72, R41, R72, RZ ;  /* 0x0000004829487225 */ /* 0x000fe200078e00ff */
[----:B------:R-:W-:Y:S02]  /*7d270*/  IADD3 R32, P3, PT, R37, R30, RZ ;  /* 0x0000001e25207210 */ /* 0x000fe40007f7e0ff */
[----:B------:R-:W-:Y:S01]  /*7d280*/  IADD3.X R37, P2, PT, R34, R19, RZ, P0, !PT ;  /* 0x0000001322257210 */ /* 0x000fe2000075e4ff */
[----:B------:R-:W-:Y:S01]  /*7d290*/  IMAD.WIDE.U32 R30, R17, R80, RZ ;  /* 0x00000050111e7225 */ /* 0x000fe200078e00ff */
[----:B------:R-:W-:-:S02]  /*7d2a0*/  SEL R45, RZ, 0x1, P1 ;  /* 0x00000001ff2d7807 */ /* 0x000fc40000800000 */
        /* <DEDUP_REMOVED lines=63> */
[----:B------:R-:W-:Y:S01]  /*7d6a0*/  IADD3 R25, P0, PT, R11, R6, RZ ;  /* 0x000000060b197210 */ /* 0x000fe20007f1e0ff */
[----:B------:R-:W-:Y:S01]  /*7d6b0*/  IMAD.X R17, RZ, RZ, R32, P4 ;  /* 0x000000ffff117224 */ /* 0x000fe200020e0620 */
[----:B------:R-:W-:Y:S01]  /*7d6c0*/  IADD3 R21, P5, PT, R7, R8, RZ ;  /* 0x0000000807157210 */ /* 0x000fe20007fbe0ff */
[----:B------:R-:W-:Y:S01]  /*7d6d0*/  IMAD.WIDE.U32 R10, R5, R80, RZ ;  /* 0x00000050050a7225 */ /* 0x000fe200078e00ff */
[----:B------:R-:W-:-:S02]  /*7d6e0*/  IADD3 R19, P4, PT, R19, R30, RZ ;  /* 0x0000001e13137210 */ /* 0x000fc40007f9e0ff */
        /* <DEDUP_REMOVED lines=8> */
[----:B------:R-:W-:Y:S02]  /*7d770*/  ISETP.GE.U32.AND P5, PT, R19, R30, PT ;  /* 0x0000001e1300720c */ /* 0x000fe40003fa6070 */
[----:B------:R-:W-:Y:S01]  /*7d780*/  SEL R21, RZ, 0x1, P3 ;  /* 0x00000001ff157807 */ /* 0x000fe20001800000 */
[----:B------:R-:W-:Y:S01]  /*7d790*/  IMAD.WIDE.U32 R10, P4, R72, R81, R10 ;  /* 0x00000051480a7225 */ /* 0x000fe2000788000a */
[----:B------:R-:W-:-:S02]  /*7d7a0*/  ISETP.GE.U32.AND.EX P5, PT, R20, R17, PT, P5 ;  /* 0x000000111400720c */ /* 0x000fc40003fa6150 */
        /* <DEDUP_REMOVED lines=65> */
.L_x_516:
        /* <DEDUP_REMOVED lines=22> */
.L_x_434:
        /* <DEDUP_REMOVED lines=67> */
[----:B------:R-:W-:Y:S02]  /*7e150*/  IMAD.IADD R10, R7, 0x1, R77 ;  /* 0x00000001070a7824 */ /* 0x000fe400078e024d */
[----:B------:R-:W-:-:S02]  /*7e160*/  IMAD.MOV.U32 R39, RZ, RZ, RZ ;  /* 0x000000ffff277224 */ /* 0x000fc400078e00ff */
[----:B------:R-:W-:-:S04]  /*7e170*/  IMAD.WIDE.U32 R8, R108, R109, RZ ;  /* 0x0000006d6c087225 */ /* 0x000fc800078e00ff */
[----:B------:R-:W-:Y:S02]  /*7e180*/  IMAD.MOV.U32 R73, RZ, RZ, RZ ;  /* 0x000000ffff497224 */ /* 0x000fe400078e00ff */
[----:B------:R-:W-:-:S04]  /*7e190*/  IMAD.WIDE.U32 R6, R115, R109, RZ ;  /* 0x0000006d73067225 */ /* 0x000fc800078e00ff */
[----:B------:R-:W-:-:S04]  /*7e1a0*/  IMAD.WIDE.U32 R22, R110, R111, RZ ;  /* 0x0000006f6e167225 */ /* 0x000fc800078e00ff */
[----:B------:R-:W-:Y:S02]  /*7e1b0*/  IMAD.IADD R24, R51, 0x1, R11 ;  /* 0x0000000133187824 */ /* 0x000fe400078e020b */
[----:B------:R-:W-:Y:S02]  /*7e1c0*/  IMAD.MOV.U32 R49, RZ, RZ, RZ ;  /* 0x000000ffff317224 */ /* 0x000fe400078e00ff */
[----:B------:R-:W-:Y:S02]  /*7e1d0*/  IMAD.IADD R11, R9, 0x1, R39 ;  /* 0x00000001090b7824 */ /* 0x000fe400078e0227 */
[----:B------:R-:W-:-:S03]  /*7e1e0*/  IMAD.WIDE.U32 R20, R115, R108, RZ ;  /* 0x0000006c73147225 */ /* 0x000fc600078e00ff */
[----:B------:R-:W-:Y:S01]  /*7e1f0*/  SHF.L.U64.HI R12, R8, 0x1, R11 ;  /* 0x00000001080c7819 */ /* 0x000fe2000001020b */
[----:B------:R-:W-:-:S03]  /*7e200*/  IMAD.WIDE.U32 R18, R114, R109, RZ ;  /* 0x0000006d72127225 */ /* 0x000fc600078e00ff */
[----:B------:R-:W-:Y:S01]  /*7e210*/  LOP3.LUT R12, R12, 0x1, RZ, 0xc0, !PT ;  /* 0x000000010c0c7812 */ /* 0x000fe200078ec0ff */
[----:B------:R-:W-:Y:S02]  /*7e220*/  IMAD.IADD R7, R7, 0x1, R73 ;  /* 0x0000000107077824 */ /* 0x000fe400078e0249 */
[----:B------:R-:W-:Y:S02]  /*7e230*/  IMAD.SHL.U32 R9, R8, 0x2, RZ ;  /* 0x0000000208097824 */ /* 0x000fe400078e00ff */
[----:B------:R-:W-:Y:S01]  /*7e240*/  IMAD.SHL.U32 R17, R22, 0x2, RZ ;  /* 0x0000000216117824 */ /* 0x000fe200078e00ff */
[----:B------:R-:W-:Y:S01]  /*7e250*/  IADD3 R7, P1, P4, R20, R7, R18 ;  /* 0x0000000714077210 */ /* 0x000fe20007c3e012 */
[----:B------:R-:W-:Y:S01]  /*7e260*/  IMAD.IADD R65, R49, 0x1, R23 ;  /* 0x0000000131417824 */ /* 0x000fe200078e0217 */
[----:B------:R-:W-:Y:S01]  /*7e270*/  SHF.R.U64 R23, R8, 0x1f, R11 ;  /* 0x0000001f08177819 */ /* 0x000fe2000000120b */
[----:B------:R-:W-:Y:S01]  /*7e280*/  IMAD.IADD R73, R73, 0x1, R21 ;  /* 0x0000000149497824 */ /* 0x000fe200078e0215 */
[----:B------:R-:W-:Y:S01]  /*7e290*/  LOP3.LUT R8, R9, 0xfffffffe, RZ, 0xc0, !PT ;  /* 0xfffffffe09087812 */ /* 0x000fe200078ec0ff */
[----:B------:R-:W-:Y:S01]  /*7e2a0*/  IMAD.WIDE.U32 R20, R111, R109, RZ ;  /* 0x0000006d6f147225 */ /* 0x000fe200078e00ff */
[----:B------:R-:W-:-:S02]  /*7e2b0*/  LOP3.LUT R17, R17, 0xfffffffe, RZ, 0xc0, !PT ;  /* 0xfffffffe11117812 */ /* 0x000fc400078ec0ff */
[----:B------:R-:W-:Y:S01]  /*7e2c0*/  SHF.R.U32.HI R11, RZ, 0x1f, R11 ;  /* 0x0000001fff0b7819 */ /* 0x000fe2000001160b */
[----:B------:R-:W-:Y:S01]  /*7e2d0*/  IMAD.WIDE.U32 R42, R110, R109, RZ ;  /* 0x0000006d6e2a7225 */ /* 0x000fe200078e00ff */
[----:B------:R-:W-:Y:S02]  /*7e2e0*/  IADD3 R70, P3, PT, R8, R5, RZ ;  /* 0x0000000508467210 */ /* 0x000fe40007f7e0ff */
[----:B------:R-:W-:Y:S01]  /*7e2f0*/  IADD3 R48, P0, PT, R17, R24, RZ ;  /* 0x0000001811307210 */ /* 0x000fe20007f1e0ff */
[----:B------:R-:W-:Y:S01]  /*7e300*/  IMAD.WIDE.U32 R8, R111, R108, RZ ;  /* 0x0000006c6f087225 */ /* 0x000fe200078e00ff */
[C-C-:B------:R-:W-:Y:S01]  /*7e310*/  SHF.L.U64.HI R38, R22.reuse, 0x1, R65.reuse ;  /* 0x0000000116267819 */ /* 0x140fe20000010241 */
[----:B------:R-:W0:Y:S01]  /*7e320*/  LDC.64 R24, c[0x3][0xe0] ;  /* 0x00c03800ff187b82 */ /* 0x000e220000000a00 */
[----:B------:R-:W-:Y:S01]  /*7e330*/  SHF.R.U64 R64, R22, 0x1f, R65 ;  /* 0x0000001f16407819 */ /* 0x000fe20000001241 */
[----:B------:R-:W-:Y:S01]  /*7e340*/  IMAD.IADD R17, R21, 0x1, R51 ;  /* 0x0000000115117824 */ /* 0x000fe200078e0233 */
[----:B------:R-:W-:Y:S01]  /*7e350*/  LOP3.LUT R22, R23, 0xfffffffe, RZ, 0xc0, !PT ;  /* 0xfffffffe17167812 */ /* 0x000fe200078ec0ff */
[----:B------:R-:W-:Y:S01]  /*7e360*/  IMAD.MOV.U32 R71, RZ, RZ, RZ ;  /* 0x000000ffff477224 */ /* 0x000fe200078e00ff */
[----:B------:R-:W-:Y:S01]  /*7e370*/  LOP3.LUT R23, R11, 0x1, RZ, 0xc0, !PT ;  /* 0x000000010b177812 */ /* 0x000fe200078ec0ff */
[----:B------:R-:W-:Y:S01]  /*7e380*/  IMAD.X R5, RZ, RZ, R12, P3 ;  /* 0x000000ffff057224 */ /* 0x000fe200018e060c */
[----:B------:R-:W-:Y:S01]  /*7e390*/  IADD3 R75, P3, P5, R8, R17, R42 ;  /* 0x00000011084b7210 */ /* 0x000fe20007d7e02a */
[----:B------:R-:W-:Y:S01]  /*7e3a0*/  IMAD.IADD R46, R19, 0x1, R71 ;  /* 0x00000001132e7824 */ /* 0x000fe200078e0247 */
[----:B------:R-:W-:Y:S01]  /*7e3b0*/  LOP3.LUT R38, R38, 0x1, RZ, 0xc0, !PT ;  /* 0x0000000126267812 */ /* 0x000fe200078ec0ff */
[----:B------:R-:W-:Y:S01]  /*7e3c0*/  IMAD.WIDE.U32 R18, R112, R111, RZ ;  /* 0x0000006f70127225 */ /* 0x000fe200078e00ff */
[----:B------:R-:W-:-:S02]  /*7e3d0*/  SHF.R.U32.HI R17, RZ, 0x1f, R75 ;  /* 0x0000001fff117819 */ /* 0x000fc4000001164b */
[----:B------:R-:W-:Y:S01]  /*7e3e0*/  SHF.R.U32.HI R65, RZ, 0x1f, R65 ;  /* 0x0000001fff417819 */ /* 0x000fe20000011641 */
[----:B------:R-:W-:Y:S01]  /*7e3f0*/  IMAD.WIDE.U32 R22, R108, R108, R22 ;  /* 0x0000006c6c167225 */ /* 0x000fe200078e0016 */
[----:B------:R-:W-:Y:S02]  /*7e400*/  LOP3.LUT R64, R64, 0xfffffffe, RZ, 0xc0, !PT ;  /* 0xfffffffe40407812 */ /* 0x000fe400078ec0ff */
[----:B------:R-:W-:Y:S01]  /*7e410*/  LOP3.LUT R65, R65, 0x1, RZ, 0xc0, !PT ;  /* 0x0000000141417812 */ /* 0x000fe200078ec0ff */
[----:B------:R-:W-:Y:S01]  /*7e420*/  IMAD.IADD R66, R77, 0x1, R19 ;  /* 0x000000014d427824 */ /* 0x000fe200078e0213 */
[----:B------:R-:W-:Y:S01]  /*7e430*/  IADD3.X R19, PT, PT, RZ, RZ, RZ, P6, P2 ;  /* 0x000000ffff137210 */ /* 0x000fe200037e44ff */
[----:B------:R-:W-:Y:S01]  /*7e440*/  IMAD.MOV.U32 R11, RZ, RZ, RZ ;  /* 0x000000ffff0b7224 */ /* 0x000fe200078e00ff */
[----:B------:R-:W-:Y:S01]  /*7e450*/  IADD3 R5, P2, PT, R5, R22, RZ ;  /* 0x0000001605057210 */ /* 0x000fe20007f5e0ff */
[----:B------:R-:W-:Y:S01]  /*7e460*/  IMAD.MOV.U32 R67, RZ, RZ, RZ ;  /* 0x000000ffff437224 */ /* 0x000fe200078e00ff */
[----:B------:R-:W-:Y:S01]  /*7e470*/  IADD3 R79, P6, PT, R17, R44, RZ ;  /* 0x0000002c114f7210 */ /* 0x000fe20007fde0ff */
[----:B------:R-:W-:-:S04]  /*7e480*/  IMAD.WIDE.U32 R62, R113, R110, RZ ;  /* 0x0000006e713e7225 */ /* 0x000fc800078e00ff */
[----:B------:R-:W-:Y:S01]  /*7e490*/  IMAD.X R12, R39, 0x1, R23, P2 ;  /* 0x00000001270c7824 */ /* 0x000fe200010e0617 */
[-C--:B------:R-:W-:Y:S01]  /*7e4a0*/  ISETP.GT.U32.AND P2, PT, R44, R79.reuse, PT ;  /* 0x0000004f2c00720c */ /* 0x080fe20003f44070 */
[----:B------:R-:W-:Y:S01]  /*7e4b0*/  IMAD.X R23, RZ, RZ, R68, P6 ;  /* 0x000000ffff177224 */ /* 0x000fe200030e0644 */
[----:B------:R-:W-:Y:S01]  /*7e4c0*/  IADD3 R21, P6, PT, R37, R79, RZ ;  /* 0x0000004f25157210 */ /* 0x000fe20007fde0ff */
[----:B------:R-:W-:Y:S02]  /*7e4d0*/  IMAD.WIDE.U32 R40, R112, R108, R10 ;  /* 0x0000006c70287225 */ /* 0x000fe400078e000a */
[----:B------:R-:W1:Y:S01]  /*7e4e0*/  LDC.64 R10, c[0x3][RZ] ;  /* 0x00c00000ff0a7b82 */ /* 0x000e620000000a00 */
[----:B------:R-:W-:Y:S01]  /*7e4f0*/  ISETP.GT.U32.AND.EX P2, PT, R68, R23, PT, P2 ;  /* 0x000000174400720c */ /* 0x000fe20003f44120 */
[----:B------:R-:W-:-:S03]  /*7e500*/  IMAD.WIDE.U32 R66, R112, R110, R66 ;  /* 0x0000006e70427225 */ /* 0x000fc600078e0042 */
[----:B------:R-:W-:Y:S01]  /*7e510*/  SEL R22, R44, R79, P2 ;  /* 0x0000004f2c167207 */ /* 0x000fe20001000000 */
[----:B------:R-:W-:Y:S01]  /*7e520*/  IMAD.IADD R39, R47, 0x1, R63 ;  /* 0x000000012f277824 */ /* 0x000fe200078e023f */
[----:B------:R-:W-:Y:S01]  /*7e530*/  SEL R37, R68, R23, P2 ;  /* 0x0000001744257207 */ /* 0x000fe20001000000 */
[----:B------:R-:W-:Y:S02]  /*7e540*/  IMAD.X R42, RZ, RZ, R38, P0 ;  /* 0x000000ffff2a7224 */ /* 0x000fe400000e0626 */
[----:B------:R-:W-:Y:S01]  /*7e550*/  IMAD.X R8, R23, 0x1, R48, P6 ;  /* 0x0000000117087824 */ /* 0x000fe200030e0630 */
[----:B------:R-:W-:Y:S01]  /*7e560*/  IADD3 R50, P0, PT, R39, R66, RZ ;  /* 0x0000004227327210 */ /* 0x000fe20007f1e0ff */
[----:B0-----:R-:W-:Y:S01]  /*7e570*/  IMAD.WIDE.U32 R38, R69, R24, RZ ;  /* 0x0000001845267225 */ /* 0x001fe200078e00ff */
[----:B------:R-:W-:-:S03]  /*7e580*/  IADD3 R45, P2, P6, R19, R40, R45 ;  /* 0x00000028132d7210 */ /* 0x000fc60007e5e02d */
[----:B------:R-:W-:Y:S02]  /*7e590*/  IMAD R40, R70, R24, RZ ;  /* 0x0000001846287224 */ /* 0x000fe400078e02ff */
[----:B------:R-:W-:Y:S01]  /*7e5a0*/  IMAD.X R66, R77, 0x1, R67, P0 ;  /* 0x000000014d427824 */ /* 0x000fe200000e0643 */
[----:B------:R-:W-:Y:S01]  /*7e5b0*/  ISETP.GT.U32.AND P0, PT, R22, R21, PT ;  /* 0x000000151600720c */ /* 0x000fe20003f04070 */
[----:B------:R-:W-:Y:S02]  /*7e5c0*/  IMAD R19, R69, R25, R40 ;  /* 0x0000001945137224 */ /* 0x000fe400078e0228 */
[----:B------:R-:W-:Y:S01]  /*7e5d0*/  IMAD.IADD R40, R77, 0x1, R41 ;  /* 0x000000014d287824 */ /* 0x000fe200078e0229 */
[----:B------:R-:W-:Y:S01]  /*7e5e0*/  ISETP.GT.U32.AND.EX P0, PT, R37, R8, PT, P0 ;  /* 0x000000082500720c */ /* 0x000fe20003f04100 */
[----:B------:R-:W-:-:S03]  /*7e5f0*/  IMAD.WIDE.U32 R22, R113, R111, RZ ;  /* 0x0000006f71167225 */ /* 0x000fc600078e00ff */
[----:B------:R-:W-:Y:S01]  /*7e600*/  IADD3.X R37, PT, PT, RZ, R40, RZ, P2, P6 ;  /* 0x00000028ff257210 */ /* 0x000fe200017ec4ff */
[----:B------:R-:W-:Y:S01]  /*7e610*/  IMAD.WIDE.U32 R40, R110, R110, R64 ;  /* 0x0000006e6e287225 */ /* 0x000fe200078e0040 */
[----:B------:R-:W-:-:S03]  /*7e620*/  SEL R67, RZ, 0x1, !P0 ;  /* 0x00000001ff437807 */ /* 0x000fc60004000000 */
[----:B------:R-:W-:Y:S01]  /*7e630*/  IMAD.IADD R48, R39, 0x1, R19 ;  /* 0x0000000127307824 */ /* 0x000fe200078e0213 */
[----:B------:R-:W-:Y:S01]  /*7e640*/  IADD3.X R39, PT, PT, RZ, RZ, RZ, P1, P4 ;  /* 0x000000ffff277210 */ /* 0x000fe20000fe84ff */
[----:B------:R-:W-:Y:S01]  /*7e650*/  IMAD.IADD R47, R47, 0x1, R23 ;  /* 0x000000012f2f7824 */ /* 0x000fe200078e0217 */
[----:B------:R-:W-:Y:S01]  /*7e660*/  IADD3 R42, P0, P4, R42, R40, R45 ;  /* 0x000000282a2a7210 */ /* 0x000fe20007c1e02d */
[----:B-1----:R-:W-:-:S03]  /*7e670*/  IMAD.WIDE.U32 R64, R48, R10, RZ ;  /* 0x0000000a30407225 */ /* 0x002fc600078e00ff */
[----:B------:R-:W-:Y:S01]  /*7e680*/  IADD3 R52, P2, P6, R62, R47, R18 ;  /* 0x0000002f3e347210 */ /* 0x000fe20007e5e012 */
[----:B------:R-:W-:Y:S01]  /*7e690*/  IMAD.IADD R40, R49, 0x1, R41 ;  /* 0x0000000131287824 */ /* 0x000fe200078e0229 */
[----:B------:R-:W0:Y:S01]  /*7e6a0*/  LDC.64 R18, c[0x3][0x8] ;  /* 0x00c00200ff127b82 */ /* 0x000e220000000a00 */
[----:B------:R-:W-:-:S03]  /*7e6b0*/  IMAD.WIDE.U32 R62, R38, R10, RZ ;  /* 0x0000000a263e7225 */ /* 0x000fc600078e00ff */
[----:B------:R-:W-:Y:S01]  /*7e6c0*/  IADD3.X R72, PT, PT, RZ, R40, R37, P0, P4 ;  /* 0x00000028ff487210 */ /* 0x000fe200007e8425 */
[----:B------:R-:W-:Y:S01]  /*7e6d0*/  IMAD.WIDE.U32 R64, P1, R38, R11, R64 ;  /* 0x0000000b26407225 */ /* 0x000fe20007820040 */
[----:B------:R-:W-:Y:S02]  /*7e6e0*/  IADD3 R40, P0, P4, R45, R42, R67 ;  /* 0x0000002a2d287210 */ /* 0x000fe40007c1e043 */
[----:B------:R-:W-:Y:S01]  /*7e6f0*/  IADD3.X R42, PT, PT, RZ, RZ, RZ, P2, P6 ;  /* 0x000000ffff2a7210 */ /* 0x000fe200017ec4ff */
[----:B------:R-:W-:Y:S01]  /*7e700*/  IMAD.X R45, RZ, RZ, RZ, P1 ;  /* 0x000000ffff2d7224 */ /* 0x000fe200008e06ff */
[----:B------:R-:W-:Y:S01]  /*7e710*/  IADD3 R23, P1, PT, R63, R64, RZ ;  /* 0x000000403f177210 */ /* 0x000fe20007f3e0ff */
[----:B------:R-:W-:Y:S01]  /*7e720*/  IMAD.MOV.U32 R47, RZ, RZ, RZ ;  /* 0x000000ffff2f7224 */ /* 0x000fe200078e00ff */
[----:B------:R-:W-:Y:S01]  /*7e730*/  IADD3.X R37, PT, PT, R37, R72, RZ, P0, P4 ;  /* 0x0000004825257210 */ /* 0x000fe200007e84ff */
[----:B------:R-:W-:Y:S01]  /*7e740*/  IMAD.IADD R79, R51, 0x1, R9 ;  /* 0x00000001334f7824 */ /* 0x000fe200078e0209 */
[----:B------:R-:W-:Y:S01]  /*7e750*/  IADD3 R64, P0, PT, R21, R44, RZ ;  /* 0x0000002c15407210 */ /* 0x000fe20007f1e0ff */
[----:B------:R-:W-:Y:S01]  /*7e760*/  IMAD.MOV.U32 R44, RZ, RZ, R65 ;  /* 0x000000ffff2c7224 */ /* 0x000fe200078e0041 */
[----:B------:R-:W-:Y:S01]  /*7e770*/  IADD3 RZ, P4, PT, R69, R62, RZ ;  /* 0x0000003e45ff7210 */ /* 0x000fe20007f9e0ff */
[----:B------:R-:W-:-:S03]  /*7e780*/  IMAD.WIDE.U32 R46, R114, R108, R46 ;  /* 0x0000006c722e7225 */ /* 0x000fc600078e002e */
[----:B------:R-:W-:Y:S01]  /*7e790*/  IADD3.X RZ, P4, PT, R70, R23, RZ, P4, !PT ;  /* 0x0000001746ff7210 */ /* 0x000fe2000279e4ff */
[----:B------:R-:W-:Y:S01]  /*7e7a0*/  IMAD.WIDE.U32.X R44, R48, R11, R44, P1 ;  /* 0x0000000b302c7225 */ /* 0x000fe200008e042c */
[----:B------:R-:W-:-:S03]  /*7e7b0*/  ISETP.GE.U32.AND P1, PT, R64, R21, PT ;  /* 0x000000154000720c */ /* 0x000fc60003f26070 */
[----:B------:R-:W-:Y:S01]  /*7e7c0*/  IMAD.X R77, R8, 0x1, R68, P0 ;  /* 0x00000001084d7824 */ /* 0x000fe200000e0644 */
[----:B------:R-:W-:Y:S01]  /*7e7d0*/  IADD3.X R23, P4, PT, RZ, R44, RZ, P4, !PT ;  /* 0x0000002cff177210 */ /* 0x000fe2000279e4ff */
[----:B------:R-:W-:Y:S01]  /*7e7e0*/  IMAD.IADD R41, R71, 0x1, R47 ;  /* 0x0000000147297824 */ /* 0x000fe200078e022f */
[----:B------:R-:W-:Y:S01]  /*7e7f0*/  IADD3 R39, P0, P2, R39, R46, R73 ;  /* 0x0000002e27277210 */ /* 0x000fe20007a1e049 */
[----:B0-----:R-:W-:Y:S01]  /*7e800*/  IMAD.WIDE.U32 R46, R48, R18, RZ ;  /* 0x00000012302e7225 */ /* 0x001fe200078e00ff */
[----:B------:R-:W-:Y:S02]  /*7e810*/  ISETP.GE.U32.AND.EX P1, PT, R77, R8, PT, P1 ;  /* 0x000000084d00720c */ /* 0x000fe40003f26110 */
[----:B------:R-:W-:Y:S01]  /*7e820*/  IADD3.X R41, PT, PT, RZ, R41, RZ, P0, P2 ;  /* 0x00000029ff297210 */ /* 0x000fe200007e44ff */
[----:B------:R-:W-:Y:S01]  /*7e830*/  IMAD.X R71, RZ, RZ, R45, P4 ;  /* 0x000000ffff477224 */ /* 0x000fe200020e062d */
[----:B------:R-:W-:Y:S02]  /*7e840*/  IADD3 R63, P4, PT, R67, R6, RZ ;  /* 0x00000006433f7210 */ /* 0x000fe40007f9e0ff */
[----:B------:R-:W-:-:S02]  /*7e850*/  IADD3 R62, P2, P6, R42, R50, R39 ;  /* 0x000000322a3e7210 */ /* 0x000fc40007e5e027 */
[----:B------:R-:W-:Y:S01]  /*7e860*/  SEL R45, RZ, 0x1, P1 ;  /* 0x00000001ff2d7807 */ /* 0x000fe20000800000 */
[----:B------:R-:W-:Y:S01]  /*7e870*/  IMAD.X R44, RZ, RZ, R7, P4 ;  /* 0x000000ffff2c7224 */ /* 0x000fe200020e0607 */
[----:B------:R-:W-:Y:S02]  /*7e880*/  ISETP.GT.U32.AND P1, PT, R6, R63, PT ;  /* 0x0000003f0600720c */ /* 0x000fe40003f24070 */
[C---:B------:R-:W-:Y:S02]  /*7e890*/  SHF.L.U64.HI R8, R20.reuse, 0x1, R75 ;  /* 0x0000000114087819 */ /* 0x040fe4000001024b */
[----:B------:R-:W-:Y:S01]  /*7e8a0*/  LEA R23, P0, R20, R23, 0x1 ;  /* 0x0000001714177211 */ /* 0x000fe200078008ff */
[C---:B------:R-:W-:Y:S01]  /*7e8b0*/  IMAD.WIDE.U32 R20, R38.reuse, R18, RZ ;  /* 0x0000001226147225 */ /* 0x040fe200078e00ff */
[----:B------:R-:W-:Y:S02]  /*7e8c0*/  IADD3.X R69, PT, PT, RZ, R66, R41, P2, P6 ;  /* 0x00000042ff457210 */ /* 0x000fe400017ec429 */
[----:B------:R-:W-:Y:S01]  /*7e8d0*/  IADD3 R68, P4, PT, R63, R22, RZ ;  /* 0x000000163f447210 */ /* 0x000fe20007f9e0ff */
[----:B------:R-:W-:Y:S01]  /*7e8e0*/  IMAD.WIDE.U32 R46, P2, R38, R19, R46 ;  /* 0x00000013262e7225 */ /* 0x000fe2000784002e */
[----:B------:R-:W-:-:S02]  /*7e8f0*/  ISETP.GT.U32.AND.EX P1, PT, R7, R44, PT, P1 ;  /* 0x0000002c0700720c */ /* 0x000fc40003f24110 */
[----:B------:R-:W-:Y:S01]  /*7e900*/  IADD3.X R71, P0, PT, R71, R8, RZ, P0, !PT ;  /* 0x0000000847477210 */ /* 0x000fe2000071e4ff */
[----:B------:R-:W-:Y:S01]  /*7e910*/  IMAD.X R70, R44, 0x1, R52, P4 ;  /* 0x000000012c467824 */ /* 0x000fe200020e0634 */
[----:B------:R-:W-:Y:S01]  /*7e920*/  SEL R8, R6, R63, P1 ;  /* 0x0000003f06087207 */ /* 0x000fe20000800000 */
[----:B------:R-:W-:Y:S01]  /*7e930*/  IMAD.X R51, RZ, RZ, RZ, P2 ;  /* 0x000000ffff337224 */ /* 0x000fe200010e06ff */
[----:B------:R-:W-:Y:S02]  /*7e940*/  IADD3 R46, P6, PT, R21, R46, RZ ;  /* 0x0000002e152e7210 */ /* 0x000fe40007fde0ff */
[----:B------:R-:W-:Y:S02]  /*7e950*/  IADD3 R23, P4, PT, R23, R20, RZ ;  /* 0x0000001417177210 */ /* 0x000fe40007f9e0ff */
[----:B------:R-:W-:Y:S02]  /*7e960*/  SEL R20, R7, R44, P1 ;  /* 0x0000002c07147207 */ /* 0x000fe40000800000 */
[----:B------:R-:W-:Y:S01]  /*7e970*/  ISETP.GT.U32.AND P1, PT, R8, R68, PT ;  /* 0x000000440800720c */ /* 0x000fe20003f24070 */
[----:B------:R-:W-:Y:S01]  /*7e980*/  IMAD.WIDE.U32 R8, R23, R24, RZ ;  /* 0x0000001817087225 */ /* 0x000fe200078e00ff */
[----:B------:R-:W-:-:S02]  /*7e990*/  IADD3.X R71, P4, PT, R71, R46, RZ, P4, !PT ;  /* 0x0000002e47477210 */ /* 0x000fc4000279e4ff */
[----:B------:R-:W-:Y:S01]  /*7e9a0*/  ISETP.GT.U32.AND.EX P1, PT, R20, R70, PT, P1 ;  /* 0x000000461400720c */ /* 0x000fe20003f24110 */
[----:B------:R-:W-:Y:S01]  /*7e9b0*/  IMAD.IADD R46, R43, 0x1, R49 ;  /* 0x000000012b2e7824 */ /* 0x000fe200078e0231 */
[----:B------:R-:W0:Y:S01]  /*7e9c0*/  LDC.64 R20, c[0x3][0x10] ;  /* 0x00c00400ff147b82 */ /* 0x000e220000000a00 */
[----:B------:R-:W-:Y:S01]  /*7e9d0*/  IMAD R44, R71, R24, RZ ;  /* 0x00000018472c7224 */ /* 0x000fe200078e02ff */
[----:B------:R-:W-:Y:S02]  /*7e9e0*/  SEL R63, RZ, 0x1, !P1 ;  /* 0x00000001ff3f7807 */ /* 0x000fe40004800000 */
[----:B------:R-:W-:Y:S01]  /*7e9f0*/  IADD3 R65, P1, PT, R45, R68, RZ ;  /* 0x000000442d417210 */ /* 0x000fe20007f3e0ff */
[----:B------:R-:W-:-:S04]  /*7ea00*/  IMAD R67, R23, R25, R44 ;  /* 0x0000001917437224 */ /* 0x000fc800078e022c */
[----:B------:R-:W-:Y:S02]  /*7ea10*/  IMAD.IADD R43, R9, 0x1, R67 ;  /* 0x00000001092b7824 */ /* 0x000fe400078e0243 */
[----:B------:R-:W-:Y:S01]  /*7ea20*/  IMAD.X R73, RZ, RZ, R70, P1 ;  /* 0x000000ffff497224 */ /* 0x000fe200008e0646 */
[----:B------:R-:W-:Y:S01]  /*7ea30*/  IADD3 R9, P1, P2, R50, R62, R63 ;  /* 0x0000003e32097210 */ /* 0x000fe20007a3e03f */
[----:B------:R-:W-:Y:S02]  /*7ea40*/  IMAD.MOV.U32 R50, RZ, RZ, R47 ;  /* 0x000000ffff327224 */ /* 0x000fe400078e002f */
[----:B------:R-:W-:Y:S01]  /*7ea50*/  IMAD.WIDE.U32 R62, R43, R10, RZ ;  /* 0x0000000a2b3e7225 */ /* 0x000fe200078e00ff */
[----:B------:R-:W-:-:S03]  /*7ea60*/  IADD3.X R44, PT, PT, R66, R69, RZ, P1, P2 ;  /* 0x00000045422c7210 */ /* 0x000fc60000fe44ff */
        /* <DEDUP_REMOVED lines=19> */
[----:B------:R-:W-:Y:S01]  /*7eba0*/  SEL R51, R70, R73, P1 ;  /* 0x0000004946337207 */ /* 0x000fe20000800000 */
[----:B------:R-:W-:Y:S01]  /*7ebb0*/  IMAD.WIDE.U32.X R62, R43, R11, R64, P6 ;  /* 0x0000000b2b3e7225 */ /* 0x000fe200030e0440 */
[----:B------:R-:W-:-:S03]  /*7ebc0*/  IADD3.X R72, P0, PT, R72, R77, RZ, P0, !PT ;  /* 0x0000004d48487210 */ /* 0x000fc6000071e4ff */
[----:B------:R-:W-:Y:S01]  /*7ebd0*/  IMAD.WIDE.U32 R64, R38, R20, RZ ;  /* 0x0000001426407225 */ /* 0x000fe200078e00ff */
[----:B------:R-:W-:-:S03]  /*7ebe0*/  IADD3.X R75, P2, PT, RZ, R62, RZ, P2, !PT ;  /* 0x0000003eff4b7210 */ /* 0x000fc6000175e4ff */
[----:B------:R-:W-:Y:S01]  /*7ebf0*/  IMAD.X R46, R73, 0x1, R52, P4 ;  /* 0x00000001492e7824 */ /* 0x000fe200020e0634 */
[----:B------:R-:W-:Y:S01]  /*7ec00*/  IADD3 R52, P1, PT, R69, R64, RZ ;  /* 0x0000004045347210 */ /* 0x000fe20007f3e0ff */
[----:B------:R-:W-:-:S04]  /*7ec10*/  IMAD.WIDE.U32 R66, P4, R38, R21, R66 ;  /* 0x0000001526427225 */ /* 0x000fc80007880042 */
[----:B------:R-:W-:-:S04]  /*7ec20*/  IMAD.WIDE.U32 R70, R43, R18, RZ ;  /* 0x000000122b467225 */ /* 0x000fc800078e00ff */
[----:B------:R-:W-:Y:S01]  /*7ec30*/  IMAD.X R77, RZ, RZ, R63, P2 ;  /* 0x000000ffff4d7224 */ /* 0x000fe200010e063f */
[----:B------:R-:W-:Y:S01]  /*7ec40*/  IADD3 R73, P2, PT, R65, R66, RZ ;  /* 0x0000004241497210 */ /* 0x000fe20007f5e0ff */
[----:B------:R-:W-:Y:S01]  /*7ec50*/  IMAD.X R63, RZ, RZ, RZ, P4 ;  /* 0x000000ffff3f7224 */ /* 0x000fe200020e06ff */
[----:B------:R-:W-:Y:S01]  /*7ec60*/  IADD3.X R66, PT, PT, RZ, RZ, RZ, P3, P5 ;  /* 0x000000ffff427210 */ /* 0x000fe20001fea4ff */
[----:B------:R-:W-:Y:S01]  /*7ec70*/  IMAD.WIDE.U32 R68, R8, R18, RZ ;  /* 0x0000001208447225 */ /* 0x000fe200078e00ff */
[----:B------:R-:W-:Y:S02]  /*7ec80*/  IADD3 R75, P5, PT, R75, R52, RZ ;  /* 0x000000344b4b7210 */ /* 0x000fe40007fbe0ff */
[----:B------:R-:W-:Y:S01]  /*7ec90*/  IADD3.X R52, P1, PT, R72, R73, RZ, P1, !PT ;  /* 0x0000004948347210 */ /* 0x000fe20000f3e4ff */
[----:B------:R-:W-:Y:S01]  /*7eca0*/  IMAD.WIDE.U32 R64, P4, R8, R19, R70 ;  /* 0x0000001308407225 */ /* 0x000fe20007880046 */
[----:B------:R-:W-:Y:S02]  /*7ecb0*/  IADD3 R75, P3, PT, R75, R68, RZ ;  /* 0x000000444b4b7210 */ /* 0x000fe40007f7e0ff */
[----:B------:R-:W-:Y:S01]  /*7ecc0*/  IADD3.X R77, P5, PT, R77, R52, RZ, P5, !PT ;  /* 0x000000344d4d7210 */ /* 0x000fe20002fbe4ff */
[----:B------:R-:W-:Y:S01]  /*7ecd0*/  IMAD.MOV.U32 R62, RZ, RZ, R67 ;  /* 0x000000ffff3e7224 */ /* 0x000fe200078e0043 */
[----:B------:R-:W-:Y:S01]  /*7ece0*/  IADD3 R64, P6, PT, R69, R64, RZ ;  /* 0x0000004045407210 */ /* 0x000fe20007fde0ff */
[----:B------:R-:W-:-:S02]  /*7ecf0*/  IMAD.X R67, RZ, RZ, RZ, P4 ;  /* 0x000000ffff437224 */ /* 0x000fc400020e06ff */
[----:B------:R-:W-:Y:S01]  /*7ed00*/  IMAD.WIDE.U32.X R62, R48, R21, R62, P2 ;  /* 0x00000015303e7225 */ /* 0x000fe200010e043e */
[----:B------:R-:W-:Y:S02]  /*7ed10*/  IADD3 R78, P2, P4, R66, R108, R79 ;  /* 0x0000006c424e7210 */ /* 0x000fe40007c5e04f */
[----:B------:R-:W-:Y:S01]  /*7ed20*/  IADD3.X R77, P3, PT, R77, R64, RZ, P3, !PT ;  /* 0x000000404d4d7210 */ /* 0x000fe20001f7e4ff */
[----:B-1----:R-:W-:-:S04]  /*7ed30*/  IMAD.WIDE.U32 R68, R48, R22, RZ ;  /* 0x0000001630447225 */ /* 0x002fc800078e00ff */
[----:B------:R-:W-:Y:S02]  /*7ed40*/  IMAD.MOV.U32 R66, RZ, RZ, R65 ;  /* 0x000000ffff427224 */ /* 0x000fe400078e0041 */
[----:B------:R-:W-:Y:S01]  /*7ed50*/  IMAD.IADD R108, R49, 0x1, R109 ;  /* 0x00000001316c7824 */ /* 0x000fe200078e026d */
[----:B------:R-:W-:Y:S01]  /*7ed60*/  IADD3.X R49, P1, P0, R62, RZ, RZ, P1, P0 ;  /* 0x000000ff3e317210 */ /* 0x000fe200008204ff */
[----:B------:R-:W-:-:S03]  /*7ed70*/  IMAD.WIDE.U32.X R70, R43, R19, R66, P6 ;  /* 0x000000132b467225 */ /* 0x000fc600030e0442 */
[----:B------:R-:W-:Y:S01]  /*7ed80*/  IADD3.X R108, PT, PT, RZ, R108, RZ, P2, P4 ;  /* 0x0000006cff6c7210 */ /* 0x000fe200017e84ff */
[----:B------:R-:W-:Y:S01]  /*7ed90*/  IMAD.WIDE.U32 R68, P6, R38, R23, R68 ;  /* 0x0000001726447225 */ /* 0x000fe200078c0044 */
[----:B------:R-:W-:-:S03]  /*7eda0*/  IADD3.X R73, P3, P5, R70, RZ, RZ, P3, P5 ;  /* 0x000000ff46497210 */ /* 0x000fc60001d6a4ff */
[----:B------:R-:W-:Y:S01]  /*7edb0*/  IMAD.WIDE.U32 R64, R38, R22, RZ ;  /* 0x0000001626407225 */ /* 0x000fe200078e00ff */
[----:B------:R-:W-:-:S03]  /*7edc0*/  IADD3.X R74, PT, PT, R71, RZ, RZ, P3, P5 ;  /* 0x000000ff474a7210 */ /* 0x000fc60001fea4ff */
        /* <DEDUP_REMOVED lines=10> */
[----:B------:R-:W-:Y:S01]  /*7ee70*/  IMAD.WIDE.U32 R64, P5, R8, R21, R62 ;  /* 0x0000001508407225 */ /* 0x000fe200078a003e */
[----:B------:R-:W-:-:S03]  /*7ee80*/  IADD3.X R81, P1, PT, R6, R49, RZ, P1, !PT ;  /* 0x0000003106517210 */ /* 0x000fc60000f3e4ff */
[----:B------:R-:W-:Y:S01]  /*7ee90*/  IMAD.WIDE.U32 R6, R75, R24, RZ ;  /* 0x000000184b067225 */ /* 0x000fe200078e00ff */
[----:B------:R-:W-:-:S03]  /*7eea0*/  IADD3.X R81, P3, PT, R81, R70, RZ, P3, !PT ;  /* 0x0000004651517210 */ /* 0x000fc60001f7e4ff */
[----:B------:R-:W-:Y:S02]  /*7eeb0*/  IMAD R71, R75, R25, R68 ;  /* 0x000000194b477224 */ /* 0x000fe400078e0244 */
[----:B------:R-:W-:Y:S01]  /*7eec0*/  IMAD.WIDE.U32.X R68, R48, R23, R66, P0 ;  /* 0x0000001730447225 */ /* 0x000fe200000e0442 */
[----:B------:R-:W-:-:S03]  /*7eed0*/  IADD3 R73, P0, PT, R73, R52, RZ ;  /* 0x0000003449497210 */ /* 0x000fc60007f1e0ff */
[----:B------:R-:W-:Y:S01]  /*7eee0*/  IMAD.IADD R7, R7, 0x1, R71 ;  /* 0x0000000107077824 */ /* 0x000fe200078e0247 */
[----:B------:R-:W-:Y:S01]  /*7eef0*/  IADD3.X R74, P0, PT, R74, R81, RZ, P0, !PT ;  /* 0x000000514a4a7210 */ /* 0x000fe2000071e4ff */
[----:B------:R-:W-:-:S04]  /*7ef00*/  IMAD.WIDE.U32 R66, R8, R20, RZ ;  /* 0x0000001408427225 */ /* 0x000fc800078e00ff */
[----:B------:R-:W-:Y:S01]  /*7ef10*/  IMAD.X R63, RZ, RZ, RZ, P5 ;  /* 0x000000ffff3f7224 */ /* 0x000fe200028e06ff */
[----:B------:R-:W-:Y:S01]  /*7ef20*/  IADD3.X R76, P1, P5, R68, RZ, RZ, P3, P1 ;  /* 0x000000ff444c7210 */ /* 0x000fe20001d224ff */
[----:B------:R-:W-:Y:S01]  /*7ef30*/  IMAD.WIDE.U32 R70, R7, R10, RZ ;  /* 0x0000000a07467225 */ /* 0x000fe200078e00ff */
[----:B------:R-:W-:Y:S02]  /*7ef40*/  IADD3 R89, P3, PT, R67, R64, RZ ;  /* 0x0000004043597210 */ /* 0x000fe40007f7e0ff */
[----:B------:R-:W-:Y:S01]  /*7ef50*/  IADD3.X R79, PT, PT, R69, RZ, RZ, P1, P5 ;  /* 0x000000ff454f7210 */ /* 0x000fe20000fea4ff */
[----:B------:R-:W-:Y:S01]  /*7ef60*/  IMAD.MOV.U32 R62, RZ, RZ, R65 ;  /* 0x000000ffff3e7224 */ /* 0x000fe200078e0041 */
[----:B------:R-:W-:Y:S01]  /*7ef70*/  IADD3 R52, P1, PT, R73, R66, RZ ;  /* 0x0000004249347210 */ /* 0x000fe20007f3e0ff */
[----:B------:R-:W-:-:S03]  /*7ef80*/  IMAD.WIDE.U32 R68, R43, R22, RZ ;  /* 0x000000162b447225 */ /* 0x000fc600078e00ff */
[----:B------:R-:W-:Y:S01]  /*7ef90*/  IADD3.X R74, P1, PT, R74, R89, RZ, P1, !PT ;  /* 0x000000594a4a7210 */ /* 0x000fe20000f3e4ff */
[----:B------:R-:W-:-:S04]  /*7efa0*/  IMAD.WIDE.U32 R72, R6, R10, RZ ;  /* 0x0000000a06487225 */ /* 0x000fc800078e00ff */
[----:B------:R-:W-:Y:S01]  /*7efb0*/  IMAD.WIDE.U32 R64, P6, R6, R11, R70 ;  /* 0x0000000b06407225 */ /* 0x000fe200078c0046 */
[----:B------:R-:W-:-:S03]  /*7efc0*/  IADD3 RZ, P2, PT, R75, R72, RZ ;  /* 0x000000484bff7210 */ /* 0x000fc60007f5e0ff */
[----:B------:R-:W-:Y:S01]  /*7efd0*/  IMAD.WIDE.U32.X R70, R43, R21, R62, P3 ;  /* 0x000000152b467225 */ /* 0x000fe200018e043e */
[----:B------:R-:W-:-:S03]  /*7efe0*/  IADD3 R72, P4, PT, R73, R64, RZ ;  /* 0x0000004049487210 */ /* 0x000fc60007f9e0ff */
[----:B------:R-:W-:Y:S01]  /*7eff0*/  IMAD.WIDE.U32 R66, P5, R8, R23, R68 ;  /* 0x0000001708427225 */ /* 0x000fe200078a0044 */
[----:B------:R-:W-:Y:S02]  /*7f000*/  IADD3.X R48, P0, P1, R70, RZ, RZ, P1, P0 ;  /* 0x000000ff46307210 */ /* 0x000fe400009004ff */
[----:B------:R-:W-:Y:S01]  /*7f010*/  IADD3.X RZ, P2, PT, R77, R72, RZ, P2, !PT ;  /* 0x000000484dff7210 */ /* 0x000fe2000175e4ff */
[----:B------:R-:W-:Y:S01]  /*7f020*/  IMAD.X R69, RZ, RZ, RZ, P6 ;  /* 0x000000ffff457224 */ /* 0x000fe200030e06ff */
[----:B------:R-:W-:Y:S01]  /*7f030*/  IADD3 R75, P6, PT, R76, R5, RZ ;  /* 0x000000054c4b7210 */ /* 0x000fe20007fde0ff */
[----:B------:R-:W-:Y:S01]  /*7f040*/  IMAD.WIDE.U32 R72, R8, R22, RZ ;  /* 0x0000001608487225 */ /* 0x000fe200078e00ff */
[----:B------:R-:W-:-:S03]  /*7f050*/  IADD3.X R70, PT, PT, R71, RZ, RZ, P0, P1 ;  /* 0x000000ff47467210 */ /* 0x000fc600007e24ff */
[----:B------:R-:W-:Y:S01]  /*7f060*/  IMAD.MOV.U32 R68, RZ, RZ, R65 ;  /* 0x000000ffff447224 */ /* 0x000fe200078e0041 */
[----:B------:R-:W-:Y:S01]  /*7f070*/  IADD3 R65, P1, PT, R48, R75, RZ ;  /* 0x0000004b30417210 */ /* 0x000fe20007f3e0ff */
[----:B------:R-:W-:Y:S01]  /*7f080*/  IMAD.X R77, R79, 0x1, R12, P6 ;  /* 0x000000014f4d7824 */ /* 0x000fe200030e060c */
[----:B------:R-:W-:Y:S01]  /*7f090*/  IADD3 R79, P0, PT, R73, R66, RZ ;  /* 0x00000042494f7210 */ /* 0x000fe20007f1e0ff */
[----:B------:R-:W-:Y:S01]  /*7f0a0*/  IMAD.X R63, RZ, RZ, RZ, P5 ;  /* 0x000000ffff3f7224 */ /* 0x000fe200028e06ff */
[----:B------:R-:W-:Y:S01]  /*7f0b0*/  IADD3 R73, P6, PT, R65, R72, RZ ;  /* 0x0000004841497210 */ /* 0x000fe20007fde0ff */
[----:B------:R-:W-:Y:S01]  /*7f0c0*/  IMAD.MOV.U32 R62, RZ, RZ, R67 ;  /* 0x000000ffff3e7224 */ /* 0x000fe200078e0043 */
[----:B------:R-:W-:Y:S01]  /*7f0d0*/  IADD3.X R72, P1, PT, R70, R77, RZ, P1, !PT ;  /* 0x0000004d46487210 */ /* 0x000fe20000f3e4ff */
[----:B------:R-:W-:Y:S01]  /*7f0e0*/  IMAD.WIDE.U32.X R68, R7, R11, R68, P4 ;  /* 0x0000000b07447225 */ /* 0x000fe200020e0444 */
[----:B------:R-:W-:Y:S02]  /*7f0f0*/  IADD3 R17, P5, P3, R17, R78, R78 ;  /* 0x0000004e11117210 */ /* 0x000fe40007bbe04e */
[----:B------:R-:W-:Y:S01]  /*7f100*/  IADD3.X R72, P6, PT, R72, R79, RZ, P6, !PT ;  /* 0x0000004f48487210 */ /* 0x000fe200037de4ff */
[----:B------:R-:W-:Y:S01]  /*7f110*/  IMAD.WIDE.U32 R70, R7, R18, RZ ;  /* 0x0000001207467225 */ /* 0x000fe200078e00ff */
[----:B------:R-:W-:-:S03]  /*7f120*/  IADD3.X R108, PT, PT, RZ, R108, R108, P5, P3 ;  /* 0x0000006cff6c7210 */ /* 0x000fc60002fe646c */
[----:B------:R-:W-:Y:S01]  /*7f130*/  IMAD.WIDE.U32.X R64, R43, R23, R62, P0 ;  /* 0x000000172b407225 */ /* 0x000fe200000e043e */
[----:B------:R-:W-:Y:S02]  /*7f140*/  IADD3.X R43, P2, PT, RZ, R68, RZ, P2, !PT ;  /* 0x00000044ff2b7210 */ /* 0x000fe4000175e4ff */
[----:B------:R-:W-:Y:S01]  /*7f150*/  ISETP.GT.U32.AND P0, PT, R50, R47, PT ;  /* 0x0000002f3200720c */ /* 0x000fe20003f04070 */
        /* <DEDUP_REMOVED lines=13> */
[----:B------:R-:W-:Y:S01]  /*7f230*/  SEL R66, RZ, 0x1, !P0 ;  /* 0x00000001ff427807 */ /* 0x000fe20004000000 */
[----:B------:R-:W-:Y:S01]  /*7f240*/  IMAD.WIDE.U32.X R50, R7, R19, R50, P6 ;  /* 0x0000001307327225 */ /* 0x000fe200030e0432 */
[----:B------:R-:W-:-:S02]  /*7f250*/  IADD3.X R69, P1, PT, R69, R8, RZ, P1, !PT ;  /* 0x0000000845457210 */ /* 0x000fc40000f3e4ff */
[----:B------:R-:W-:Y:S01]  /*7f260*/  ISETP.GE.U32.AND P0, PT, R38, R47, PT ;  /* 0x0000002f2600720c */ /* 0x000fe20003f06070 */
[----:B------:R-:W-:Y:S01]  /*7f270*/  IMAD.WIDE.U32 R62, P6, R6, R21, R62 ;  /* 0x00000015063e7225 */ /* 0x000fe200078c003e */
[----:B------:R-:W-:Y:S02]  /*7f280*/  IADD3.X R38, P1, P2, R50, RZ, RZ, P1, P2 ;  /* 0x000000ff32267210 */ /* 0x000fe40000a244ff */
[----:B------:R-:W-:Y:S01]  /*7f290*/  IADD3 R66, P5, P3, R66, R9, R42 ;  /* 0x0000000942427210 */ /* 0x000fe20007bbe02a */
[-C--:B------:R-:W-:Y:S01]  /*7f2a0*/  IMAD R52, R69, R24.reuse, RZ ;  /* 0x0000001845347224 */ /* 0x080fe200078e02ff */
[----:B------:R-:W-:Y:S01]  /*7f2b0*/  IADD3 R40, P4, PT, R40, R45, RZ ;  /* 0x0000002d28287210 */ /* 0x000fe20007f9e0ff */
[----:B------:R-:W-:Y:S01]  /*7f2c0*/  IMAD.WIDE.U32 R8, R67, R24, RZ ;  /* 0x0000001843087225 */ /* 0x000fe200078e00ff */
[----:B------:R-:W-:Y:S02]  /*7f2d0*/  IADD3.X R45, PT, PT, R51, RZ, RZ, P1, P2 ;  /* 0x000000ff332d7210 */ /* 0x000fe40000fe44ff */
[----:B------:R-:W-:Y:S01]  /*7f2e0*/  ISETP.GE.U32.AND P2, PT, R75, R5, PT ;  /* 0x000000054b00720c */ /* 0x000fe20003f46070 */
[----:B------:R-:W-:Y:S01]  /*7f2f0*/  IMAD R47, R67, R25, R52 ;  /* 0x00000019432f7224 */ /* 0x000fe200078e0234 */
[----:B------:R-:W-:Y:S01]  /*7f300*/  IADD3.X R44, PT, PT, RZ, R44, RZ, P5, P3 ;  /* 0x0000002cff2c7210 */ /* 0x000fe20002fe64ff */
[----:B------:R-:W-:Y:S01]  /*7f310*/  IMAD.WIDE.U32 R42, R6, R20, RZ ;  /* 0x00000014062a7225 */ /* 0x000fe200078e00ff */
[----:B------:R-:W-:-:S02]  /*7f320*/  ISETP.GE.U32.AND.EX P2, PT, R77, R12, PT, P2 ;  /* 0x0000000c4d00720c */ /* 0x000fc40003f46120 */
[----:B------:R-:W-:Y:S01]  /*7f330*/  ISETP.GE.U32.AND.EX P0, PT, R49, R46, PT, P0 ;  /* 0x0000002e3100720c */ /* 0x000fe20003f06100 */
        /* <DEDUP_REMOVED lines=22> */
[----:B------:R-:W-:Y:S01]  /*7f4a0*/  IMAD.X R65, RZ, RZ, R108, P5 ;  /* 0x000000ffff417224 */ /* 0x000fe200028e066c */
[----:B------:R-:W-:Y:S01]  /*7f4b0*/  IADD3 R64, P5, PT, R48, R67, RZ ;  /* 0x0000004330407210 */ /* 0x000fe20007fbe0ff */
[----:B------:R-:W-:Y:S01]  /*7f4c0*/  IMAD.WIDE.U32 R50, P6, R6, R23, R50 ;  /* 0x0000001706327225 */ /* 0x000fe200078c0032 */
[----:B------:R-:W-:-:S03]  /*7f4d0*/  ISETP.GE.U32.AND P1, PT, R67, R17, PT ;  /* 0x000000114300720c */ /* 0x000fc60003f26070 */
[----:B------:R-:W-:-:S04]  /*7f4e0*/  IMAD.WIDE.U32 R42, R6, R22, RZ ;  /* 0x00000016062a7225 */ /* 0x000fc800078e00ff */
[----:B------:R-:W-:Y:S01]  /*7f4f0*/  IMAD.WIDE.U32.X R48, R5, R11, R46, P2 ;  /* 0x0000000b05307225 */ /* 0x000fe200010e042e */
[----:B------:R-:W-:-:S03]  /*7f500*/  IADD3 R17, P2, PT, R9, R64, RZ ;  /* 0x0000004009117210 */ /* 0x000fc60007f5e0ff */
[----:B------:R-:W-:Y:S01]  /*7f510*/  IMAD.X R47, RZ, RZ, RZ, P6 ;  /* 0x000000ffff2f7224 */ /* 0x000fe200030e06ff */
[----:B------:R-:W-:Y:S01]  /*7f520*/  IADD3 R70, P6, PT, R43, R50, RZ ;  /* 0x000000322b467210 */ /* 0x000fe20007fde0ff */
[----:B------:R-:W-:Y:S01]  /*7f530*/  IMAD.WIDE.U32 R62, R5, R18, RZ ;  /* 0x00000012053e7225 */ /* 0x000fe200078e00ff */
[----:B------:R-:W-:Y:S02]  /*7f540*/  IADD3.X R9, P3, PT, RZ, R48, RZ, P3, !PT ;  /* 0x00000030ff097210 */ /* 0x000fe40001f7e4ff */
[----:B------:R-:W-:Y:S01]  /*7f550*/  SEL R50, RZ, 0x1, P0 ;  /* 0x00000001ff327807 */ /* 0x000fe20000000000 */
[----:B------:R-:W-:Y:S01]  /*7f560*/  IMAD.MOV.U32 R46, RZ, RZ, R51 ;  /* 0x000000ffff2e7224 */ /* 0x000fe200078e0033 */
        /* <DEDUP_REMOVED lines=8> */
[----:B------:R-:W-:-:S03]  /*7f5f0*/  IMAD.WIDE.U32 R42, R8, R18, RZ ;  /* 0x00000012082a7225 */ /* 0x000fc600078e00ff */
[----:B------:R-:W-:Y:S01]  /*7f600*/  IADD3.X R17, P2, P6, R6, RZ, RZ, P6, P2 ;  /* 0x000000ff06117210 */ /* 0x000fe200036444ff */
[----:B------:R-:W-:Y:S01]  /*7f610*/  IMAD.X R47, RZ, RZ, RZ, P3 ;  /* 0x000000ffff2f7224 */ /* 0x000fe200018e06ff */
[----:B------:R-:W-:Y:S01]  /*7f620*/  IADD3 R38, P5, PT, R43, R62, RZ ;  /* 0x0000003e2b267210 */ /* 0x000fe20007fbe0ff */
[----:B------:R-:W-:Y:S01]  /*7f630*/  IMAD.MOV.U32 R46, RZ, RZ, R63 ;  /* 0x000000ffff2e7224 */ /* 0x000fe200078e003f */
[----:B------:R-:W-:Y:S02]  /*7f640*/  IADD3 R70, P3, PT, R9, R42, RZ ;  /* 0x0000002a09467210 */ /* 0x000fe40007f7e0ff */
[----:B------:R-:W-:Y:S01]  /*7f650*/  IADD3.X R9, P0, PT, R48, R45, RZ, P0, !PT ;  /* 0x0000002d30097210 */ /* 0x000fe2000071e4ff */
[----:B------:R-:W-:Y:S01]  /*7f660*/  IMAD.WIDE.U32.X R42, R5, R19, R46, P5 ;  /* 0x00000013052a7225 */ /* 0x000fe200028e042e */
[----:B------:R-:W-:Y:S02]  /*7f670*/  ISETP.GE.U32.AND.EX P5, PT, R65, R108, PT, P1 ;  /* 0x0000006c4100720c */ /* 0x000fe40003fa6110 */
[----:B------:R-:W-:Y:S01]  /*7f680*/  IADD3.X R62, P3, PT, R9, R38, RZ, P3, !PT ;  /* 0x00000026093e7210 */ /* 0x000fe20001f7e4ff */
[----:B------:R-:W-:Y:S01]  /*7f690*/  IMAD.WIDE.U32 R46, R5, R20, RZ ;  /* 0x00000014052e7225 */ /* 0x000fe200078e00ff */
[----:B------:R-:W-:-:S02]  /*7f6a0*/  ISETP.GE.U32.AND P1, PT, R64, R67, PT ;  /* 0x000000434000720c */ /* 0x000fc40003f26070 */
[----:B------:R-:W-:Y:S01]  /*7f6b0*/  IADD3.X R45, PT, PT, R7, RZ, RZ, P2, P6 ;  /* 0x000000ff072d7210 */ /* 0x000fe200017ec4ff */
[----:B------:R-:W-:Y:S01]  /*7f6c0*/  IMAD.WIDE.U32 R6, R8, R20, RZ ;  /* 0x0000001408067225 */ /* 0x000fe200078e00ff */
[----:B------:R-:W-:Y:S02]  /*7f6d0*/  IADD3.X R9, P0, P3, R42, RZ, RZ, P3, P0 ;  /* 0x000000ff2a097210 */ /* 0x000fe40001b004ff */
[----:B------:R-:W-:Y:S01]  /*7f6e0*/  IADD3 R48, P6, P2, R50, R39, R66 ;  /* 0x0000002732307210 */ /* 0x000fe20007ade042 */
[----:B------:R-:W-:Y:S01]  /*7f6f0*/  IMAD.X R50, RZ, RZ, R37, P4 ;  /* 0x000000ffff327224 */ /* 0x000fe200020e0625 */
[----:B------:R-:W-:Y:S02]  /*7f700*/  SEL R39, RZ, 0x1, P5 ;  /* 0x00000001ff277807 */ /* 0x000fe40002800000 */
[----:B------:R-:W-:Y:S02]  /*7f710*/  ISETP.GE.U32.AND.EX P1, PT, R51, R65, PT, P1 ;  /* 0x000000413300720c */ /* 0x000fe40003f26110 */
[----:B------:R-:W-:Y:S01]  /*7f720*/  IADD3.X R42, PT, PT, R43, RZ, RZ, P0, P3 ;  /* 0x000000ff2b2a7210 */ /* 0x000fe200007e64ff */
[----:B------:R-:W-:Y:S01]  /*7f730*/  IMAD.WIDE.U32 R46, P3, R8, R21, R46 ;  /* 0x00000015082e7225 */ /* 0x000fe2000786002e */
[----:B------:R-:W-:-:S02]  /*7f740*/  IADD3 R9, P0, PT, R9, R12, RZ ;  /* 0x0000000c09097210 */ /* 0x000fc40007f1e0ff */
[----:B------:R-:W-:Y:S01]  /*7f750*/  IADD3 R37, P4, PT, R39, R40, RZ ;  /* 0x0000002827257210 */ /* 0x000fe20007f9e0ff */
[----:B------:R-:W-:Y:S01]  /*7f760*/  IMAD.WIDE.U32 R38, R5, R22, RZ ;  /* 0x0000001605267225 */ /* 0x000fe200078e00ff */
[----:B------:R-:W-:Y:S02]  /*7f770*/  SEL R12, RZ, 0x1, P1 ;  /* 0x00000001ff0c7807 */ /* 0x000fe40000800000 */
[----:B------:R-:W-:Y:S01]  /*7f780*/  IADD3 R51, P1, PT, R9, R6, RZ ;  /* 0x0000000609337210 */ /* 0x000fe20007f3e0ff */
[----:B------:R-:W-:Y:S01]  /*7f790*/  IMAD.MOV.U32 R6, RZ, RZ, R47 ;  /* 0x000000ffff067224 */ /* 0x000fe200078e002f */
[----:B------:R-:W-:Y:S01]  /*7f7a0*/  IADD3.X R9, P0, PT, R42, R49, RZ, P0, !PT ;  /* 0x000000312a097210 */ /* 0x000fe2000071e4ff */
[----:B------:R-:W-:Y:S01]  /*7f7b0*/  IMAD.X R49, RZ, RZ, R50, P4 ;  /* 0x000000ffff317224 */ /* 0x000fe200020e0632 */
[----:B------:R-:W-:Y:S01]  /*7f7c0*/  IADD3 R52, P5, PT, R7, R46, RZ ;  /* 0x0000002e07347210 */ /* 0x000fe20007fbe0ff */
[----:B------:R-:W-:Y:S01]  /*7f7d0*/  IMAD.X R7, RZ, RZ, RZ, P3 ;  /* 0x000000ffff077224 */ /* 0x000fe200018e06ff */
[----:B------:R-:W-:-:S02]  /*7f7e0*/  IADD3 R46, P4, PT, R12, R37, RZ ;  /* 0x000000250c2e7210 */ /* 0x000fc40007f9e0ff */
[----:B------:R-:W-:Y:S01]  /*7f7f0*/  ISETP.GE.U32.AND P3, PT, R37, R40, PT ;  /* 0x000000282500720c */ /* 0x000fe20003f66070 */
[----:B------:R-:W-:Y:S01]  /*7f800*/  IMAD.WIDE.U32.X R6, R5, R21, R6, P5 ;  /* 0x0000001505067225 */ /* 0x000fe200028e0406 */
[----:B------:R-:W-:Y:S02]  /*7f810*/  IADD3.X R47, P1, PT, R9, R52, RZ, P1, !PT ;  /* 0x00000034092f7210 */ /* 0x000fe40000f3e4ff */
[----:B------:R-:W-:Y:S01]  /*7f820*/  ISETP.GE.U32.AND P5, PT, R46, R37, PT ;  /* 0x000000252e00720c */ /* 0x000fe20003fa6070 */
[----:B------:R-:W-:Y:S01]  /*7f830*/  IMAD.X R40, RZ, RZ, R49, P4 ;  /* 0x000000ffff287224 */ /* 0x000fe200020e0631 */
[----:B------:R-:W-:Y:S01]  /*7f840*/  IADD3.X R6, P1, P0, R6, RZ, RZ, P1, P0 ;  /* 0x000000ff06067210 */ /* 0x000fe200008204ff */
[C---:B------:R-:W-:Y:S01]  /*7f850*/  IMAD.WIDE.U32 R38, P4, R8.reuse, R23, R38 ;  /* 0x0000001708267225 */ /* 0x040fe20007880026 */
[----:B------:R-:W-:Y:S02]  /*7f860*/  ISETP.GE.U32.AND.EX P3, PT, R49, R50, PT, P3 ;  /* 0x000000323100720c */ /* 0x000fe40003f66130 */
[----:B------:R-:W-:Y:S01]  /*7f870*/  IADD3.X R12, PT, PT, R7, RZ, RZ, P1, P0 ;  /* 0x000000ff070c7210 */ /* 0x000fe20000fe04ff */
[----:B------:R-:W-:Y:S01]  /*7f880*/  IMAD.WIDE.U32 R8, R8, R22, RZ ;  /* 0x0000001608087225 */ /* 0x000fe200078e00ff */
[----:B------:R-:W-:-:S03]  /*7f890*/  ISETP.GE.U32.AND.EX P5, PT, R40, R49, PT, P5 ;  /* 0x000000312800720c */ /* 0x000fc60003fa6150 */
        /* <DEDUP_REMOVED lines=57> */
.L_x_517:
        /* <DEDUP_REMOVED lines=21> */
.L_x_518:
[----:B------:R-:W-:Y:S01]  /*7fd80*/  IMAD.MOV.U32 R45, RZ, RZ, RZ ;  /* 0x000000ffff2d7224 */ /* 0x000fe200078e00ff */
        /* <DEDUP_REMOVED lines=22> */
[----:B------:R-:W-:Y:S02]  /*7fef0*/  IMAD.MOV.U32 R81, RZ, RZ, RZ ;  /* 0x000000ffff517224 */ /* 0x000fe400078e00ff */
[----:B------:R-:W-:-:S04]  /*7ff00*/  IMAD.WIDE.U32 R6, R116, R12, R40 ;  /* 0x0000000c74067225 */ /* 0x000fc800078e0028 */
        /* <DEDUP_REMOVED lines=17> */
[----:B------:R-:W-:Y:S01]  /*80020*/  IMAD.WIDE.U32 R40, R116, R73, R40 ;  /* 0x0000004974287225 */ /* 0x000fe200078e0028 */
[----:B------:R-:W-:Y:S02]  /*80030*/  IADD3.X R7, PT, PT, RZ, RZ, RZ, P1, P5 ;  /* 0x000000ffff077210 */ /* 0x000fe40000fea4ff */
[----:B------:R-:W-:Y:S01]  /*80040*/  ISETP.GE.U32.AND P1, PT, R64, R38, PT ;  /* 0x000000264000720c */ /* 0x000fe20003f26070 */
[----:B------:R-:W-:Y:S01]  /*80050*/  IMAD.WIDE.U32 R50, R118, R5, R50 ;  /* 0x0000000576327225 */ /* 0x000fe200078e0032 */
[----:B------:R-:W-:-:S03]  /*80060*/  IADD3.X R39, PT, PT, RZ, RZ, RZ, P2, P6 ;  /* 0x000000ffff277210 */ /* 0x000fc600017ec4ff */
        /* <DEDUP_REMOVED lines=174> */
[----:B------:R-:W-:Y:S01]  /*80b50*/  IMAD.IADD R101, R7, 0x1, R101 ;  /* 0x0000000107657824 */ /* 0x000fe200078e0265 */
[----:B------:R-:W-:Y:S01]  /*80b60*/  IADD3.X R96, PT, PT, RZ, RZ, RZ, P6, P4 ;  /* 0x000000ffff607210 */ /* 0x000fe200037e84ff */
[----:B------:R-:W-:-:S04]  /*80b70*/  IMAD.WIDE.U32 R42, P5, R40, R23, R42 ;  /* 0x00000017282a7225 */ /* 0x000fc800078a002a */
[----:B------:R-:W-:-:S04]  /*80b80*/  IMAD.WIDE.U32 R40, R40, R22, RZ ;  /* 0x0000001628287225 */ /* 0x000fc800078e00ff */
        /* <DEDUP_REMOVED lines=57> */
[----:B------:R-:W-:Y:S01]  /*80f20*/  IMAD.X R49, RZ, RZ, RZ, P5 ;  /* 0x000000ffff317224 */ /* 0x000fe200028e06ff */
[----:B------:R-:W-:Y:S01]  /*80f30*/  IADD3 R99, P5, PT, R7, R40, RZ ;  /* 0x0000002807637210 */ /* 0x000fe20007fbe0ff */
[----:B------:R-:W-:-:S04]  /*80f40*/  IMAD.WIDE.U32.X R38, R101, R21, R38, P2 ;  /* 0x0000001565267225 */ /* 0x000fc800010e0426 */
[----:B------:R-:W-:Y:S01]  /*80f50*/  IMAD.WIDE.U32 R50, R65, R10, RZ ;  /* 0x0000000a41327225 */ /* 0x000fe200078e00ff */
[----:B------:R-:W-:-:S03]  /*80f60*/  IADD3.X R9, P0, P1, R38, RZ, RZ, P0, P1 ;  /* 0x000000ff26097210 */ /* 0x000fc600001024ff */
[----:B------:R-:W-:Y:S02]  /*80f70*/  IMAD.MOV.U32 R47, RZ, RZ, RZ ;  /* 0x000000ffff2f7224 */ /* 0x000fe400078e00ff */
        /* <DEDUP_REMOVED lines=42> */
[----:B------:R-:W-:Y:S01]  /*81220*/  IADD3 R92, P6, P2, R66, R37, R92 ;  /* 0x00000025425c7210 */ /* 0x000fe20007ade05c */
[----:B------:R-:W-:Y:S01]  /*81230*/  IMAD.MOV.U32 R38, RZ, RZ, R43 ;  /* 0x000000ffff267224 */ /* 0x000fe200078e002b */
[----:B------:R-:W-:-:S02]  /*81240*/  ISETP.GE.U32.AND.EX P1, PT, R49, R51, PT, P1 ;  /* 0x000000333100720c */ /* 0x000fc40003f26110 */
[----:B------:R-:W-:Y:S02]  /*81250*/  IADD3.X R51, PT, PT, R7, RZ, RZ, P0, P5 ;  /* 0x000000ff07337210 */ /* 0x000fe400007ea4ff */
[----:B------:R-:W-:Y:S02]  /*81260*/  IADD3.X R66, PT, PT, RZ, R44, RZ, P6, P2 ;  /* 0x0000002cff427210 */ /* 0x000fe400037e44ff */
        /* <DEDUP_REMOVED lines=148> */
.L_x_519:
        /* <DEDUP_REMOVED lines=21> */
.L_x_520:
[----:B------:R-:W-:Y:S01]  /*81d00*/  ISETP.GT.U32.AND P0, PT, R37, -0x1, PT ;  /* 0xffffffff2500780c */ /* 0x000fe20003f04070 */
        /* <DEDUP_REMOVED lines=68> */
.L_x_521:
        /* <DEDUP_REMOVED lines=21> */
.L_x_522:
        /* <DEDUP_REMOVED lines=69> */
.L_x_523:
        /* <DEDUP_REMOVED lines=21> */
.L_x_524:
        /* <DEDUP_REMOVED lines=14> */
[----:B------:R-:W-:Y:S01]  /*82920*/  IMAD.IADD R72, R76, 0x1, R47 ;  /* 0x000000014c487824 */ /* 0x000fe200078e022f */
[--C-:B------:R-:W-:Y:S01]  /*82930*/  SHF.L.U64.HI R88, R8, 0x1, R49.reuse ;  /* 0x0000000108587819 */ /* 0x100fe20000010231 */
[----:B------:R-:W-:Y:S01]  /*82940*/  IMAD.WIDE.U32 R46, R12, R74, RZ ;  /* 0x0000004a0c2e7225 */ /* 0x000fe200078e00ff */
[----:B------:R-:W-:-:S02]  /*82950*/  SHF.R.U64 R90, R8, 0x1f, R49 ;  /* 0x0000001f085a7819 */ /* 0x000fc40000001231 */
[----:B------:R-:W-:Y:S01]  /*82960*/  SHF.R.U32.HI R49, RZ, 0x1f, R49 ;  /* 0x0000001fff317819 */ /* 0x000fe20000011631 */
[-C--:B------:R-:W-:Y:S01]  /*82970*/  IMAD.WIDE.U32 R68, R70, R70.reuse, RZ ;  /* 0x0000004646447225 */ /* 0x080fe200078e00ff */
[----:B------:R-:W-:Y:S02]  /*82980*/  LOP3.LUT R90, R90, 0xfffffffe, RZ, 0xc0, !PT ;  /* 0xfffffffe5a5a7812 */ /* 0x000fe400078ec0ff */
[----:B------:R-:W-:Y:S01]  /*82990*/  LOP3.LUT R91, R49, 0x1, RZ, 0xc0, !PT ;  /* 0x00000001315b7812 */ /* 0x000fe200078ec0ff */
[----:B------:R-:W-:Y:S02]  /*829a0*/  IMAD.SHL.U32 R101, R8, 0x2, RZ ;  /* 0x0000000208657824 */ /* 0x000fe400078e00ff */
[----:B------:R-:W-:Y:S02]  /*829b0*/  IMAD.IADD R99, R17, 0x1, R47 ;  /* 0x0000000111637824 */ /* 0x000fe400078e022f */
[----:B------:R-:W-:Y:S01]  /*829c0*/  IMAD.IADD R8, R71, 0x1, R69 ;  /* 0x0000000147087824 */ /* 0x000fe200078e0245 */
[----:B------:R-:W-:Y:S01]  /*829d0*/  LOP3.LUT R101, R101, 0xfffffffe, RZ, 0xc0, !PT ;  /* 0xfffffffe65657812 */ /* 0x000fe200078ec0ff */
[----:B------:R-:W-:Y:S01]  /*829e0*/  IMAD.WIDE.U32 R50, R74, R70, RZ ;  /* 0x000000464a327225 */ /* 0x000fe200078e00ff */
[----:B------:R-:W-:-:S02]  /*829f0*/  SHF.L.U64.HI R80, R46, 0x1, R99 ;  /* 0x000000012e507819 */ /* 0x000fc40000010263 */
[C---:B------:R-:W-:Y:S01]  /*82a00*/  SHF.R.U64 R96, R46.reuse, 0x1f, R99 ;  /* 0x0000001f2e607819 */ /* 0x040fe20000001263 */
[----:B------:R-:W-:Y:S01]  /*82a10*/  IMAD.SHL.U32 R7, R46, 0x2, RZ ;  /* 0x000000022e077824 */ /* 0x000fe200078e00ff */
[----:B------:R-:W-:Y:S01]  /*82a20*/  IADD3 R101, P0, PT, R101, R8, RZ ;  /* 0x0000000865657210 */ /* 0x000fe20007f1e0ff */
[----:B------:R-:W-:Y:S01]  /*82a30*/  IMAD.WIDE.U32 R8, R12, R70, RZ ;  /* 0x000000460c087225 */ /* 0x000fe200078e00ff */
[----:B------:R-:W-:Y:S02]  /*82a40*/  LOP3.LUT R69, R88, 0x1, RZ, 0xc0, !PT ;  /* 0x0000000158457812 */ /* 0x000fe400078ec0ff */
[----:B------:R-:W-:Y:S01]  /*82a50*/  LOP3.LUT R96, R96, 0xfffffffe, RZ, 0xc0, !PT ;  /* 0xfffffffe60607812 */ /* 0x000fe200078ec0ff */
[----:B------:R-:W-:-:S04]  /*82a60*/  IMAD.WIDE.U32 R46, R74, R5, RZ ;  /* 0x000000054a2e7225 */ /* 0x000fc800078e00ff */
[----:B------:R-:W-:Y:S02]  /*82a70*/  IMAD.IADD R51, R45, 0x1, R51 ;  /* 0x000000012d337824 */ /* 0x000fe400078e0233 */
[----:B------:R-:W-:-:S03]  /*82a80*/  IMAD.WIDE.U32 R70, R74, R74, RZ ;  /* 0x0000004a4a467225 */ /* 0x000fc600078e00ff */
[----:B------:R-:W-:Y:S01]  /*82a90*/  IADD3 R51, P3, P4, R46, R51, R8 ;  /* 0x000000332e337210 */ /* 0x000fe20007c7e008 */
[----:B------:R-:W-:Y:S01]  /*82aa0*/  IMAD.WIDE.U32 R90, R5, R5, R90 ;  /* 0x00000005055a7225 */ /* 0x000fe200078e005a */
[----:B------:R-:W-:-:S03]  /*82ab0*/  LOP3.LUT R8, R7, 0xfffffffe, RZ, 0xc0, !PT ;  /* 0xfffffffe07087812 */ /* 0x000fc600078ec0ff */
[----:B------:R-:W-:Y:S02]  /*82ac0*/  IMAD.X R69, RZ, RZ, R69, P0 ;  /* 0x000000ffff457224 */ /* 0x000fe400000e0645 */
[----:B------:R-:W-:Y:S01]  /*82ad0*/  IMAD.IADD R49, R45, 0x1, R71 ;  /* 0x000000012d317824 */ /* 0x000fe200078e0247 */
[----:B------:R-:W-:Y:S01]  /*82ae0*/  SHF.R.U32.HI R71, RZ, 0x1f, R51 ;  /* 0x0000001fff477819 */ /* 0x000fe20000011633 */
[----:B------:R-:W-:Y:S01]  /*82af0*/  IMAD.IADD R82, R77, 0x1, R65 ;  /* 0x000000014d527824 */ /* 0x000fe200078e0241 */
[----:B------:R-:W-:Y:S01]  /*82b00*/  IADD3 R7, P6, PT, R69, R90, RZ ;  /* 0x0000005a45077210 */ /* 0x000fe20007fde0ff */
[----:B------:R-:W-:Y:S01]  /*82b10*/  IMAD.WIDE.U32 R64, R73, R74, RZ ;  /* 0x0000004a49407225 */ /* 0x000fe200078e00ff */
[----:B------:R-:W-:Y:S02]  /*82b20*/  IADD3 R69, P0, PT, R71, R66, RZ ;  /* 0x0000004247457210 */ /* 0x000fe40007f1e0ff */
[----:B------:R-:W-:Y:S01]  /*82b30*/  IADD3 R8, P1, PT, R8, R49, RZ ;  /* 0x0000003108087210 */ /* 0x000fe20007f3e0ff */
[----:B------:R-:W-:-:S02]  /*82b40*/  IMAD.X R46, R89, 0x1, R91, P6 ;  /* 0x00000001592e7824 */ /* 0x000fc400030e065b */
[----:B------:R-:W-:Y:S01]  /*82b50*/  IMAD.X R97, RZ, RZ, R78, P0 ;  /* 0x000000ffff617224 */ /* 0x000fe200000e064e */
[----:B------:R-:W-:Y:S01]  /*82b60*/  ISETP.GT.U32.AND P0, PT, R66, R69, PT ;  /* 0x000000454200720c */ /* 0x000fe20003f04070 */
[C---:B------:R-:W-:Y:S02]  /*82b70*/  IMAD.IADD R48, R81.reuse, 0x1, R63 ;  /* 0x0000000151307824 */ /* 0x040fe400078e023f */
[----:B------:R-:W-:Y:S01]  /*82b80*/  IMAD.IADD R90, R81, 0x1, R65 ;  /* 0x00000001515a7824 */ /* 0x000fe200078e0241 */
[----:B------:R-:W-:Y:S01]  /*82b90*/  IADD3 R65, P6, PT, R69, R70, RZ ;  /* 0x0000004645417210 */ /* 0x000fe20007fde0ff */
[----:B------:R-:W-:Y:S01]  /*82ba0*/  IMAD.MOV.U32 R91, RZ, RZ, RZ ;  /* 0x000000ffff5b7224 */ /* 0x000fe200078e00ff */
[----:B------:R-:W-:Y:S01]  /*82bb0*/  ISETP.GT.U32.AND.EX P0, PT, R78, R97, PT, P0 ;  /* 0x000000614e00720c */ /* 0x000fe20003f04100 */
[----:B------:R-:W-:Y:S01]  /*82bc0*/  IMAD.MOV.U32 R49, RZ, RZ, RZ ;  /* 0x000000ffff317224 */ /* 0x000fe200078e00ff */
[----:B------:R-:W-:Y:S01]  /*82bd0*/  IADD3.X R70, PT, PT, RZ, RZ, RZ, P2, P5 ;  /* 0x000000ffff467210 */ /* 0x000fe200017ea4ff */
[----:B------:R-:W-:-:S04]  /*82be0*/  IMAD.WIDE.U32 R62, R79, R12, RZ ;  /* 0x0000000c4f3e7225 */ /* 0x000fc800078e00ff */
[----:B------:R-:W-:-:S04]  /*82bf0*/  IMAD.WIDE.U32 R90, R12, R73, R90 ;  /* 0x000000490c5a7225 */ /* 0x000fc800078e005a */
[----:B------:R-:W-:-:S04]  /*82c00*/  IMAD.WIDE.U32 R92, R5, R73, R48 ;  /* 0x00000049055c7225 */ /* 0x000fc800078e0030 */
[----:B------:R-:W-:Y:S02]  /*82c10*/  IMAD.MOV.U32 R73, RZ, RZ, RZ ;  /* 0x000000ffff497224 */ /* 0x000fe400078e00ff */
[----:B------:R-:W-:Y:S01]  /*82c20*/  IMAD.X R103, R97, 0x1, R8, P6 ;  /* 0x0000000161677824 */ /* 0x000fe200030e0608 */
[----:B------:R-:W-:Y:S01]  /*82c30*/  SEL R8, R66, R69, P0 ;  /* 0x0000004542087207 */ /* 0x000fe20000000000 */
[----:B------:R-:W-:Y:S02]  /*82c40*/  IMAD.IADD R63, R77, 0x1, R63 ;  /* 0x000000014d3f7824 */ /* 0x000fe400078e023f */
[----:B------:R-:W-:Y:S01]  /*82c50*/  IMAD.WIDE.U32 R88, R52, R5, R72 ;  /* 0x0000000534587225 */ /* 0x000fe200078e0048 */
[----:B------:R-:W-:Y:S02]  /*82c60*/  SEL R52, R78, R97, P0 ;  /* 0x000000614e347207 */ /* 0x000fe40000000000 */
[----:B------:R-:W-:Y:S01]  /*82c70*/  ISETP.GT.U32.AND P0, PT, R8, R65, PT ;  /* 0x000000410800720c */ /* 0x000fe20003f04070 */
[----:B------:R-:W-:Y:S01]  /*82c80*/  IMAD.WIDE.U32 R48, R68, R24, RZ ;  /* 0x0000001844307225 */ /* 0x000fe200078e00ff */
[----:B------:R-:W-:-:S02]  /*82c90*/  IADD3 R90, P6, PT, R63, R90, RZ ;  /* 0x0000005a3f5a7210 */ /* 0x000fc40007fde0ff */
[----:B------:R-:W-:Y:S01]  /*82ca0*/  SHF.R.U32.HI R8, RZ, 0x1f, R99 ;  /* 0x0000001fff087819 */ /* 0x000fe20000011663 */
[C---:B------:R-:W-:Y:S01]  /*82cb0*/  IMAD.IADD R69, R81.reuse, 0x1, R93 ;  /* 0x0000000151457824 */ /* 0x040fe200078e025d */
[----:B------:R-:W-:Y:S01]  /*82cc0*/  LOP3.LUT R63, R80, 0x1, RZ, 0xc0, !PT ;  /* 0x00000001503f7812 */ /* 0x000fe200078ec0ff */
[----:B------:R-:W-:Y:S01]  /*82cd0*/  IMAD.X R95, R81, 0x1, R91, P6 ;  /* 0x00000001515f7824 */ /* 0x000fe200030e065b */
[----:B------:R-:W-:Y:S01]  /*82ce0*/  LOP3.LUT R97, R8, 0x1, RZ, 0xc0, !PT ;  /* 0x0000000108617812 */ /* 0x000fe200078ec0ff */
[----:B------:R-:W-:Y:S01]  /*82cf0*/  IMAD.WIDE.U32 R72, R48, R10, RZ ;  /* 0x0000000a30487225 */ /* 0x000fe200078e00ff */
[----:B------:R-:W-:-:S03]  /*82d00*/  ISETP.GT.U32.AND.EX P0, PT, R52, R103, PT, P0 ;  /* 0x000000673400720c */ /* 0x000fc60003f04100 */
[----:B------:R-:W-:Y:S01]  /*82d10*/  IMAD.X R63, RZ, RZ, R63, P1 ;  /* 0x000000ffff3f7224 */ /* 0x000fe200008e063f */
[----:B------:R-:W-:Y:S01]  /*82d20*/  IADD3 R8, P1, P6, R105, R92, R82 ;  /* 0x0000005c69087210 */ /* 0x000fe20007e3e052 */
[----:B------:R-:W-:Y:S01]  /*82d30*/  IMAD R52, R101, R24, RZ ;  /* 0x0000001865347224 */ /* 0x000fe200078e02ff */
[----:B------:R-:W-:Y:S01]  /*82d40*/  SEL R91, RZ, 0x1, !P0 ;  /* 0x00000001ff5b7807 */ /* 0x000fe20004000000 */
[----:B------:R-:W-:Y:S01]  /*82d50*/  IMAD.WIDE.U32 R96, R12, R12, R96 ;  /* 0x0000000c0c607225 */ /* 0x000fe200078e0060 */
[----:B------:R-:W-:Y:S02]  /*82d60*/  IADD3.X R69, PT, PT, RZ, R69, RZ, P1, P6 ;  /* 0x00000045ff457210 */ /* 0x000fe40000fec4ff */
[C---:B------:R-:W-:Y:S01]  /*82d70*/  IADD3 RZ, P1, PT, R68.reuse, R72, RZ ;  /* 0x0000004844ff7210 */ /* 0x040fe20007f3e0ff */
[----:B------:R-:W-:Y:S01]  /*82d80*/  IMAD R99, R68, R25, R52 ;  /* 0x0000001944637224 */ /* 0x000fe200078e0234 */
[----:B------:R-:W-:Y:S01]  /*82d90*/  IADD3 R52, P0, P6, R63, R96, R8 ;  /* 0x000000603f347210 */ /* 0x000fe20007e1e008 */
[----:B------:R-:W-:Y:S01]  /*82da0*/  IMAD.IADD R72, R17, 0x1, R97 ;  /* 0x0000000111487824 */ /* 0x000fe200078e0261 */
[----:B------:R-:W-:Y:S01]  /*82db0*/  SHF.L.U64.HI R82, R50, 0x1, R51 ;  /* 0x0000000132527819 */ /* 0x000fe20000010233 */
[----:B------:R-:W-:Y:S01]  /*82dc0*/  IMAD.IADD R99, R49, 0x1, R99 ;  /* 0x0000000131637824 */ /* 0x000fe200078e0263 */
[----:B------:R-:W-:Y:S01]  /*82dd0*/  IADD3 R52, P2, P5, R8, R52, R91 ;  /* 0x0000003408347210 */ /* 0x000fe20007d5e05b */
[----:B------:R-:W-:Y:S01]  /*82de0*/  IMAD.IADD R76, R76, 0x1, R89 ;  /* 0x000000014c4c7824 */ /* 0x000fe200078e0259 */
[----:B------:R-:W-:Y:S01]  /*82df0*/  IADD3.X R72, PT, PT, RZ, R72, R69, P0, P6 ;  /* 0x00000048ff487210 */ /* 0x000fe200007ec445 */
[----:B------:R-:W-:Y:S01]  /*82e00*/  IMAD.WIDE.U32 R80, R99, R10, RZ ;  /* 0x0000000a63507225 */ /* 0x000fe200078e00ff */
[----:B------:R-:W-:-:S02]  /*82e10*/  IADD3 R70, P0, P6, R70, R88, R67 ;  /* 0x0000005846467210 */ /* 0x000fc40007e1e043 */
[----:B------:R-:W-:Y:S01]  /*82e20*/  IADD3.X R72, PT, PT, R69, R72, RZ, P2, P5 ;  /* 0x0000004845487210 */ /* 0x000fe200017ea4ff */
[----:B------:R-:W-:Y:S01]  /*82e30*/  IMAD.WIDE.U32 R68, R99, R18, RZ ;  /* 0x0000001263447225 */ /* 0x000fe200078e00ff */
[----:B------:R-:W-:-:S03]  /*82e40*/  IADD3 R88, P2, PT, R65, R66, RZ ;  /* 0x0000004241587210 */ /* 0x000fc60007f5e0ff */
[----:B------:R-:W-:Y:S01]  /*82e50*/  IMAD.WIDE.U32 R66, R79, R74, RZ ;  /* 0x0000004a4f427225 */ /* 0x000fe200078e00ff */
[----:B------:R-:W-:Y:S02]  /*82e60*/  IADD3.X R74, PT, PT, RZ, R76, RZ, P0, P6 ;  /* 0x0000004cff4a7210 */ /* 0x000fe400007ec4ff */
[----:B------:R-:W-:Y:S01]  /*82e70*/  ISETP.GE.U32.AND P0, PT, R88, R65, PT ;  /* 0x000000415800720c */ /* 0x000fe20003f06070 */
[----:B------:R-:W-:-:S04]  /*82e80*/  IMAD.WIDE.U32 R80, P5, R48, R11, R80 ;  /* 0x0000000b30507225 */ /* 0x000fc800078a0050 */
[----:B------:R-:W-:Y:S02]  /*82e90*/  IMAD.X R8, R103, 0x1, R78, P2 ;  /* 0x0000000167087824 */ /* 0x000fe400010e064e */
[----:B------:R-:W-:Y:S01]  /*82ea0*/  IMAD.WIDE.U32 R78, P6, R48, R19, R68 ;  /* 0x00000013304e7225 */ /* 0x000fe200078c0044 */
[----:B------:R-:W-:Y:S02]  /*82eb0*/  IADD3 R68, P2, PT, R73, R80, RZ ;  /* 0x0000005049447210 */ /* 0x000fe40007f5e0ff */
[----:B------:R-:W-:Y:S01]  /*82ec0*/  ISETP.GE.U32.AND.EX P0, PT, R8, R103, PT, P0 ;  /* 0x000000670800720c */ /* 0x000fe20003f06100 */
[----:B------:R-:W-:Y:S01]  /*82ed0*/  IMAD.IADD R77, R77, 0x1, R67 ;  /* 0x000000014d4d7824 */ /* 0x000fe200078e0243 */
[----:B------:R-:W-:Y:S01]  /*82ee0*/  IADD3.X RZ, P1, PT, R101, R68, RZ, P1, !PT ;  /* 0x0000004465ff7210 */ /* 0x000fe20000f3e4ff */
[----:B------:R-:W-:Y:S02]  /*82ef0*/  IMAD.X R65, RZ, RZ, RZ, P5 ;  /* 0x000000ffff417224 */ /* 0x000fe400028e06ff */
[----:B------:R-:W-:Y:S01]  /*82f00*/  IMAD.X R69, RZ, RZ, RZ, P6 ;  /* 0x000000ffff457224 */ /* 0x000fe200030e06ff */
[----:B------:R-:W-:Y:S01]  /*82f10*/  IADD3 R80, P5, P6, R62, R77, R64 ;  /* 0x0000004d3e507210 */ /* 0x000fe20007ebe040 */
[----:B------:R-:W-:-:S03]  /*82f20*/  IMAD.WIDE.U32 R62, R48, R18, RZ ;  /* 0x00000012303e7225 */ /* 0x000fc600078e00ff */
[----:B------:R-:W-:Y:S01]  /*82f30*/  IADD3.X R73, PT, PT, RZ, RZ, RZ, P5, P6 ;  /* 0x000000ffff497210 */ /* 0x000fe20002fec4ff */
[----:B------:R-:W-:Y:S01]  /*82f40*/  IMAD.MOV.U32 R64, RZ, RZ, R81 ;  /* 0x000000ffff407224 */ /* 0x000fe200078e0051 */
[----:B------:R-:W-:Y:S01]  /*82f50*/  SEL R81, RZ, 0x1, P0 ;  /* 0x00000001ff517807 */ /* 0x000fe20000000000 */
[----:B------:R-:W-:Y:S02]  /*82f60*/  IMAD.MOV.U32 R68, RZ, RZ, R79 ;  /* 0x000000ffff447224 */ /* 0x000fe400078e004f */
[----:B------:R-:W-:Y:S01]  /*82f70*/  IMAD.WIDE.U32.X R64, R99, R11, R64, P2 ;  /* 0x0000000b63407225 */ /* 0x000fe200010e0440 */
[----:B------:R-:W-:Y:S02]  /*82f80*/  IADD3 R96, P2, PT, R63, R78, RZ ;  /* 0x0000004e3f607210 */ /* 0x000fe40007f5e0ff */
[----:B------:R-:W-:Y:S01]  /*82f90*/  IADD3 R63, P5, PT, R91, R6, RZ ;  /* 0x000000065b3f7210 */ /* 0x000fe20007fbe0ff */
[----:B------:R-:W-:Y:S01]  /*82fa0*/  IMAD.IADD R47, R45, 0x1, R47 ;  /* 0x000000012d2f7824 */ /* 0x000fe200078e022f */
[----:B------:R-:W-:Y:S01]  /*82fb0*/  IADD3.X R89, P1, PT, RZ, R64, RZ, P1, !PT ;  /* 0x00000040ff597210 */ /* 0x000fe20000f3e4ff */
[----:B------:R-:W-:Y:S01]  /*82fc0*/  IMAD.WIDE.U32.X R68, R99, R19, R68, P2 ;  /* 0x0000001363447225 */ /* 0x000fe200010e0444 */
[----:B------:R-:W-:-:S02]  /*82fd0*/  ISETP.GT.U32.AND P6, PT, R6, R63, PT ;  /* 0x0000003f0600720c */ /* 0x000fc40003fc4070 */
[----:B------:R-:W-:Y:S01]  /*82fe0*/  LEA R89, P0, R50, R89, 0x1 ;  /* 0x0000005932597211 */ /* 0x000fe200078008ff */
[----:B------:R-:W-:Y:S01]  /*82ff0*/  IMAD.X R78, RZ, RZ, R75, P5 ;  /* 0x000000ffff4e7224 */ /* 0x000fe200028e064b */
[----:B------:R-:W-:Y:S01]  /*83000*/  IADD3 R92, P5, PT, R63, R66, RZ ;  /* 0x000000423f5c7210 */ /* 0x000fe20007fbe0ff */
[----:B------:R-:W-:Y:S02]  /*83010*/  IMAD.X R101, RZ, RZ, R65, P1 ;  /* 0x000000ffff657224 */ /* 0x000fe400008e0641 */
[----:B------:R-:W-:Y:S01]  /*83020*/  IMAD.WIDE.U32 R50, R99, R20, RZ ;  /* 0x0000001463327225 */ /* 0x000fe200078e00ff */
        /* <DEDUP_REMOVED lines=9> */
[----:B------:R-:W-:Y:S01]  /*830c0*/  IMAD.WIDE.U32 R62, R99, R22, RZ ;  /* 0x00000016633e7225 */ /* 0x000fe200078e00ff */
[----:B------:R-:W-:Y:S02]  /*830d0*/  SEL R78, R75, R78, P6 ;  /* 0x0000004e4b4e7207 */ /* 0x000fe40003000000 */
[----:B------:R-:W-:Y:S01]  /*830e0*/  IADD3.X R101, P5, PT, R101, R96, RZ, P5, !PT ;  /* 0x0000006065657210 */ /* 0x000fe20002fbe4ff */
[----:B------:R-:W-:Y:S01]  /*830f0*/  IMAD.X R80, R93, 0x1, R80, P1 ;  /* 0x000000015d507824 */ /* 0x000fe200008e0650 */
[----:B------:R-:W-:Y:S01]  /*83100*/  ISETP.GT.U32.AND P1, PT, R92, R49, PT ;  /* 0x000000315c00720c */ /* 0x000fe20003f24070 */
[----:B------:R-:W-:Y:S01]  /*83110*/  IMAD.WIDE.U32 R50, P6, R48, R21, R50 ;  /* 0x0000001530327225 */ /* 0x000fe200078c0032 */
[----:B------:R-:W-:-:S02]  /*83120*/  ISETP.GT.U32.AND P2, PT, R76, R92, PT ;  /* 0x0000005c4c00720c */ /* 0x000fc40003f44070 */
        /* <DEDUP_REMOVED lines=8> */
[----:B------:R-:W-:Y:S02]  /*831b0*/  SEL R93, R94, R93, P1 ;  /* 0x0000005d5e5d7207 */ /* 0x000fe40000800000 */
[----:B------:R-:W-:Y:S01]  /*831c0*/  SEL R65, RZ, 0x1, !P2 ;  /* 0x00000001ff417807 */ /* 0x000fe20005000000 */
[----:B------:R-:W-:-:S04]  /*831d0*/  IMAD.WIDE.U32 R62, P1, R48, R23, R62 ;  /* 0x00000017303e7225 */ /* 0x000fc8000782003e */
[----:B------:R-:W-:Y:S02]  /*831e0*/  IMAD R97, R89, R25, R76 ;  /* 0x0000001959617224 */ /* 0x000fe400078e024c */
        /* <DEDUP_REMOVED lines=70> */
[----:B------:R-:W-:Y:S01]  /*83650*/  IADD3.X R77, PT, PT, R63, RZ, RZ, P0, P1 ;  /* 0x000000ff3f4d7210 */ /* 0x000fe200007e24ff */
[----:B------:R-:W-:Y:S01]  /*83660*/  IMAD.WIDE.U32 R78, P5, R68, R11, R78 ;  /* 0x0000000b444e7225 */ /* 0x000fe200078a004e */
[----:B------:R-:W-:Y:S02]  /*83670*/  IADD3 RZ, P0, PT, R95, R88, RZ ;  /* 0x000000585fff7210 */ /* 0x000fe40007f1e0ff */
[----:B------:R-:W-:Y:S01]  /*83680*/  IADD3 R9, P2, PT, R9, R96, RZ ;  /* 0x0000006009097210 */ /* 0x000fe20007f5e0ff */
[----:B------:R-:W-:Y:S01]  /*83690*/  IMAD.WIDE.U32.X R48, R97, R23, R48, P6 ;  /* 0x0000001761307225 */ /* 0x000fe200030e0430 */
[----:B------:R-:W-:-:S02]  /*836a0*/  IADD3 R88, P1, PT, R89, R78, RZ ;  /* 0x0000004e59587210 */ /* 0x000fc40007f3e0ff */
[----:B------:R-:W-:Y:S01]  /*836b0*/  IADD3 R76, P6, PT, R9, R64, RZ ;  /* 0x00000040094c7210 */ /* 0x000fe20007fde0ff */
[----:B------:R-:W-:Y:S01]  /*836c0*/  IMAD.X R63, RZ, RZ, RZ, P5 ;  /* 0x000000ffff3f7224 */ /* 0x000fe200028e06ff */
[----:B------:R-:W-:Y:S01]  /*836d0*/  IADD3.X R51, P2, PT, R51, R94, RZ, P2, !PT ;  /* 0x0000005e33337210 */ /* 0x000fe2000175e4ff */
[----:B------:R-:W-:Y:S01]  /*836e0*/  IMAD.MOV.U32 R9, RZ, RZ, RZ ;  /* 0x000000ffff097224 */ /* 0x000fe200078e00ff */
[----:B------:R-:W-:Y:S01]  /*836f0*/  IADD3.X RZ, P0, PT, R99, R88, RZ, P0, !PT ;  /* 0x0000005863ff7210 */ /* 0x000fe2000071e4ff */
[----:B------:R-:W-:Y:S01]  /*83700*/  IMAD.WIDE.U32 R64, R45, R18, RZ ;  /* 0x000000122d407225 */ /* 0x000fe200078e00ff */
[----:B------:R-:W-:Y:S02]  /*83710*/  IADD3 R88, P5, PT, R62, R7, RZ ;  /* 0x000000073e587210 */ /* 0x000fe40007fbe0ff */
[----:B------:R-:W-:Y:S01]  /*83720*/  IADD3.X R78, P6, PT, R51, R100, RZ, P6, !PT ;  /* 0x00000064334e7210 */ /* 0x000fe200037de4ff */
[----:B------:R-:W-:Y:S01]  /*83730*/  IMAD.MOV.U32 R62, RZ, RZ, R79 ;  /* 0x000000ffff3e7224 */ /* 0x000fe200078e004f */
[----:B------:R-:W-:Y:S01]  /*83740*/  IADD3.X R94, PT, PT, RZ, RZ, RZ, P3, P4 ;  /* 0x000000ffff5e7210 */ /* 0x000fe20001fe84ff */
[----:B------:R-:W-:Y:S01]  /*83750*/  IMAD.WIDE.U32 R8, R5, R12, R8 ;  /* 0x0000000c05087225 */ /* 0x000fe200078e0008 */
[----:B------:R-:W-:-:S03]  /*83760*/  IADD3.X R51, P2, P6, R66, RZ, RZ, P6, P2 ;  /* 0x000000ff42337210 */ /* 0x000fc600036444ff */
        /* <DEDUP_REMOVED lines=8> */
[----:B------:R-:W-:Y:S02]  /*837f0*/  IADD3 R8, P6, PT, R51, R50, RZ ;  /* 0x0000003233087210 */ /* 0x000fe40007fde0ff */
[----:B------:R-:W-:Y:S01]  /*83800*/  IADD3.X R12, P3, PT, R12, R47, RZ, P3, !PT ;  /* 0x0000002f0c0c7210 */ /* 0x000fe20001f7e4ff */
[----:B------:R-:W-:Y:S01]  /*83810*/  IMAD.WIDE.U32 R66, R68, R18, RZ ;  /* 0x0000001244427225 */ /* 0x000fe200078e00ff */
[----:B------:R-:W-:-:S02]  /*83820*/  IADD3.X R77, PT, PT, RZ, R77, RZ, P4, P1 ;  /* 0x0000004dff4d7210 */ /* 0x000fc400027e24ff */
        /* <DEDUP_REMOVED lines=10> */
[----:B------:R-:W-:Y:S02]  /*838d0*/  IADD3.X R69, P2, PT, R69, R62, RZ, P2, !PT ;  /* 0x0000003e45457210 */ /* 0x000fe4000175e4ff */
[----:B------:R-:W-:Y:S02]  /*838e0*/  IADD3 R76, P4, P5, R71, R94, R94 ;  /* 0x0000005e474c7210 */ /* 0x000fe40007d9e05e */
[----:B------:R-:W-:Y:S01]  /*838f0*/  IADD3.X R71, PT, PT, R49, RZ, RZ, P3, P6 ;  /* 0x000000ff31477210 */ /* 0x000fe20001fec4ff */
[----:B------:R-:W-:Y:S01]  /*83900*/  IMAD.WIDE.U32 R48, R45, R20, RZ ;  /* 0x000000142d307225 */ /* 0x000fe200078e00ff */
[----:B------:R-:W-:Y:S02]  /*83910*/  ISETP.GT.U32.AND P1, PT, R82, R91, PT ;  /* 0x0000005b5200720c */ /* 0x000fe40003f24070 */
[----:B------:R-:W-:Y:S01]  /*83920*/  IADD3.X R17, P2, P6, R50, RZ, RZ, P2, P0 ;  /* 0x000000ff32117210 */ /* 0x000fe200016404ff */
[----:B------:R-:W-:Y:S01]  /*83930*/  IMAD R50, R69, R24, RZ ;  /* 0x0000001845327224 */ /* 0x000fe200078e02ff */
[----:B------:R-:W-:-:S02]  /*83940*/  ISETP.GT.U32.AND.EX P1, PT, R93, R80, PT, P1 ;  /* 0x000000505d00720c */ /* 0x000fc40003f24110 */
[----:B------:R-:W-:Y:S01]  /*83950*/  IADD3.X R65, PT, PT, R51, RZ, RZ, P2, P6 ;  /* 0x000000ff33417210 */ /* 0x000fe200017ec4ff */
[C---:B------:R-:W-:Y:S01]  /*83960*/  IMAD R9, R67.reuse, R25, R50 ;  /* 0x0000001943097224 */ /* 0x040fe200078e0232 */
[----:B------:R-:W-:Y:S01]  /*83970*/  ISETP.GE.U32.AND P0, PT, R6, R91, PT ;  /* 0x0000005b0600720c */ /* 0x000fe20003f06070 */
[----:B------:R-:W-:Y:S01]  /*83980*/  IMAD.WIDE.U32 R48, P6, R68, R21, R48 ;  /* 0x0000001544307225 */ /* 0x000fe200078c0030 */
[----:B------:R-:W-:Y:S02]  /*83990*/  ISETP.GE.U32.AND P2, PT, R88, R7, PT ;  /* 0x000000075800720c */ /* 0x000fe40003f46070 */
[----:B------:R-:W-:Y:S01]  /*839a0*/  SEL R5, RZ, 0x1, !P1 ;  /* 0x00000001ff057807 */ /* 0x000fe20004800000 */
[----:B------:R-:W-:Y:S01]  /*839b0*/  IMAD.WIDE.U32 R6, R67, R24, RZ ;  /* 0x0000001843067225 */ /* 0x000fe200078e00ff */
        /* <DEDUP_REMOVED lines=15> */
[----:B------:R-:W-:-:S02]  /*83ab0*/  IADD3.X R65, P6, PT, R65, R62, RZ, P6, !PT ;  /* 0x0000003e41417210 */ /* 0x000fc400037de4ff */
[----:B------:R-:W-:Y:S01]  /*83ac0*/  IADD3 R52, P3, PT, R52, R81, RZ ;  /* 0x0000005134347210 */ /* 0x000fe20007f7e0ff */
        /* <DEDUP_REMOVED lines=26> */
[----:B------:R-:W-:Y:S01]  /*83c70*/  IMAD.WIDE.U32.X R8, R45, R23, R8, P6 ;  /* 0x000000172d087225 */ /* 0x000fe200030e0408 */
[----:B------:R-:W-:-:S03]  /*83c80*/  IADD3 R68, P6, PT, R63, R68, RZ ;  /* 0x000000443f447210 */ /* 0x000fc60007fde0ff */
[----:B------:R-:W-:Y:S02]  /*83c90*/  IMAD.X R63, R71, 0x1, R76, P5 ;  /* 0x00000001473f7824 */ /* 0x000fe400028e064c */
        /* <DEDUP_REMOVED lines=25> */
[----:B------:R-:W-:-:S02]  /*83e30*/  IADD3 R51, P3, PT, R51, R52, RZ ;  /* 0x0000003433337210 */ /* 0x000fc40007f7e0ff */
[----:B------:R-:W-:Y:S02]  /*83e40*/  SEL R48, RZ, 0x1, P2 ;  /* 0x00000001ff307807 */ /* 0x000fe40001000000 */
[----:B------:R-:W-:Y:S01]  /*83e50*/  IADD3 R63, P2, PT, R47, R8, RZ ;  /* 0x000000082f3f7210 */ /* 0x000fe20007f5e0ff */
[----:B------:R-:W-:Y:S01]  /*83e60*/  IMAD.X R47, RZ, RZ, RZ, P5 ;  /* 0x000000ffff2f7224 */ /* 0x000fe200028e06ff */
[----:B------:R-:W-:Y:S02]  /*83e70*/  IADD3.X R8, P0, PT, R12, R49, RZ, P0, !PT ;  /* 0x000000310c087210 */ /* 0x000fe4000071e4ff */
[----:B------:R-:W-:Y:S01]  /*83e80*/  IADD3 R12, P5, PT, R48, R51, RZ ;  /* 0x00000033300c7210 */ /* 0x000fe20007fbe0ff */
[----:B------:R-:W-:Y:S01]  /*83e90*/  IMAD.WIDE.U32 R48, R7, R22, RZ ;  /* 0x0000001607307225 */ /* 0x000fe200078e00ff */
[----:B------:R-:W-:Y:S02]  /*83ea0*/  IADD3 R65, P1, PT, R17, R46, RZ ;  /* 0x0000002e11417210 */ /* 0x000fe40007f3e0ff */
[----:B------:R-:W-:Y:S01]  /*83eb0*/  IADD3 R70, P6, P4, R69, R70, R90 ;  /* 0x0000004645467210 */ /* 0x000fe20007cde05a */
        /* <DEDUP_REMOVED lines=10> */
[----:B------:R-:W-:-:S03]  /*83f60*/  IADD3.X R74, PT, PT, RZ, R74, R5, P6, P4 ;  /* 0x0000004aff4a7210 */ /* 0x000fc600037e8405 */
        /* <DEDUP_REMOVED lines=62> */
.L_x_525:
        /* <DEDUP_REMOVED lines=21> */
.L_x_526:
        /* <DEDUP_REMOVED lines=69> */
.L_x_527:
        /* <DEDUP_REMOVED lines=21> */
.L_x_528:
        /* <DEDUP_REMOVED lines=69> */
.L_x_529:
        /* <DEDUP_REMOVED lines=21> */
.L_x_530:
        /* <DEDUP_REMOVED lines=69> */
.L_x_531:
        /* <DEDUP_REMOVED lines=21> */
.L_x_532:
        /* <DEDUP_REMOVED lines=20> */
[----:B------:R-:W-:Y:S02]  /*856c0*/  IMAD.MOV.U32 R51, RZ, RZ, RZ ;  /* 0x000000ffff337224 */ /* 0x000fe400078e00ff */
[----:B------:R-:W-:Y:S01]  /*856d0*/  IMAD.MOV.U32 R5, RZ, RZ, RZ ;  /* 0x000000ffff057224 */ /* 0x000fe200078e00ff */
        /* <DEDUP_REMOVED lines=9> */
[----:B------:R-:W-:Y:S02]  /*85770*/  IMAD.IADD R103, R51, 0x1, R63 ;  /* 0x0000000133677824 */ /* 0x000fe400078e023f */
[----:B------:R-:W-:Y:S01]  /*85780*/  IMAD.IADD R5, R79, 0x1, R5 ;  /* 0x000000014f057824 */ /* 0x000fe200078e0205 */
[----:B------:R-:W-:Y:S01]  /*85790*/  LOP3.LUT R8, R9, 0xfffffffe, RZ, 0xc0, !PT ;  /* 0xfffffffe09087812 */ /* 0x000fe200078ec0ff */
[----:B------:R-:W-:Y:S01]  /*857a0*/  IMAD.IADD R95, R95, 0x1, R67 ;  /* 0x000000015f5f7824 */ /* 0x000fe200078e0243 */
[C-C-:B------:R-:W-:Y:S01]  /*857b0*/  SHF.L.U64.HI R52, R62.reuse, 0x1, R103.reuse ;  /* 0x000000013e347819 */ /* 0x140fe20000010267 */
[----:B------:R-:W-:Y:S01]  /*857c0*/  IMAD.MOV.U32 R79, RZ, RZ, RZ ;  /* 0x000000ffff4f7224 */ /* 0x000fe200078e00ff */
[----:B------:R-:W-:Y:S01]  /*857d0*/  SHF.R.U64 R76, R62, 0x1f, R103 ;  /* 0x0000001f3e4c7819 */ /* 0x000fe20000001267 */
[----:B------:R-:W-:Y:S01]  /*857e0*/  IMAD.WIDE.U32 R66, R119, R117, RZ ;  /* 0x0000007577427225 */ /* 0x000fe200078e00ff */
[----:B------:R-:W-:-:S02]  /*857f0*/  IADD3 R93, P0, PT, R8, R5, RZ ;  /* 0x00000005085d7210 */ /* 0x000fc40007f1e0ff */
[----:B------:R-:W-:Y:S01]  /*85800*/  SHF.R.U32.HI R103, RZ, 0x1f, R103 ;  /* 0x0000001fff677819 */ /* 0x000fe20000011667 */
[----:B------:R-:W-:Y:S01]  /*85810*/  IMAD.SHL.U32 R75, R62, 0x2, RZ ;  /* 0x000000023e4b7824 */ /* 0x000fe200078e00ff */
[----:B------:R-:W-:Y:S01]  /*85820*/  LOP3.LUT R52, R52, 0x1, RZ, 0xc0, !PT ;  /* 0x0000000134347812 */ /* 0x000fe200078ec0ff */
[----:B------:R-:W-:-:S04]  /*85830*/  IMAD.WIDE.U32 R62, R118, R117, RZ ;  /* 0x00000075763e7225 */ /* 0x000fc800078e00ff */
[----:B------:R-:W-:-:S04]  /*85840*/  IMAD.WIDE.U32 R8, R119, R116, RZ ;  /* 0x0000007477087225 */ /* 0x000fc800078e00ff */
[----:B------:R-:W-:Y:S02]  /*85850*/  IMAD.IADD R67, R67, 0x1, R79 ;  /* 0x0000000143437824 */ /* 0x000fe400078e024f */
[----:B------:R-:W-:-:S03]  /*85860*/  IMAD.WIDE.U32 R80, R119, R119, RZ ;  /* 0x0000007777507225 */ /* 0x000fc600078e00ff */
[----:B------:R-:W-:Y:S01]  /*85870*/  IADD3 R67, P3, P4, R8, R67, R62 ;  /* 0x0000004308437210 */ /* 0x000fe20007c7e03e */
[----:B------:R-:W-:Y:S01]  /*85880*/  IMAD.WIDE.U32 R88, R116, R116, R88 ;  /* 0x0000007474587225 */ /* 0x000fe200078e0058 */
[----:B------:R-:W-:Y:S02]  /*85890*/  LOP3.LUT R8, R75, 0xfffffffe, RZ, 0xc0, !PT ;  /* 0xfffffffe4b087812 */ /* 0x000fe400078ec0ff */
[----:B------:R-:W-:Y:S01]  /*858a0*/  SHF.R.U32.HI R17, RZ, 0x1f, R67 ;  /* 0x0000001fff117819 */ /* 0x000fe20000011643 */
[----:B------:R-:W-:Y:S01]  /*858b0*/  IMAD.X R5, RZ, RZ, R12, P0 ;  /* 0x000000ffff057224 */ /* 0x000fe200000e060c */
[----:B------:R-:W-:Y:S01]  /*858c0*/  IADD3.X R12, PT, PT, RZ, RZ, RZ, P1, P6 ;  /* 0x000000ffff0c7210 */ /* 0x000fe20000fec4ff */
        /* <DEDUP_REMOVED lines=19> */
[----:B------:R-:W-:Y:S01]  /*85a00*/  SEL R62, R68, R99, P0 ;  /* 0x00000063443e7207 */ /* 0x000fe20000000000 */
[----:B------:R-:W-:Y:S01]  /*85a10*/  IMAD.WIDE.U32 R80, R120, R116, R64 ;  /* 0x0000007478507225 */ /* 0x000fe200078e0040 */
[----:B------:R-:W-:-:S03]  /*85a20*/  LOP3.LUT R88, R76, 0xfffffffe, RZ, 0xc0, !PT ;  /* 0xfffffffe4c587812 */ /* 0x000fc600078ec0ff */
[----:B------:R-:W-:Y:S01]  /*85a30*/  IMAD.WIDE.U32 R122, R122, R116, R74 ;  /* 0x000000747a7a7225 */ /* 0x000fe200078e004a */
[----:B------:R-:W-:Y:S02]  /*85a40*/  SEL R74, R82, R71, P0 ;  /* 0x00000047524a7207 */ /* 0x000fe40000000000 */
[----:B------:R-:W-:Y:S01]  /*85a50*/  ISETP.GT.U32.AND P0, PT, R62, R73, PT ;  /* 0x000000493e00720c */ /* 0x000fe20003f04070 */
[----:B------:R-:W-:Y:S01]  /*85a60*/  IMAD.X R99, R97, 0x1, R89, P6 ;  /* 0x0000000161637824 */ /* 0x000fe200030e0659 */
[----:B------:R-:W-:Y:S01]  /*85a70*/  LOP3.LUT R89, R103, 0x1, RZ, 0xc0, !PT ;  /* 0x0000000167597812 */ /* 0x000fe200078ec0ff */
[----:B------:R-:W-:Y:S01]  /*85a80*/  IMAD.X R52, RZ, RZ, R52, P1 ;  /* 0x000000ffff347224 */ /* 0x000fe200008e0634 */
[----:B------:R-:W-:Y:S01]  /*85a90*/  IADD3 R71, P1, P6, R12, R80, R101 ;  /* 0x000000500c477210 */ /* 0x000fe20007e3e065 */
[----:B------:R-:W-:Y:S01]  /*85aa0*/  IMAD R12, R93, R24, RZ ;  /* 0x000000185d0c7224 */ /* 0x000fe200078e02ff */
[----:B------:R-:W-:Y:S01]  /*85ab0*/  ISETP.GT.U32.AND.EX P0, PT, R74, R105, PT, P0 ;  /* 0x000000694a00720c */ /* 0x000fe20003f04100 */
[----:B------:R-:W-:-:S02]  /*85ac0*/  IMAD.IADD R80, R97, 0x1, R81 ;  /* 0x0000000161507824 */ /* 0x000fc400078e0251 */
[----:B------:R-:W-:Y:S01]  /*85ad0*/  IMAD.WIDE.U32 R88, R118, R118, R88 ;  /* 0x0000007676587225 */ /* 0x000fe200078e0058 */
[----:B------:R-:W-:Y:S02]  /*85ae0*/  SEL R90, RZ, 0x1, !P0 ;  /* 0x00000001ff5a7807 */ /* 0x000fe40004000000 */
[----:B------:R-:W-:Y:S01]  /*85af0*/  IADD3.X R80, PT, PT, RZ, R80, RZ, P1, P6 ;  /* 0x00000050ff507210 */ /* 0x000fe20000fec4ff */
[----:B------:R-:W-:Y:S01]  /*85b00*/  IMAD.WIDE.U32 R64, R78, R24, RZ ;  /* 0x000000184e407225 */ /* 0x000fe200078e00ff */
[----:B------:R-:W-:-:S03]  /*85b10*/  IADD3 R52, P0, P6, R52, R88, R71 ;  /* 0x0000005834347210 */ /* 0x000fc60007e1e047 */
[----:B------:R-:W-:Y:S01]  /*85b20*/  IMAD R101, R78, R25, R12 ;  /* 0x000000194e657224 */ /* 0x000fe200078e020c */
[----:B------:R-:W-:Y:S01]  /*85b30*/  IADD3.X R12, PT, PT, RZ, RZ, RZ, P2, P5 ;  /* 0x000000ffff0c7210 */ /* 0x000fe200017ea4ff */
[----:B------:R-:W-:Y:S01]  /*85b40*/  IMAD.IADD R89, R51, 0x1, R89 ;  /* 0x0000000133597824 */ /* 0x000fe200078e0259 */
[----:B------:R-:W-:Y:S01]  /*85b50*/  IADD3 R52, P2, P5, R71, R52, R90 ;  /* 0x0000003447347210 */ /* 0x000fe20007d5e05a */
[----:B------:R-:W-:Y:S02]  /*85b60*/  IMAD.IADD R101, R65, 0x1, R101 ;  /* 0x0000000141657824 */ /* 0x000fe400078e0265 */
[----:B------:R-:W-:Y:S01]  /*85b70*/  IMAD.WIDE.U32 R74, R64, R10, RZ ;  /* 0x0000000a404a7225 */ /* 0x000fe200078e00ff */
[----:B------:R-:W-:Y:S02]  /*85b80*/  IADD3.X R65, PT, PT, RZ, R89, R80, P0, P6 ;  /* 0x00000059ff417210 */ /* 0x000fe400007ec450 */
[----:B------:R-:W-:Y:S01]  /*85b90*/  IADD3 R12, P0, P6, R12, R122, R95 ;  /* 0x0000007a0c0c7210 */ /* 0x000fe20007e1e05f */
[----:B------:R-:W-:Y:S01]  /*85ba0*/  IMAD.WIDE.U32 R88, R101, R10, RZ ;  /* 0x0000000a65587225 */ /* 0x000fe200078e00ff */
[----:B------:R-:W-:-:S02]  /*85bb0*/  IADD3 RZ, P1, PT, R78, R74, RZ ;  /* 0x0000004a4eff7210 */ /* 0x000fc40007f3e0ff */
[----:B------:R-:W-:Y:S01]  /*85bc0*/  IADD3.X R76, PT, PT, R80, R65, RZ, P2, P5 ;  /* 0x00000041504c7210 */ /* 0x000fe200017ea4ff */
[----:B------:R-:W-:Y:S01]  /*85bd0*/  IMAD.IADD R78, R69, 0x1, R123 ;  /* 0x00000001454e7824 */ /* 0x000fe200078e027b */
[----:B------:R-:W-:Y:S01]  /*85be0*/  IADD3 R62, P2, PT, R73, R68, RZ ;  /* 0x00000044493e7210 */ /* 0x000fe20007f5e0ff */
[----:B------:R-:W-:Y:S01]  /*85bf0*/  IMAD.WIDE.U32 R80, R101, R18, RZ ;  /* 0x0000001265507225 */ /* 0x000fe200078e00ff */
[----:B------:R-:W-:Y:S02]  /*85c00*/  SHF.L.U64.HI R65, R66, 0x1, R67 ;  /* 0x0000000142417819 */ /* 0x000fe40000010243 */
[----:B------:R-:W-:Y:S01]  /*85c10*/  IADD3.X R78, PT, PT, RZ, R78, RZ, P0, P6 ;  /* 0x0000004eff4e7210 */ /* 0x000fe200007ec4ff */
[----:B------:R-:W-:Y:S01]  /*85c20*/  IMAD.WIDE.U32 R88, P5, R64, R11, R88 ;  /* 0x0000000b40587225 */ /* 0x000fe200078a0058 */
[----:B------:R-:W-:-:S03]  /*85c30*/  ISETP.GE.U32.AND P0, PT, R62, R73, PT ;  /* 0x000000493e00720c */ /* 0x000fc60003f06070 */
[----:B------:R-:W-:-:S04]  /*85c40*/  IMAD.WIDE.U32 R68, R121, R119, RZ ;  /* 0x0000007779447225 */ /* 0x000fc800078e00ff */
        /* <DEDUP_REMOVED lines=17> */
[----:B------:R-:W-:Y:S01]  /*85d60*/  IMAD.MOV.U32 R72, RZ, RZ, R81 ;  /* 0x000000ffff487224 */ /* 0x000fe200078e0051 */
[----:B------:R-:W-:Y:S01]  /*85d70*/  IADD3.X R67, P1, PT, RZ, R74, RZ, P1, !PT ;  /* 0x0000004aff437210 */ /* 0x000fe20000f3e4ff */
[----:B------:R-:W-:Y:S01]  /*85d80*/  IMAD.X R74, RZ, RZ, R77, P5 ;  /* 0x000000ffff4a7224 */ /* 0x000fe200028e064d */
[----:B------:R-:W-:Y:S01]  /*85d90*/  IADD3 R80, P5, PT, R69, R68, RZ ;  /* 0x0000004445507210 */ /* 0x000fe20007fbe0ff */
[----:B------:R-:W-:Y:S01]  /*85da0*/  IMAD.WIDE.U32.X R72, R101, R19, R72, P2 ;  /* 0x0000001365487225 */ /* 0x000fe200010e0448 */
[----:B------:R-:W-:-:S02]  /*85db0*/  LEA R71, P0, R66, R67, 0x1 ;  /* 0x0000004342477211 */ /* 0x000fc400078008ff */
[----:B------:R-:W-:Y:S01]  /*85dc0*/  ISETP.GT.U32.AND.EX P6, PT, R77, R74, PT, P6 ;  /* 0x0000004a4d00720c */ /* 0x000fe20003fc4160 */
[----:B------:R-:W-:Y:S01]  /*85dd0*/  IMAD.X R88, R74, 0x1, R82, P5 ;  /* 0x000000014a587824 */ /* 0x000fe200028e0652 */
[----:B------:R-:W-:Y:S01]  /*85de0*/  IADD3 R97, P5, PT, R93, R80, RZ ;  /* 0x000000505d617210 */ /* 0x000fe20007fbe0ff */
[----:B------:R-:W-:Y:S01]  /*85df0*/  IMAD.X R90, RZ, RZ, R75, P1 ;  /* 0x000000ffff5a7224 */ /* 0x000fe200008e064b */
[----:B------:R-:W-:Y:S01]  /*85e00*/  SEL R81, R6, R69, P6 ;  /* 0x0000004506517207 */ /* 0x000fe20003000000 */
        /* <DEDUP_REMOVED lines=13> */
[----:B------:R-:W-:Y:S01]  /*85ee0*/  IMAD.WIDE.U32 R66, R101, R22, RZ ;  /* 0x0000001665427225 */ /* 0x000fe200078e00ff */
[----:B------:R-:W-:Y:S02]  /*85ef0*/  ISETP.GT.U32.AND.EX P2, PT, R89, R88, PT, P2 ;  /* 0x000000585900720c */ /* 0x000fe40003f44120 */
[----:B------:R-:W-:Y:S01]  /*85f00*/  SEL R90, R80, R97, P1 ;  /* 0x00000061505a7207 */ /* 0x000fe20000800000 */
[----:B------:R-:W-:Y:S01]  /*85f10*/  IMAD R80, R107, R24, RZ ;  /* 0x000000186b507224 */ /* 0x000fe200078e02ff */
[----:B------:R-:W-:Y:S01]  /*85f20*/  SEL R97, R88, R103, P1 ;  /* 0x0000006758617207 */ /* 0x000fe20000800000 */
[----:B------:R-:W-:Y:S01]  /*85f30*/  IMAD.X R75, RZ, RZ, RZ, P6 ;  /* 0x000000ffff4b7224 */ /* 0x000fe200030e06ff */
[----:B------:R-:W-:Y:S01]  /*85f40*/  IADD3 R98, P6, PT, R71, R68, RZ ;  /* 0x0000004447627210 */ /* 0x000fe20007fde0ff */
[----:B------:R-:W-:-:S02]  /*85f50*/  IMAD.MOV.U32 R74, RZ, RZ, R69 ;  /* 0x000000ffff4a7224 */ /* 0x000fc400078e0045 */
[----:B------:R-:W-:-:S04]  /*85f60*/  IMAD.WIDE.U32 R66, P1, R64, R23, R66 ;  /* 0x0000001740427225 */ /* 0x000fc80007820042 */
[----:B------:R-:W-:-:S04]  /*85f70*/  IMAD.WIDE.U32 R68, R105, R24, RZ ;  /* 0x0000001869447225 */ /* 0x000fc800078e00ff */
[----:B------:R-:W-:Y:S02]  /*85f80*/  IMAD R103, R105, R25, R80 ;  /* 0x0000001969677224 */ /* 0x000fe400078e0250 */
[----:B------:R-:W-:-:S04]  /*85f90*/  IMAD.WIDE.U32 R64, R64, R22, RZ ;  /* 0x0000001640407225 */ /* 0x000fc800078e00ff */
[----:B------:R-:W-:Y:S01]  /*85fa0*/  IMAD.IADD R103, R69, 0x1, R103 ;  /* 0x0000000145677824 */ /* 0x000fe200078e0267 */
[----:B------:R-:W-:Y:S01]  /*85fb0*/  IADD3.X R69, P5, P0, R72, RZ, RZ, P5, P0 ;  /* 0x000000ff48457210 */ /* 0x000fe200028a04ff */
[----:B------:R-:W-:Y:S01]  /*85fc0*/  IMAD.X R81, RZ, RZ, RZ, P1 ;  /* 0x000000ffff517224 */ /* 0x000fe200008e06ff */
[----:B------:R-:W-:Y:S01]  /*85fd0*/  IADD3 R96, P1, PT, R65, R66, RZ ;  /* 0x0000004241607210 */ /* 0x000fe20007f3e0ff */
[----:B------:R-:W-:Y:S01]  /*85fe0*/  IMAD.WIDE.U32.X R74, R101, R21, R74, P6 ;  /* 0x00000015654a7225 */ /* 0x000fe200030e044a */
[----:B------:R-:W-:Y:S02]  /*85ff0*/  SEL R65, RZ, 0x1, !P2 ;  /* 0x00000001ff417807 */ /* 0x000fe40005000000 */
[----:B------:R-:W-:Y:S01]  /*86000*/  IADD3 R92, P6, P2, R91, R8, R12 ;  /* 0x000000085b5c7210 */ /* 0x000fe20007ade00c */
[----:B------:R-:W-:Y:S01]  /*86010*/  IMAD.MOV.U32 R80, RZ, RZ, R67 ;  /* 0x000000ffff507224 */ /* 0x000fe200078e0043 */
[----:B------:R-:W-:Y:S01]  /*86020*/  IADD3.X R73, PT, PT, R73, RZ, RZ, P5, P0 ;  /* 0x000000ff49497210 */ /* 0x000fe20002fe04ff */
[----:B------:R-:W-:Y:S01]  /*86030*/  IMAD.WIDE.U32 R88, R103, R10, RZ ;  /* 0x0000000a67587225 */ /* 0x000fe200078e00ff */
[----:B------:R-:W-:-:S02]  /*86040*/  IADD3.X R72, PT, PT, RZ, R99, R78, P6, P2 ;  /* 0x00000063ff487210 */ /* 0x000fc400037e444e */
        /* <DEDUP_REMOVED lines=23> */
[----:B------:R-:W-:-:S04]  /*861c0*/  IMAD.WIDE.U32 R72, P0, R68, R19, R72 ;  /* 0x0000001344487225 */ /* 0x000fc80007800048 */
        /* <DEDUP_REMOVED lines=20> */
[C---:B------:R-:W-:Y:S01]  /*86310*/  IMAD.WIDE.U32 R72, R101.reuse, R24, RZ ;  /* 0x0000001865487225 */ /* 0x040fe200078e00ff */
[----:B------:R-:W-:Y:S02]  /*86320*/  IADD3.X R9, P0, PT, R6, R77, RZ, P0, !PT ;  /* 0x0000004d06097210 */ /* 0x000fe4000071e4ff */
[----:B------:R-:W-:Y:S01]  /*86330*/  IADD3.X R74, P2, P5, R74, RZ, RZ, P2, P5 ;  /* 0x000000ff4a4a7210 */ /* 0x000fe2000154a4ff */
        /* <DEDUP_REMOVED lines=9> */
[----:B------:R-:W-:Y:S01]  /*863d0*/  IADD3.X R96, PT, PT, R75, RZ, RZ, P2, P5 ;  /* 0x000000ff4b607210 */ /* 0x000fe200017ea4ff */
[-C--:B------:R-:W-:Y:S01]  /*863e0*/  IMAD.WIDE.U32 R80, R6, R10.reuse, RZ ;  /* 0x0000000a06507225 */ /* 0x080fe200078e00ff */
[----:B------:R-:W-:Y:S02]  /*863f0*/  IADD3 R63, P2, PT, R74, R63, RZ ;  /* 0x0000003f4a3f7210 */ /* 0x000fe40007f5e0ff */
[----:B------:R-:W-:Y:S01]  /*86400*/  IADD3.X R66, P0, P1, R66, RZ, RZ, P1, P0 ;  /* 0x000000ff42427210 */ /* 0x000fe200009004ff */
[----:B------:R-:W-:Y:S01]  /*86410*/  IMAD.WIDE.U32 R88, R72, R10, RZ ;  /* 0x0000000a48587225 */ /* 0x000fe200078e00ff */
[----:B------:R-:W-:-:S02]  /*86420*/  IADD3.X R9, P2, PT, R96, R9, RZ, P2, !PT ;  /* 0x0000000960097210 */ /* 0x000fc4000175e4ff */
[----:B------:R-:W-:Y:S01]  /*86430*/  IADD3.X R74, PT, PT, R67, RZ, RZ, P0, P1 ;  /* 0x000000ff434a7210 */ /* 0x000fe200007e24ff */
[----:B------:R-:W-:Y:S01]  /*86440*/  IMAD.WIDE.U32.X R64, R103, R23, R64, P6 ;  /* 0x0000001767407225 */ /* 0x000fe200030e0440 */
[----:B------:R-:W-:Y:S02]  /*86450*/  IADD3 R73, P6, PT, R63, R8, RZ ;  /* 0x000000083f497210 */ /* 0x000fe40007fde0ff */
[----:B------:R-:W-:Y:S01]  /*86460*/  IADD3 RZ, P0, PT, R101, R88, RZ ;  /* 0x0000005865ff7210 */ /* 0x000fe20007f1e0ff */
[----:B------:R-:W-:Y:S01]  /*86470*/  IMAD.WIDE.U32 R80, P5, R72, R11, R80 ;  /* 0x0000000b48507225 */ /* 0x000fe200078a0050 */
[----:B------:R-:W-:Y:S02]  /*86480*/  IADD3.X R98, P6, PT, R9, R98, RZ, P6, !PT ;  /* 0x0000006209627210 */ /* 0x000fe400037de4ff */
[----:B------:R-:W-:Y:S01]  /*86490*/  IADD3.X R69, PT, PT, RZ, RZ, RZ, P3, P4 ;  /* 0x000000ffff457210 */ /* 0x000fe20001fe84ff */
[----:B------:R-:W-:Y:S01]  /*864a0*/  IMAD.X R9, RZ, RZ, RZ, P5 ;  /* 0x000000ffff097224 */ /* 0x000fe200028e06ff */
[----:B------:R-:W-:Y:S01]  /*864b0*/  IADD3 R88, P1, PT, R89, R80, RZ ;  /* 0x0000005059587210 */ /* 0x000fe20007f3e0ff */
[----:B------:R-:W-:Y:S01]  /*864c0*/  IMAD.MOV.U32 R8, RZ, RZ, R81 ;  /* 0x000000ffff087224 */ /* 0x000fe200078e0051 */
[----:B------:R-:W-:Y:S01]  /*864d0*/  IADD3 R80, P5, PT, R66, R5, RZ ;  /* 0x0000000542507210 */ /* 0x000fe20007fbe0ff */
[----:B------:R-:W-:Y:S01]  /*864e0*/  IMAD.MOV.U32 R63, RZ, RZ, RZ ;  /* 0x000000ffff3f7224 */ /* 0x000fe200078e00ff */
[----:B------:R-:W-:Y:S01]  /*864f0*/  IADD3.X RZ, P0, PT, R105, R88, RZ, P0, !PT ;  /* 0x0000005869ff7210 */ /* 0x000fe2000071e4ff */
[----:B------:R-:W-:Y:S01]  /*86500*/  IMAD.WIDE.U32.X R8, R6, R11, R8, P1 ;  /* 0x0000000b06087225 */ /* 0x000fe200008e0408 */
[----:B------:R-:W-:-:S03]  /*86510*/  IADD3.X R75, P2, P6, R70, RZ, RZ, P6, P2 ;  /* 0x000000ff464b7210 */ /* 0x000fc600036444ff */
[----:B------:R-:W-:Y:S01]  /*86520*/  IMAD.WIDE.U32 R62, R118, R116, R62 ;  /* 0x00000074763e7225 */ /* 0x000fe200078e003e */
[----:B------:R-:W-:Y:S02]  /*86530*/  IADD3 R75, P3, PT, R75, R80, RZ ;  /* 0x000000504b4b7210 */ /* 0x000fe40007f7e0ff */
        /* <DEDUP_REMOVED lines=18> */
[----:B------:R-:W-:-:S03]  /*86660*/  IMAD.WIDE.U32.X R8, R6, R19, R8, P5 ;  /* 0x0000001306087225 */ /* 0x000fc600028e0408 */
[----:B------:R-:W-:Y:S02]  /*86670*/  IADD3.X R89, P2, PT, R79, R66, RZ, P2, !PT ;  /* 0x000000424f597210 */ /* 0x000fe4000175e4ff */
[----:B------:R-:W-:Y:S02]  /*86680*/  IADD3.X R79, P3, P6, R64, RZ, RZ, P6, P3 ;  /* 0x000000ff404f7210 */ /* 0x000fe400036664ff */
[----:B------:R-:W-:Y:S01]  /*86690*/  IADD3.X R51, PT, PT, RZ, R51, RZ, P4, P1 ;  /* 0x00000033ff337210 */ /* 0x000fe200027e24ff */
[----:B------:R-:W-:Y:S01]  /*866a0*/  IMAD R66, R89, R24, RZ ;  /* 0x0000001859427224 */ /* 0x000fe200078e02ff */
[----:B------:R-:W-:Y:S02]  /*866b0*/  ISETP.GT.U32.AND P1, PT, R90, R95, PT ;  /* 0x0000005f5a00720c */ /* 0x000fe40003f24070 */
[----:B------:R-:W-:Y:S01]  /*866c0*/  IADD3.X R81, PT, PT, R65, RZ, RZ, P3, P6 ;  /* 0x000000ff41517210 */ /* 0x000fe20001fec4ff */
[----:B------:R-:W-:Y:S01]  /*866d0*/  IMAD R65, R73, R25, R66 ;  /* 0x0000001949417224 */ /* 0x000fe200078e0242 */
[----:B------:R-:W-:Y:S01]  /*866e0*/  IADD3.X R64, P2, P6, R8, RZ, RZ, P2, P0 ;  /* 0x000000ff08407210 */ /* 0x000fe200016404ff */
[----:B------:R-:W-:Y:S01]  /*866f0*/  IMAD.WIDE.U32 R66, R72, R20, RZ ;  /* 0x0000001448427225 */ /* 0x000fe200078e00ff */
[----:B------:R-:W-:-:S02]  /*86700*/  ISETP.GT.U32.AND.EX P1, PT, R97, R82, PT, P1 ;  /* 0x000000526100720c */ /* 0x000fc40003f24110 */
[----:B------:R-:W-:Y:S01]  /*86710*/  IADD3.X R70, PT, PT, R9, RZ, RZ, P2, P6 ;  /* 0x000000ff09467210 */ /* 0x000fe200017ec4ff */
[----:B------:R-:W-:Y:S01]  /*86720*/  IMAD.WIDE.U32 R8, R73, R24, RZ ;  /* 0x0000001849087225 */ /* 0x000fe200078e00ff */
[----:B------:R-:W-:Y:S02]  /*86730*/  IADD3 R17, P4, P5, R17, R62, R62 ;  /* 0x0000003e11117210 */ /* 0x000fe40007d9e03e */
[----:B------:R-:W-:Y:S01]  /*86740*/  ISETP.GE.U32.AND P2, PT, R80, R5, PT ;  /* 0x000000055000720c */ /* 0x000fe20003f46070 */
[----:B------:R-:W-:Y:S01]  /*86750*/  IMAD.WIDE.U32 R62, R6, R20, RZ ;  /* 0x00000014063e7225 */ /* 0x000fe200078e00ff */
[----:B------:R-:W-:Y:S02]  /*86760*/  SEL R5, RZ, 0x1, !P1 ;  /* 0x00000001ff057807 */ /* 0x000fe40004800000 */
[----:B------:R-:W-:Y:S02]  /*86770*/  IADD3.X R51, PT, PT, RZ, R51, R51, P4, P5 ;  /* 0x00000033ff337210 */ /* 0x000fe400027ea433 */
[----:B------:R-:W-:Y:S01]  /*86780*/  IADD3 R91, P4, P5, R5, R92, R91 ;  /* 0x0000005c055b7210 */ /* 0x000fe20007d9e05b */
[----:B------:R-:W-:Y:S01]  /*86790*/  IMAD.IADD R5, R9, 0x1, R65 ;  /* 0x0000000109057824 */ /* 0x000fe200078e0241 */
[----:B------:R-:W-:Y:S01]  /*867a0*/  ISETP.GE.U32.AND.EX P1, PT, R74, R7, PT, P2 ;  /* 0x000000074a00720c */ /* 0x000fe20003f26120 */
[----:B------:R-:W-:Y:S01]  /*867b0*/  IMAD.WIDE.U32 R62, P6, R72, R21, R62 ;  /* 0x00000015483e7225 */ /* 0x000fe200078c003e */
[----:B------:R-:W-:-:S02]  /*867c0*/  IADD3 R75, P2, PT, R64, R75, RZ ;  /* 0x0000004b404b7210 */ /* 0x000fc40007f5e0ff */
[----:B------:R-:W-:Y:S01]  /*867d0*/  IADD3.X R99, PT, PT, RZ, R99, RZ, P4, P5 ;  /* 0x00000063ff637210 */ /* 0x000fe200027ea4ff */
[----:B------:R-:W-:Y:S01]  /*867e0*/  IMAD.WIDE.U32 R68, R5, R10, RZ ;  /* 0x0000000a05447225 */ /* 0x000fe200078e00ff */
[----:B------:R-:W-:Y:S02]  /*867f0*/  IADD3 R7, P4, PT, R67, R62, RZ ;  /* 0x0000003e43077210 */ /* 0x000fe40007f9e0ff */
[----:B------:R-:W-:Y:S01]  /*86800*/  IADD3.X R70, P2, PT, R70, R71, RZ, P2, !PT ;  /* 0x0000004746467210 */ /* 0x000fe2000175e4ff */
[----:B------:R-:W-:Y:S01]  /*86810*/  IMAD.MOV.U32 R64, RZ, RZ, R63 ;  /* 0x000000ffff407224 */ /* 0x000fe200078e003f */
[----:B------:R-:W-:Y:S01]  /*86820*/  ISETP.GE.U32.AND P0, PT, R94, R95, PT ;  /* 0x0000005f5e00720c */ /* 0x000fe20003f06070 */
[----:B------:R-:W-:Y:S01]  /*86830*/  IMAD.WIDE.U32 R62, R8, R10, RZ ;  /* 0x0000000a083e7225 */ /* 0x000fe200078e00ff */
[----:B------:R-:W-:Y:S02]  /*86840*/  IADD3 R52, P3, PT, R52, R93, RZ ;  /* 0x0000005d34347210 */ /* 0x000fe40007f7e0ff */
[----:B------:R-:W-:Y:S01]  /*86850*/  ISETP.GE.U32.AND.EX P0, PT, R77, R82, PT, P0 ;  /* 0x000000524d00720c */ /* 0x000fe20003f06100 */
[----:B------:R-:W-:Y:S01]  /*86860*/  IMAD.X R65, RZ, RZ, RZ, P6 ;  /* 0x000000ffff417224 */ /* 0x000fe200030e06ff */
[----:B------:R-:W-:Y:S01]  /*86870*/  IADD3 R75, P6, PT, R75, R66, RZ ;  /* 0x000000424b4b7210 */ /* 0x000fe20007fde0ff */
[----:B------:R-:W-:Y:S01]  /*86880*/  IMAD.WIDE.U32 R68, P5, R8, R11, R68 ;  /* 0x0000000b08447225 */ /* 0x000fe200078a0044 */
[----:B------:R-:W-:-:S02]  /*86890*/  SEL R66, RZ, 0x1, P1 ;  /* 0x00000001ff427807 */ /* 0x000fc40000800000 */
[----:B------:R-:W-:Y:S01]  /*868a0*/  IADD3 RZ, P1, PT, R73, R62, RZ ;  /* 0x0000003e49ff7210 */ /* 0x000fe20007f3e0ff */
[----:B------:R-:W-:Y:S01]  /*868b0*/  IMAD.WIDE.U32.X R64, R6, R21, R64, P4 ;  /* 0x0000001506407225 */ /* 0x000fe200020e0440 */
[----:B------:R-:W-:Y:S02]  /*868c0*/  IADD3.X R71, P6, PT, R70, R7, RZ, P6, !PT ;  /* 0x0000000746477210 */ /* 0x000fe400037de4ff */
        /* <DEDUP_REMOVED lines=32> */
[----:B------:R-:W-:Y:S01]  /*86ad0*/  IMAD.X R76, RZ, RZ, R76, P3 ;  /* 0x000000ffff4c7224 */ /* 0x000fe200018e064c */
[----:B------:R-:W-:Y:S02]  /*86ae0*/  IADD3 R63, P5, PT, R63, R64, RZ ;  /* 0x000000403f3f7210 */ /* 0x000fe40007fbe0ff */
[----:B------:R-:W-:Y:S01]  /*86af0*/  IADD3.X R62, P0, PT, R66, R71, RZ, P0, !PT ;  /* 0x00000047423e7210 */ /* 0x000fe2000071e4ff */
[----:B------:R-:W-:Y:S01]  /*86b00*/  IMAD.MOV.U32 R66, RZ, RZ, R65 ;  /* 0x000000ffff427224 */ /* 0x000fe200078e0041 */
[----:B------:R-:W-:Y:S02]  /*86b10*/  IADD3.X R69, P4, P6, R6, RZ, RZ, P6, P4 ;  /* 0x000000ff06457210 */ /* 0x000fe400036884ff */
[----:B------:R-:W-:Y:S01]  /*86b20*/  IADD3.X R80, P1, PT, R62, R63, RZ, P1, !PT ;  /* 0x0000003f3e507210 */ /* 0x000fe20000f3e4ff */
[----:B------:R-:W-:Y:S01]  /*86b30*/  IMAD.WIDE.U32.X R66, R5, R19, R66, P5 ;  /* 0x0000001305427225 */ /* 0x000fe200028e0442 */
[----:B------:R-:W-:-:S02]  /*86b40*/  ISETP.GE.U32.AND.EX P5, PT, R74, R51, PT, P2 ;  /* 0x000000334a00720c */ /* 0x000fc40003fa6120 */
[----:B------:R-:W-:Y:S01]  /*86b50*/  IADD3.X R51, PT, PT, R7, RZ, RZ, P4, P6 ;  /* 0x000000ff07337210 */ /* 0x000fe200027ec4ff */
[----:B------:R-:W-:Y:S01]  /*86b60*/  IMAD.WIDE.U32 R6, R5, R20, RZ ;  /* 0x0000001405067225 */ /* 0x000fe200078e00ff */
[----:B------:R-:W-:Y:S02]  /*86b70*/  IADD3.X R65, P0, P1, R66, RZ, RZ, P1, P0 ;  /* 0x000000ff42417210 */ /* 0x000fe400009004ff */
[----:B------:R-:W-:Y:S01]  /*86b80*/  ISETP.GE.U32.AND P2, PT, R79, R70, PT ;  /* 0x000000464f00720c */ /* 0x000fe20003f46070 */
[C---:B------:R-:W-:Y:S01]  /*86b90*/  IMAD.WIDE.U32 R62, R8.reuse, R20, RZ ;  /* 0x00000014083e7225 */ /* 0x040fe200078e00ff */
[----:B------:R-:W-:Y:S02]  /*86ba0*/  IADD3 R91, P6, P4, R9, R12, R91 ;  /* 0x0000000c095b7210 */ /* 0x000fe40007cde05b */
[----:B------:R-:W-:Y:S02]  /*86bb0*/  IADD3.X R66, PT, PT, R67, RZ, RZ, P0, P1 ;  /* 0x000000ff43427210 */ /* 0x000fe400007e24ff */
[----:B------:R-:W-:Y:S01]  /*86bc0*/  SEL R9, RZ, 0x1, P5 ;  /* 0x00000001ff097807 */ /* 0x000fe20002800000 */
[----:B------:R-:W-:Y:S01]  /*86bd0*/  IMAD.WIDE.U32 R6, P5, R8, R21, R6 ;  /* 0x0000001508067225 */ /* 0x000fe200078a0006 */
[----:B------:R-:W-:-:S02]  /*86be0*/  ISETP.GE.U32.AND.EX P2, PT, R81, R74, PT, P2 ;  /* 0x0000004a5100720c */ /* 0x000fc40003f46120 */
[----:B------:R-:W-:Y:S02]  /*86bf0*/  IADD3 R65, P0, PT, R65, R72, RZ ;  /* 0x0000004841417210 */ /* 0x000fe40007f1e0ff */
[----:B------:R-:W-:Y:S02]  /*86c00*/  SEL R12, RZ, 0x1, P2 ;  /* 0x00000001ff0c7807 */ /* 0x000fe40001000000 */
[----:B------:R-:W-:Y:S01]  /*86c10*/  IADD3 R71, P1, PT, R65, R62, RZ ;  /* 0x0000003e41477210 */ /* 0x000fe20007f3e0ff */
[----:B------:R-:W-:Y:S01]  /*86c20*/  IMAD.WIDE.U32 R64, R5, R22, RZ ;  /* 0x0000001605407225 */ /* 0x000fe200078e00ff */
[----:B------:R-:W-:Y:S02]  /*86c30*/  IADD3 R6, P2, PT, R63, R6, RZ ;  /* 0x000000063f067210 */ /* 0x000fe40007f5e0ff */
[----:B------:R-:W-:Y:S01]  /*86c40*/  IADD3 R9, P3, PT, R9, R52, RZ ;  /* 0x0000003409097210 */ /* 0x000fe20007f7e0ff */
[----:B------:R-:W-:Y:S01]  /*86c50*/  IMAD.X R63, RZ, RZ, RZ, P5 ;  /* 0x000000ffff3f7224 */ /* 0x000fe200028e06ff */
        /* <DEDUP_REMOVED lines=17> */
[----:B------:R-:W-:Y:S01]  /*86d70*/  ISETP.GE.U32.AND.EX P5, PT, R52, R17, PT, P5 ;  /* 0x000000113400720c */ /* 0x000fe20003fa6150 */
[----:B------:R-:W-:Y:S01]  /*86d80*/  IMAD.X R51, R51, 0x1, R52, P2 ;  /* 0x0000000133337824 */ /* 0x000fe200010e0634 */
[----:B------:R-:W-:Y:S01]  /*86d90*/  IADD3 R17, P0, PT, R12, R69, RZ ;  /* 0x000000450c117210 */ /* 0x000fe20007f1e0ff */
        /* <DEDUP_REMOVED lines=52> */
.L_x_533:
        /* <DEDUP_REMOVED lines=21> */
.L_x_534:
        /* <DEDUP_REMOVED lines=69> */
.L_x_535:
        /* <DEDUP_REMOVED lines=21> */
.L_x_536:
        /* <DEDUP_REMOVED lines=76> */
.L_x_537:
        /* <DEDUP_REMOVED lines=21> */
.L_x_538:
        /* <DEDUP_REMOVED lines=24> */
[----:B------:R-:W-:Y:S02]  /*87f60*/  IMAD.MOV.U32 R99, RZ, RZ, RZ ;  /* 0x000000ffff637224 */ /* 0x000fe400078e00ff */
[C---:B------:R-:W-:Y:S01]  /*87f70*/  IMAD.IADD R7, R9.reuse, 0x1, R73 ;  /* 0x0000000109077824 */ /* 0x040fe200078e0249 */
[----:B------:R-:W-:Y:S01]  /*87f80*/  IADD3.X R73, PT, PT, RZ, RZ, RZ, P0, P2 ;  /* 0x000000ffff497210 */ /* 0x000fe200007e44ff */
[----:B------:R-:W-:Y:S02]  /*87f90*/  IMAD.IADD R5, R9, 0x1, R77 ;  /* 0x0000000109057824 */ /* 0x000fe400078e024d */
[----:B------:R-:W-:Y:S02]  /*87fa0*/  IMAD.IADD R8, R93, 0x1, R99 ;  /* 0x000000015d087824 */ /* 0x000fe400078e0263 */
[----:B------:R-:W-:-:S04]  /*87fb0*/  IMAD.WIDE.U32 R80, R67, R64, RZ ;  /* 0x0000004043507225 */ /* 0x000fc800078e00ff */
[----:B------:R-:W-:Y:S01]  /*87fc0*/  IMAD.MOV.U32 R9, RZ, RZ, RZ ;  /* 0x000000ffff097224 */ /* 0x000fe200078e00ff */
[----:B------:R-:W-:Y:S01]  /*87fd0*/  IADD3 R82, P3, P5, R76, R7, R80 ;  /* 0x000000074c527210 */ /* 0x000fe20007d7e050 */
[----:B------:R-:W-:Y:S02]  /*87fe0*/  IMAD.MOV.U32 R93, RZ, RZ, RZ ;  /* 0x000000ffff5d7224 */ /* 0x000fe400078e00ff */
[----:B------:R-:W-:-:S04]  /*87ff0*/  IMAD.WIDE.U32 R8, R63, R67, R8 ;  /* 0x000000433f087225 */ /* 0x000fc800078e0008 */
[----:B------:R-:W-:Y:S01]  /*88000*/  IMAD.IADD R6, R71, 0x1, R93 ;  /* 0x0000000147067824 */ /* 0x000fe200078e025d */
[----:B------:R-:W-:Y:S01]  /*88010*/  IADD3 R73, P0, P4, R73, R8, R90 ;  /* 0x0000000849497210 */ /* 0x000fe20007c1e05a */
[----:B------:R-:W-:-:S04]  /*88020*/  IMAD.WIDE.U32 R78, R65, R64, RZ ;  /* 0x00000040414e7225 */ /* 0x000fc800078e00ff */
[----:B------:R-:W-:Y:S02]  /*88030*/  IMAD.IADD R70, R99, 0x1, R81 ;  /* 0x0000000163467824 */ /* 0x000fe400078e0251 */
[----:B------:R-:W-:Y:S02]  /*88040*/  IMAD.MOV.U32 R71, RZ, RZ, RZ ;  /* 0x000000ffff477224 */ /* 0x000fe400078e00ff */
[----:B------:R-:W-:Y:S02]  /*88050*/  IMAD.MOV.U32 R7, RZ, RZ, RZ ;  /* 0x000000ffff077224 */ /* 0x000fe400078e00ff */
[----:B------:R-:W-:-:S04]  /*88060*/  IMAD.WIDE.U32 R76, R63, R62, RZ ;  /* 0x0000003e3f4c7225 */ /* 0x000fc800078e00ff */
[----:B------:R-:W-:Y:S02]  /*88070*/  IMAD.IADD R94, R99, 0x1, R9 ;  /* 0x00000001635e7824 */ /* 0x000fe400078e0209 */
[----:B------:R-:W-:Y:S02]  /*88080*/  IMAD.MOV.U32 R101, RZ, RZ, RZ ;  /* 0x000000ffff657224 */ /* 0x000fe400078e00ff */
[----:B------:R-:W-:Y:S01]  /*88090*/  IMAD.SHL.U32 R96, R78, 0x2, RZ ;  /* 0x000000024e607824 */ /* 0x000fe200078e00ff */
[----:B------:R-:W-:Y:S01]  /*880a0*/  IADD3.X R94, PT, PT, RZ, R94, RZ, P0, P4 ;  /* 0x0000005eff5e7210 */ /* 0x000fe200007e84ff */
[----:B------:R-:W-:-:S03]  /*880b0*/  IMAD.WIDE.U32 R70, R65, R67, R70 ;  /* 0x0000004341467225 */ /* 0x000fc600078e0046 */
[----:B------:R-:W-:Y:S01]  /*880c0*/  LOP3.LUT R96, R96, 0xfffffffe, RZ, 0xc0, !PT ;  /* 0xfffffffe60607812 */ /* 0x000fe200078ec0ff */
[----:B------:R-:W-:Y:S01]  /*880d0*/  IMAD.WIDE.U32 R8, R52, R63, R6 ;  /* 0x0000003f34087225 */ /* 0x000fe200078e0006 */
[----:B------:R-:W-:Y:S02]  /*880e0*/  IADD3.X R7, PT, PT, RZ, RZ, RZ, P1, P6 ;  /* 0x000000ffff077210 */ /* 0x000fe40000fec4ff */
[----:B------:R-:W-:Y:S01]  /*880f0*/  IADD3 R102, P1, PT, R5, R70, RZ ;  /* 0x0000004605667210 */ /* 0x000fe20007f3e0ff */
[----:B------:R-:W-:Y:S01]  /*88100*/  IMAD.SHL.U32 R109, R76, 0x2, RZ ;  /* 0x000000024c6d7824 */ /* 0x000fe200078e00ff */
[----:B------:R-:W-:Y:S01]  /*88110*/  IADD3 R7, P4, P6, R7, R8, R88 ;  /* 0x0000000807077210 */ /* 0x000fe20007e9e058 */
[----:B------:R-:W-:Y:S01]  /*88120*/  IMAD.IADD R81, R101, 0x1, R79 ;  /* 0x0000000165517824 */ /* 0x000fe200078e024f */
[----:B------:R-:W-:Y:S01]  /*88130*/  IADD3 R96, P2, PT, R96, R89, RZ ;  /* 0x0000005960607210 */ /* 0x000fe20007f5e0ff */
[----:B------:R-:W-:Y:S01]  /*88140*/  IMAD.WIDE.U32 R90, R95, R24, RZ ;  /* 0x000000185f5a7225 */ /* 0x000fe200078e00ff */
[----:B------:R-:W-:-:S02]  /*88150*/  LOP3.LUT R109, R109, 0xfffffffe, RZ, 0xc0, !PT ;  /* 0xfffffffe6d6d7812 */ /* 0x000fc400078ec0ff */
[C---:B------:R-:W-:Y:S01]  /*88160*/  SHF.L.U64.HI R75, R78.reuse, 0x1, R81 ;  /* 0x000000014e4b7819 */ /* 0x040fe20000010251 */
[----:B------:R-:W-:Y:S01]  /*88170*/  IMAD.IADD R93, R93, 0x1, R9 ;  /* 0x000000015d5d7824 */ /* 0x000fe200078e0209 */
[----:B------:R-:W-:Y:S01]  /*88180*/  SHF.R.U64 R17, R78, 0x1f, R81 ;  /* 0x0000001f4e117819 */ /* 0x000fe20000001251 */
[----:B------:R-:W-:Y:S01]  /*88190*/  IMAD.WIDE.U32 R8, R64, R62, RZ ;  /* 0x0000003e40087225 */ /* 0x000fe200078e00ff */
[----:B------:R-:W-:Y:S02]  /*881a0*/  IADD3 R109, P0, PT, R109, R98, RZ ;  /* 0x000000626d6d7210 */ /* 0x000fe40007f1e0ff */
[----:B------:R-:W-:Y:S01]  /*881b0*/  IADD3.X R5, PT, PT, RZ, RZ, RZ, P3, P5 ;  /* 0x000000ffff057210 */ /* 0x000fe20001fea4ff */
[----:B------:R-:W-:Y:S02]  /*881c0*/  IMAD.MOV.U32 R69, RZ, RZ, RZ ;  /* 0x000000ffff457224 */ /* 0x000fe400078e00ff */
[----:B------:R-:W-:Y:S02]  /*881d0*/  IMAD.X R104, R99, 0x1, R71, P1 ;  /* 0x0000000163687824 */ /* 0x000fe400008e0647 */
[----:B------:R-:W-:-:S04]  /*881e0*/  IMAD.WIDE.U32 R78, R65, R62, RZ ;  /* 0x0000003e414e7225 */ /* 0x000fc800078e00ff */
[----:B------:R-:W-:-:S04]  /*881f0*/  IMAD.WIDE.U32 R88, R64, R63, RZ ;  /* 0x0000003f40587225 */ /* 0x000fc800078e00ff */
[----:B------:R-:W-:Y:S02]  /*88200*/  IMAD.IADD R107, R9, 0x1, R103 ;  /* 0x00000001096b7824 */ /* 0x000fe400078e0267 */
[----:B------:R-:W-:-:S03]  /*88210*/  IMAD.WIDE.U32 R70, R90, R10, RZ ;  /* 0x0000000a5a467225 */ /* 0x000fc600078e00ff */
[----:B------:R-:W-:Y:S01]  /*88220*/  IADD3 R107, P5, P3, R88, R107, R78 ;  /* 0x0000006b586b7210 */ /* 0x000fe20007bbe04e */
[----:B------:R-:W-:Y:S01]  /*88230*/  IMAD.IADD R77, R77, 0x1, R69 ;  /* 0x000000014d4d7824 */ /* 0x000fe200078e0245 */
[----:B------:R-:W-:Y:S01]  /*88240*/  IADD3 RZ, P1, PT, R95, R70, RZ ;  /* 0x000000465fff7210 */ /* 0x000fe20007f3e0ff */
[----:B------:R-:W-:Y:S01]  /*88250*/  IMAD R6, R109, R24, RZ ;  /* 0x000000186d067224 */ /* 0x000fe200078e02ff */
[----:B------:R-:W-:Y:S02]  /*88260*/  LOP3.LUT R70, R75, 0x1, RZ, 0xc0, !PT ;  /* 0x000000014b467812 */ /* 0x000fe400078ec0ff */
[--C-:B------:R-:W-:Y:S01]  /*88270*/  SHF.R.U32.HI R9, RZ, 0x1f, R77.reuse ;  /* 0x0000001fff097819 */ /* 0x100fe2000001164d */
[----:B------:R-:W-:Y:S01]  /*88280*/  IMAD R111, R95, R25, R6 ;  /* 0x000000195f6f7224 */ /* 0x000fe200078e0206 */
[----:B------:R-:W-:Y:S01]  /*88290*/  SHF.L.U64.HI R97, R76, 0x1, R77 ;  /* 0x000000014c617819 */ /* 0x000fe2000001024d */
[----:B------:R-:W-:Y:S01]  /*882a0*/  IMAD.X R70, RZ, RZ, R70, P2 ;  /* 0x000000ffff467224 */ /* 0x000fe200010e0646 */
[----:B------:R-:W-:-:S02]  /*882b0*/  SHF.R.U32.HI R99, RZ, 0x1f, R107 ;  /* 0x0000001fff637819 */ /* 0x000fc4000001166b */
[----:B------:R-:W-:Y:S02]  /*882c0*/  SHF.R.U32.HI R6, RZ, 0x1f, R81 ;  /* 0x0000001fff067819 */ /* 0x000fe40000011651 */
[----:B------:R-:W-:Y:S02]  /*882d0*/  SHF.R.U64 R80, R76, 0x1f, R77 ;  /* 0x0000001f4c507819 */ /* 0x000fe4000000124d */
[----:B------:R-:W-:Y:S02]  /*882e0*/  LOP3.LUT R81, R9, 0x1, RZ, 0xc0, !PT ;  /* 0x0000000109517812 */ /* 0x000fe400078ec0ff */
[----:B------:R-:W-:Y:S01]  /*882f0*/  LOP3.LUT R95, R97, 0x1, RZ, 0xc0, !PT ;  /* 0x00000001615f7812 */ /* 0x000fe200078ec0ff */
[----:B------:R-:W-:Y:S01]  /*88300*/  IMAD.IADD R97, R91, 0x1, R111 ;  /* 0x000000015b617824 */ /* 0x000fe200078e026f */
[----:B------:R-:W-:Y:S02]  /*88310*/  IADD3 R9, P2, PT, R99, R68, RZ ;  /* 0x0000004463097210 */ /* 0x000fe40007f5e0ff */
[----:B------:R-:W-:Y:S01]  /*88320*/  LOP3.LUT R80, R80, 0xfffffffe, RZ, 0xc0, !PT ;  /* 0xfffffffe50507812 */ /* 0x000fe200078ec0ff */
[----:B------:R-:W-:Y:S01]  /*88330*/  IMAD.X R95, RZ, RZ, R95, P0 ;  /* 0x000000ffff5f7224 */ /* 0x000fe200000e065f */
[----:B------:R-:W-:Y:S01]  /*88340*/  LOP3.LUT R76, R17, 0xfffffffe, RZ, 0xc0, !PT ;  /* 0xfffffffe114c7812 */ /* 0x000fe200078ec0ff */
[----:B------:R-:W-:Y:S01]  /*88350*/  IMAD.X R75, RZ, RZ, R92, P2 ;  /* 0x000000ffff4b7224 */ /* 0x000fe200010e065c */
[----:B------:R-:W-:Y:S01]  /*88360*/  IADD3.X R17, PT, PT, RZ, R93, RZ, P4, P6 ;  /* 0x0000005dff117210 */ /* 0x000fe200027ec4ff */
[----:B------:R-:W-:Y:S01]  /*88370*/  IMAD.WIDE.U32 R80, R63, R63, R80 ;  /* 0x0000003f3f507225 */ /* 0x000fe200078e0050 */
[----:B------:R-:W-:-:S02]  /*88380*/  ISETP.GT.U32.AND P0, PT, R68, R9, PT ;  /* 0x000000094400720c */ /* 0x000fc40003f04070 */
[----:B------:R-:W-:Y:S02]  /*88390*/  LOP3.LUT R77, R6, 0x1, RZ, 0xc0, !PT ;  /* 0x00000001064d7812 */ /* 0x000fe400078ec0ff */
[----:B------:R-:W-:Y:S02]  /*883a0*/  IADD3 R93, P2, PT, R9, R12, RZ ;  /* 0x0000000c095d7210 */ /* 0x000fe40007f5e0ff */
[----:B------:R-:W-:Y:S01]  /*883b0*/  ISETP.GT.U32.AND.EX P0, PT, R92, R75, PT, P0 ;  /* 0x0000004b5c00720c */ /* 0x000fe20003f04100 */
[----:B------:R-:W-:-:S03]  /*883c0*/  IMAD.WIDE.U32 R76, R65, R65, R76 ;  /* 0x00000041414c7225 */ /* 0x000fc600078e004c */
[----:B------:R-:W-:Y:S01]  /*883d0*/  SEL R9, R68, R9, P0 ;  /* 0x0000000944097207 */ /* 0x000fe20000000000 */
[----:B------:R-:W-:Y:S01]  /*883e0*/  IMAD.X R88, R75, 0x1, R96, P2 ;  /* 0x000000014b587824 */ /* 0x000fe200010e0660 */
[----:B------:R-:W-:Y:S01]  /*883f0*/  IADD3 R6, P2, PT, R95, R80, RZ ;  /* 0x000000505f067210 */ /* 0x000fe20007f5e0ff */
[----:B------:R-:W-:Y:S01]  /*88400*/  IMAD.IADD R91, R101, 0x1, R77 ;  /* 0x00000001655b7824 */ /* 0x000fe200078e024d */
[----:B------:R-:W-:Y:S01]  /*88410*/  IADD3 R70, P6, P4, R70, R76, R73 ;  /* 0x0000004c46467210 */ /* 0x000fe20007cde049 */
        /* <DEDUP_REMOVED lines=38> */
[C---:B------:R-:W-:Y:S01]  /*88680*/  ISETP.GT.U32.AND P6, PT, R74.reuse, R71, PT ;  /* 0x000000474a00720c */ /* 0x040fe20003fc4070 */
        /* <DEDUP_REMOVED lines=18> */
[-C--:B------:R-:W-:Y:S01]  /*887b0*/  IMAD R70, R111, R24.reuse, RZ ;  /* 0x000000186f467224 */ /* 0x080fe200078e02ff */
[----:B------:R-:W-:Y:S01]  /*887c0*/  ISETP.GT.U32.AND P4, PT, R76, R91, PT ;  /* 0x0000005b4c00720c */ /* 0x000fe20003f84070 */
[----:B------:R-:W-:-:S03]  /*887d0*/  IMAD.WIDE.U32 R76, R109, R24, RZ ;  /* 0x000000186d4c7225 */ /* 0x000fc600078e00ff */
[----:B------:R-:W-:Y:S01]  /*887e0*/  ISETP.GT.U32.AND.EX P4, PT, R88, R96, PT, P4 ;  /* 0x000000605800720c */ /* 0x000fe20003f84140 */
[----:B------:R-:W-:Y:S02]  /*887f0*/  IMAD R107, R109, R25, R70 ;  /* 0x000000196d6b7224 */ /* 0x000fe400078e0246 */
[----:B------:R-:W-:Y:S01]  /*88800*/  IMAD.WIDE.U32 R90, R90, R22, RZ ;  /* 0x000000165a5a7225 */ /* 0x000fe200078e00ff */
[----:B------:R-:W-:-:S03]  /*88810*/  SEL R88, RZ, 0x1, !P4 ;  /* 0x00000001ff587807 */ /* 0x000fc60006000000 */
[----:B------:R-:W-:Y:S02]  /*88820*/  IMAD.MOV.U32 R72, RZ, RZ, R71 ;  /* 0x000000ffff487224 */ /* 0x000fe400078e0047 */
[----:B------:R-:W-:Y:S01]  /*88830*/  IMAD.IADD R107, R77, 0x1, R107 ;  /* 0x000000014d6b7824 */ /* 0x000fe200078e026b */
[----:B------:R-:W-:Y:S01]  /*88840*/  IADD3.X R77, P2, P0, R92, RZ, RZ, P2, P0 ;  /* 0x000000ff5c4d7210 */ /* 0x000fe200010404ff */
[----:B------:R-:W-:Y:S01]  /*88850*/  IMAD.X R71, RZ, RZ, RZ, P6 ;  /* 0x000000ffff477224 */ /* 0x000fe200030e06ff */
[----:B------:R-:W-:Y:S01]  /*88860*/  IADD3 R106, P6, PT, R91, R94, RZ ;  /* 0x0000005e5b6a7210 */ /* 0x000fe20007fde0ff */
[----:B------:R-:W-:Y:S01]  /*88870*/  IMAD.MOV.U32 R70, RZ, RZ, R95 ;  /* 0x000000ffff467224 */ /* 0x000fe200078e005f */
[----:B------:R-:W-:Y:S01]  /*88880*/  IADD3.X R92, PT, PT, R93, RZ, RZ, P2, P0 ;  /* 0x000000ff5d5c7210 */ /* 0x000fe200017e04ff */
[----:B------:R-:W-:Y:S01]  /*88890*/  IMAD.WIDE.U32.X R72, R97, R21, R72, P1 ;  /* 0x0000001561487225 */ /* 0x000fe200008e0448 */
[----:B------:R-:W-:Y:S02]  /*888a0*/  IADD3 R81, P1, P4, R5, R102, R7 ;  /* 0x0000006605517210 */ /* 0x000fe40007c3e007 */
[----:B------:R-:W-:Y:S01]  /*888b0*/  IADD3 R77, P0, PT, R77, R78, RZ ;  /* 0x0000004e4d4d7210 */ /* 0x000fe20007f1e0ff */
[----:B------:R-:W-:Y:S01]  /*888c0*/  IMAD.WIDE.U32 R94, R107, R10, RZ ;  /* 0x0000000a6b5e7225 */ /* 0x000fe200078e00ff */
[----:B------:R-:W-:-:S02]  /*888d0*/  IADD3.X R91, PT, PT, RZ, R104, R17, P1, P4 ;  /* 0x00000068ff5b7210 */ /* 0x000fc40000fe8411 */
[----:B------:R-:W-:Y:S01]  /*888e0*/  IADD3 R102, P1, P4, R102, R81, R88 ;  /* 0x0000005166667210 */ /* 0x000fe20007c3e058 */
[----:B------:R-:W-:Y:S01]  /*888f0*/  IMAD.WIDE.U32.X R70, R97, R23, R70, P6 ;  /* 0x0000001761467225 */ /* 0x000fe200030e0446 */
[----:B------:R-:W-:Y:S02]  /*88900*/  IADD3.X R75, P0, PT, R92, R75, RZ, P0, !PT ;  /* 0x0000004b5c4b7210 */ /* 0x000fe4000071e4ff */
[----:B------:R-:W-:Y:S01]  /*88910*/  IADD3.X R104, PT, PT, R104, R91, RZ, P1, P4 ;  /* 0x0000005b68687210 */ /* 0x000fe20000fe84ff */
[----:B------:R-:W-:Y:S01]  /*88920*/  IMAD.WIDE.U32 R96, R76, R10, RZ ;  /* 0x0000000a4c607225 */ /* 0x000fe200078e00ff */
[----:B------:R-:W-:-:S03]  /*88930*/  IADD3 R110, P4, PT, R77, R80, RZ ;  /* 0x000000504d6e7210 */ /* 0x000fc60007f9e0ff */
        /* <DEDUP_REMOVED lines=60> */
[----:B------:R-:W-:Y:S01]  /*88d00*/  IMAD.IADD R94, R103, 0x1, R89 ;  /* 0x00000001675e7824 */ /* 0x000fe200078e0259 */
[----:B------:R-:W-:Y:S01]  /*88d10*/  IADD3 R74, P1, PT, R95, R80, RZ ;  /* 0x000000505f4a7210 */ /* 0x000fe20007f3e0ff */
[----:B------:R-:W-:Y:S01]  /*88d20*/  IMAD.MOV.U32 R89, RZ, RZ, RZ ;  /* 0x000000ffff597224 */ /* 0x000fe200078e00ff */
[----:B------:R-:W-:Y:S01]  /*88d30*/  IADD3.X R80, P6, PT, R70, R115, RZ, P6, !PT ;  /* 0x0000007346507210 */ /* 0x000fe200037de4ff */
[----:B------:R-:W-:Y:S01]  /*88d40*/  IMAD.MOV.U32 R70, RZ, RZ, R81 ;  /* 0x000000ffff467224 */ /* 0x000fe200078e0051 */
[----:B------:R-:W-:Y:S01]  /*88d50*/  IADD3.X R95, PT, PT, RZ, RZ, RZ, P5, P3 ;  /* 0x000000ffff5f7210 */ /* 0x000fe20002fe64ff */
[----:B------:R-:W-:Y:S01]  /*88d60*/  IMAD.WIDE.U32 R88, R63, R65, R88 ;  /* 0x000000413f587225 */ /* 0x000fe200078e0058 */
[----:B------:R-:W-:-:S02]  /*88d70*/  IADD3 R79, P5, PT, R77, R6, RZ ;  /* 0x000000064d4f7210 */ /* 0x000fc40007fbe0ff */
[----:B------:R-:W-:Y:S01]  /*88d80*/  IADD3.X RZ, P0, PT, R111, R74, RZ, P0, !PT ;  /* 0x0000004a6fff7210 */ /* 0x000fe2000071e4ff */
        /* <DEDUP_REMOVED lines=31> */
[----:B------:R-:W-:Y:S01]  /*88f80*/  IADD3.X R91, PT, PT, R75, RZ, RZ, P2, P6 ;  /* 0x000000ff4b5b7210 */ /* 0x000fe200017ec4ff */
[----:B------:R-:W-:Y:S01]  /*88f90*/  IMAD R69, R81, R25, R74 ;  /* 0x0000001951457224 */ /* 0x000fe200078e024a */
[----:B------:R-:W-:Y:S01]  /*88fa0*/  IADD3 R94, P4, P5, R99, R94, R94 ;  /* 0x0000005e635e7210 */ /* 0x000fe20007d9e05e */
[C---:B------:R-:W-:Y:S01]  /*88fb0*/  IMAD.WIDE.U32 R70, P6, R72.reuse, R21, R70 ;  /* 0x0000001548467225 */ /* 0x040fe200078c0046 */
[----:B------:R-:W-:Y:S02]  /*88fc0*/  ISETP.GE.U32.AND P2, PT, R79, R6, PT ;  /* 0x000000064f00720c */ /* 0x000fe40003f46070 */
[----:B------:R-:W-:Y:S01]  /*88fd0*/  IADD3 R98, P3, PT, R9, R98, RZ ;  /* 0x0000006209627210 */ /* 0x000fe20007f7e0ff */
[----:B------:R-:W-:Y:S01]  /*88fe0*/  IMAD.WIDE.U32 R78, R72, R20, RZ ;  /* 0x00000014484e7225 */ /* 0x000fe200078e00ff */
[----:B------:R-:W-:Y:S02]  /*88ff0*/  ISETP.GE.U32.AND P0, PT, R97, R8, PT ;  /* 0x000000086100720c */ /* 0x000fe40003f06070 */
[----:B------:R-:W-:Y:S01]  /*89000*/  SEL R6, RZ, 0x1, !P1 ;  /* 0x00000001ff067807 */ /* 0x000fe20004800000 */
[----:B------:R-:W-:Y:S01]  /*89010*/  IMAD.WIDE.U32 R8, R81, R24, RZ ;  /* 0x0000001851087225 */ /* 0x000fe200078e00ff */
[----:B------:R-:W-:-:S02]  /*89020*/  IADD3.X R96, PT, PT, RZ, R96, R96, P4, P5 ;  /* 0x00000060ff607210 */ /* 0x000fc400027ea460 */
[----:B------:R-:W-:Y:S01]  /*89030*/  IADD3 R102, P4, P5, R6, R102, R5 ;  /* 0x0000006606667210 */ /* 0x000fe20007d9e005 */
[----:B------:R-:W-:Y:S01]  /*89040*/  IMAD.IADD R5, R9, 0x1, R69 ;  /* 0x0000000109057824 */ /* 0x000fe200078e0245 */
[----:B------:R-:W-:Y:S01]  /*89050*/  ISETP.GE.U32.AND.EX P1, PT, R95, R12, PT, P2 ;  /* 0x0000000c5f00720c */ /* 0x000fe20003f26120 */
[----:B------:R-:W-:Y:S01]  /*89060*/  IMAD.X R75, RZ, RZ, RZ, P6 ;  /* 0x000000ffff4b7224 */ /* 0x000fe200030e06ff */
[----:B------:R-:W-:Y:S01]  /*89070*/  IADD3 R89, P2, PT, R89, R88, RZ ;  /* 0x0000005859597210 */ /* 0x000fe20007f5e0ff */
[----:B------:R-:W-:Y:S01]  /*89080*/  IMAD.WIDE.U32 R76, R5, R10, RZ ;  /* 0x0000000a054c7225 */ /* 0x000fe200078e00ff */
[----:B------:R-:W-:Y:S02]  /*89090*/  IADD3.X R104, PT, PT, RZ, R104, RZ, P4, P5 ;  /* 0x00000068ff687210 */ /* 0x000fe400027ea4ff */
        /* <DEDUP_REMOVED lines=28> */
[----:B------:R-:W-:Y:S01]  /*89260*/  IMAD.MOV.U32 R80, RZ, RZ, R71 ;  /* 0x000000ffff507224 */ /* 0x000fe200078e0047 */
[----:B------:R-:W-:Y:S01]  /*89270*/  IADD3.X R6, P1, PT, RZ, R78, RZ, P1, !PT ;  /* 0x0000004eff067210 */ /* 0x000fe20000f3e4ff */
[----:B------:R-:W-:Y:S01]  /*89280*/  IMAD.WIDE.U32 R74, R5, R18, RZ ;  /* 0x00000012054a7225 */ /* 0x000fe200078e00ff */
[----:B------:R-:W-:-:S03]  /*89290*/  IADD3 R9, P4, PT, R9, R82, RZ ;  /* 0x0000005209097210 */ /* 0x000fc60007f9e0ff */
[----:B------:R-:W-:Y:S01]  /*892a0*/  IMAD.WIDE.U32.X R70, R73, R23, R80, P6 ;  /* 0x0000001749467225 */ /* 0x000fe200030e0450 */
[----:B------:R-:W-:-:S03]  /*892b0*/  IADD3 R12, P6, PT, R9, R76, RZ ;  /* 0x0000004c090c7210 */ /* 0x000fc60007fde0ff */
[----:B------:R-:W-:Y:S02]  /*892c0*/  IMAD.X R80, R90, 0x1, R93, P5 ;  /* 0x000000015a507824 */ /* 0x000fe400028e065d */
[----:B------:R-:W-:Y:S01]  /*892d0*/  IMAD.X R78, RZ, RZ, R79, P1 ;  /* 0x000000ffff4e7224 */ /* 0x000fe200008e064f */
[----:B------:R-:W-:Y:S01]  /*892e0*/  IADD3 R79, P0, PT, R6, R89, RZ ;  /* 0x00000059064f7210 */ /* 0x000fe20007f1e0ff */
        /* <DEDUP_REMOVED lines=13> */
[----:B------:R-:W-:Y:S02]  /*893c0*/  IADD3.X R75, PT, PT, R71, RZ, RZ, P4, P6 ;  /* 0x000000ff474b7210 */ /* 0x000fe400027ec4ff */
[----:B------:R-:W-:Y:S01]  /*893d0*/  ISETP.GE.U32.AND.EX P5, PT, R93, R96, PT, P2 ;  /* 0x000000605d00720c */ /* 0x000fe20003fa6120 */
[----:B------:R-:W-:Y:S01]  /*893e0*/  IMAD.WIDE.U32 R70, R5, R20, RZ ;  /* 0x0000001405467225 */ /* 0x000fe200078e00ff */
[----:B------:R-:W-:-:S02]  /*893f0*/  IADD3.X R9, P0, P1, R76, RZ, RZ, P1, P0 ;  /* 0x000000ff4c097210 */ /* 0x000fc400009004ff */
[----:B------:R-:W-:Y:S02]  /*89400*/  ISETP.GE.U32.AND P2, PT, R82, R95, PT ;  /* 0x0000005f5200720c */ /* 0x000fe40003f46070 */
[----:B------:R-:W-:Y:S02]  /*89410*/  IADD3.X R76, PT, PT, R77, RZ, RZ, P0, P1 ;  /* 0x000000ff4d4c7210 */ /* 0x000fe400007e24ff */
[----:B------:R-:W-:Y:S02]  /*89420*/  IADD3 R78, P6, P4, R88, R7, R102 ;  /* 0x00000007584e7210 */ /* 0x000fe40007cde066 */
[----:B------:R-:W-:Y:S01]  /*89430*/  SEL R77, RZ, 0x1, P5 ;  /* 0x00000001ff4d7807 */ /* 0x000fe20002800000 */
[----:B------:R-:W-:Y:S01]  /*89440*/  IMAD.WIDE.U32 R6, P5, R8, R21, R70 ;  /* 0x0000001508067225 */ /* 0x000fe200078a0046 */
[----:B------:R-:W-:Y:S02]  /*89450*/  ISETP.GE.U32.AND.EX P2, PT, R80, R93, PT, P2 ;  /* 0x0000005d5000720c */ /* 0x000fe40003f46120 */
[----:B------:R-:W-:Y:S01]  /*89460*/  IADD3 R9, P0, PT, R9, R12, RZ ;  /* 0x0000000c09097210 */ /* 0x000fe20007f1e0ff */
[----:B------:R-:W-:Y:S01]  /*89470*/  IMAD.X R80, RZ, RZ, R68, P3 ;  /* 0x000000ffff507224 */ /* 0x000fe200018e0644 */
[----:B------:R-:W-:Y:S01]  /*89480*/  IADD3 R77, P3, PT, R77, R98, RZ ;  /* 0x000000624d4d7210 */ /* 0x000fe20007f7e0ff */
[----:B------:R-:W-:Y:S01]  /*89490*/  IMAD.WIDE.U32 R70, R5, R22, RZ ;  /* 0x0000001605467225 */ /* 0x000fe200078e00ff */
[----:B------:R-:W-:-:S02]  /*894a0*/  SEL R12, RZ, 0x1, P2 ;  /* 0x00000001ff0c7807 */ /* 0x000fc40001000000 */
[----:B------:R-:W-:Y:S01]  /*894b0*/  IADD3 R81, P2, PT, R73, R6, RZ ;  /* 0x0000000649517210 */ /* 0x000fe20007f5e0ff */
[----:B------:R-:W-:Y:S01]  /*894c0*/  IMAD.X R73, RZ, RZ, R80, P3 ;  /* 0x000000ffff497224 */ /* 0x000fe200018e0650 */
        /* <DEDUP_REMOVED lines=24> */
[----:B------:R-:W-:Y:S02]  /*89650*/  IADD3 R75, P2, PT, R9, R8, RZ ;  /* 0x00000008094b7210 */ /* 0x000fe40007f5e0ff */
[----:B------:R-:W-:-:S02]  /*89660*/  ISETP.GE.U32.AND P3, PT, R73, R72, PT ;  /* 0x000000484900720c */ /* 0x000fc40003f66070 */
        /* <DEDUP_REMOVED lines=44> */
.L_x_539:
        /* <DEDUP_REMOVED lines=21> */
.L_x_540:
        /* <DEDUP_REMOVED lines=64> */
.L_x_541:
        /* <DEDUP_REMOVED lines=64> */
.L_x_542:
        /* <DEDUP_REMOVED lines=65> */
.L_x_543:
        /* <DEDUP_REMOVED lines=71> */
[----:B------:R-:W-:-:S04]  /*8ab00*/  IMAD.WIDE.U32 R72, R97, R62, RZ ;  /* 0x0000003e61487225 */ /* 0x000fc800078e00ff */
[----:B------:R-:W-:Y:S01]  /*8ab10*/  IMAD.IADD R89, R103, 0x1, R79 ;  /* 0x0000000167597824 */ /* 0x000fe200078e024f */
[----:B------:R-:W-:Y:S01]  /*8ab20*/  IADD3.X R79, PT, PT, RZ, RZ, RZ, P1, P3 ;  /* 0x000000ffff4f7210 */ /* 0x000fe20000fe64ff */
        /* <DEDUP_REMOVED lines=145> */
[----:B------:R-:W-:Y:S01]  /*8b440*/  IMAD R95, R91, R25, R52 ;  /* 0x000000195b5f7224 */ /* 0x000fe200078e0234 */
[----:B------:R-:W-:Y:S01]  /*8b450*/  IADD3.X R52, PT, PT, RZ, RZ, RZ, P2, P0 ;  /* 0x000000ffff347210 */ /* 0x000fe200017e04ff */
[----:B------:R-:W-:Y:S01]  /*8b460*/  IMAD.IADD R51, R37, 0x1, R77 ;  /* 0x0000000125337824 */ /* 0x000fe200078e024d */
[----:B------:R-:W-:Y:S01]  /*8b470*/  IADD3.X R97, PT, PT, RZ, RZ, RZ, P6, P4 ;  /* 0x000000ffff617210 */ /* 0x000fe200037e84ff */
[----:B------:R-:W-:Y:S01]  /*8b480*/  IMAD.IADD R95, R65, 0x1, R95 ;  /* 0x00000001415f7824 */ /* 0x000fe200078e025f */
[----:B------:R-:W-:-:S02]  /*8b490*/  IADD3 R70, P0, PT, R93, R76, RZ ;  /* 0x0000004c5d467210 */ /* 0x000fc40007f1e0ff */
        /* <DEDUP_REMOVED lines=38> */
[----:B------:R-:W-:Y:S01]  /*8b700*/  IADD3.X R37, PT, PT, RZ, RZ, RZ, P1, P3 ;  /* 0x000000ffff257210 */ /* 0x000fe20000fe64ff */
[----:B------:R-:W-:Y:S01]  /*8b710*/  IMAD.IADD R68, R43, 0x1, R39 ;  /* 0x000000012b447824 */ /* 0x000fe200078e0227 */
        /* <DEDUP_REMOVED lines=68> */
[----:B------:R-:W-:Y:S01]  /*8bb60*/  IADD3 R94, P6, P2, R107, R94, R52 ;  /* 0x0000005e6b5e7210 */ /* 0x000fe20007ade034 */
[----:B------:R-:W-:Y:S01]  /*8bb70*/  IMAD R52, R79, R24, RZ ;  /* 0x000000184f347224 */ /* 0x000fe200078e02ff */
[----:B------:R-:W-:Y:S01]  /*8bb80*/  IADD3.X R75, PT, PT, R73, RZ, RZ, P0, P3 ;  /* 0x000000ff494b7210 */ /* 0x000fe200007e64ff */
[----:B------:R-:W-:Y:S01]  /*8bb90*/  IMAD.WIDE.U32 R72, R43, R22, RZ ;  /* 0x000000162b487225 */ /* 0x000fe200078e00ff */
[----:B------:R-:W-:-:S02]  /*8bba0*/  IADD3 R39, P0, PT, R39, R80, RZ ;  /* 0x0000005027277210 */ /* 0x000fc40007f1e0ff */
[----:B------:R-:W-:Y:S02]  /*8bbb0*/  SEL R89, RZ, 0x1, P1 ;  /* 0x00000001ff597807 */ /* 0x000fe40000800000 */
[----:B------:R-:W-:Y:S02]  /*8bbc0*/  IADD3.X R91, PT, PT, RZ, R41, RZ, P6, P2 ;  /* 0x00000029ff5b7210 */ /* 0x000fe400037e44ff */
[----:B------:R-:W-:Y:S02]  /*8bbd0*/  IADD3 R68, P3, PT, R65, R68, RZ ;  /* 0x0000004441447210 */ /* 0x000fe40007f7e0ff */
        /* <DEDUP_REMOVED lines=64> */
[----:B------:R-:W-:Y:S01]  /*8bfe0*/  IMAD.MOV.U32 R42, RZ, RZ, R67 ;  /* 0x000000ffff2a7224 */ /* 0x000fe200078e0043 */
        /* <DEDUP_REMOVED lines=28> */
[----:B------:R-:W-:Y:S02]  /*8c1b0*/  IADD3 R136, P3, PT, R37, R64, RZ ;  /* 0x0000004025887210 */ /* 0x000fe40007f7e0ff */
[----:B------:R-:W-:Y:S01]  /*8c1c0*/  ISETP.GE.U32.AND P4, PT, R38, R44, PT ;  /* 0x0000002c2600720c */ /* 0x000fe20003f86070 */
        /* <DEDUP_REMOVED lines=42> */
.L_x_544:
        /* <DEDUP_REMOVED lines=21> */
.L_x_545:
        /* <DEDUP_REMOVED lines=65> */
.L_x_546:
[----:B------:R-:W-:Y:S01]  /*8c9d0*/  IMAD.WIDE.U32 R38, R55, R152, RZ ;  /* 0x0000009837267225 */ /* 0x000fe200078e00ff */
[----:B------:R-:W-:-:S03]  /*8c9e0*/  CS2R R62, SRZ ;  /* 0x00000000003e7805 */ /* 0x000fc6000001ff00 */
[----:B------:R-:W-:-:S04]  /*8c9f0*/  IMAD.WIDE.U32 R40, R57, R133, RZ ;  /* 0x0000008539287225 */ /* 0x000fc800078e00ff */
[----:B------:R-:W-:Y:S01]  /*8ca00*/  IMAD.IADD R37, R65, 0x1, R39 ;  /* 0x0000000141257824 */ /* 0x000fe200078e0227 */
        /* <DEDUP_REMOVED lines=12> */
[----:B------:R-:W-:Y:S02]  /*8cad0*/  IMAD.IADD R39, R69, 0x1, R47 ;  /* 0x0000000145277824 */ /* 0x000fe400078e022f */
[----:B------:R-:W-:Y:S02]  /*8cae0*/  IMAD.MOV.U32 R49, RZ, RZ, RZ ;  /* 0x000000ffff317224 */ /* 0x000fe400078e00ff */
[----:B------:R-:W-:Y:S01]  /*8caf0*/  IMAD.IADD R41, R62, 0x1, R43 ;  /* 0x000000013e297824 */ /* 0x000fe200078e022b */
[----:B------:R-:W-:Y:S01]  /*8cb00*/  IADD3 R68, P1, P3, R66, R39, R50 ;  /* 0x0000002742447210 */ /* 0x000fe20007b3e032 */
[----:B------:R-:W-:-:S04]  /*8cb10*/  IMAD.WIDE.U32 R42, R56, R132, R48 ;  /* 0x00000084382a7225 */ /* 0x000fc800078e0030 */
        /* <DEDUP_REMOVED lines=8> */
[----:B------:R-:W-:-:S04]  /*8cba0*/  IMAD.WIDE.U32 R66, R60, R133, RZ ;  /* 0x000000853c427225 */ /* 0x000fc800078e00ff */
[----:B------:R-:W-:Y:S02]  /*8cbb0*/  IMAD.IADD R39, R47, 0x1, R39 ;  /* 0x000000012f277824 */ /* 0x000fe400078e0227 */
[----:B------:R-:W-:-:S03]  /*8cbc0*/  IMAD.WIDE.U32 R78, R55, R134, RZ ;  /* 0x00000086374e7225 */ /* 0x000fc600078e00ff */
[----:B------:R-:W-:Y:S01]  /*8cbd0*/  IADD3 R39, P5, P6, R74, R39, R66 ;  /* 0x000000274a277210 */ /* 0x000fe20007ebe042 */
[----:B------:R-:W-:Y:S01]  /*8cbe0*/  IMAD.MOV.U32 R89, RZ, RZ, RZ ;  /* 0x000000ffff597224 */ /* 0x000fe200078e00ff */
[----:B------:R-:W-:Y:S01]  /*8cbf0*/  IADD3 R72, P2, P0, R78, R37, R48 ;  /* 0x000000254e487210 */ /* 0x000fe2000785e030 */
[----:B------:R-:W-:-:S04]  /*8cc00*/  IMAD.WIDE.U32 R42, R57, R152, RZ ;  /* 0x00000098392a7225 */ /* 0x000fc800078e00ff */
[----:B------:R-:W-:Y:S01]  /*8cc10*/  IMAD.IADD R76, R63, 0x1, R49 ;  /* 0x000000013f4c7824 */ /* 0x000fe200078e0231 */
[----:B------:R-:W-:Y:S01]  /*8cc20*/  IADD3.X R49, PT, PT, RZ, RZ, RZ, P1, P3 ;  /* 0x000000ffff317210 */ /* 0x000fe20000fe64ff */
[----:B------:R-:W-:Y:S02]  /*8cc30*/  IMAD.MOV.U32 R77, RZ, RZ, RZ ;  /* 0x000000ffff4d7224 */ /* 0x000fe400078e00ff */
[----:B------:R-:W-:Y:S01]  /*8cc40*/  IMAD.IADD R70, R47, 0x1, R75 ;  /* 0x000000012f467824 */ /* 0x000fe200078e024b */
[----:B------:R-:W-:Y:S01]  /*8cc50*/  IADD3.X R47, PT, PT, RZ, RZ, RZ, P5, P6 ;  /* 0x000000ffff2f7210 */ /* 0x000fe20002fec4ff */
        /* <DEDUP_REMOVED lines=9> */
[----:B------:R-:W-:Y:S02]  /*8ccf0*/  IMAD.MOV.U32 R45, RZ, RZ, RZ ;  /* 0x000000ffff2d7224 */ /* 0x000fe400078e00ff */
        /* <DEDUP_REMOVED lines=15> */
[----:B------:R-:W-:Y:S01]  /*8cdf0*/  IMAD.WIDE.U32 R66, R55, R133, RZ ;  /* 0x0000008537427225 */ /* 0x000fe200078e00ff */
[----:B------:R-:W-:Y:S02]  /*8ce00*/  IADD3.X R78, PT, PT, RZ, R78, RZ, P5, P6 ;  /* 0x0000004eff4e7210 */ /* 0x000fe40002fec4ff */
[----:B------:R-:W-:Y:S01]  /*8ce10*/  IADD3 R70, P4, P5, R47, R60, R70 ;  /* 0x0000003c2f467210 */ /* 0x000fe20007d9e046 */
[----:B------:R-:W-:Y:S01]  /*8ce20*/  IMAD.WIDE.U32 R50, R58, R134, R50 ;  /* 0x000000863a327225 */ /* 0x000fe200078e0032 */
[----:B------:R-:W-:-:S02]  /*8ce30*/  IADD3 R47, P6, PT, R52, R46, RZ ;  /* 0x0000002e342f7210 */ /* 0x000fc40007fde0ff */
[----:B------:R-:W-:Y:S01]  /*8ce40*/  IADD3.X R60, PT, PT, RZ, RZ, RZ, P1, P3 ;  /* 0x000000ffff3c7210 */ /* 0x000fe20000fe64ff */
[----:B------:R-:W-:Y:S01]  /*8ce50*/  IMAD.IADD R58, R89, 0x1, R61 ;  /* 0x00000001593a7824 */ /* 0x000fe200078e023d */
[----:B------:R-:W-:Y:S01]  /*8ce60*/  IADD3 R79, P3, PT, R47, R42, RZ ;  /* 0x0000002a2f4f7210 */ /* 0x000fe20007f7e0ff */
[----:B------:R-:W-:Y:S01]  /*8ce70*/  IMAD.WIDE.U32 R44, R54, R133, RZ ;  /* 0x00000085362c7225 */ /* 0x000fe200078e00ff */
[----:B------:R-:W-:-:S03]  /*8ce80*/  ISETP.GT.U32.AND P1, PT, R46, R47, PT ;  /* 0x0000002f2e00720c */ /* 0x000fc60003f24070 */
        /* <DEDUP_REMOVED lines=64> */
[----:B------:R-:W-:-:S04]  /*8d290*/  IADD3.X R72, PT, PT, R71, RZ, RZ, P1, P3 ;  /* 0x000000ff47487210 */ /* 0x000fc80000fe64ff */
        /* <DEDUP_REMOVED lines=39> */
[----:B------:R-:W-:-:S03]  /*8d510*/  IMAD.WIDE.U32 R56, R57, R136, RZ ;  /* 0x0000008839387225 */ /* 0x000fc600078e00ff */
[----:B------:R-:W-:Y:S01]  /*8d520*/  IADD3 R60, P5, P6, R40, R60, R39 ;  /* 0x0000003c283c7210 */ /* 0x000fe20007ebe027 */
[----:B------:R-:W-:Y:S02]  /*8d530*/  IMAD.IADD R59, R64, 0x1, R61 ;  /* 0x00000001403b7824 */ /* 0x000fe400078e023d */
[----:B------:R-:W-:-:S03]  /*8d540*/  IMAD.IADD R39, R62, 0x1, R57 ;  /* 0x000000013e277824 */ /* 0x000fc600078e0239 */
[----:B------:R-:W-:Y:S01]  /*8d550*/  IADD3.X R59, PT, PT, R68, R59, RZ, P5, P6 ;  /* 0x0000003b443b7210 */ /* 0x000fe20002fec4ff */
[----:B------:R-:W-:Y:S01]  /*8d560*/  IMAD.WIDE.U32 R68, R46, R22, RZ ;  /* 0x000000162e447225 */ /* 0x000fe200078e00ff */
        /* <DEDUP_REMOVED lines=17> */
[----:B------:R-:W-:-:S03]  /*8d680*/  IMAD.MOV.U32 R57, RZ, RZ, RZ ;  /* 0x000000ffff397224 */ /* 0x000fc600078e00ff */
[----:B------:R-:W-:-:S04]  /*8d690*/  SEL R39, RZ, 0x1, !P5 ;  /* 0x00000001ff277807 */ /* 0x000fc80006800000 */
[----:B------:R-:W-:Y:S01]  /*8d6a0*/  IADD3 R38, P5, P6, R39, R60, R38 ;  /* 0x0000003c27267210 */ /* 0x000fe20007ebe026 */
[----:B------:R-:W-:-:S03]  /*8d6b0*/  IMAD.WIDE.U32 R60, R54, R138, RZ ;  /* 0x0000008a363c7225 */ /* 0x000fc600078e00ff */
[----:B------:R-:W-:Y:S01]  /*8d6c0*/  IADD3.X R59, PT, PT, RZ, R59, RZ, P5, P6 ;  /* 0x0000003bff3b7210 */ /* 0x000fe20002fec4ff */
[----:B------:R-:W-:Y:S02]  /*8d6d0*/  IMAD.IADD R56, R63, 0x1, R61 ;  /* 0x000000013f387824 */ /* 0x000fe400078e023d */
[----:B------:R-:W-:Y:S02]  /*8d6e0*/  IMAD.IADD R39, R65, 0x1, R67 ;  /* 0x0000000141277824 */ /* 0x000fe400078e0243 */
[----:B------:R-:W-:-:S04]  /*8d6f0*/  IMAD.WIDE.U32 R56, R54, R137, R56 ;  /* 0x0000008936387225 */ /* 0x000fc800078e0038 */
[----:B------:R-:W-:Y:S01]  /*8d700*/  IMAD.IADD R50, R63, 0x1, R57 ;  /* 0x000000013f327824 */ /* 0x000fe200078e0239 */
[----:B------:R-:W-:Y:S01]  /*8d710*/  IADD3 R56, P5, P6, R38, R56, R39 ;  /* 0x0000003826387210 */ /* 0x000fe20007ebe027 */
[----:B------:R-:W-:-:S03]  /*8d720*/  IMAD.WIDE.U32 R38, R74, R24, RZ ;  /* 0x000000184a267225 */ /* 0x000fc600078e00ff */
[----:B------:R-:W-:Y:S02]  /*8d730*/  IADD3.X R50, PT, PT, R59, R50, RZ, P5, P6 ;  /* 0x000000323b327210 */ /* 0x000fe40002fec4ff */
[----:B------:R-:W-:Y:S01]  /*8d740*/  ISETP.NE.AND P6, PT, R80, RZ, PT ;  /* 0x000000ff5000720c */ /* 0x000fe20003fc5270 */
[----:B------:R-:W-:-:S03]  /*8d750*/  IMAD.WIDE.U32 R80, R55, R138, RZ ;  /* 0x0000008a37507225 */ /* 0x000fc600078e00ff */
[----:B------:R-:W-:Y:S01]  /*8d760*/  IADD3.X R59, PT, PT, RZ, RZ, RZ, P6, P4 ;  /* 0x000000ffff3b7210 */ /* 0x000fe200037e84ff */
[----:B------:R-:W-:-:S04]  /*8d770*/  IMAD R55, R51, R24, RZ ;  /* 0x0000001833377224 */ /* 0x000fc800078e02ff */
[----:B------:R-:W-:Y:S02]  /*8d780*/  IMAD R57, R74, R25, R55 ;  /* 0x000000194a397224 */ /* 0x000fe400078e0237 */
[----:B------:R-:W-:Y:S02]  /*8d790*/  IMAD.IADD R55, R65, 0x1, R81 ;  /* 0x0000000141377824 */ /* 0x000fe400078e0251 */
[----:B------:R-:W-:Y:S01]  /*8d7a0*/  IMAD.IADD R58, R39, 0x1, R57 ;  /* 0x00000001273a7824 */ /* 0x000fe200078e0239 */
[----:B------:R-:W-:Y:S01]  /*8d7b0*/  IADD3.X R57, PT, PT, RZ, RZ, RZ, P2, P0 ;  /* 0x000000ffff397210 */ /* 0x000fe200017e04ff */
[----:B------:R-:W-:Y:S01]  /*8d7c0*/  IMAD.WIDE.U32 R70, P2, R46, R23, R70 ;  /* 0x000000172e467225 */ /* 0x000fe20007840046 */
[----:B------:R-:W-:Y:S02]  /*8d7d0*/  IADD3 R39, P5, P4, R66, R55, R60 ;  /* 0x0000003742277210 */ /* 0x000fe40007cbe03c */
[----:B------:R-:W-:Y:S01]  /*8d7e0*/  IADD3 R55, P0, PT, R48, R80, RZ ;  /* 0x0000005030377210 */ /* 0x000fe20007f1e0ff */
        /* <DEDUP_REMOVED lines=18> */
[----:B------:R-:W-:-:S03]  /*8d910*/  IADD3 RZ, P6, PT, R74, R60, RZ ;  /* 0x0000003c4aff7210 */ /* 0x000fc60007fde0ff */
[----:B------:R-:W-:Y:S01]  /*8d920*/  IMAD.WIDE.U32 R60, R58, R18, RZ ;  /* 0x000000123a3c7225 */ /* 0x000fe200078e00ff */
[----:B------:R-:W-:Y:S02]  /*8d930*/  IADD3.X RZ, P6, PT, R51, R64, RZ, P6, !PT ;  /* 0x0000004033ff7210 */ /* 0x000fe400037de4ff */
[----:B------:R-:W-:Y:S01]  /*8d940*/  IADD3.X R51, PT, PT, R71, RZ, RZ, P0, P2 ;  /* 0x000000ff47337210 */ /* 0x000fe200007e44ff */
[----:B------:R-:W-:Y:S01]  /*8d950*/  IMAD.IADD R64, R63, 0x1, R45 ;  /* 0x000000013f407824 */ /* 0x000fe200078e022d */
[----:B------:R-:W-:Y:S01]  /*8d960*/  IADD3.X R46, P6, PT, RZ, R46, RZ, P6, !PT ;  /* 0x0000002eff2e7210 */ /* 0x000fe200037de4ff */
[----:B------:R-:W-:-:S03]  /*8d970*/  IMAD.WIDE.U32 R60, P0, R38, R19, R60 ;  /* 0x00000013263c7225 */ /* 0x000fc6000780003c */
[----:B------:R-:W-:Y:S01]  /*8d980*/  IADD3 R73, P2, PT, R46, R73, RZ ;  /* 0x000000492e497210 */ /* 0x000fe20007f5e0ff */
        /* <DEDUP_REMOVED lines=14> */
[----:B------:R-:W-:Y:S01]  /*8da70*/  IMAD.IADD R76, R65, 0x1, R43 ;  /* 0x00000001414c7824 */ /* 0x000fe200078e022b */
[----:B------:R-:W-:Y:S01]  /*8da80*/  IADD3.X R43, PT, PT, RZ, RZ, RZ, P1, P3 ;  /* 0x000000ffff2b7210 */ /* 0x000fe20000fe64ff */
[----:B------:R-:W-:Y:S01]  /*8da90*/  IMAD.MOV.U32 R65, RZ, RZ, RZ ;  /* 0x000000ffff417224 */ /* 0x000fe200078e00ff */
[----:B------:R-:W-:Y:S01]  /*8daa0*/  IADD3 R73, P3, PT, R61, R66, RZ ;  /* 0x000000423d497210 */ /* 0x000fe20007f7e0ff */
[----:B------:R-:W-:Y:S01]  /*8dab0*/  IMAD R66, R77, R24, RZ ;  /* 0x000000184d427224 */ /* 0x000fe200078e02ff */
[----:B------:R-:W-:Y:S01]  /*8dac0*/  IADD3.X R74, P0, PT, R74, R79, RZ, P0, !PT ;  /* 0x0000004f4a4a7210 */ /* 0x000fe2000071e4ff */
[----:B------:R-:W-:-:S04]  /*8dad0*/  IMAD.WIDE.U32 R68, R58, R22, RZ ;  /* 0x000000163a447225 */ /* 0x000fc800078e00ff */
[----:B------:R-:W-:Y:S01]  /*8dae0*/  IMAD.WIDE.U32 R64, R54, R132, R64 ;  /* 0x0000008436407225 */ /* 0x000fe200078e0040 */
[----:B------:R-:W-:-:S03]  /*8daf0*/  IADD3 R54, P1, PT, R45, R60, RZ ;  /* 0x0000003c2d367210 */ /* 0x000fc60007f3e0ff */
[----:B------:R-:W-:Y:S01]  /*8db00*/  IMAD.WIDE.U32 R46, R75, R24, RZ ;  /* 0x000000184b2e7225 */ /* 0x000fe200078e00ff */
[----:B------:R-:W-:-:S03]  /*8db10*/  IADD3.X R74, P1, PT, R74, R73, RZ, P1, !PT ;  /* 0x000000494a4a7210 */ /* 0x000fc60000f3e4ff */
[----:B------:R-:W-:Y:S02]  /*8db20*/  IMAD R45, R75, R25, R66 ;  /* 0x000000194b2d7224 */ /* 0x000fe400078e0242 */
[----:B------:R-:W-:Y:S02]  /*8db30*/  IMAD.X R71, RZ, RZ, RZ, P2 ;  /* 0x000000ffff477224 */ /* 0x000fe400010e06ff */
        /* <DEDUP_REMOVED lines=9> */
[----:B------:R-:W-:-:S03]  /*8dbd0*/  IADD3 R76, P3, P6, R59, R64, R76 ;  /* 0x000000403b4c7210 */ /* 0x000fc60007e7e04c */
[----:B------:R-:W-:Y:S01]  /*8dbe0*/  IMAD.WIDE.U32.X R58, R58, R23, R66, P2 ;  /* 0x000000173a3a7225 */ /* 0x000fe200010e0442 */
[----:B------:R-:W-:-:S03]  /*8dbf0*/  IADD3.X R38, P0, P1, R70, RZ, RZ, P1, P0 ;  /* 0x000000ff46267210 */ /* 0x000fc600009004ff */
[----:B------:R-:W-:Y:S01]  /*8dc00*/  IMAD.WIDE.U32 R66, P2, R46, R11, R72 ;  /* 0x0000000b2e427225 */ /* 0x000fe20007840048 */
[----:B------:R-:W-:-:S03]  /*8dc10*/  IADD3.X R70, PT, PT, R71, RZ, RZ, P0, P1 ;  /* 0x000000ff47467210 */ /* 0x000fc600007e24ff */
[----:B------:R-:W-:-:S04]  /*8dc20*/  IMAD.WIDE.U32 R68, R46, R10, RZ ;  /* 0x0000000a2e447225 */ /* 0x000fc800078e00ff */
[----:B------:R-:W-:Y:S01]  /*8dc30*/  IMAD.IADD R72, R63, 0x1, R65 ;  /* 0x000000013f487824 */ /* 0x000fe200078e0241 */
[----:B------:R-:W-:Y:S01]  /*8dc40*/  IADD3 RZ, P0, PT, R75, R68, RZ ;  /* 0x000000444bff7210 */ /* 0x000fe20007f1e0ff */
[----:B------:R-:W-:Y:S01]  /*8dc50*/  IMAD.X R63, RZ, RZ, RZ, P2 ;  /* 0x000000ffff3f7224 */ /* 0x000fe200010e06ff */
[----:B------:R-:W-:Y:S01]  /*8dc60*/  IADD3 R68, P1, PT, R69, R66, RZ ;  /* 0x0000004245447210 */ /* 0x000fe20007f3e0ff */
[----:B------:R-:W-:Y:S01]  /*8dc70*/  IMAD.WIDE.U32 R64, R45, R18, RZ ;  /* 0x000000122d407225 */ /* 0x000fe200078e00ff */
[----:B------:R-:W-:Y:S02]  /*8dc80*/  IADD3.X R72, PT, PT, RZ, R72, RZ, P3, P6 ;  /* 0x00000048ff487210 */ /* 0x000fe40001fec4ff */
[----:B------:R-:W-:Y:S01]  /*8dc90*/  IADD3 R73, P3, PT, R62, R76, RZ ;  /* 0x0000004c3e497210 */ /* 0x000fe20007f7e0ff */
[----:B------:R-:W-:Y:S01]  /*8dca0*/  IMAD.MOV.U32 R62, RZ, RZ, R67 ;  /* 0x000000ffff3e7224 */ /* 0x000fe200078e0043 */
[----:B------:R-:W-:Y:S01]  /*8dcb0*/  IADD3.X RZ, P6, PT, R77, R68, RZ, P0, !PT ;  /* 0x000000444dff7210 */ /* 0x000fe200007de4ff */
[----:B------:R-:W-:Y:S01]  /*8dcc0*/  IMAD.WIDE.U32 R64, P2, R46, R19, R64 ;  /* 0x000000132e407225 */ /* 0x000fe20007840040 */
[----:B------:R-:W-:-:S03]  /*8dcd0*/  IADD3 R71, P0, PT, R38, R73, RZ ;  /* 0x0000004926477210 */ /* 0x000fc60007f1e0ff */
        /* <DEDUP_REMOVED lines=28> */
[----:B------:R-:W-:Y:S01]  /*8dea0*/  IADD3 R37, P0, PT, R38, R71, RZ ;  /* 0x0000004726257210 */ /* 0x000fe20007f1e0ff */
[----:B------:R-:W-:Y:S01]  /*8deb0*/  IMAD R38, R69, R24, RZ ;  /* 0x0000001845267224 */ /* 0x000fe200078e02ff */
[----:B------:R-:W-:Y:S01]  /*8dec0*/  IADD3 R52, P3, PT, R65, R60, RZ ;  /* 0x0000003c41347210 */ /* 0x000fe20007f7e0ff */
[----:B------:R-:W-:Y:S01]  /*8ded0*/  IMAD.WIDE.U32 R60, R45, R22, RZ ;  /* 0x000000162d3c7225 */ /* 0x000fe200078e00ff */
[----:B------:R-:W-:Y:S02]  /*8dee0*/  IADD3.X R71, PT, PT, RZ, R41, RZ, P6, P2 ;  /* 0x00000029ff477210 */ /* 0x000fe400037e44ff */
[----:B------:R-:W-:Y:S01]  /*8def0*/  IADD3 R64, P6, PT, R37, R64, RZ ;  /* 0x0000004025407210 */ /* 0x000fe20007fde0ff */
[----:B------:R-:W-:Y:S01]  /*8df00*/  IMAD R37, R67, R25, R38 ;  /* 0x0000001943257224 */ /* 0x000fe200078e0226 */
[----:B------:R-:W-:Y:S01]  /*8df10*/  IADD3.X R51, P2, PT, R51, R68, RZ, P0, !PT ;  /* 0x0000004433337210 */ /* 0x000fe2000075e4ff */
[----:B------:R-:W-:Y:S01]  /*8df20*/  IMAD.WIDE.U32 R24, R67, R24, RZ ;  /* 0x0000001843187225 */ /* 0x000fe200078e00ff */
[----:B------:R-:W-:-:S02]  /*8df30*/  SEL R65, RZ, 0x1, P1 ;  /* 0x00000001ff417807 */ /* 0x000fc40000800000 */
[----:B------:R-:W-:Y:S01]  /*8df40*/  IADD3.X R51, P1, PT, R51, R52, RZ, P6, !PT ;  /* 0x0000003433337210 */ /* 0x000fe2000373e4ff */
[----:B------:R-:W-:Y:S01]  /*8df50*/  IMAD.WIDE.U32 R60, P6, R46, R23, R60 ;  /* 0x000000172e3c7225 */ /* 0x000fe200078c003c */
[----:B------:R-:W-:-:S03]  /*8df60*/  IADD3 R65, P0, PT, R65, R70, RZ ;  /* 0x0000004641417210 */ /* 0x000fc60007f1e0ff */
[----:B------:R-:W-:-:S04]  /*8df70*/  IMAD.WIDE.U32 R46, R46, R22, RZ ;  /* 0x000000162e2e7225 */ /* 0x000fc800078e00ff */
[----:B------:R-:W-:Y:S02]  /*8df80*/  IMAD.IADD R25, R25, 0x1, R37 ;  /* 0x0000000119197824 */ /* 0x000fe400078e0225 */
[----:B------:R-:W-:-:S04]  /*8df90*/  IMAD.WIDE.U32.X R58, R45, R21, R58, P3 ;  /* 0x000000152d3a7225 */ /* 0x000fc800018e043a */
[----:B------:R-:W-:Y:S01]  /*8dfa0*/  IMAD.X R68, RZ, RZ, R71, P0 ;  /* 0x000000ffff447224 */ /* 0x000fe200000e0647 */
[----:B------:R-:W-:Y:S01]  /*8dfb0*/  ISETP.GE.U32.AND P0, PT, R55, R48, PT ;  /* 0x000000303700720c */ /* 0x000fe20003f06070 */
[----:B------:R-:W-:Y:S01]  /*8dfc0*/  IMAD.X R55, RZ, RZ, RZ, P6 ;  /* 0x000000ffff377224 */ /* 0x000fe200030e06ff */
[----:B------:R-:W-:Y:S01]  /*8dfd0*/  IADD3 R48, P3, PT, R47, R60, RZ ;  /* 0x0000003c2f307210 */ /* 0x000fe20007f7e0ff */
[----:B------:R-:W-:Y:S01]  /*8dfe0*/  IMAD.WIDE.U32 R62, R25, R10, RZ ;  /* 0x0000000a193e7225 */ /* 0x000fe200078e00ff */
[----:B------:R-:W-:Y:S02]  /*8dff0*/  IADD3 R60, P6, PT, R54, R65, RZ ;  /* 0x00000041363c7210 */ /* 0x000fe40007fde0ff */
[----:B------:R-:W-:Y:S01]  /*8e000*/  IADD3.X R37, P1, P2, R58, RZ, RZ, P1, P2 ;  /* 0x000000ff3a257210 */ /* 0x000fe20000a244ff */
[----:B------:R-:W-:Y:S01]  /*8e010*/  IMAD.MOV.U32 R54, RZ, RZ, R61 ;  /* 0x000000ffff367224 */ /* 0x000fe200078e003d */
[----:B------:R-:W-:Y:S01]  /*8e020*/  ISETP.GE.U32.AND.EX P0, PT, R39, R40, PT, P0 ;  /* 0x000000282700720c */ /* 0x000fe20003f06100 */
[----:B------:R-:W-:Y:S01]  /*8e030*/  IMAD.X R57, R66, 0x1, R68, P6 ;  /* 0x0000000142397824 */ /* 0x000fe200030e0644 */
[----:B------:R-:W-:Y:S01]  /*8e040*/  IADD3.X R38, PT, PT, R59, RZ, RZ, P1, P2 ;  /* 0x000000ff3b267210 */ /* 0x000fe20000fe44ff */
[----:B------:R-:W-:Y:S01]  /*8e050*/  IMAD.WIDE.U32 R62, P2, R24, R11, R62 ;  /* 0x0000000b183e7225 */ /* 0x000fe2000784003e */
[----:B------:R-:W-:-:S03]  /*8e060*/  IADD3 R37, P1, PT, R37, R60, RZ ;  /* 0x0000003c25257210 */ /* 0x000fc60007f3e0ff */
[----:B------:R-:W-:Y:S01]  /*8e070*/  IMAD.WIDE.U32 R58, R24, R10, RZ ;  /* 0x0000000a183a7225 */ /* 0x000fe200078e00ff */
[----:B------:R-:W-:-:S03]  /*8e080*/  IADD3 R52, P6, PT, R37, R46, RZ ;  /* 0x0000002e25347210 */ /* 0x000fc60007fde0ff */
        /* <DEDUP_REMOVED lines=118> */
.L_x_547:
        /* <DEDUP_REMOVED lines=21> */
.L_x_548:
        /* <DEDUP_REMOVED lines=64> */
.L_x_549:
        /* <DEDUP_REMOVED lines=22> */
.L_x_400:
[----:B------:R-:W-:Y:S02]  /*8eea0*/  UISETP.GT.AND UP0, UPT, UR6, URZ, UPT ;  /* 0x000000ff0600728c */ /* 0x000fe4000bf04270 */
[----:B------:R-:W-:-:S07]  /*8eeb0*/  UIADD3 UR7, UPT, UPT, UR6, -0x1, URZ ;  /* 0xffffffff06077890 */ /* 0x000fce000fffe0ff */
[----:B------:R-:W-:Y:S01]  /*8eec0*/  UMOV UR6, UR7 ;  /* 0x0000000700067c82 */ /* 0x000fe20008000000 */
[----:B------:R-:W-:Y:S05]  /*8eed0*/  BRA.U UP0, `(.L_x_550) ;  /* 0xfffff75d00747547 */ /* 0x000fea000b83ffff */
[----:B------:R-:W-:-:S11]  /*8eee0*/  UISETP.EQ.AND UP1, UPT, UR5, URZ, UPT ;  /* 0x000000ff0500728c */ /* 0x000fd6000bf22270 */
.L_x_313:
[----:B------:R-:W-:Y:S02]  /*8eef0*/  LOP3.LUT R3, R34, R30, R32, 0xfe, !PT ;  /* 0x0000001e22037212 */ /* 0x000fe400078efe20 */
[----:B------:R-:W-:Y:S02]  /*8ef00*/  LOP3.LUT R0, R33, R29, R31, 0xfe, !PT ;  /* 0x0000001d21007212 */ /* 0x000fe400078efe1f */
[----:B------:R-:W-:-:S04]  /*8ef10*/  LOP3.LUT P0, RZ, R3, R36, RZ, 0xfc, !PT ;  /* 0x0000002403ff7212 */ /* 0x000fc8000780fcff */
[----:B------:R-:W-:-:S04]  /*8ef20*/  LOP3.LUT P0, RZ, R0, R35, RZ, 0xfc, P0 ;  /* 0x0000002300ff7212 */ /* 0x000fc8000000fcff */
[----:B------:R-:W-:-:S13]  /*8ef30*/  PLOP3.LUT P0, PT, P0, PT, UP1, 0x5d, 0xd5 ;  /* 0x0000000000d5781c */ /* 0x000fda000070eb1d */
[----:B------:R-:W-:Y:S05]  /*8ef40*/  @P0 BRA `(.L_x_551) ;  /* 0x0000001000d00947 */ /* 0x000fea0003800000 */
[----:B------:R-:W1:Y:S01]  /*8ef50*/  LDCU.64 UR4, c[0x3][0xe0] ;  /* 0x00c01c00ff0477ac */ /* 0x000e620008000a00 */
[----:B------:R-:W2:Y:S01]  /*8ef60*/  LDCU.128 UR8, c[0x3][URZ] ;  /* 0x00c00000ff0877ac */ /* 0x000ea20008000c00 */
[----:B-1----:R-:W-:Y:S02]  /*8ef70*/  IMAD R3, R29, UR4, RZ ;  /* 0x000000041d037c24 */ /* 0x002fe4000f8e02ff */
[----:B------:R-:W-:-:S04]  /*8ef80*/  IMAD.WIDE.U32 R10, R30, UR4, RZ ;  /* 0x000000041e0a7c25 */ /* 0x000fc8000f8e00ff */
[----:B------:R-:W-:-:S04]  /*8ef90*/  IMAD R3, R30, UR5, R3 ;  /* 0x000000051e037c24 */ /* 0x000fc8000f8e0203 */
[----:B0-----:R-:W-:-:S04]  /*8efa0*/  IMAD.IADD R27, R11, 0x1, R3 ;  /* 0x000000010b1b7824 */ /* 0x001fc800078e0203 */
        /* <DEDUP_REMOVED lines=15> */
[----:B------:R-:W-:Y:S01]  /*8f0a0*/  IADD3 R3, P3, PT, R5, R6, RZ ;  /* 0x0000000605037210 */ /* 0x000fe20007f7e0ff */
[----:B------:R-:W-:Y:S01]  /*8f0b0*/  IMAD.X R5, RZ, RZ, RZ, P2 ;  /* 0x000000ffff057224 */ /* 0x000fe200010e06ff */
[----:B------:R-:W-:Y:S01]  /*8f0c0*/  IADD3 R11, P0, PT, R11, R4, RZ ;  /* 0x000000040b0b7210 */ /* 0x000fe20007f1e0ff */
[----:B------:R-:W-:Y:S01]  /*8f0d0*/  IMAD.MOV.U32 R4, RZ, RZ, R7 ;  /* 0x000000ffff047224 */ /* 0x000fe200078e0007 */
[----:B------:R-:W-:-:S03]  /*8f0e0*/  IADD3.X R18, P1, PT, R31, R18, RZ, P1, !PT ;  /* 0x000000121f127210 */ /* 0x000fc60000f3e4ff */
[----:B------:R-:W-:Y:S01]  /*8f0f0*/  IMAD.WIDE.U32 R8, R11, UR4, RZ ;  /* 0x000000040b087c25 */ /* 0x000fe2000f8e00ff */
[----:B------:R-:W-:Y:S02]  /*8f100*/  IADD3.X R18, P0, PT, R18, R3, RZ, P0, !PT ;  /* 0x0000000312127210 */ /* 0x000fe4000071e4ff */
[----:B------:R-:W0:Y:S01]  /*8f110*/  LDC.64 R2, c[0x3][0x10] ;  /* 0x00c00400ff027b82 */ /* 0x000e220000000a00 */
[----:B------:R-:W-:-:S04]  /*8f120*/  IMAD.WIDE.U32.X R4, R27, UR11, R4, P3 ;  /* 0x0000000b1b047c25 */ /* 0x000fc800098e0404 */
[----:B------:R-:W-:Y:S01]  /*8f130*/  IMAD R0, R18, UR4, RZ ;  /* 0x0000000412007c24 */ /* 0x000fe2000f8e02ff */
[----:B------:R-:W-:-:S03]  /*8f140*/  IADD3.X R19, P0, P1, R4, RZ, RZ, P0, P1 ;  /* 0x000000ff04137210 */ /* 0x000fc600001024ff */
[----:B------:R-:W-:Y:S01]  /*8f150*/  IMAD R13, R11, UR5, R0 ;  /* 0x000000050b0d7c24 */ /* 0x000fe2000f8e0200 */
[----:B------:R-:W-:Y:S02]  /*8f160*/  IADD3.X R0, PT, PT, R5, RZ, RZ, P0, P1 ;  /* 0x000000ff05007210 */ /* 0x000fe400007e24ff */
[----:B------:R-:W-:Y:S01]  /*8f170*/  IADD3 R19, P3, PT, R34, R19, RZ ;  /* 0x0000001322137210 */ /* 0x000fe20007f7e0ff */
[----:B------:R-:W-:Y:S02]  /*8f180*/  IMAD.IADD R9, R9, 0x1, R13 ;  /* 0x0000000109097824 */ /* 0x000fe400078e020d */
[----:B------:R-:W-:Y:S01]  /*8f190*/  IMAD.WIDE.U32 R12, R8, UR8, RZ ;  /* 0x00000008080c7c25 */ /* 0x000fe2000f8e00ff */
[----:B------:R-:W-:-:S03]  /*8f1a0*/  IADD3.X R33, P3, PT, R33, R0, RZ, P3, !PT ;  /* 0x0000000021217210 */ /* 0x000fc60001f7e4ff */
[----:B------:R-:W-:Y:S01]  /*8f1b0*/  IMAD.WIDE.U32 R6, R9, UR8, RZ ;  /* 0x0000000809067c25 */ /* 0x000fe2000f8e00ff */
[----:B------:R-:W-:-:S03]  /*8f1c0*/  IADD3 RZ, P0, PT, R11, R12, RZ ;  /* 0x0000000c0bff7210 */ /* 0x000fc60007f1e0ff */
[----:B0-----:R-:W-:-:S04]  /*8f1d0*/  IMAD.WIDE.U32 R4, R10, R2, RZ ;  /* 0x000000020a047225 */ /* 0x001fc800078e00ff */
[----:B------:R-:W-:-:S04]  /*8f1e0*/  IMAD.WIDE.U32 R14, P2, R8, UR9, R6 ;  /* 0x00000009080e7c25 */ /* 0x000fc8000f840006 */
        /* <DEDUP_REMOVED lines=27> */
[----:B------:R-:W-:Y:S01]  /*8f3a0*/  IMAD R0, R22, UR4, RZ ;  /* 0x0000000416007c24 */ /* 0x000fe2000f8e02ff */
[----:B------:R-:W-:Y:S01]  /*8f3b0*/  IADD3.X R24, PT, PT, R13, RZ, RZ, P2, P3 ;  /* 0x000000ff0d187210 */ /* 0x000fe200017e64ff */
[----:B------:R-:W-:Y:S01]  /*8f3c0*/  IMAD.X R15, RZ, RZ, RZ, P6 ;  /* 0x000000ffff0f7224 */ /* 0x000fe200030e06ff */
[----:B------:R-:W-:Y:S01]  /*8f3d0*/  IADD3 R25, P6, PT, R36, R25, RZ ;  /* 0x0000001924197210 */ /* 0x000fe20007fde0ff */
[----:B------:R-:W-:-:S02]  /*8f3e0*/  IMAD R19, R11, UR5, R0 ;  /* 0x000000050b137c24 */ /* 0x000fc4000f8e0200 */
[----:B------:R-:W-:-:S04]  /*8f3f0*/  IMAD.WIDE.U32 R16, R9, R2, RZ ;  /* 0x0000000209107225 */ /* 0x000fc800078e00ff */
[----:B------:R-:W-:Y:S02]  /*8f400*/  IMAD.IADD R0, R7, 0x1, R19 ;  /* 0x0000000107007824 */ /* 0x000fe400078e0213 */
        /* <DEDUP_REMOVED lines=16> */
[----:B------:R-:W-:Y:S01]  /*8f510*/  IMAD.WIDE.U32.X R22, R0, UR9, R22, P3 ;  /* 0x0000000900167c25 */ /* 0x000fe200098e0416 */
[----:B------:R-:W-:Y:S02]  /*8f520*/  IADD3 R26, P0, PT, R17, R18, RZ ;  /* 0x00000012111a7210 */ /* 0x000fe40007f1e0ff */
[----:B------:R-:W-:Y:S01]  /*8f530*/  IADD3.X R17, PT, PT, R15, RZ, RZ, P1, P6 ;  /* 0x000000ff0f117210 */ /* 0x000fe20000fec4ff */
[----:B------:R-:W-:Y:S01]  /*8f540*/  IMAD.WIDE.U32 R10, R10, R4, RZ ;  /* 0x000000040a0a7225 */ /* 0x000fe200078e00ff */
[----:B------:R-:W-:-:S03]  /*8f550*/  IADD3.X R29, P2, PT, RZ, R22, RZ, P2, !PT ;  /* 0x00000016ff1d7210 */ /* 0x000fc6000175e4ff */
[----:B------:R-:W-:Y:S01]  /*8f560*/  IMAD.X R15, RZ, RZ, RZ, P5 ;  /* 0x000000ffff0f7224 */ /* 0x000fe200028e06ff */
[----:B------:R-:W-:Y:S01]  /*8f570*/  IADD3 R22, P1, PT, R11, R12, RZ ;  /* 0x0000000c0b167210 */ /* 0x000fe20007f3e0ff */
[----:B------:R-:W-:Y:S01]  /*8f580*/  IMAD.MOV.U32 R14, RZ, RZ, R13 ;  /* 0x000000ffff0e7224 */ /* 0x000fe200078e000d */
[----:B------:R-:W-:Y:S01]  /*8f590*/  IADD3 R12, P6, PT, R25, R10, RZ ;  /* 0x0000000a190c7210 */ /* 0x000fe20007fde0ff */
        /* <DEDUP_REMOVED lines=100> */
[C---:B------:R-:W-:Y:S01]  /*8fbe0*/  IMAD.WIDE.U32 R12, R21.reuse, R4, RZ ;  /* 0x00000004150c7225 */ /* 0x040fe200078e00ff */
[----:B------:R-:W-:Y:S02]  /*8fbf0*/  IADD3.X R23, P3, PT, R0, R23, RZ, P3, !PT ;  /* 0x0000001700177210 */ /* 0x000fe40001f7e4ff */
[----:B------:R-:W-:Y:S01]  /*8fc00*/  IADD3.X R0, P0, P1, R6, RZ, RZ, P1, P0 ;  /* 0x000000ff06007210 */ /* 0x000fe200009004ff */
[----:B------:R-:W-:-:S03]  /*8fc10*/  IMAD.WIDE.U32.X R8, R21, R3, R14, P4 ;  /* 0x0000000315087225 */ /* 0x000fc600020e040e */
        /* <DEDUP_REMOVED lines=53> */
.L_x_552:
[----:B------:R-:W-:-:S04]  /*8ff70*/  ISETP.GE.U32.AND P0, PT, R20, UR8, PT ;  /* 0x0000000814007c0c */ /* 0x000fc8000bf06070 */
[----:B------:R-:W-:-:S04]  /*8ff80*/  ISETP.GE.U32.AND.EX P0, PT, R22, UR9, PT, P0 ;  /* 0x0000000916007c0c */ /* 0x000fc8000bf06100 */
[----:B------:R-:W-:-:S04]  /*8ff90*/  SEL R6, RZ, 0x1, P0 ;  /* 0x00000001ff067807 */ /* 0x000fc80000000000 */
[----:B------:R-:W-:-:S04]  /*8ffa0*/  IADD3 R6, P0, PT, R6, UR10, RZ ;  /* 0x0000000a06067c10 */ /* 0x000fc8000ff1e0ff */
[----:B------:R-:W-:Y:S01]  /*8ffb0*/  IADD3 R9, P1, PT, -R6, R25, RZ ;  /* 0x0000001906097210 */ /* 0x000fe20007f3e1ff */
[----:B------:R-:W-:Y:S01]  /*8ffc0*/  IMAD.X R8, RZ, RZ, UR11, P0 ;  /* 0x0000000bff087e24 */ /* 0x000fe200080e06ff */
        /* <DEDUP_REMOVED lines=11> */
[----:B------:R-:W-:Y:S02]  /*90080*/  IADD3 R11, P0, PT, R20, -UR8, RZ ;  /* 0x80000008140b7c10 */ /* 0x000fe4000ff1e0ff */
[----:B------:R-:W-:Y:S02]  /*90090*/  IADD3 R15, P3, P4, R15, -R4, -R3 ;  /* 0x800000040f0f7210 */ /* 0x000fe40007c7e803 */
[----:B------:R-:W-:Y:S02]  /*900a0*/  IADD3.X R13, PT, PT, R22, ~UR9, RZ, P0, !PT ;  /* 0x80000009160d7c10 */ /* 0x000fe400087fe4ff */
[----:B------:R-:W-:-:S09]  /*900b0*/  IADD3.X R10, PT, PT, R10, -0x1, ~R5, P3, P4 ;  /* 0xffffffff0a0a7810 */ /* 0x000fd20001fe8c05 */
.L_x_553:
        /* <DEDUP_REMOVED lines=10> */
.L_x_554:
        /* <DEDUP_REMOVED lines=19> */
.L_x_551:
[----:B------:R-:W1:Y:S01]  /*90290*/  LDC.64 R2, c[0x0][0x380] ;  /* 0x0000e000ff027b82 */ /* 0x000e620000000a00 */
[----:B------:R-:W-:Y:S01]  /*902a0*/  IMAD.MOV.U32 R0, RZ, RZ, 0x2 ;  /* 0x00000002ff007424 */ /* 0x000fe200078e00ff */
[----:B-1----:R-:W-:Y:S04]  /*902b0*/  STG.E.U8 desc[UR12][R2.64+0x1], RZ ;  /* 0x000001ff02007986 */ /* 0x002fe8000c10110c */
[----:B------:R-:W-:Y:S04]  /*902c0*/  STG.E.U8 desc[UR12][R2.64+0x2], RZ ;  /* 0x000002ff02007986 */ /* 0x000fe8000c10110c */
        /* <DEDUP_REMOVED lines=30> */
[----:B------:R-:W-:Y:S01]  /*904b0*/  STG.E.U8 desc[UR12][R2.64], R0 ;  /* 0x0000000002007986 */ /* 0x000fe2000c10110c */
[----:B------:R-:W-:Y:S05]  /*904c0*/  EXIT ;  /* 0x000000000000794d */ /* 0x000fea0003800000 */
.L_x_555:
        /* <DEDUP_REMOVED lines=11> */
.L_x_564:


//--------------------- .nv.shared.reserved.0     --------------------------
	.section	.nv.shared.reserved.0,"aw",@nobits
	.weak		__nv_reservedSMEM_offset_0_alias
	.size		__nv_reservedSMEM_offset_0_alias, 0, 64
	.other		__nv_reservedSMEM_offset_0_alias,@"STO_CUDA_RESERVED_SHARED STV_DEFAULT"
__nv_reservedSMEM_offset_0_alias:
	.zero		0
	.zero		64


//--------------------- .nv.constant0._Z19test_inverse_kernelPmS_ --------------------------
	.section	.nv.constant0._Z19test_inverse_kernelPmS_,"a",@progbits
	.sectionflags	@""
	.align	4
.nv.constant0._Z19test_inverse_kernelPmS_:
	.zero		912


//--------------------- .nv.constant0._Z25get_compressed_public_keyPhPK7ECPoint --------------------------
	.section	.nv.constant0._Z25get_compressed_public_keyPhPK7ECPoint,"a",@progbits
	.sectionflags	@""
	.align	4
.nv.constant0._Z25get_compressed_public_keyPhPK7ECPoint:
	.zero		912


//--------------------- .nv.constant0._Z14point_is_validPiPK7ECPoint --------------------------
	.section	.nv.constant0._Z14point_is_validPiPK7ECPoint,"a",@progbits
	.sectionflags	@""
	.align	4
.nv.constant0._Z14point_is_validPiPK7ECPoint:
	.zero		912


//--------------------- .nv.constant0._Z11scalar_multP7ECPointPKmPKS_ --------------------------
	.section	.nv.constant0._Z11scalar_multP7ECPointPKmPKS_,"a",@progbits
	.sectionflags	@""
	.align	4
.nv.constant0._Z11scalar_multP7ECPointPKmPKS_:
	.zero		920


//--------------------- .nv.constant0._Z12point_doubleP7ECPointPKS_ --------------------------
	.section	.nv.constant0._Z12point_doubleP7ECPointPKS_,"a",@progbits
	.sectionflags	@""
	.align	4
.nv.constant0._Z12point_doubleP7ECPointPKS_:
	.zero		912


//--------------------- .nv.constant0._Z9point_addP7ECPointPKS_S2_ --------------------------
	.section	.nv.constant0._Z9point_addP7ECPointPKS_S2_,"a",@progbits
	.sectionflags	@""
	.align	4
.nv.constant0._Z9point_addP7ECPointPKS_S2_:
	.zero		920


//--------------------- .nv.constant0._Z10point_initP7ECPoint --------------------------
	.section	.nv.constant0._Z10point_initP7ECPoint,"a",@progbits
	.sectionflags	@""
	.align	4
.nv.constant0._Z10point_initP7ECPoint:
	.zero		904


//--------------------- .nv.constant0._Z19generate_public_keyPhPKm --------------------------
	.section	.nv.constant0._Z19generate_public_keyPhPKm,"a",@progbits
	.sectionflags	@""
	.align	4
.nv.constant0._Z19generate_public_keyPhPKm:
	.zero		912


//--------------------- SYMBOLS --------------------------

	.type		.nv.reservedSmem.offset0,@object
	.size		.nv.reservedSmem.offset0,0x4
